	.target	sm_90a

	.elftype	@"ET_EXEC"


//--------------------- .note.nv.tkinfo           --------------------------
	.section	.note.nv.tkinfo,"",@"SHT_NOTE"
	.sectionflags	@"SHF_NOTE_NV_TKINFO"
	.tkinfo
        /*0018*/ 	.word	0x00000002
        /*0030*/ 	.string	""
        /*0030*/ 	.string	"ptxas"
        /*0030*/ 	.string	"Cuda compilation tools, release 13.0, V13.0.88"
        /*0030*/ 	.string	"Build cuda_13.0.r13.0/compiler.36424714_0"
        /*0030*/ 	.string	"-arch sm_90a -m 64 "



//--------------------- .note.nv.cuinfo           --------------------------
	.section	.note.nv.cuinfo,"",@"SHT_NOTE"
	.sectionflags	@"SHF_NOTE_NV_CUINFO"
        /*0018*/ 	.short	0x0002
        /*001a*/ 	.short	0x005a
        /*001c*/ 	.short	0x0082
	.zero		2


//--------------------- .nv.info                  --------------------------
	.section	.nv.info,"",@"SHT_CUDA_INFO"
	.align	4


	//----- nvinfo : EIATTR_REGCOUNT
	.align		4
        /*0000*/ 	.byte	0x04, 0x2f
        /*0002*/ 	.short	(.L_20 - .L_19)
	.align		4
.L_19:
        /*0004*/ 	.word	index@(_ZN7cutlass13device_kernelIN5flash11enable_sm90INS1_16FlashAttnFwdSm90INS1_25CollectiveMainloopFwdSm90ILi2EN4cute5tupleIJNS5_1CILi1EEES8_S8_EEENS6_IJNS7_ILi128EEENS7_ILi96EEENS7_ILi192EEEEEELi128ENS_10bfloat16_tEfNS_4arch4Sm90ELb1ELb0ELb1ELb1ELb1ELb1ELb0ELb1ELb1ELb1ELb0ELb0EEENS1_21CollectiveEpilogueFwdINS6_IJSA_SA_SB_EEES9_SE_SG_Li256ELb1ELb1ELb0ELb0EEENS1_36VarlenDynamicPersistentTileSchedulerILi128ELi96ELi256ELi128ELb0ELb1ELb1ELb1ELb1ELb1EEEEEEEEEvNT_6ParamsE)
        /*0008*/ 	.word	0x000000a8


	//----- nvinfo : EIATTR_FRAME_SIZE
	.align		4
.L_20:
        /*000c*/ 	.byte	0x04, 0x11
        /*000e*/ 	.short	(.L_22 - .L_21)
	.align		4
.L_21:
        /*0010*/ 	.word	index@(_ZN7cutlass13device_kernelIN5flash11enable_sm90INS1_16FlashAttnFwdSm90INS1_25CollectiveMainloopFwdSm90ILi2EN4cute5tupleIJNS5_1CILi1EEES8_S8_EEENS6_IJNS7_ILi128EEENS7_ILi96EEENS7_ILi192EEEEEELi128ENS_10bfloat16_tEfNS_4arch4Sm90ELb1ELb0ELb1ELb1ELb1ELb1ELb0ELb1ELb1ELb1ELb0ELb0EEENS1_21CollectiveEpilogueFwdINS6_IJSA_SA_SB_EEES9_SE_SG_Li256ELb1ELb1ELb0ELb0EEENS1_36VarlenDynamicPersistentTileSchedulerILi128ELi96ELi256ELi128ELb0ELb1ELb1ELb1ELb1ELb1EEEEEEEEEvNT_6ParamsE)
        /*0014*/ 	.word	0x00000040


	//----- nvinfo : EIATTR_REGCOUNT
	.align		4
.L_22:
        /*0018*/ 	.byte	0x04, 0x2f
        /*001a*/ 	.short	(.L_24 - .L_23)
	.align		4
.L_23:
        /*001c*/ 	.word	index@(_ZN7cutlass13device_kernelIN5flash11enable_sm90INS1_16FlashAttnFwdSm90INS1_25CollectiveMainloopFwdSm90ILi2EN4cute5tupleIJNS5_1CILi1EEES8_S8_EEENS6_IJNS7_ILi128EEENS7_ILi96EEENS7_ILi192EEEEEELi128ENS_10bfloat16_tEfNS_4arch4Sm90ELb1ELb0ELb1ELb1ELb1ELb0ELb0ELb1ELb1ELb1ELb0ELb0EEENS1_21CollectiveEpilogueFwdINS6_IJSA_SA_SB_EEES9_SE_SG_Li256ELb1ELb1ELb0ELb0EEENS1_36VarlenDynamicPersistentTileSchedulerILi128ELi96ELi256ELi128ELb0ELb1ELb1ELb1ELb1ELb1EEEEEEEEEvNT_6ParamsE)
        /*0020*/ 	.word	0x000000a8


	//----- nvinfo : EIATTR_FRAME_SIZE
	.align		4
.L_24:
        /*0024*/ 	.byte	0x04, 0x11
        /*0026*/ 	.short	(.L_26 - .L_25)
	.align		4
.L_25:
        /*0028*/ 	.word	index@(_ZN7cutlass13device_kernelIN5flash11enable_sm90INS1_16FlashAttnFwdSm90INS1_25CollectiveMainloopFwdSm90ILi2EN4cute5tupleIJNS5_1CILi1EEES8_S8_EEENS6_IJNS7_ILi128EEENS7_ILi96EEENS7_ILi192EEEEEELi128ENS_10bfloat16_tEfNS_4arch4Sm90ELb1ELb0ELb1ELb1ELb1ELb0ELb0ELb1ELb1ELb1ELb0ELb0EEENS1_21CollectiveEpilogueFwdINS6_IJSA_SA_SB_EEES9_SE_SG_Li256ELb1ELb1ELb0ELb0EEENS1_36VarlenDynamicPersistentTileSchedulerILi128ELi96ELi256ELi128ELb0ELb1ELb1ELb1ELb1ELb1EEEEEEEEEvNT_6ParamsE)
        /*002c*/ 	.word	0x00000020


	//----- nvinfo : EIATTR_REGCOUNT
	.align		4
.L_26:
        /*0030*/ 	.byte	0x04, 0x2f
        /*0032*/ 	.short	(.L_28 - .L_27)
	.align		4
.L_27:
        /*0034*/ 	.word	index@(_ZN7cutlass13device_kernelIN5flash11enable_sm90INS1_16FlashAttnFwdSm90INS1_25CollectiveMainloopFwdSm90ILi2EN4cute5tupleIJNS5_1CILi1EEES8_S8_EEENS6_IJNS7_ILi128EEENS7_ILi96EEENS7_ILi192EEEEEELi128ENS_10bfloat16_tEfNS_4arch4Sm90ELb1ELb0ELb1ELb0ELb1ELb0ELb0ELb1ELb1ELb1ELb0ELb0EEENS1_21CollectiveEpilogueFwdINS6_IJSA_SA_SB_EEES9_SE_SG_Li256ELb0ELb1ELb0ELb0EEENS1_30DynamicPersistentTileSchedulerILi256ELi128ELb0ELb1ELb1EEEEEEEEEvNT_6ParamsE)
        /*0038*/ 	.word	0x000000a8


	//----- nvinfo : EIATTR_FRAME_SIZE
	.align		4
.L_28:
        /*003c*/ 	.byte	0x04, 0x11
        /*003e*/ 	.short	(.L_30 - .L_29)
	.align		4
.L_29:
        /*0040*/ 	.word	index@(_ZN7cutlass13device_kernelIN5flash11enable_sm90INS1_16FlashAttnFwdSm90INS1_25CollectiveMainloopFwdSm90ILi2EN4cute5tupleIJNS5_1CILi1EEES8_S8_EEENS6_IJNS7_ILi128EEENS7_ILi96EEENS7_ILi192EEEEEELi128ENS_10bfloat16_tEfNS_4arch4Sm90ELb1ELb0ELb1ELb0ELb1ELb0ELb0ELb1ELb1ELb1ELb0ELb0EEENS1_21CollectiveEpilogueFwdINS6_IJSA_SA_SB_EEES9_SE_SG_Li256ELb0ELb1ELb0ELb0EEENS1_30DynamicPersistentTileSchedulerILi256ELi128ELb0ELb1ELb1EEEEEEEEEvNT_6ParamsE)
        /*0044*/ 	.word	0x00000008


	//----- nvinfo : EIATTR_REGCOUNT
	.align		4
.L_30:
        /*0048*/ 	.byte	0x04, 0x2f
        /*004a*/ 	.short	(.L_32 - .L_31)
	.align		4
.L_31:
        /*004c*/ 	.word	index@(_ZN7cutlass13device_kernelIN5flash11enable_sm90INS1_16FlashAttnFwdSm90INS1_25CollectiveMainloopFwdSm90ILi2EN4cute5tupleIJNS5_1CILi1EEES8_S8_EEENS6_IJNS7_ILi128EEENS7_ILi96EEENS7_ILi192EEEEEELi128ENS_10bfloat16_tEfNS_4arch4Sm90ELb0ELb1ELb1ELb1ELb1ELb1ELb0ELb1ELb1ELb1ELb0ELb0EEENS1_21CollectiveEpilogueFwdINS6_IJSA_SA_SB_EEES9_SE_SG_Li256ELb1ELb1ELb0ELb0EEENS1_36VarlenDynamicPersistentTileSchedulerILi128ELi96ELi256ELi128ELb0ELb1ELb1ELb1ELb0ELb1EEEEEEEEEvNT_6ParamsE)
        /*0050*/ 	.word	0x000000a8


	//----- nvinfo : EIATTR_FRAME_SIZE
	.align		4
.L_32:
        /*0054*/ 	.byte	0x04, 0x11
        /*0056*/ 	.short	(.L_34 - .L_33)
	.align		4
.L_33:
        /*0058*/ 	.word	index@(_ZN7cutlass13device_kernelIN5flash11enable_sm90INS1_16FlashAttnFwdSm90INS1_25CollectiveMainloopFwdSm90ILi2EN4cute5tupleIJNS5_1CILi1EEES8_S8_EEENS6_IJNS7_ILi128EEENS7_ILi96EEENS7_ILi192EEEEEELi128ENS_10bfloat16_tEfNS_4arch4Sm90ELb0ELb1ELb1ELb1ELb1ELb1ELb0ELb1ELb1ELb1ELb0ELb0EEENS1_21CollectiveEpilogueFwdINS6_IJSA_SA_SB_EEES9_SE_SG_Li256ELb1ELb1ELb0ELb0EEENS1_36VarlenDynamicPersistentTileSchedulerILi128ELi96ELi256ELi128ELb0ELb1ELb1ELb1ELb0ELb1EEEEEEEEEvNT_6ParamsE)
        /*005c*/ 	.word	0x00000048


	//----- nvinfo : EIATTR_REGCOUNT
	.align		4
.L_34:
        /*0060*/ 	.byte	0x04, 0x2f
        /*0062*/ 	.short	(.L_36 - .L_35)
	.align		4
.L_35:
        /*0064*/ 	.word	index@(_ZN7cutlass13device_kernelIN5flash11enable_sm90INS1_16FlashAttnFwdSm90INS1_25CollectiveMainloopFwdSm90ILi2EN4cute5tupleIJNS5_1CILi1EEES8_S8_EEENS6_IJNS7_ILi128EEENS7_ILi96EEENS7_ILi192EEEEEELi128ENS_10bfloat16_tEfNS_4arch4Sm90ELb0ELb1ELb1ELb1ELb1ELb0ELb0ELb1ELb1ELb1ELb0ELb0EEENS1_21CollectiveEpilogueFwdINS6_IJSA_SA_SB_EEES9_SE_SG_Li256ELb1ELb1ELb0ELb0EEENS1_36VarlenDynamicPersistentTileSchedulerILi128ELi96ELi256ELi128ELb0ELb1ELb1ELb1ELb0ELb1EEEEEEEEEvNT_6ParamsE)
        /*0068*/ 	.word	0x000000a8


	//----- nvinfo : EIATTR_FRAME_SIZE
	.align		4
.L_36:
        /*006c*/ 	.byte	0x04, 0x11
        /*006e*/ 	.short	(.L_38 - .L_37)
	.align		4
.L_37:
        /*0070*/ 	.word	index@(_ZN7cutlass13device_kernelIN5flash11enable_sm90INS1_16FlashAttnFwdSm90INS1_25CollectiveMainloopFwdSm90ILi2EN4cute5tupleIJNS5_1CILi1EEES8_S8_EEENS6_IJNS7_ILi128EEENS7_ILi96EEENS7_ILi192EEEEEELi128ENS_10bfloat16_tEfNS_4arch4Sm90ELb0ELb1ELb1ELb1ELb1ELb0ELb0ELb1ELb1ELb1ELb0ELb0EEENS1_21CollectiveEpilogueFwdINS6_IJSA_SA_SB_EEES9_SE_SG_Li256ELb1ELb1ELb0ELb0EEENS1_36VarlenDynamicPersistentTileSchedulerILi128ELi96ELi256ELi128ELb0ELb1ELb1ELb1ELb0ELb1EEEEEEEEEvNT_6ParamsE)
        /*0074*/ 	.word	0x00000020


	//----- nvinfo : EIATTR_REGCOUNT
	.align		4
.L_38:
        /*0078*/ 	.byte	0x04, 0x2f
        /*007a*/ 	.short	(.L_40 - .L_39)
	.align		4
.L_39:
        /*007c*/ 	.word	index@(_ZN7cutlass13device_kernelIN5flash11enable_sm90INS1_16FlashAttnFwdSm90INS1_25CollectiveMainloopFwdSm90ILi2EN4cute5tupleIJNS5_1CILi1EEES8_S8_EEENS6_IJNS7_ILi128EEENS7_ILi96EEENS7_ILi192EEEEEELi128ENS_10bfloat16_tEfNS_4arch4Sm90ELb0ELb1ELb1ELb0ELb1ELb0ELb0ELb1ELb1ELb1ELb0ELb0EEENS1_21CollectiveEpilogueFwdINS6_IJSA_SA_SB_EEES9_SE_SG_Li256ELb0ELb1ELb0ELb0EEENS1_30DynamicPersistentTileSchedulerILi256ELi128ELb0ELb1ELb1EEEEEEEEEvNT_6ParamsE)
        /*0080*/ 	.word	0x000000a8


	//----- nvinfo : EIATTR_FRAME_SIZE
	.align		4
.L_40:
        /*0084*/ 	.byte	0x04, 0x11
        /*0086*/ 	.short	(.L_42 - .L_41)
	.align		4
.L_41:
        /*0088*/ 	.word	index@(_ZN7cutlass13device_kernelIN5flash11enable_sm90INS1_16FlashAttnFwdSm90INS1_25CollectiveMainloopFwdSm90ILi2EN4cute5tupleIJNS5_1CILi1EEES8_S8_EEENS6_IJNS7_ILi128EEENS7_ILi96EEENS7_ILi192EEEEEELi128ENS_10bfloat16_tEfNS_4arch4Sm90ELb0ELb1ELb1ELb0ELb1ELb0ELb0ELb1ELb1ELb1ELb0ELb0EEENS1_21CollectiveEpilogueFwdINS6_IJSA_SA_SB_EEES9_SE_SG_Li256ELb0ELb1ELb0ELb0EEENS1_30DynamicPersistentTileSchedulerILi256ELi128ELb0ELb1ELb1EEEEEEEEEvNT_6ParamsE)
        /*008c*/ 	.word	0x00000008


	//----- nvinfo : EIATTR_REGCOUNT
	.align		4
.L_42:
        /*0090*/ 	.byte	0x04, 0x2f
        /*0092*/ 	.short	(.L_44 - .L_43)
	.align		4
.L_43:
        /*0094*/ 	.word	index@(_ZN7cutlass13device_kernelIN5flash11enable_sm90INS1_16FlashAttnFwdSm90INS1_25CollectiveMainloopFwdSm90ILi2EN4cute5tupleIJNS5_1CILi1EEES8_S8_EEENS6_IJNS7_ILi128EEENS7_ILi96EEENS7_ILi192EEEEEELi128ENS_10bfloat16_tEfNS_4arch4Sm90ELb0ELb0ELb1ELb1ELb1ELb1ELb0ELb1ELb1ELb1ELb0ELb0EEENS1_21CollectiveEpilogueFwdINS6_IJSA_SA_SB_EEES9_SE_SG_Li256ELb1ELb1ELb0ELb0EEENS1_36VarlenDynamicPersistentTileSchedulerILi128ELi96ELi256ELi128ELb0ELb1ELb1ELb0ELb1ELb1EEEEEEEEEvNT_6ParamsE)
        /*0098*/ 	.word	0x000000a8


	//----- nvinfo : EIATTR_FRAME_SIZE
	.align		4
.L_44:
        /*009c*/ 	.byte	0x04, 0x11
        /*009e*/ 	.short	(.L_46 - .L_45)
	.align		4
.L_45:
        /*00a0*/ 	.word	index@(_ZN7cutlass13device_kernelIN5flash11enable_sm90INS1_16FlashAttnFwdSm90INS1_25CollectiveMainloopFwdSm90ILi2EN4cute5tupleIJNS5_1CILi1EEES8_S8_EEENS6_IJNS7_ILi128EEENS7_ILi96EEENS7_ILi192EEEEEELi128ENS_10bfloat16_tEfNS_4arch4Sm90ELb0ELb0ELb1ELb1ELb1ELb1ELb0ELb1ELb1ELb1ELb0ELb0EEENS1_21CollectiveEpilogueFwdINS6_IJSA_SA_SB_EEES9_SE_SG_Li256ELb1ELb1ELb0ELb0EEENS1_36VarlenDynamicPersistentTileSchedulerILi128ELi96ELi256ELi128ELb0ELb1ELb1ELb0ELb1ELb1EEEEEEEEEvNT_6ParamsE)
        /*00a4*/ 	.word	0x00000050


	//----- nvinfo : EIATTR_REGCOUNT
	.align		4
.L_46:
        /*00a8*/ 	.byte	0x04, 0x2f
        /*00aa*/ 	.short	(.L_48 - .L_47)
	.align		4
.L_47:
        /*00ac*/ 	.word	index@(_ZN7cutlass13device_kernelIN5flash11enable_sm90INS1_16FlashAttnFwdSm90INS1_25CollectiveMainloopFwdSm90ILi2EN4cute5tupleIJNS5_1CILi1EEES8_S8_EEENS6_IJNS7_ILi128EEENS7_ILi96EEENS7_ILi192EEEEEELi128ENS_10bfloat16_tEfNS_4arch4Sm90ELb0ELb0ELb1ELb1ELb1ELb0ELb0ELb1ELb1ELb1ELb0ELb0EEENS1_21CollectiveEpilogueFwdINS6_IJSA_SA_SB_EEES9_SE_SG_Li256ELb1ELb1ELb0ELb0EEENS1_36VarlenDynamicPersistentTileSchedulerILi128ELi96ELi256ELi128ELb0ELb1ELb1ELb0ELb1ELb1EEEEEEEEEvNT_6ParamsE)
        /*00b0*/ 	.word	0x000000a8


	//----- nvinfo : EIATTR_FRAME_SIZE
	.align		4
.L_48:
        /*00b4*/ 	.byte	0x04, 0x11
        /*00b6*/ 	.short	(.L_50 - .L_49)
	.align		4
.L_49:
        /*00b8*/ 	.word	index@(_ZN7cutlass13device_kernelIN5flash11enable_sm90INS1_16FlashAttnFwdSm90INS1_25CollectiveMainloopFwdSm90ILi2EN4cute5tupleIJNS5_1CILi1EEES8_S8_EEENS6_IJNS7_ILi128EEENS7_ILi96EEENS7_ILi192EEEEEELi128ENS_10bfloat16_tEfNS_4arch4Sm90ELb0ELb0ELb1ELb1ELb1ELb0ELb0ELb1ELb1ELb1ELb0ELb0EEENS1_21CollectiveEpilogueFwdINS6_IJSA_SA_SB_EEES9_SE_SG_Li256ELb1ELb1ELb0ELb0EEENS1_36VarlenDynamicPersistentTileSchedulerILi128ELi96ELi256ELi128ELb0ELb1ELb1ELb0ELb1ELb1EEEEEEEEEvNT_6ParamsE)
        /*00bc*/ 	.word	0x00000028


	//----- nvinfo : EIATTR_REGCOUNT
	.align		4
.L_50:
        /*00c0*/ 	.byte	0x04, 0x2f
        /*00c2*/ 	.short	(.L_52 - .L_51)
	.align		4
.L_51:
        /*00c4*/ 	.word	index@(_ZN7cutlass13device_kernelIN5flash11enable_sm90INS1_16FlashAttnFwdSm90INS1_25CollectiveMainloopFwdSm90ILi2EN4cute5tupleIJNS5_1CILi1EEES8_S8_EEENS6_IJNS7_ILi128EEENS7_ILi96EEENS7_ILi192EEEEEELi128ENS_10bfloat16_tEfNS_4arch4Sm90ELb0ELb0ELb1ELb0ELb1ELb0ELb0ELb1ELb1ELb1ELb0ELb0EEENS1_21CollectiveEpilogueFwdINS6_IJSA_SA_SB_EEES9_SE_SG_Li256ELb0ELb1ELb0ELb0EEENS1_29StaticPersistentTileSchedulerILb0EEEEEEEEEvNT_6ParamsE)
        /*00c8*/ 	.word	0x000000a8


	//----- nvinfo : EIATTR_FRAME_SIZE
	.align		4
.L_52:
        /*00cc*/ 	.byte	0x04, 0x11
        /*00ce*/ 	.short	(.L_54 - .L_53)
	.align		4
.L_53:
        /*00d0*/ 	.word	index@(_ZN7cutlass13device_kernelIN5flash11enable_sm90INS1_16FlashAttnFwdSm90INS1_25CollectiveMainloopFwdSm90ILi2EN4cute5tupleIJNS5_1CILi1EEES8_S8_EEENS6_IJNS7_ILi128EEENS7_ILi96EEENS7_ILi192EEEEEELi128ENS_10bfloat16_tEfNS_4arch4Sm90ELb0ELb0ELb1ELb0ELb1ELb0ELb0ELb1ELb1ELb1ELb0ELb0EEENS1_21CollectiveEpilogueFwdINS6_IJSA_SA_SB_EEES9_SE_SG_Li256ELb0ELb1ELb0ELb0EEENS1_29StaticPersistentTileSchedulerILb0EEEEEEEEEvNT_6ParamsE)
        /*00d4*/ 	.word	0x00000008


	//----- nvinfo : EIATTR_MIN_STACK_SIZE
	.align		4
.L_54:
        /*00d8*/ 	.byte	0x04, 0x12
        /*00da*/ 	.short	(.L_56 - .L_55)
	.align		4
.L_55:
        /*00dc*/ 	.word	index@(_ZN7cutlass13device_kernelIN5flash11enable_sm90INS1_16FlashAttnFwdSm90INS1_25CollectiveMainloopFwdSm90ILi2EN4cute5tupleIJNS5_1CILi1EEES8_S8_EEENS6_IJNS7_ILi128EEENS7_ILi96EEENS7_ILi192EEEEEELi128ENS_10bfloat16_tEfNS_4arch4Sm90ELb0ELb0ELb1ELb0ELb1ELb0ELb0ELb1ELb1ELb1ELb0ELb0EEENS1_21CollectiveEpilogueFwdINS6_IJSA_SA_SB_EEES9_SE_SG_Li256ELb0ELb1ELb0ELb0EEENS1_29StaticPersistentTileSchedulerILb0EEEEEEEEEvNT_6ParamsE)
        /*00e0*/ 	.word	0x00000008


	//----- nvinfo : EIATTR_MIN_STACK_SIZE
	.align		4
.L_56:
        /*00e4*/ 	.byte	0x04, 0x12
        /*00e6*/ 	.short	(.L_58 - .L_57)
	.align		4
.L_57:
        /*00e8*/ 	.word	index@(_ZN7cutlass13device_kernelIN5flash11enable_sm90INS1_16FlashAttnFwdSm90INS1_25CollectiveMainloopFwdSm90ILi2EN4cute5tupleIJNS5_1CILi1EEES8_S8_EEENS6_IJNS7_ILi128EEENS7_ILi96EEENS7_ILi192EEEEEELi128ENS_10bfloat16_tEfNS_4arch4Sm90ELb0ELb0ELb1ELb1ELb1ELb0ELb0ELb1ELb1ELb1ELb0ELb0EEENS1_21CollectiveEpilogueFwdINS6_IJSA_SA_SB_EEES9_SE_SG_Li256ELb1ELb1ELb0ELb0EEENS1_36VarlenDynamicPersistentTileSchedulerILi128ELi96ELi256ELi128ELb0ELb1ELb1ELb0ELb1ELb1EEEEEEEEEvNT_6ParamsE)
        /*00ec*/ 	.word	0x00000028


	//----- nvinfo : EIATTR_MIN_STACK_SIZE
	.align		4
.L_58:
        /*00f0*/ 	.byte	0x04, 0x12
        /*00f2*/ 	.short	(.L_60 - .L_59)
	.align		4
.L_59:
        /*00f4*/ 	.word	index@(_ZN7cutlass13device_kernelIN5flash11enable_sm90INS1_16FlashAttnFwdSm90INS1_25CollectiveMainloopFwdSm90ILi2EN4cute5tupleIJNS5_1CILi1EEES8_S8_EEENS6_IJNS7_ILi128EEENS7_ILi96EEENS7_ILi192EEEEEELi128ENS_10bfloat16_tEfNS_4arch4Sm90ELb0ELb0ELb1ELb1ELb1ELb1ELb0ELb1ELb1ELb1ELb0ELb0EEENS1_21CollectiveEpilogueFwdINS6_IJSA_SA_SB_EEES9_SE_SG_Li256ELb1ELb1ELb0ELb0EEENS1_36VarlenDynamicPersistentTileSchedulerILi128ELi96ELi256ELi128ELb0ELb1ELb1ELb0ELb1ELb1EEEEEEEEEvNT_6ParamsE)
        /*00f8*/ 	.word	0x00000050


	//----- nvinfo : EIATTR_MIN_STACK_SIZE
	.align		4
.L_60:
        /*00fc*/ 	.byte	0x04, 0x12
        /*00fe*/ 	.short	(.L_62 - .L_61)
	.align		4
.L_61:
        /*0100*/ 	.word	index@(_ZN7cutlass13device_kernelIN5flash11enable_sm90INS1_16FlashAttnFwdSm90INS1_25CollectiveMainloopFwdSm90ILi2EN4cute5tupleIJNS5_1CILi1EEES8_S8_EEENS6_IJNS7_ILi128EEENS7_ILi96EEENS7_ILi192EEEEEELi128ENS_10bfloat16_tEfNS_4arch4Sm90ELb0ELb1ELb1ELb0ELb1ELb0ELb0ELb1ELb1ELb1ELb0ELb0EEENS1_21CollectiveEpilogueFwdINS6_IJSA_SA_SB_EEES9_SE_SG_Li256ELb0ELb1ELb0ELb0EEENS1_30DynamicPersistentTileSchedulerILi256ELi128ELb0ELb1ELb1EEEEEEEEEvNT_6ParamsE)
        /*0104*/ 	.word	0x00000008


	//----- nvinfo : EIATTR_MIN_STACK_SIZE
	.align		4
.L_62:
        /*0108*/ 	.byte	0x04, 0x12
        /*010a*/ 	.short	(.L_64 - .L_63)
	.align		4
.L_63:
        /*010c*/ 	.word	index@(_ZN7cutlass13device_kernelIN5flash11enable_sm90INS1_16FlashAttnFwdSm90INS1_25CollectiveMainloopFwdSm90ILi2EN4cute5tupleIJNS5_1CILi1EEES8_S8_EEENS6_IJNS7_ILi128EEENS7_ILi96EEENS7_ILi192EEEEEELi128ENS_10bfloat16_tEfNS_4arch4Sm90ELb0ELb1ELb1ELb1ELb1ELb0ELb0ELb1ELb1ELb1ELb0ELb0EEENS1_21CollectiveEpilogueFwdINS6_IJSA_SA_SB_EEES9_SE_SG_Li256ELb1ELb1ELb0ELb0EEENS1_36VarlenDynamicPersistentTileSchedulerILi128ELi96ELi256ELi128ELb0ELb1ELb1ELb1ELb0ELb1EEEEEEEEEvNT_6ParamsE)
        /*0110*/ 	.word	0x00000020


	//----- nvinfo : EIATTR_MIN_STACK_SIZE
	.align		4
.L_64:
        /*0114*/ 	.byte	0x04, 0x12
        /*0116*/ 	.short	(.L_66 - .L_65)
	.align		4
.L_65:
        /*0118*/ 	.word	index@(_ZN7cutlass13device_kernelIN5flash11enable_sm90INS1_16FlashAttnFwdSm90INS1_25CollectiveMainloopFwdSm90ILi2EN4cute5tupleIJNS5_1CILi1EEES8_S8_EEENS6_IJNS7_ILi128EEENS7_ILi96EEENS7_ILi192EEEEEELi128ENS_10bfloat16_tEfNS_4arch4Sm90ELb0ELb1ELb1ELb1ELb1ELb1ELb0ELb1ELb1ELb1ELb0ELb0EEENS1_21CollectiveEpilogueFwdINS6_IJSA_SA_SB_EEES9_SE_SG_Li256ELb1ELb1ELb0ELb0EEENS1_36VarlenDynamicPersistentTileSchedulerILi128ELi96ELi256ELi128ELb0ELb1ELb1ELb1ELb0ELb1EEEEEEEEEvNT_6ParamsE)
        /*011c*/ 	.word	0x00000048


	//----- nvinfo : EIATTR_MIN_STACK_SIZE
	.align		4
.L_66:
        /*0120*/ 	.byte	0x04, 0x12
        /*0122*/ 	.short	(.L_68 - .L_67)
	.align		4
.L_67:
        /*0124*/ 	.word	index@(_ZN7cutlass13device_kernelIN5flash11enable_sm90INS1_16FlashAttnFwdSm90INS1_25CollectiveMainloopFwdSm90ILi2EN4cute5tupleIJNS5_1CILi1EEES8_S8_EEENS6_IJNS7_ILi128EEENS7_ILi96EEENS7_ILi192EEEEEELi128ENS_10bfloat16_tEfNS_4arch4Sm90ELb1ELb0ELb1ELb0ELb1ELb0ELb0ELb1ELb1ELb1ELb0ELb0EEENS1_21CollectiveEpilogueFwdINS6_IJSA_SA_SB_EEES9_SE_SG_Li256ELb0ELb1ELb0ELb0EEENS1_30DynamicPersistentTileSchedulerILi256ELi128ELb0ELb1ELb1EEEEEEEEEvNT_6ParamsE)
        /*0128*/ 	.word	0x00000008


	//----- nvinfo : EIATTR_MIN_STACK_SIZE
	.align		4
.L_68:
        /*012c*/ 	.byte	0x04, 0x12
        /*012e*/ 	.short	(.L_70 - .L_69)
	.align		4
.L_69:
        /*0130*/ 	.word	index@(_ZN7cutlass13device_kernelIN5flash11enable_sm90INS1_16FlashAttnFwdSm90INS1_25CollectiveMainloopFwdSm90ILi2EN4cute5tupleIJNS5_1CILi1EEES8_S8_EEENS6_IJNS7_ILi128EEENS7_ILi96EEENS7_ILi192EEEEEELi128ENS_10bfloat16_tEfNS_4arch4Sm90ELb1ELb0ELb1ELb1ELb1ELb0ELb0ELb1ELb1ELb1ELb0ELb0EEENS1_21CollectiveEpilogueFwdINS6_IJSA_SA_SB_EEES9_SE_SG_Li256ELb1ELb1ELb0ELb0EEENS1_36VarlenDynamicPersistentTileSchedulerILi128ELi96ELi256ELi128ELb0ELb1ELb1ELb1ELb1ELb1EEEEEEEEEvNT_6ParamsE)
        /*0134*/ 	.word	0x00000020


	//----- nvinfo : EIATTR_MIN_STACK_SIZE
	.align		4
.L_70:
        /*0138*/ 	.byte	0x04, 0x12
        /*013a*/ 	.short	(.L_72 - .L_71)
	.align		4
.L_71:
        /*013c*/ 	.word	index@(_ZN7cutlass13device_kernelIN5flash11enable_sm90INS1_16FlashAttnFwdSm90INS1_25CollectiveMainloopFwdSm90ILi2EN4cute5tupleIJNS5_1CILi1EEES8_S8_EEENS6_IJNS7_ILi128EEENS7_ILi96EEENS7_ILi192EEEEEELi128ENS_10bfloat16_tEfNS_4arch4Sm90ELb1ELb0ELb1ELb1ELb1ELb1ELb0ELb1ELb1ELb1ELb0ELb0EEENS1_21CollectiveEpilogueFwdINS6_IJSA_SA_SB_EEES9_SE_SG_Li256ELb1ELb1ELb0ELb0EEENS1_36VarlenDynamicPersistentTileSchedulerILi128ELi96ELi256ELi128ELb0ELb1ELb1ELb1ELb1ELb1EEEEEEEEEvNT_6ParamsE)
        /*0140*/ 	.word	0x00000040
.L_72:


//--------------------- .nv.compat                --------------------------
	.section	.nv.compat,"",@"SHT_CUDA_COMPAT_INFO"
	.align	4
        /*0000*/ 	.byte	0x02, 0x09, 0x01, 0x00, 0x02, 0x02, 0x04, 0x00, 0x02, 0x05, 0x05, 0x00, 0x03, 0x07, 0x01, 0x01
        /*0010*/ 	.byte	0x02, 0x03, 0x01, 0x00, 0x02, 0x06, 0x01, 0x00, 0x04, 0x0b, 0x08, 0x00, 0x00, 0x00, 0x00, 0x00
        /*0020*/ 	.byte	0x00, 0x00, 0x00, 0x00


//--------------------- .nv.info._ZN7cutlass13device_kernelIN5flash11enable_sm90INS1_16FlashAttnFwdSm90INS1_25CollectiveMainloopFwdSm90ILi2EN4cute5tupleIJNS5_1CILi1EEES8_S8_EEENS6_IJNS7_ILi128EEENS7_ILi96EEENS7_ILi192EEEEEELi128ENS_10bfloat16_tEfNS_4arch4Sm90ELb0ELb0ELb1ELb0ELb1ELb0ELb0ELb1ELb1ELb1ELb0ELb0EEENS1_21CollectiveEpilogueFwdINS6_IJSA_SA_SB_EEES9_SE_SG_Li256ELb0ELb1ELb0ELb0EEENS1_29StaticPersistentTileSchedulerILb0EEEEEEEEEvNT_6ParamsE --------------------------
	.section	.nv.info._ZN7cutlass13device_kernelIN5flash11enable_sm90INS1_16FlashAttnFwdSm90INS1_25CollectiveMainloopFwdSm90ILi2EN4cute5tupleIJNS5_1CILi1EEES8_S8_EEENS6_IJNS7_ILi128EEENS7_ILi96EEENS7_ILi192EEEEEELi128ENS_10bfloat16_tEfNS_4arch4Sm90ELb0ELb0ELb1ELb0ELb1ELb0ELb0ELb1ELb1ELb1ELb0ELb0EEENS1_21CollectiveEpilogueFwdINS6_IJSA_SA_SB_EEES9_SE_SG_Li256ELb0ELb1ELb0ELb0EEENS1_29StaticPersistentTileSchedulerILb0EEEEEEEEEvNT_6ParamsE,"",@"SHT_CUDA_INFO"
	.sectionflags	@""
	.align	4


	//----- nvinfo : EIATTR_CUDA_API_VERSION
	.align		4
        /*0000*/ 	.byte	0x04, 0x37
        /*0002*/ 	.short	(.L_74 - .L_73)
.L_73:
        /*0004*/ 	.word	0x00000082


	//----- nvinfo : EIATTR_KPARAM_INFO
	.align		4
.L_74:
        /*0008*/ 	.byte	0x04, 0x17
        /*000a*/ 	.short	(.L_76 - .L_75)
.L_75:
        /*000c*/ 	.word	0x00000000
        /*0010*/ 	.short	0x0000
        /*0012*/ 	.short	0x0070
        /*0014*/ 	.byte	0x00, 0xf0, 0x01, 0x28


	//----- nvinfo : EIATTR_SPARSE_MMA_MASK
	.align		4
.L_76:
        /*0018*/ 	.byte	0x03, 0x50
        /*001a*/ 	.short	0x0000


	//----- nvinfo : EIATTR_MAXREG_COUNT
	.align		4
        /*001c*/ 	.byte	0x03, 0x1b
        /*001e*/ 	.short	0x00a8


	//----- nvinfo : EIATTR_NUM_BARRIERS
	.align		4
        /*0020*/ 	.byte	0x02, 0x4c
        /*0022*/ 	.byte	0x09
	.zero		1


	//----- nvinfo : EIATTR_EXTERNS
	.align		4
        /*0024*/ 	.byte	0x04, 0x0f
        /*0026*/ 	.short	(.L_78 - .L_77)


	//   ....[0]....
	.align		4
.L_77:
        /*0028*/ 	.word	index@(__assertfail)


	//----- nvinfo : EIATTR_ANNOTATIONS
	.align		4
.L_78:
        /*002c*/ 	.byte	0x04, 0x55
        /*002e*/ 	.short	(.L_80 - .L_79)


	//   ....[0]....
.L_79:
        /*0030*/ 	.word	0x00000001
        /*0034*/ 	.byte	0xa0, 0x08, 0x00, 0x00, 0x01, 0x00, 0x00, 0x00, 0x50, 0x09, 0x00, 0x00, 0x01, 0x00, 0x00, 0x00
        /*0044*/ 	.byte	0x50, 0x7b, 0x00, 0x00, 0x01, 0x00, 0x00, 0x00, 0x80, 0x7c, 0x00, 0x00, 0x01, 0x00, 0x00, 0x00
        /*0054*/ 	.byte	0xc0, 0x98, 0x00, 0x00, 0x01, 0x00, 0x00, 0x00, 0x60, 0xae, 0x00, 0x00, 0x01, 0x00, 0x00, 0x00
        /*0064*/ 	.byte	0x10, 0xaf, 0x00, 0x00, 0x01, 0x00, 0x00, 0x00, 0x90, 0xb0, 0x00, 0x00


	//----- nvinfo : EIATTR_MERCURY_ISA_VERSION
	.align		4
.L_80:
        /*0070*/ 	.byte	0x03, 0x5f
        /*0072*/ 	.short	0x0101


	//----- nvinfo : EIATTR_INT_WARP_WIDE_INSTR_OFFSETS
	.align		4
        /*0074*/ 	.byte	0x04, 0x31
        /*0076*/ 	.short	(.L_82 - .L_81)


	//   ....[0]....
.L_81:
        /*0078*/ 	.word	0x000000c0


	//   ....[1]....
        /*007c*/ 	.word	0x000000d0


	//   ....[2]....
        /*0080*/ 	.word	0x00000170


	//----- nvinfo : EIATTR_COOP_GROUP_MASK_REGIDS
	.align		4
.L_82:
        /*0084*/ 	.byte	0x04, 0x29
        /*0086*/ 	.short	(.L_84 - .L_83)


	//   ....[0]....
.L_83:
        /*0088*/ 	.word	0xffffffff


	//   ....[1]....
        /*008c*/ 	.word	0xffffffff


	//   ....[2]....
        /*0090*/ 	.word	0xffffffff


	//   ....[3]....
        /*0094*/ 	.word	0xffffffff


	//   ....[4]....
        /*0098*/ 	.word	0xffffffff


	//   ....[5]....
        /*009c*/ 	.word	0xffffffff


	//   ....[6]....
        /*00a0*/ 	.word	0xffffffff


	//   ....[7]....
        /*00a4*/ 	.word	0xffffffff


	//   ....[8]....
        /*00a8*/ 	.word	0xffffffff


	//   ....[9]....
        /*00ac*/ 	.word	0xffffffff


	//   ....[10]....
        /*00b0*/ 	.word	0xffffffff


	//   ....[11]....
        /*00b4*/ 	.word	0xffffffff


	//   ....[12]....
        /*00b8*/ 	.word	0xffffffff


	//   ....[13]....
        /*00bc*/ 	.word	0xffffffff


	//   ....[14]....
        /*00c0*/ 	.word	0xffffffff


	//   ....[15]....
        /*00c4*/ 	.word	0xffffffff


	//   ....[16]....
        /*00c8*/ 	.word	0xffffffff


	//   ....[17]....
        /*00cc*/ 	.word	0xffffffff


	//   ....[18]....
        /*00d0*/ 	.word	0xffffffff


	//   ....[19]....
        /*00d4*/ 	.word	0xffffffff


	//   ....[20]....
        /*00d8*/ 	.word	0xffffffff


	//   ....[21]....
        /*00dc*/ 	.word	0xffffffff


	//   ....[22]....
        /*00e0*/ 	.word	0xffffffff


	//   ....[23]....
        /*00e4*/ 	.word	0xffffffff


	//   ....[24]....
        /*00e8*/ 	.word	0xffffffff


	//   ....[25]....
        /*00ec*/ 	.word	0xffffffff


	//   ....[26]....
        /*00f0*/ 	.word	0xffffffff


	//   ....[27]....
        /*00f4*/ 	.word	0xffffffff


	//   ....[28]....
        /*00f8*/ 	.word	0xffffffff


	//   ....[29]....
        /*00fc*/ 	.word	0xffffffff


	//   ....[30]....
        /*0100*/ 	.word	0xffffffff


	//   ....[31]....
        /*0104*/ 	.word	0xffffffff


	//   ....[32]....
        /*0108*/ 	.word	0xffffffff


	//   ....[33]....
        /*010c*/ 	.word	0xffffffff


	//   ....[34]....
        /*0110*/ 	.word	0xffffffff


	//   ....[35]....
        /*0114*/ 	.word	0xffffffff


	//   ....[36]....
        /*0118*/ 	.word	0xffffffff


	//   ....[37]....
        /*011c*/ 	.word	0xffffffff


	//   ....[38]....
        /*0120*/ 	.word	0xffffffff


	//   ....[39]....
        /*0124*/ 	.word	0xffffffff


	//   ....[40]....
        /*0128*/ 	.word	0xffffffff


	//   ....[41]....
        /*012c*/ 	.word	0xffffffff


	//   ....[42]....
        /*0130*/ 	.word	0xffffffff


	//   ....[43]....
        /*0134*/ 	.word	0xffffffff


	//   ....[44]....
        /*0138*/ 	.word	0xffffffff


	//   ....[45]....
        /*013c*/ 	.word	0xffffffff


	//   ....[46]....
        /*0140*/ 	.word	0xffffffff


	//   ....[47]....
        /*0144*/ 	.word	0xffffffff


	//   ....[48]....
        /*0148*/ 	.word	0xffffffff


	//   ....[49]....
        /*014c*/ 	.word	0xffffffff


	//   ....[50]....
        /*0150*/ 	.word	0xffffffff


	//   ....[51]....
        /*0154*/ 	.word	0xffffffff


	//   ....[52]....
        /*0158*/ 	.word	0xffffffff


	//   ....[53]....
        /*015c*/ 	.word	0xffffffff


	//   ....[54]....
        /*0160*/ 	.word	0xffffffff


	//   ....[55]....
        /*0164*/ 	.word	0xffffffff


	//   ....[56]....
        /*0168*/ 	.word	0xffffffff


	//   ....[57]....
        /*016c*/ 	.word	0xffffffff


	//   ....[58]....
        /*0170*/ 	.word	0xffffffff


	//   ....[59]....
        /*0174*/ 	.word	0xffffffff


	//   ....[60]....
        /*0178*/ 	.word	0xffffffff


	//   ....[61]....
        /*017c*/ 	.word	0xffffffff


	//   ....[62]....
        /*0180*/ 	.word	0xffffffff


	//   ....[63]....
        /*0184*/ 	.word	0xffffffff


	//   ....[64]....
        /*0188*/ 	.word	0xffffffff


	//   ....[65]....
        /*018c*/ 	.word	0xffffffff


	//   ....[66]....
        /*0190*/ 	.word	0xffffffff


	//   ....[67]....
        /*0194*/ 	.word	0xffffffff


	//   ....[68]....
        /*0198*/ 	.word	0xffffffff


	//   ....[69]....
        /*019c*/ 	.word	0xffffffff


	//   ....[70]....
        /*01a0*/ 	.word	0xffffffff


	//   ....[71]....
        /*01a4*/ 	.word	0xffffffff


	//   ....[72]....
        /*01a8*/ 	.word	0xffffffff


	//   ....[73]....
        /*01ac*/ 	.word	0xffffffff


	//   ....[74]....
        /*01b0*/ 	.word	0xffffffff


	//   ....[75]....
        /*01b4*/ 	.word	0xffffffff


	//   ....[76]....
        /*01b8*/ 	.word	0xffffffff


	//   ....[77]....
        /*01bc*/ 	.word	0xffffffff


	//   ....[78]....
        /*01c0*/ 	.word	0xffffffff


	//   ....[79]....
        /*01c4*/ 	.word	0xffffffff


	//   ....[80]....
        /*01c8*/ 	.word	0xffffffff


	//   ....[81]....
        /*01cc*/ 	.word	0xffffffff


	//   ....[82]....
        /*01d0*/ 	.word	0xffffffff


	//   ....[83]....
        /*01d4*/ 	.word	0xffffffff


	//   ....[84]....
        /*01d8*/ 	.word	0xffffffff


	//   ....[85]....
        /*01dc*/ 	.word	0xffffffff


	//   ....[86]....
        /*01e0*/ 	.word	0xffffffff


	//   ....[87]....
        /*01e4*/ 	.word	0xffffffff


	//   ....[88]....
        /*01e8*/ 	.word	0xffffffff


	//   ....[89]....
        /*01ec*/ 	.word	0xffffffff


	//   ....[90]....
        /*01f0*/ 	.word	0xffffffff


	//   ....[91]....
        /*01f4*/ 	.word	0xffffffff


	//   ....[92]....
        /*01f8*/ 	.word	0xffffffff


	//   ....[93]....
        /*01fc*/ 	.word	0xffffffff


	//   ....[94]....
        /*0200*/ 	.word	0xffffffff


	//   ....[95]....
        /*0204*/ 	.word	0xffffffff


	//   ....[96]....
        /*0208*/ 	.word	0x0500000f


	//   ....[97]....
        /*020c*/ 	.word	0x0500000f


	//   ....[98]....
        /*0210*/ 	.word	0x0500000f


	//   ....[99]....
        /*0214*/ 	.word	0x0500000f


	//   ....[100]....
        /*0218*/ 	.word	0x0500000f


	//   ....[101]....
        /*021c*/ 	.word	0x0500000f


	//   ....[102]....
        /*0220*/ 	.word	0x0500000f


	//   ....[103]....
        /*0224*/ 	.word	0x0500000f


	//   ....[104]....
        /*0228*/ 	.word	0x0500000f


	//   ....[105]....
        /*022c*/ 	.word	0x0500000f


	//   ....[106]....
        /*0230*/ 	.word	0x0500000f


	//   ....[107]....
        /*0234*/ 	.word	0x0500000f


	//   ....[108]....
        /*0238*/ 	.word	0x0500000f


	//   ....[109]....
        /*023c*/ 	.word	0x0500000f


	//   ....[110]....
        /*0240*/ 	.word	0x0500000f


	//   ....[111]....
        /*0244*/ 	.word	0x0500000f


	//   ....[112]....
        /*0248*/ 	.word	0x0500000f


	//   ....[113]....
        /*024c*/ 	.word	0x0500000f


	//   ....[114]....
        /*0250*/ 	.word	0x0500000f


	//   ....[115]....
        /*0254*/ 	.word	0x0500000f


	//   ....[116]....
        /*0258*/ 	.word	0x0500000f


	//   ....[117]....
        /*025c*/ 	.word	0x0500000f


	//   ....[118]....
        /*0260*/ 	.word	0x0500000f


	//   ....[119]....
        /*0264*/ 	.word	0x0500000f


	//   ....[120]....
        /*0268*/ 	.word	0x0500000f


	//   ....[121]....
        /*026c*/ 	.word	0x0500000f


	//   ....[122]....
        /*0270*/ 	.word	0x0500000f


	//   ....[123]....
        /*0274*/ 	.word	0x0500000f


	//   ....[124]....
        /*0278*/ 	.word	0x0500000f


	//   ....[125]....
        /*027c*/ 	.word	0x0500000f


	//   ....[126]....
        /*0280*/ 	.word	0x0500000f


	//   ....[127]....
        /*0284*/ 	.word	0x0500000f


	//   ....[128]....
        /*0288*/ 	.word	0x0500000f


	//   ....[129]....
        /*028c*/ 	.word	0x0500000f


	//   ....[130]....
        /*0290*/ 	.word	0x0500000f


	//   ....[131]....
        /*0294*/ 	.word	0x0500000f


	//   ....[132]....
        /*0298*/ 	.word	0x0500000f


	//   ....[133]....
        /*029c*/ 	.word	0x0500000f


	//   ....[134]....
        /*02a0*/ 	.word	0x0500000f


	//   ....[135]....
        /*02a4*/ 	.word	0x0500000f


	//   ....[136]....
        /*02a8*/ 	.word	0x0500000f


	//   ....[137]....
        /*02ac*/ 	.word	0x0500000f


	//   ....[138]....
        /*02b0*/ 	.word	0x0500000f


	//   ....[139]....
        /*02b4*/ 	.word	0x0500000f


	//   ....[140]....
        /*02b8*/ 	.word	0x0500000f


	//   ....[141]....
        /*02bc*/ 	.word	0x0500000f


	//   ....[142]....
        /*02c0*/ 	.word	0x0500000f


	//   ....[143]....
        /*02c4*/ 	.word	0x0500000f


	//   ....[144]....
        /*02c8*/ 	.word	0x0500000f


	//   ....[145]....
        /*02cc*/ 	.word	0x0500000f


	//   ....[146]....
        /*02d0*/ 	.word	0x0500000f


	//   ....[147]....
        /*02d4*/ 	.word	0x0500000f


	//   ....[148]....
        /*02d8*/ 	.word	0x0500000f


	//   ....[149]....
        /*02dc*/ 	.word	0x0500000f


	//   ....[150]....
        /*02e0*/ 	.word	0x0500000f


	//   ....[151]....
        /*02e4*/ 	.word	0x0500000f


	//   ....[152]....
        /*02e8*/ 	.word	0x0500000f


	//   ....[153]....
        /*02ec*/ 	.word	0x0500000f


	//   ....[154]....
        /*02f0*/ 	.word	0x0500000f


	//   ....[155]....
        /*02f4*/ 	.word	0x0500000f


	//   ....[156]....
        /*02f8*/ 	.word	0x0500000f


	//   ....[157]....
        /*02fc*/ 	.word	0x0500000f


	//   ....[158]....
        /*0300*/ 	.word	0x0500000f


	//   ....[159]....
        /*0304*/ 	.word	0x0500000f


	//   ....[160]....
        /*0308*/ 	.word	0x0500000f


	//   ....[161]....
        /*030c*/ 	.word	0x0500000f


	//----- nvinfo : EIATTR_COOP_GROUP_INSTR_OFFSETS
	.align		4
.L_84:
        /*0310*/ 	.byte	0x04, 0x28
        /*0312*/ 	.short	(.L_86 - .L_85)


	//   ....[0]....
.L_85:
        /*0314*/ 	.word	0x00000070


	//   ....[1]....
        /*0318*/ 	.word	0x000000b0


	//   ....[2]....
        /*031c*/ 	.word	0x000002d0


	//   ....[3]....
        /*0320*/ 	.word	0x00000430


	//   ....[4]....
        /*0324*/ 	.word	0x00000550


	//   ....[5]....
        /*0328*/ 	.word	0x000006b0


	//   ....[6]....
        /*032c*/ 	.word	0x00000ce0


	//   ....[7]....
        /*0330*/ 	.word	0x000024f0


	//   ....[8]....
        /*0334*/ 	.word	0x00002560


	//   ....[9]....
        /*0338*/ 	.word	0x00002970


	//   ....[10]....
        /*033c*/ 	.word	0x00002a00


	//   ....[11]....
        /*0340*/ 	.word	0x00004db0


	//   ....[12]....
        /*0344*/ 	.word	0x00004dd0


	//   ....[13]....
        /*0348*/ 	.word	0x00004df0


	//   ....[14]....
        /*034c*/ 	.word	0x00004e20


	//   ....[15]....
        /*0350*/ 	.word	0x00005f50


	//   ....[16]....
        /*0354*/ 	.word	0x00005f80


	//   ....[17]....
        /*0358*/ 	.word	0x00006040


	//   ....[18]....
        /*035c*/ 	.word	0x00006050


	//   ....[19]....
        /*0360*/ 	.word	0x00007030


	//   ....[20]....
        /*0364*/ 	.word	0x00007060


	//   ....[21]....
        /*0368*/ 	.word	0x000070f0


	//   ....[22]....
        /*036c*/ 	.word	0x00007160


	//   ....[23]....
        /*0370*/ 	.word	0x000076d0


	//   ....[24]....
        /*0374*/ 	.word	0x00007710


	//   ....[25]....
        /*0378*/ 	.word	0x000077e0


	//   ....[26]....
        /*037c*/ 	.word	0x00007800


	//   ....[27]....
        /*0380*/ 	.word	0x000078b0


	//   ....[28]....
        /*0384*/ 	.word	0x000078d0


	//   ....[29]....
        /*0388*/ 	.word	0x00007990


	//   ....[30]....
        /*038c*/ 	.word	0x000079d0


	//   ....[31]....
        /*0390*/ 	.word	0x00008ab0


	//   ....[32]....
        /*0394*/ 	.word	0x00008ad0


	//   ....[33]....
        /*0398*/ 	.word	0x00008ae0


	//   ....[34]....
        /*039c*/ 	.word	0x00008b30


	//   ....[35]....
        /*03a0*/ 	.word	0x00008b80


	//   ....[36]....
        /*03a4*/ 	.word	0x00008bd0


	//   ....[37]....
        /*03a8*/ 	.word	0x00008c70


	//   ....[38]....
        /*03ac*/ 	.word	0x00008c90


	//   ....[39]....
        /*03b0*/ 	.word	0x00008d20


	//   ....[40]....
        /*03b4*/ 	.word	0x00008d40


	//   ....[41]....
        /*03b8*/ 	.word	0x00008dd0


	//   ....[42]....
        /*03bc*/ 	.word	0x00008df0


	//   ....[43]....
        /*03c0*/ 	.word	0x000093e0


	//   ....[44]....
        /*03c4*/ 	.word	0x00009400


	//   ....[45]....
        /*03c8*/ 	.word	0x00009430


	//   ....[46]....
        /*03cc*/ 	.word	0x00009470


	//   ....[47]....
        /*03d0*/ 	.word	0x000094f0


	//   ....[48]....
        /*03d4*/ 	.word	0x00009510


	//   ....[49]....
        /*03d8*/ 	.word	0x000095a0


	//   ....[50]....
        /*03dc*/ 	.word	0x000095d0


	//   ....[51]....
        /*03e0*/ 	.word	0x00009650


	//   ....[52]....
        /*03e4*/ 	.word	0x00009670


	//   ....[53]....
        /*03e8*/ 	.word	0x00009700


	//   ....[54]....
        /*03ec*/ 	.word	0x00009720


	//   ....[55]....
        /*03f0*/ 	.word	0x000097b0


	//   ....[56]....
        /*03f4*/ 	.word	0x000097e0


	//   ....[57]....
        /*03f8*/ 	.word	0x00009860


	//   ....[58]....
        /*03fc*/ 	.word	0x00009880


	//   ....[59]....
        /*0400*/ 	.word	0x00009ed0


	//   ....[60]....
        /*0404*/ 	.word	0x00009f00


	//   ....[61]....
        /*0408*/ 	.word	0x00009f10


	//   ....[62]....
        /*040c*/ 	.word	0x00009f30


	//   ....[63]....
        /*0410*/ 	.word	0x00009f80


	//   ....[64]....
        /*0414*/ 	.word	0x00009fa0


	//   ....[65]....
        /*0418*/ 	.word	0x0000a000


	//   ....[66]....
        /*041c*/ 	.word	0x0000a020


	//   ....[67]....
        /*0420*/ 	.word	0x0000a070


	//   ....[68]....
        /*0424*/ 	.word	0x0000a090


	//   ....[69]....
        /*0428*/ 	.word	0x0000a0e0


	//   ....[70]....
        /*042c*/ 	.word	0x0000a100


	//   ....[71]....
        /*0430*/ 	.word	0x0000a390


	//   ....[72]....
        /*0434*/ 	.word	0x0000a3b0


	//   ....[73]....
        /*0438*/ 	.word	0x0000a3d0


	//   ....[74]....
        /*043c*/ 	.word	0x0000a430


	//   ....[75]....
        /*0440*/ 	.word	0x0000a450


	//   ....[76]....
        /*0444*/ 	.word	0x0000a4b0


	//   ....[77]....
        /*0448*/ 	.word	0x0000a4d0


	//   ....[78]....
        /*044c*/ 	.word	0x0000a530


	//   ....[79]....
        /*0450*/ 	.word	0x0000a550


	//   ....[80]....
        /*0454*/ 	.word	0x0000a5b0


	//   ....[81]....
        /*0458*/ 	.word	0x0000a5d0


	//   ....[82]....
        /*045c*/ 	.word	0x0000a5e0


	//   ....[83]....
        /*0460*/ 	.word	0x0000aa50


	//   ....[84]....
        /*0464*/ 	.word	0x0000aa70


	//   ....[85]....
        /*0468*/ 	.word	0x0000aa90


	//   ....[86]....
        /*046c*/ 	.word	0x0000aad0


	//   ....[87]....
        /*0470*/ 	.word	0x0000ab20


	//   ....[88]....
        /*0474*/ 	.word	0x0000ab50


	//   ....[89]....
        /*0478*/ 	.word	0x0000aba0


	//   ....[90]....
        /*047c*/ 	.word	0x0000abd0


	//   ....[91]....
        /*0480*/ 	.word	0x0000ac20


	//   ....[92]....
        /*0484*/ 	.word	0x0000ac50


	//   ....[93]....
        /*0488*/ 	.word	0x0000aca0


	//   ....[94]....
        /*048c*/ 	.word	0x0000acd0


	//   ....[95]....
        /*0490*/ 	.word	0x0000b010


	//   ....[96]....
        /*0494*/ 	.word	0x0000b510


	//   ....[97]....
        /*0498*/ 	.word	0x0000b600


	//   ....[98]....
        /*049c*/ 	.word	0x0000b6a0


	//   ....[99]....
        /*04a0*/ 	.word	0x0000b730


	//   ....[100]....
        /*04a4*/ 	.word	0x0000b7f0


	//   ....[101]....
        /*04a8*/ 	.word	0x0000b870


	//   ....[102]....
        /*04ac*/ 	.word	0x0000b950


	//   ....[103]....
        /*04b0*/ 	.word	0x0000b9e0


	//   ....[104]....
        /*04b4*/ 	.word	0x0000bab0


	//   ....[105]....
        /*04b8*/ 	.word	0x0000bb40


	//   ....[106]....
        /*04bc*/ 	.word	0x0000bc10


	//   ....[107]....
        /*04c0*/ 	.word	0x0000bc90


	//   ....[108]....
        /*04c4*/ 	.word	0x0000bd60


	//   ....[109]....
        /*04c8*/ 	.word	0x0000bdf0


	//   ....[110]....
        /*04cc*/ 	.word	0x0000be60


	//   ....[111]....
        /*04d0*/ 	.word	0x0000bee0


	//   ....[112]....
        /*04d4*/ 	.word	0x0000bfa0


	//   ....[113]....
        /*04d8*/ 	.word	0x0000c010


	//   ....[114]....
        /*04dc*/ 	.word	0x0000c100


	//   ....[115]....
        /*04e0*/ 	.word	0x0000c190


	//   ....[116]....
        /*04e4*/ 	.word	0x0000c260


	//   ....[117]....
        /*04e8*/ 	.word	0x0000c2e0


	//   ....[118]....
        /*04ec*/ 	.word	0x0000c3c0


	//   ....[119]....
        /*04f0*/ 	.word	0x0000c430


	//   ....[120]....
        /*04f4*/ 	.word	0x0000c520


	//   ....[121]....
        /*04f8*/ 	.word	0x0000c5b0


	//   ....[122]....
        /*04fc*/ 	.word	0x0000c680


	//   ....[123]....
        /*0500*/ 	.word	0x0000c700


	//   ....[124]....
        /*0504*/ 	.word	0x0000c7c0


	//   ....[125]....
        /*0508*/ 	.word	0x0000c900


	//   ....[126]....
        /*050c*/ 	.word	0x0000c9b0


	//   ....[127]....
        /*0510*/ 	.word	0x0000ca10


	//   ....[128]....
        /*0514*/ 	.word	0x0000cad0


	//   ....[129]....
        /*0518*/ 	.word	0x0000cb30


	//   ....[130]....
        /*051c*/ 	.word	0x0000cbf0


	//   ....[131]....
        /*0520*/ 	.word	0x0000cc50


	//   ....[132]....
        /*0524*/ 	.word	0x0000cd10


	//   ....[133]....
        /*0528*/ 	.word	0x0000cd70


	//   ....[134]....
        /*052c*/ 	.word	0x0000ce30


	//   ....[135]....
        /*0530*/ 	.word	0x0000ce90


	//   ....[136]....
        /*0534*/ 	.word	0x0000cf50


	//   ....[137]....
        /*0538*/ 	.word	0x0000d030


	//   ....[138]....
        /*053c*/ 	.word	0x0000d0d0


	//   ....[139]....
        /*0540*/ 	.word	0x0000d130


	//   ....[140]....
        /*0544*/ 	.word	0x0000d200


	//   ....[141]....
        /*0548*/ 	.word	0x0000d260


	//   ....[142]....
        /*054c*/ 	.word	0x0000d330


	//   ....[143]....
        /*0550*/ 	.word	0x0000d390


	//   ....[144]....
        /*0554*/ 	.word	0x0000d460


	//   ....[145]....
        /*0558*/ 	.word	0x0000d4c0


	//   ....[146]....
        /*055c*/ 	.word	0x0000d590


	//   ....[147]....
        /*0560*/ 	.word	0x0000d5f0


	//   ....[148]....
        /*0564*/ 	.word	0x0000d6b0


	//   ....[149]....
        /*0568*/ 	.word	0x0000d7d0


	//   ....[150]....
        /*056c*/ 	.word	0x0000d870


	//   ....[151]....
        /*0570*/ 	.word	0x0000d8d0


	//   ....[152]....
        /*0574*/ 	.word	0x0000d9a0


	//   ....[153]....
        /*0578*/ 	.word	0x0000da40


	//   ....[154]....
        /*057c*/ 	.word	0x0000db00


	//   ....[155]....
        /*0580*/ 	.word	0x0000dba0


	//   ....[156]....
        /*0584*/ 	.word	0x0000dc60


	//   ....[157]....
        /*0588*/ 	.word	0x0000dd00


	//   ....[158]....
        /*058c*/ 	.word	0x0000ddc0


	//   ....[159]....
        /*0590*/ 	.word	0x0000de60


	//   ....[160]....
        /*0594*/ 	.word	0x0000df20


	//   ....[161]....
        /*0598*/ 	.word	0x0000e070


	//----- nvinfo : EIATTR_REG_RECONFIG
	.align		4
.L_86:
        /*059c*/ 	.byte	0x01, 0x54
	.zero		2


	//----- nvinfo : EIATTR_SYSCALL_OFFSETS
	.align		4
        /*05a0*/ 	.byte	0x04, 0x46
        /*05a2*/ 	.short	(.L_88 - .L_87)


	//   ....[0]....
.L_87:
        /*05a4*/ 	.word	0x00001050


	//   ....[1]....
        /*05a8*/ 	.word	0x00008260


	//   ....[2]....
        /*05ac*/ 	.word	0x000083a0


	//   ....[3]....
        /*05b0*/ 	.word	0x00008490


	//   ....[4]....
        /*05b4*/ 	.word	0x000090f0


	//----- nvinfo : EIATTR_MBARRIER_INSTR_OFFSETS
	.align		4
.L_88:
        /*05b8*/ 	.byte	0x04, 0x39
        /*05ba*/ 	.short	(.L_90 - .L_89)


	//   ....[0]....
.L_89:
        /*05bc*/ 	.word	0x00000180
        /*05c0*/ 	.word	0x000000ff
        /*05c4*/ 	.word	0x0002a800
        /*05c8*/ 	.short	0x0100
        /*05ca*/ 	.byte	0x08
	.zero		1


	//   ....[1]....
        /*05cc*/ 	.word	0x00000190
        /*05d0*/ 	.word	0x000000ff
        /*05d4*/ 	.word	0x0002a820
        /*05d8*/ 	.short	0x0100
        /*05da*/ 	.byte	0x08
	.zero		1


	//   ....[2]....
        /*05dc*/ 	.word	0x00000280
        /*05e0*/ 	.word	0x000000ff
        /*05e4*/ 	.word	0x0002a830
        /*05e8*/ 	.short	0x0100
        /*05ea*/ 	.byte	0x08
	.zero		1


	//   ....[3]....
        /*05ec*/ 	.word	0x00000290
        /*05f0*/ 	.word	0x000000ff
        /*05f4*/ 	.word	0x0002a840
        /*05f8*/ 	.short	0x0100
        /*05fa*/ 	.byte	0x08
	.zero		1


	//   ....[4]....
        /*05fc*/ 	.word	0x000002a0
        /*0600*/ 	.word	0x000000ff
        /*0604*/ 	.word	0x0002a838
        /*0608*/ 	.short	0x0100
        /*060a*/ 	.byte	0x08
	.zero		1


	//   ....[5]....
        /*060c*/ 	.word	0x000002b0
        /*0610*/ 	.word	0x000000ff
        /*0614*/ 	.word	0x0002a848
        /*0618*/ 	.short	0x0100
        /*061a*/ 	.byte	0x08
	.zero		1


	//   ....[6]....
        /*061c*/ 	.word	0x000003e0
        /*0620*/ 	.word	0x000000ff
        /*0624*/ 	.word	0x0002a850
        /*0628*/ 	.short	0x0100
        /*062a*/ 	.byte	0x08
	.zero		1


	//   ....[7]....
        /*062c*/ 	.word	0x000003f0
        /*0630*/ 	.word	0x000000ff
        /*0634*/ 	.word	0x0002a860
        /*0638*/ 	.short	0x0100
        /*063a*/ 	.byte	0x08
	.zero		1


	//   ....[8]....
        /*063c*/ 	.word	0x00000400
        /*0640*/ 	.word	0x000000ff
        /*0644*/ 	.word	0x0002a858
        /*0648*/ 	.short	0x0100
        /*064a*/ 	.byte	0x08
	.zero		1


	//   ....[9]....
        /*064c*/ 	.word	0x00000410
        /*0650*/ 	.word	0x000000ff
        /*0654*/ 	.word	0x0002a868
        /*0658*/ 	.short	0x0100
        /*065a*/ 	.byte	0x08
	.zero		1


	//   ....[10]....
        /*065c*/ 	.word	0x00000500
        /*0660*/ 	.word	0x000000ff
        /*0664*/ 	.word	0x0002a870
        /*0668*/ 	.short	0x0100
        /*066a*/ 	.byte	0x06
	.zero		1


	//   ....[11]....
        /*066c*/ 	.word	0x00000510
        /*0670*/ 	.word	0x000000ff
        /*0674*/ 	.word	0x0002a880
        /*0678*/ 	.short	0x0100
        /*067a*/ 	.byte	0x06
	.zero		1


	//   ....[12]....
        /*067c*/ 	.word	0x00000520
        /*0680*/ 	.word	0x000000ff
        /*0684*/ 	.word	0x0002a878
        /*0688*/ 	.short	0x0100
        /*068a*/ 	.byte	0x06
	.zero		1


	//   ....[13]....
        /*068c*/ 	.word	0x00000530
        /*0690*/ 	.word	0x000000ff
        /*0694*/ 	.word	0x0002a888
        /*0698*/ 	.short	0x0100
        /*069a*/ 	.byte	0x06
	.zero		1


	//   ....[14]....
        /*069c*/ 	.word	0x00000660
        /*06a0*/ 	.word	0x000000ff
        /*06a4*/ 	.word	0x0002a890
        /*06a8*/ 	.short	0x0100
        /*06aa*/ 	.byte	0x08
	.zero		1


	//   ....[15]....
        /*06ac*/ 	.word	0x00000670
        /*06b0*/ 	.word	0x000000ff
        /*06b4*/ 	.word	0x0002a8a0
        /*06b8*/ 	.short	0x0100
        /*06ba*/ 	.byte	0x08
	.zero		1


	//   ....[16]....
        /*06bc*/ 	.word	0x00000680
        /*06c0*/ 	.word	0x000000ff
        /*06c4*/ 	.word	0x0002a898
        /*06c8*/ 	.short	0x0100
        /*06ca*/ 	.byte	0x08
	.zero		1


	//   ....[17]....
        /*06cc*/ 	.word	0x00000690
        /*06d0*/ 	.word	0x000000ff
        /*06d4*/ 	.word	0x0002a8a8
        /*06d8*/ 	.short	0x0100
        /*06da*/ 	.byte	0x08
	.zero		1


	//   ....[18]....
        /*06dc*/ 	.word	0x000007d0
        /*06e0*/ 	.word	0x000000ff
        /*06e4*/ 	.word	0x0002a8b0
        /*06e8*/ 	.short	0x0100
        /*06ea*/ 	.byte	0x08
	.zero		1


	//   ....[19]....
        /*06ec*/ 	.word	0x000007e0
        /*06f0*/ 	.word	0x000000ff
        /*06f4*/ 	.word	0x0002a8c0
        /*06f8*/ 	.short	0x0100
        /*06fa*/ 	.byte	0x08
	.zero		1


	//   ....[20]....
        /*06fc*/ 	.word	0x000007f0
        /*0700*/ 	.word	0x000000ff
        /*0704*/ 	.word	0x0002a8b8
        /*0708*/ 	.short	0x0100
        /*070a*/ 	.byte	0x08
	.zero		1


	//   ....[21]....
        /*070c*/ 	.word	0x00000800
        /*0710*/ 	.word	0x000000ff
        /*0714*/ 	.word	0x0002a8c8
        /*0718*/ 	.short	0x0100
        /*071a*/ 	.byte	0x08
	.zero		1


	//   ....[22]....
        /*071c*/ 	.word	0x00001090
        /*0720*/ 	.word	0x000000ff
        /*0724*/ 	.word	0x0002a800
        /*0728*/ 	.short	0x010a
        /*072a*/ 	.byte	0x29
	.zero		1


	//   ....[23]....
        /*072c*/ 	.word	0x00001130
        /*0730*/ 	.word	0x00000000
        /*0734*/ 	.word	0x0002a830
        /*0738*/ 	.short	0x010a
        /*073a*/ 	.byte	0x3f
	.zero		1


	//   ....[24]....
        /*073c*/ 	.word	0x00001180
        /*0740*/ 	.word	0x00000000
        /*0744*/ 	.word	0x0002a830
        /*0748*/ 	.short	0x010a
        /*074a*/ 	.byte	0x3f
	.zero		1


	//   ....[25]....
        /*074c*/ 	.word	0x00001e20
        /*0750*/ 	.word	0x000000ff
        /*0754*/ 	.word	0x00000000
        /*0758*/ 	.short	0x0101
        /*075a*/ 	.byte	0x04
	.zero		1


	//   ....[26]....
        /*075c*/ 	.word	0x000038a0
        /*0760*/ 	.word	0x000000ff
        /*0764*/ 	.word	0x0002a830
        /*0768*/ 	.short	0x010a
        /*076a*/ 	.byte	0x08
	.zero		1


	//   ....[27]....
        /*076c*/ 	.word	0x000038e0
        /*0770*/ 	.word	0x000000ff
        /*0774*/ 	.word	0x0002a830
        /*0778*/ 	.short	0x010a
        /*077a*/ 	.byte	0x08
	.zero		1


	//   ....[28]....
        /*077c*/ 	.word	0x000041e0
        /*0780*/ 	.word	0x000000ff
        /*0784*/ 	.word	0x0002a850
        /*0788*/ 	.short	0x010a
        /*078a*/ 	.byte	0x09
	.zero		1


	//   ....[29]....
        /*078c*/ 	.word	0x00004220
        /*0790*/ 	.word	0x000000ff
        /*0794*/ 	.word	0x0002a850
        /*0798*/ 	.short	0x010a
        /*079a*/ 	.byte	0x09
	.zero		1


	//   ....[30]....
        /*079c*/ 	.word	0x000048b0
        /*07a0*/ 	.word	0x000000ff
        /*07a4*/ 	.word	0x00000000
        /*07a8*/ 	.short	0x0101
        /*07aa*/ 	.byte	0x08
	.zero		1


	//   ....[31]....
        /*07ac*/ 	.word	0x000058a0
        /*07b0*/ 	.word	0x000000ff
        /*07b4*/ 	.word	0x00000000
        /*07b8*/ 	.short	0x0101
        /*07ba*/ 	.byte	0x09
	.zero		1


	//   ....[32]....
        /*07bc*/ 	.word	0x00005ea0
        /*07c0*/ 	.word	0x000000ff
        /*07c4*/ 	.word	0x0002a850
        /*07c8*/ 	.short	0x010a
        /*07ca*/ 	.byte	0x0a
	.zero		1


	//   ....[33]....
        /*07cc*/ 	.word	0x00005ee0
        /*07d0*/ 	.word	0x000000ff
        /*07d4*/ 	.word	0x0002a850
        /*07d8*/ 	.short	0x010a
        /*07da*/ 	.byte	0x0a
	.zero		1


	//   ....[34]....
        /*07dc*/ 	.word	0x00006ac0
        /*07e0*/ 	.word	0x000000ff
        /*07e4*/ 	.word	0x00000000
        /*07e8*/ 	.short	0x0101
        /*07ea*/ 	.byte	0x05
	.zero		1


	//   ....[35]....
        /*07ec*/ 	.word	0x000076f0
        /*07f0*/ 	.word	0x000000ff
        /*07f4*/ 	.word	0x00000000
        /*07f8*/ 	.short	0x0101
        /*07fa*/ 	.byte	0x04
	.zero		1


	//   ....[36]....
        /*07fc*/ 	.word	0x00008900
        /*0800*/ 	.word	0x00000000
        /*0804*/ 	.word	0x0002a840
        /*0808*/ 	.short	0x010a
        /*080a*/ 	.byte	0x3f
	.zero		1


	//   ....[37]....
        /*080c*/ 	.word	0x00008ee0
        /*0810*/ 	.word	0x00000000
        /*0814*/ 	.word	0x0002a830
        /*0818*/ 	.short	0x0107
        /*081a*/ 	.byte	0x3f
	.zero		1


	//   ....[38]....
        /*081c*/ 	.word	0x00008f90
        /*0820*/ 	.word	0x00000000
        /*0824*/ 	.word	0x0002a830
        /*0828*/ 	.short	0x0101
        /*082a*/ 	.byte	0x3f
	.zero		1


	//   ....[39]....
        /*082c*/ 	.word	0x00009970
        /*0830*/ 	.word	0x000000ff
        /*0834*/ 	.word	0x0002a800
        /*0838*/ 	.short	0x0107
        /*083a*/ 	.byte	0x27
	.zero		1


	//   ....[40]....
        /*083c*/ 	.word	0x000099d0
        /*0840*/ 	.word	0x000000ff
        /*0844*/ 	.word	0x0002a800
        /*0848*/ 	.short	0x0101
        /*084a*/ 	.byte	0x27
	.zero		1


	//   ....[41]....
        /*084c*/ 	.word	0x000099f0
        /*0850*/ 	.word	0x000000ff
        /*0854*/ 	.word	0x0002a820
        /*0858*/ 	.short	0x010a
        /*085a*/ 	.byte	0x27
	.zero		1


	//   ....[42]....
        /*085c*/ 	.word	0x00009d00
        /*0860*/ 	.word	0x00000006
        /*0864*/ 	.word	0x0002a840
        /*0868*/ 	.short	0x010a
        /*086a*/ 	.byte	0x3f
	.zero		1


	//   ....[43]....
        /*086c*/ 	.word	0x0000a1d0
        /*0870*/ 	.word	0x00000006
        /*0874*/ 	.word	0x0002a830
        /*0878*/ 	.short	0x0107
        /*087a*/ 	.byte	0x3f
	.zero		1


	//   ....[44]....
        /*087c*/ 	.word	0x0000a280
        /*0880*/ 	.word	0x00000006
        /*0884*/ 	.word	0x0002a830
        /*0888*/ 	.short	0x0101
        /*088a*/ 	.byte	0x3f
	.zero		1


	//   ....[45]....
        /*088c*/ 	.word	0x0000a2f0
        /*0890*/ 	.word	0x00000006
        /*0894*/ 	.word	0x0002a860
        /*0898*/ 	.short	0x010a
        /*089a*/ 	.byte	0x3f
	.zero		1


	//   ....[46]....
        /*089c*/ 	.word	0x0000a710
        /*08a0*/ 	.word	0x00000006
        /*08a4*/ 	.word	0x0002a850
        /*08a8*/ 	.short	0x0107
        /*08aa*/ 	.byte	0x3f
	.zero		1


	//   ....[47]....
        /*08ac*/ 	.word	0x0000a850
        /*08b0*/ 	.word	0x00000006
        /*08b4*/ 	.word	0x0002a850
        /*08b8*/ 	.short	0x0101
        /*08ba*/ 	.byte	0x3f
	.zero		1


	//   ....[48]....
        /*08bc*/ 	.word	0x0000a9c0
        /*08c0*/ 	.word	0x00000004
        /*08c4*/ 	.word	0x0002a860
        /*08c8*/ 	.short	0x010a
        /*08ca*/ 	.byte	0x3f
	.zero		1


	//   ....[49]....
        /*08cc*/ 	.word	0x0000adb0
        /*08d0*/ 	.word	0x00000004
        /*08d4*/ 	.word	0x0002a850
        /*08d8*/ 	.short	0x0107
        /*08da*/ 	.byte	0x3f
	.zero		1


	//   ....[50]....
        /*08dc*/ 	.word	0x0000aea0
        /*08e0*/ 	.word	0x00000004
        /*08e4*/ 	.word	0x0002a850
        /*08e8*/ 	.short	0x0101
        /*08ea*/ 	.byte	0x3f
	.zero		1


	//   ....[51]....
        /*08ec*/ 	.word	0x0000af90
        /*08f0*/ 	.word	0x00000005
        /*08f4*/ 	.word	0x0002a820
        /*08f8*/ 	.short	0x010a
        /*08fa*/ 	.byte	0x3f
	.zero		1


	//   ....[52]....
        /*08fc*/ 	.word	0x0000b130
        /*0900*/ 	.word	0x00000003
        /*0904*/ 	.word	0x0002a840
        /*0908*/ 	.short	0x010a
        /*090a*/ 	.byte	0x3f
	.zero		1


	//   ....[53]....
        /*090c*/ 	.word	0x0000b1d0
        /*0910*/ 	.word	0x00000005
        /*0914*/ 	.word	0x0002a840
        /*0918*/ 	.short	0x010a
        /*091a*/ 	.byte	0x3f
	.zero		1


	//   ....[54]....
        /*091c*/ 	.word	0x0000b210
        /*0920*/ 	.word	0x00000003
        /*0924*/ 	.word	0x0002a860
        /*0928*/ 	.short	0x010a
        /*092a*/ 	.byte	0x3f
	.zero		1


	//   ....[55]....
        /*092c*/ 	.word	0x0000b250
        /*0930*/ 	.word	0x00000005
        /*0934*/ 	.word	0x0002a860
        /*0938*/ 	.short	0x010a
        /*093a*/ 	.byte	0x3f
	.zero		1


	//   ....[56]....
        /*093c*/ 	.word	0x0000b2c0
        /*0940*/ 	.word	0x00000003
        /*0944*/ 	.word	0x0002a800
        /*0948*/ 	.short	0x010a
        /*094a*/ 	.byte	0x3f
	.zero		1


	//   ....[57]....
        /*094c*/ 	.word	0x0000b310
        /*0950*/ 	.word	0x00000000
        /*0954*/ 	.word	0x0002a830
        /*0958*/ 	.short	0x010a
        /*095a*/ 	.byte	0x3f
	.zero		1


	//   ....[58]....
        /*095c*/ 	.word	0x0000b370
        /*0960*/ 	.word	0x00000007
        /*0964*/ 	.word	0x0002a830
        /*0968*/ 	.short	0x010a
        /*096a*/ 	.byte	0x3f
	.zero		1


	//   ....[59]....
        /*096c*/ 	.word	0x0000b3d0
        /*0970*/ 	.word	0x00000005
        /*0974*/ 	.word	0x0002a850
        /*0978*/ 	.short	0x010a
        /*097a*/ 	.byte	0x3f
	.zero		1


	//   ....[60]....
        /*097c*/ 	.word	0x0000b430
        /*0980*/ 	.word	0x00000005
        /*0984*/ 	.word	0x0002a850
        /*0988*/ 	.short	0x010a
        /*098a*/ 	.byte	0x3f
	.zero		1


	//   ....[61]....
        /*098c*/ 	.word	0x0000b550
        /*0990*/ 	.word	0x00000000
        /*0994*/ 	.word	0x0002a840
        /*0998*/ 	.short	0x010a
        /*099a*/ 	.byte	0x3f
	.zero		1


	//   ....[62]....
        /*099c*/ 	.word	0x0000c800
        /*09a0*/ 	.word	0x00000003
        /*09a4*/ 	.word	0x0002a820
        /*09a8*/ 	.short	0x010a
        /*09aa*/ 	.byte	0x3f
	.zero		1


	//   ....[63]....
        /*09ac*/ 	.word	0x0000c850
        /*09b0*/ 	.word	0x00000006
        /*09b4*/ 	.word	0x0002a840
        /*09b8*/ 	.short	0x010a
        /*09ba*/ 	.byte	0x3f
	.zero		1


	//   ....[64]....
        /*09bc*/ 	.word	0x0000cf80
        /*09c0*/ 	.word	0x00000006
        /*09c4*/ 	.word	0x0002a860
        /*09c8*/ 	.short	0x010a
        /*09ca*/ 	.byte	0x3f
	.zero		1


	//   ....[65]....
        /*09cc*/ 	.word	0x0000d720
        /*09d0*/ 	.word	0x00000004
        /*09d4*/ 	.word	0x0002a860
        /*09d8*/ 	.short	0x010a
        /*09da*/ 	.byte	0x3f
	.zero		1


	//   ....[66]....
        /*09dc*/ 	.word	0x0000df90
        /*09e0*/ 	.word	0x00000005
        /*09e4*/ 	.word	0x0002a820
        /*09e8*/ 	.short	0x010a
        /*09ea*/ 	.byte	0x3f
	.zero		1


	//   ....[67]....
        /*09ec*/ 	.word	0x0000e130
        /*09f0*/ 	.word	0x00000003
        /*09f4*/ 	.word	0x0002a840
        /*09f8*/ 	.short	0x010a
        /*09fa*/ 	.byte	0x3f
	.zero		1


	//   ....[68]....
        /*09fc*/ 	.word	0x0000e180
        /*0a00*/ 	.word	0x00000005
        /*0a04*/ 	.word	0x0002a840
        /*0a08*/ 	.short	0x010a
        /*0a0a*/ 	.byte	0x3f
	.zero		1


	//   ....[69]....
        /*0a0c*/ 	.word	0x0000e1d0
        /*0a10*/ 	.word	0x00000003
        /*0a14*/ 	.word	0x0002a860
        /*0a18*/ 	.short	0x010a
        /*0a1a*/ 	.byte	0x3f
	.zero		1


	//----- nvinfo : EIATTR_NUM_MBARRIERS
	.align		4
.L_90:
        /*0a1c*/ 	.byte	0x03, 0x38
        /*0a1e*/ 	.short	0x0016


	//----- nvinfo : EIATTR_EXIT_INSTR_OFFSETS
	.align		4
        /*0a20*/ 	.byte	0x04, 0x1c
        /*0a22*/ 	.short	(.L_92 - .L_91)


	//   ....[0]....
.L_91:
        /*0a24*/ 	.word	0x00000940


	//   ....[1]....
        /*0a28*/ 	.word	0x00007ab0


	//   ....[2]....
        /*0a2c*/ 	.word	0x0000b2a0


	//----- nvinfo : EIATTR_MAX_THREADS
	.align		4
.L_92:
        /*0a30*/ 	.byte	0x04, 0x05
        /*0a32*/ 	.short	(.L_94 - .L_93)
.L_93:
        /*0a34*/ 	.word	0x00000180
        /*0a38*/ 	.word	0x00000001
        /*0a3c*/ 	.word	0x00000001


	//----- nvinfo : EIATTR_CRS_STACK_SIZE
	.align		4
.L_94:
        /*0a40*/ 	.byte	0x04, 0x1e
        /*0a42*/ 	.short	(.L_96 - .L_95)
.L_95:
        /*0a44*/ 	.word	0x00000000


	//----- nvinfo : EIATTR_CBANK_PARAM_SIZE
	.align		4
.L_96:
        /*0a48*/ 	.byte	0x03, 0x19
        /*0a4a*/ 	.short	0x0a70


	//----- nvinfo : EIATTR_PARAM_CBANK
	.align		4
        /*0a4c*/ 	.byte	0x04, 0x0a
        /*0a4e*/ 	.short	(.L_98 - .L_97)
	.align		4
.L_97:
        /*0a50*/ 	.word	index@(.nv.constant0._ZN7cutlass13device_kernelIN5flash11enable_sm90INS1_16FlashAttnFwdSm90INS1_25CollectiveMainloopFwdSm90ILi2EN4cute5tupleIJNS5_1CILi1EEES8_S8_EEENS6_IJNS7_ILi128EEENS7_ILi96EEENS7_ILi192EEEEEELi128ENS_10bfloat16_tEfNS_4arch4Sm90ELb0ELb0ELb1ELb0ELb1ELb0ELb0ELb1ELb1ELb1ELb0ELb0EEENS1_21CollectiveEpilogueFwdINS6_IJSA_SA_SB_EEES9_SE_SG_Li256ELb0ELb1ELb0ELb0EEENS1_29StaticPersistentTileSchedulerILb0EEEEEEEEEvNT_6ParamsE)
        /*0a54*/ 	.short	0x0210
        /*0a56*/ 	.short	0x0a70


	//----- nvinfo : EIATTR_SW_WAR
	.align		4
.L_98:
        /*0a58*/ 	.byte	0x04, 0x36
        /*0a5a*/ 	.short	(.L_100 - .L_99)
.L_99:
        /*0a5c*/ 	.word	0x00000008
.L_100:


//--------------------- .nv.info._ZN7cutlass13device_kernelIN5flash11enable_sm90INS1_16FlashAttnFwdSm90INS1_25CollectiveMainloopFwdSm90ILi2EN4cute5tupleIJNS5_1CILi1EEES8_S8_EEENS6_IJNS7_ILi128EEENS7_ILi96EEENS7_ILi192EEEEEELi128ENS_10bfloat16_tEfNS_4arch4Sm90ELb0ELb0ELb1ELb1ELb1ELb0ELb0ELb1ELb1ELb1ELb0ELb0EEENS1_21CollectiveEpilogueFwdINS6_IJSA_SA_SB_EEES9_SE_SG_Li256ELb1ELb1ELb0ELb0EEENS1_36VarlenDynamicPersistentTileSchedulerILi128ELi96ELi256ELi128ELb0ELb1ELb1ELb0ELb1ELb1EEEEEEEEEvNT_6ParamsE --------------------------
	.section	.nv.info._ZN7cutlass13device_kernelIN5flash11enable_sm90INS1_16FlashAttnFwdSm90INS1_25CollectiveMainloopFwdSm90ILi2EN4cute5tupleIJNS5_1CILi1EEES8_S8_EEENS6_IJNS7_ILi128EEENS7_ILi96EEENS7_ILi192EEEEEELi128ENS_10bfloat16_tEfNS_4arch4Sm90ELb0ELb0ELb1ELb1ELb1ELb0ELb0ELb1ELb1ELb1ELb0ELb0EEENS1_21CollectiveEpilogueFwdINS6_IJSA_SA_SB_EEES9_SE_SG_Li256ELb1ELb1ELb0ELb0EEENS1_36VarlenDynamicPersistentTileSchedulerILi128ELi96ELi256ELi128ELb0ELb1ELb1ELb0ELb1ELb1EEEEEEEEEvNT_6ParamsE,"",@"SHT_CUDA_INFO"
	.sectionflags	@""
	.align	4


	//----- nvinfo : EIATTR_CUDA_API_VERSION
	.align		4
        /*0000*/ 	.byte	0x04, 0x37
        /*0002*/ 	.short	(.L_102 - .L_101)
.L_101:
        /*0004*/ 	.word	0x00000082


	//----- nvinfo : EIATTR_KPARAM_INFO
	.align		4
.L_102:
        /*0008*/ 	.byte	0x04, 0x17
        /*000a*/ 	.short	(.L_104 - .L_103)
.L_103:
        /*000c*/ 	.word	0x00000000
        /*0010*/ 	.short	0x0000
        /*0012*/ 	.short	0x0070
        /*0014*/ 	.byte	0x00, 0xf0, 0x01, 0x2a


	//----- nvinfo : EIATTR_SPARSE_MMA_MASK
	.align		4
.L_104:
        /*0018*/ 	.byte	0x03, 0x50
        /*001a*/ 	.short	0x0000


	//----- nvinfo : EIATTR_MAXREG_COUNT
	.align		4
        /*001c*/ 	.byte	0x03, 0x1b
        /*001e*/ 	.short	0x00a8


	//----- nvinfo : EIATTR_NUM_BARRIERS
	.align		4
        /*0020*/ 	.byte	0x02, 0x4c
        /*0022*/ 	.byte	0x09
	.zero		1


	//----- nvinfo : EIATTR_EXTERNS
	.align		4
        /*0024*/ 	.byte	0x04, 0x0f
        /*0026*/ 	.short	(.L_106 - .L_105)


	//   ....[0]....
	.align		4
.L_105:
        /*0028*/ 	.word	index@(__assertfail)


	//----- nvinfo : EIATTR_ANNOTATIONS
	.align		4
.L_106:
        /*002c*/ 	.byte	0x04, 0x55
        /*002e*/ 	.short	(.L_108 - .L_107)


	//   ....[0]....
.L_107:
        /*0030*/ 	.word	0x00000001
        /*0034*/ 	.byte	0x60, 0x08, 0x00, 0x00, 0x01, 0x00, 0x00, 0x00, 0x70, 0x09, 0x00, 0x00, 0x01, 0x00, 0x00, 0x00
        /* <DEDUP_REMOVED lines=14> */
        /*0124*/ 	.byte	0x10, 0xdd, 0x00, 0x00


	//----- nvinfo : EIATTR_MERCURY_ISA_VERSION
	.align		4
.L_108:
        /*0128*/ 	.byte	0x03, 0x5f
        /*012a*/ 	.short	0x0101


	//----- nvinfo : EIATTR_UNUSED_LOAD_BYTE_OFFSET
	.align		4
        /*012c*/ 	.byte	0x04, 0x44
        /*012e*/ 	.short	(.L_110 - .L_109)


	//   ....[0]....
.L_109:
        /*0130*/ 	.word	0x00000920
        /*0134*/ 	.word	0x0000fff0


	//   ....[1]....
        /*0138*/ 	.word	0x00006bf0
        /*013c*/ 	.word	0x0000fff0


	//----- nvinfo : EIATTR_INT_WARP_WIDE_INSTR_OFFSETS
	.align		4
.L_110:
        /*0140*/ 	.byte	0x04, 0x31
        /*0142*/ 	.short	(.L_112 - .L_111)


	//   ....[0]....
.L_111:
        /*0144*/ 	.word	0x000000c0


	//   ....[1]....
        /*0148*/ 	.word	0x000000d0


	//   ....[2]....
        /*014c*/ 	.word	0x00000170


	//   ....[3]....
        /*0150*/ 	.word	0x00009b30


	//   ....[4]....
        /*0154*/ 	.word	0x00009bc0


	//   ....[5]....
        /*0158*/ 	.word	0x0000cab0


	//   ....[6]....
        /*015c*/ 	.word	0x0000cb40


	//----- nvinfo : EIATTR_COOP_GROUP_MASK_REGIDS
	.align		4
.L_112:
        /*0160*/ 	.byte	0x04, 0x29
        /*0162*/ 	.short	(.L_114 - .L_113)


	//   ....[0]....
.L_113:
        /*0164*/ 	.word	0xffffffff


	//   ....[1]....
        /*0168*/ 	.word	0xffffffff


	//   ....[2]....
        /*016c*/ 	.word	0xffffffff


	//   ....[3]....
        /*0170*/ 	.word	0xffffffff


	//   ....[4]....
        /*0174*/ 	.word	0xffffffff


	//   ....[5]....
        /*0178*/ 	.word	0xffffffff


	//   ....[6]....
        /*017c*/ 	.word	0xffffffff


	//   ....[7]....
        /*0180*/ 	.word	0xffffffff


	//   ....[8]....
        /*0184*/ 	.word	0xffffffff


	//   ....[9]....
        /*0188*/ 	.word	0xffffffff


	//   ....[10]....
        /*018c*/ 	.word	0xffffffff


	//   ....[11]....
        /*0190*/ 	.word	0xffffffff


	//   ....[12]....
        /*0194*/ 	.word	0xffffffff


	//   ....[13]....
        /*0198*/ 	.word	0xffffffff


	//   ....[14]....
        /*019c*/ 	.word	0xffffffff


	//   ....[15]....
        /*01a0*/ 	.word	0xffffffff


	//   ....[16]....
        /*01a4*/ 	.word	0xffffffff


	//   ....[17]....
        /*01a8*/ 	.word	0xffffffff


	//   ....[18]....
        /*01ac*/ 	.word	0xffffffff


	//   ....[19]....
        /*01b0*/ 	.word	0xffffffff


	//   ....[20]....
        /*01b4*/ 	.word	0xffffffff


	//   ....[21]....
        /*01b8*/ 	.word	0xffffffff


	//   ....[22]....
        /*01bc*/ 	.word	0xffffffff


	//   ....[23]....
        /*01c0*/ 	.word	0xffffffff


	//   ....[24]....
        /*01c4*/ 	.word	0xffffffff


	//   ....[25]....
        /*01c8*/ 	.word	0xffffffff


	//   ....[26]....
        /*01cc*/ 	.word	0xffffffff


	//   ....[27]....
        /*01d0*/ 	.word	0xffffffff


	//   ....[28]....
        /*01d4*/ 	.word	0xffffffff


	//   ....[29]....
        /*01d8*/ 	.word	0xffffffff


	//   ....[30]....
        /*01dc*/ 	.word	0xffffffff


	//   ....[31]....
        /*01e0*/ 	.word	0xffffffff


	//   ....[32]....
        /*01e4*/ 	.word	0xffffffff


	//   ....[33]....
        /*01e8*/ 	.word	0xffffffff


	//   ....[34]....
        /*01ec*/ 	.word	0xffffffff


	//   ....[35]....
        /*01f0*/ 	.word	0xffffffff


	//   ....[36]....
        /*01f4*/ 	.word	0xffffffff


	//   ....[37]....
        /*01f8*/ 	.word	0xffffffff


	//   ....[38]....
        /*01fc*/ 	.word	0xffffffff


	//   ....[39]....
        /*0200*/ 	.word	0xffffffff


	//   ....[40]....
        /*0204*/ 	.word	0xffffffff


	//   ....[41]....
        /*0208*/ 	.word	0xffffffff


	//   ....[42]....
        /*020c*/ 	.word	0xffffffff


	//   ....[43]....
        /*0210*/ 	.word	0xffffffff


	//   ....[44]....
        /*0214*/ 	.word	0xffffffff


	//   ....[45]....
        /*0218*/ 	.word	0xffffffff


	//   ....[46]....
        /*021c*/ 	.word	0xffffffff


	//   ....[47]....
        /*0220*/ 	.word	0xffffffff


	//   ....[48]....
        /*0224*/ 	.word	0xffffffff


	//   ....[49]....
        /*0228*/ 	.word	0xffffffff


	//   ....[50]....
        /*022c*/ 	.word	0xffffffff


	//   ....[51]....
        /*0230*/ 	.word	0xffffffff


	//   ....[52]....
        /*0234*/ 	.word	0xffffffff


	//   ....[53]....
        /*0238*/ 	.word	0xffffffff


	//   ....[54]....
        /*023c*/ 	.word	0xffffffff


	//   ....[55]....
        /*0240*/ 	.word	0xffffffff


	//   ....[56]....
        /*0244*/ 	.word	0xffffffff


	//   ....[57]....
        /*0248*/ 	.word	0xffffffff


	//   ....[58]....
        /*024c*/ 	.word	0xffffffff


	//   ....[59]....
        /*0250*/ 	.word	0xffffffff


	//   ....[60]....
        /*0254*/ 	.word	0xffffffff


	//   ....[61]....
        /*0258*/ 	.word	0xffffffff


	//   ....[62]....
        /*025c*/ 	.word	0xffffffff


	//   ....[63]....
        /*0260*/ 	.word	0xffffffff


	//   ....[64]....
        /*0264*/ 	.word	0xffffffff


	//   ....[65]....
        /*0268*/ 	.word	0xffffffff


	//   ....[66]....
        /*026c*/ 	.word	0xffffffff


	//   ....[67]....
        /*0270*/ 	.word	0xffffffff


	//   ....[68]....
        /*0274*/ 	.word	0xffffffff


	//   ....[69]....
        /*0278*/ 	.word	0xffffffff


	//   ....[70]....
        /*027c*/ 	.word	0xffffffff


	//   ....[71]....
        /*0280*/ 	.word	0xffffffff


	//   ....[72]....
        /*0284*/ 	.word	0xffffffff


	//   ....[73]....
        /*0288*/ 	.word	0xffffffff


	//   ....[74]....
        /*028c*/ 	.word	0xffffffff


	//   ....[75]....
        /*0290*/ 	.word	0xffffffff


	//   ....[76]....
        /*0294*/ 	.word	0xffffffff


	//   ....[77]....
        /*0298*/ 	.word	0xffffffff


	//   ....[78]....
        /*029c*/ 	.word	0xffffffff


	//   ....[79]....
        /*02a0*/ 	.word	0xffffffff


	//   ....[80]....
        /*02a4*/ 	.word	0xffffffff


	//   ....[81]....
        /*02a8*/ 	.word	0xffffffff


	//   ....[82]....
        /*02ac*/ 	.word	0xffffffff


	//   ....[83]....
        /*02b0*/ 	.word	0xffffffff


	//   ....[84]....
        /*02b4*/ 	.word	0xffffffff


	//   ....[85]....
        /*02b8*/ 	.word	0xffffffff


	//   ....[86]....
        /*02bc*/ 	.word	0xffffffff


	//   ....[87]....
        /*02c0*/ 	.word	0xffffffff


	//   ....[88]....
        /*02c4*/ 	.word	0xffffffff


	//   ....[89]....
        /*02c8*/ 	.word	0xffffffff


	//   ....[90]....
        /*02cc*/ 	.word	0xffffffff


	//   ....[91]....
        /*02d0*/ 	.word	0xffffffff


	//   ....[92]....
        /*02d4*/ 	.word	0xffffffff


	//   ....[93]....
        /*02d8*/ 	.word	0xffffffff


	//   ....[94]....
        /*02dc*/ 	.word	0xffffffff


	//   ....[95]....
        /*02e0*/ 	.word	0xffffffff


	//   ....[96]....
        /*02e4*/ 	.word	0xffffffff


	//   ....[97]....
        /*02e8*/ 	.word	0xffffffff


	//   ....[98]....
        /*02ec*/ 	.word	0xffffffff


	//   ....[99]....
        /*02f0*/ 	.word	0xffffffff


	//   ....[100]....
        /*02f4*/ 	.word	0xffffffff


	//   ....[101]....
        /*02f8*/ 	.word	0xffffffff


	//   ....[102]....
        /*02fc*/ 	.word	0xffffffff


	//   ....[103]....
        /*0300*/ 	.word	0xffffffff


	//   ....[104]....
        /*0304*/ 	.word	0xffffffff


	//   ....[105]....
        /*0308*/ 	.word	0xffffffff


	//   ....[106]....
        /*030c*/ 	.word	0xffffffff


	//   ....[107]....
        /*0310*/ 	.word	0xffffffff


	//   ....[108]....
        /*0314*/ 	.word	0xffffffff


	//   ....[109]....
        /*0318*/ 	.word	0xffffffff


	//   ....[110]....
        /*031c*/ 	.word	0xffffffff


	//   ....[111]....
        /*0320*/ 	.word	0xffffffff


	//   ....[112]....
        /*0324*/ 	.word	0xffffffff


	//   ....[113]....
        /*0328*/ 	.word	0xffffffff


	//   ....[114]....
        /*032c*/ 	.word	0xffffffff


	//   ....[115]....
        /*0330*/ 	.word	0xffffffff


	//   ....[116]....
        /*0334*/ 	.word	0xffffffff


	//   ....[117]....
        /*0338*/ 	.word	0xffffffff


	//   ....[118]....
        /*033c*/ 	.word	0xffffffff


	//   ....[119]....
        /*0340*/ 	.word	0xffffffff


	//   ....[120]....
        /*0344*/ 	.word	0xffffffff


	//   ....[121]....
        /*0348*/ 	.word	0xffffffff


	//   ....[122]....
        /*034c*/ 	.word	0xffffffff


	//   ....[123]....
        /*0350*/ 	.word	0xffffffff


	//   ....[124]....
        /*0354*/ 	.word	0xffffffff


	//   ....[125]....
        /*0358*/ 	.word	0xffffffff


	//   ....[126]....
        /*035c*/ 	.word	0xffffffff


	//   ....[127]....
        /*0360*/ 	.word	0xffffffff


	//   ....[128]....
        /*0364*/ 	.word	0xffffffff


	//   ....[129]....
        /*0368*/ 	.word	0xffffffff


	//   ....[130]....
        /*036c*/ 	.word	0xffffffff


	//   ....[131]....
        /*0370*/ 	.word	0xffffffff


	//   ....[132]....
        /*0374*/ 	.word	0xffffffff


	//   ....[133]....
        /*0378*/ 	.word	0xffffffff


	//   ....[134]....
        /*037c*/ 	.word	0xffffffff


	//   ....[135]....
        /*0380*/ 	.word	0xffffffff


	//   ....[136]....
        /*0384*/ 	.word	0xffffffff


	//   ....[137]....
        /*0388*/ 	.word	0x0500000f


	//   ....[138]....
        /*038c*/ 	.word	0x0500000f


	//   ....[139]....
        /*0390*/ 	.word	0x0500000f


	//   ....[140]....
        /*0394*/ 	.word	0x0500000f


	//   ....[141]....
        /*0398*/ 	.word	0x0500000f


	//   ....[142]....
        /*039c*/ 	.word	0x0500000f


	//   ....[143]....
        /*03a0*/ 	.word	0x0500000f


	//   ....[144]....
        /*03a4*/ 	.word	0x0500000f


	//   ....[145]....
        /*03a8*/ 	.word	0x0500000f


	//   ....[146]....
        /*03ac*/ 	.word	0x0500000f


	//   ....[147]....
        /*03b0*/ 	.word	0x0500000f


	//   ....[148]....
        /*03b4*/ 	.word	0x0500000f


	//   ....[149]....
        /*03b8*/ 	.word	0x0500000f


	//   ....[150]....
        /*03bc*/ 	.word	0x0500000f


	//   ....[151]....
        /*03c0*/ 	.word	0x0500000f


	//   ....[152]....
        /*03c4*/ 	.word	0x0500000f


	//   ....[153]....
        /*03c8*/ 	.word	0x0500000f


	//   ....[154]....
        /*03cc*/ 	.word	0x0500000f


	//   ....[155]....
        /*03d0*/ 	.word	0x0500000f


	//   ....[156]....
        /*03d4*/ 	.word	0x0500000f


	//   ....[157]....
        /*03d8*/ 	.word	0x0500000f


	//   ....[158]....
        /*03dc*/ 	.word	0x0500000f


	//   ....[159]....
        /*03e0*/ 	.word	0x0500000f


	//   ....[160]....
        /*03e4*/ 	.word	0x0500000f


	//   ....[161]....
        /*03e8*/ 	.word	0x0500000f


	//   ....[162]....
        /*03ec*/ 	.word	0x0500000f


	//   ....[163]....
        /*03f0*/ 	.word	0x0500000f


	//   ....[164]....
        /*03f4*/ 	.word	0x0500000f


	//   ....[165]....
        /*03f8*/ 	.word	0x0500000f


	//   ....[166]....
        /*03fc*/ 	.word	0x0500000f


	//   ....[167]....
        /*0400*/ 	.word	0x0500000f


	//   ....[168]....
        /*0404*/ 	.word	0x0500000f


	//   ....[169]....
        /*0408*/ 	.word	0x0500000f


	//   ....[170]....
        /*040c*/ 	.word	0x0500000f


	//   ....[171]....
        /*0410*/ 	.word	0x0500000f


	//   ....[172]....
        /*0414*/ 	.word	0x0500000f


	//   ....[173]....
        /*0418*/ 	.word	0x0500000f


	//   ....[174]....
        /*041c*/ 	.word	0x0500000f


	//   ....[175]....
        /*0420*/ 	.word	0x0500000f


	//   ....[176]....
        /*0424*/ 	.word	0x0500000f


	//   ....[177]....
        /*0428*/ 	.word	0x0500000f


	//   ....[178]....
        /*042c*/ 	.word	0x0500000f


	//   ....[179]....
        /*0430*/ 	.word	0x0500000f


	//   ....[180]....
        /*0434*/ 	.word	0x0500000f


	//   ....[181]....
        /*0438*/ 	.word	0x0500000f


	//   ....[182]....
        /*043c*/ 	.word	0x0500000f


	//   ....[183]....
        /*0440*/ 	.word	0x0500000f


	//   ....[184]....
        /*0444*/ 	.word	0x0500000f


	//   ....[185]....
        /*0448*/ 	.word	0x0500000f


	//   ....[186]....
        /*044c*/ 	.word	0x0500000f


	//   ....[187]....
        /*0450*/ 	.word	0x0500000f


	//   ....[188]....
        /*0454*/ 	.word	0x0500000f


	//   ....[189]....
        /*0458*/ 	.word	0x0500000f


	//   ....[190]....
        /*045c*/ 	.word	0x0500000f


	//   ....[191]....
        /*0460*/ 	.word	0x0500000f


	//   ....[192]....
        /*0464*/ 	.word	0x0500000f


	//   ....[193]....
        /*0468*/ 	.word	0x0500000f


	//   ....[194]....
        /*046c*/ 	.word	0x0500000f


	//   ....[195]....
        /*0470*/ 	.word	0x0500000f


	//   ....[196]....
        /*0474*/ 	.word	0x0500000f


	//   ....[197]....
        /*0478*/ 	.word	0x0500000f


	//   ....[198]....
        /*047c*/ 	.word	0x0500000f


	//   ....[199]....
        /*0480*/ 	.word	0x0500000f


	//   ....[200]....
        /*0484*/ 	.word	0x0500000f


	//   ....[201]....
        /*0488*/ 	.word	0x0500000f


	//   ....[202]....
        /*048c*/ 	.word	0x0500000f


	//   ....[203]....
        /*0490*/ 	.word	0x0500000f


	//   ....[204]....
        /*0494*/ 	.word	0x0500000f


	//   ....[205]....
        /*0498*/ 	.word	0x0500000f


	//   ....[206]....
        /*049c*/ 	.word	0x0500000f


	//   ....[207]....
        /*04a0*/ 	.word	0x0500000f


	//   ....[208]....
        /*04a4*/ 	.word	0x0500000f


	//   ....[209]....
        /*04a8*/ 	.word	0x0500000f


	//   ....[210]....
        /*04ac*/ 	.word	0x0500000f


	//   ....[211]....
        /*04b0*/ 	.word	0x0500000f


	//   ....[212]....
        /*04b4*/ 	.word	0x0500000f


	//   ....[213]....
        /*04b8*/ 	.word	0x0500000f


	//   ....[214]....
        /*04bc*/ 	.word	0x0500000f


	//   ....[215]....
        /*04c0*/ 	.word	0x0500000f


	//   ....[216]....
        /*04c4*/ 	.word	0x0500000f


	//   ....[217]....
        /*04c8*/ 	.word	0x0500000f


	//   ....[218]....
        /*04cc*/ 	.word	0x0500000f


	//   ....[219]....
        /*04d0*/ 	.word	0x0500000f


	//----- nvinfo : EIATTR_COOP_GROUP_INSTR_OFFSETS
	.align		4
.L_114:
        /*04d4*/ 	.byte	0x04, 0x28
        /*04d6*/ 	.short	(.L_116 - .L_115)


	//   ....[0]....
.L_115:
        /*04d8*/ 	.word	0x00000070


	//   ....[1]....
        /*04dc*/ 	.word	0x000000b0


	//   ....[2]....
        /*04e0*/ 	.word	0x000002d0


	//   ....[3]....
        /*04e4*/ 	.word	0x00000430


	//   ....[4]....
        /*04e8*/ 	.word	0x00000550


	//   ....[5]....
        /*04ec*/ 	.word	0x000006b0


	//   ....[6]....
        /*04f0*/ 	.word	0x00001240


	//   ....[7]....
        /*04f4*/ 	.word	0x000028d0


	//   ....[8]....
        /*04f8*/ 	.word	0x00002940


	//   ....[9]....
        /*04fc*/ 	.word	0x00002d50


	//   ....[10]....
        /*0500*/ 	.word	0x00002df0


	//   ....[11]....
        /*0504*/ 	.word	0x00005190


	//   ....[12]....
        /*0508*/ 	.word	0x000051b0


	//   ....[13]....
        /*050c*/ 	.word	0x000051d0


	//   ....[14]....
        /*0510*/ 	.word	0x00005200


	//   ....[15]....
        /*0514*/ 	.word	0x00006310


	//   ....[16]....
        /*0518*/ 	.word	0x00006340


	//   ....[17]....
        /*051c*/ 	.word	0x00006420


	//   ....[18]....
        /*0520*/ 	.word	0x00006430


	//   ....[19]....
        /*0524*/ 	.word	0x00007650


	//   ....[20]....
        /*0528*/ 	.word	0x00007690


	//   ....[21]....
        /*052c*/ 	.word	0x000076d0


	//   ....[22]....
        /*0530*/ 	.word	0x00007700


	//   ....[23]....
        /*0534*/ 	.word	0x00007c70


	//   ....[24]....
        /*0538*/ 	.word	0x00007cb0


	//   ....[25]....
        /*053c*/ 	.word	0x00007d70


	//   ....[26]....
        /*0540*/ 	.word	0x00007d90


	//   ....[27]....
        /*0544*/ 	.word	0x00007e50


	//   ....[28]....
        /*0548*/ 	.word	0x00007e70


	//   ....[29]....
        /*054c*/ 	.word	0x00007f40


	//   ....[30]....
        /*0550*/ 	.word	0x00007f60


	//   ....[31]....
        /*0554*/ 	.word	0x00008780


	//   ....[32]....
        /*0558*/ 	.word	0x00008790


	//   ....[33]....
        /*055c*/ 	.word	0x00008850


	//   ....[34]....
        /*0560*/ 	.word	0x00008870


	//   ....[35]....
        /*0564*/ 	.word	0x00008930


	//   ....[36]....
        /*0568*/ 	.word	0x00008950


	//   ....[37]....
        /*056c*/ 	.word	0x00008a20


	//   ....[38]....
        /*0570*/ 	.word	0x00008a40


	//   ....[39]....
        /*0574*/ 	.word	0x00008b80


	//   ....[40]....
        /*0578*/ 	.word	0x00008d50


	//   ....[41]....
        /*057c*/ 	.word	0x00008d80


	//   ....[42]....
        /*0580*/ 	.word	0x00008db0


	//   ....[43]....
        /*0584*/ 	.word	0x00008de0


	//   ....[44]....
        /*0588*/ 	.word	0x00008e10


	//   ....[45]....
        /*058c*/ 	.word	0x00008e40


	//   ....[46]....
        /*0590*/ 	.word	0x00008f90


	//   ....[47]....
        /*0594*/ 	.word	0x00008fc0


	//   ....[48]....
        /*0598*/ 	.word	0x00008ff0


	//   ....[49]....
        /*059c*/ 	.word	0x00009020


	//   ....[50]....
        /*05a0*/ 	.word	0x00009050


	//   ....[51]....
        /*05a4*/ 	.word	0x00009080


	//   ....[52]....
        /*05a8*/ 	.word	0x00009110


	//   ....[53]....
        /*05ac*/ 	.word	0x00009140


	//   ....[54]....
        /*05b0*/ 	.word	0x000091c0


	//   ....[55]....
        /*05b4*/ 	.word	0x0000a7d0


	//   ....[56]....
        /*05b8*/ 	.word	0x0000a7f0


	//   ....[57]....
        /*05bc*/ 	.word	0x0000a8a0


	//   ....[58]....
        /*05c0*/ 	.word	0x0000a8c0


	//   ....[59]....
        /*05c4*/ 	.word	0x0000a960


	//   ....[60]....
        /*05c8*/ 	.word	0x0000a980


	//   ....[61]....
        /*05cc*/ 	.word	0x0000aa20


	//   ....[62]....
        /*05d0*/ 	.word	0x0000aa40


	//   ....[63]....
        /*05d4*/ 	.word	0x0000aae0


	//   ....[64]....
        /*05d8*/ 	.word	0x0000ab00


	//   ....[65]....
        /*05dc*/ 	.word	0x0000ab10


	//   ....[66]....
        /*05e0*/ 	.word	0x0000aba0


	//   ....[67]....
        /*05e4*/ 	.word	0x0000b330


	//   ....[68]....
        /*05e8*/ 	.word	0x0000b360


	//   ....[69]....
        /*05ec*/ 	.word	0x0000b380


	//   ....[70]....
        /*05f0*/ 	.word	0x0000b410


	//   ....[71]....
        /*05f4*/ 	.word	0x0000b420


	//   ....[72]....
        /*05f8*/ 	.word	0x0000b4c0


	//   ....[73]....
        /*05fc*/ 	.word	0x0000b4d0


	//   ....[74]....
        /*0600*/ 	.word	0x0000b570


	//   ....[75]....
        /*0604*/ 	.word	0x0000b580


	//   ....[76]....
        /*0608*/ 	.word	0x0000b620


	//   ....[77]....
        /*060c*/ 	.word	0x0000b630


	//   ....[78]....
        /*0610*/ 	.word	0x0000b6d0


	//   ....[79]....
        /*0614*/ 	.word	0x0000b6e0


	//   ....[80]....
        /*0618*/ 	.word	0x0000b780


	//   ....[81]....
        /*061c*/ 	.word	0x0000b790


	//   ....[82]....
        /*0620*/ 	.word	0x0000b7a0


	//   ....[83]....
        /*0624*/ 	.word	0x0000bf80


	//   ....[84]....
        /*0628*/ 	.word	0x0000bf90


	//   ....[85]....
        /*062c*/ 	.word	0x0000bfb0


	//   ....[86]....
        /*0630*/ 	.word	0x0000c030


	//   ....[87]....
        /*0634*/ 	.word	0x0000c040


	//   ....[88]....
        /*0638*/ 	.word	0x0000c0a0


	//   ....[89]....
        /*063c*/ 	.word	0x0000c0d0


	//   ....[90]....
        /*0640*/ 	.word	0x0000c110


	//   ....[91]....
        /*0644*/ 	.word	0x0000c140


	//   ....[92]....
        /*0648*/ 	.word	0x0000c180


	//   ....[93]....
        /*064c*/ 	.word	0x0000c1b0


	//   ....[94]....
        /*0650*/ 	.word	0x0000c1f0


	//   ....[95]....
        /*0654*/ 	.word	0x0000c470


	//   ....[96]....
        /*0658*/ 	.word	0x0000c490


	//   ....[97]....
        /*065c*/ 	.word	0x0000c520


	//   ....[98]....
        /*0660*/ 	.word	0x0000c530


	//   ....[99]....
        /*0664*/ 	.word	0x0000c5a0


	//   ....[100]....
        /*0668*/ 	.word	0x0000c5b0


	//   ....[101]....
        /*066c*/ 	.word	0x0000c620


	//   ....[102]....
        /*0670*/ 	.word	0x0000c630


	//   ....[103]....
        /*0674*/ 	.word	0x0000c6a0


	//   ....[104]....
        /*0678*/ 	.word	0x0000c6b0


	//   ....[105]....
        /*067c*/ 	.word	0x0000c6c0


	//   ....[106]....
        /*0680*/ 	.word	0x0000c730


	//   ....[107]....
        /*0684*/ 	.word	0x0000ccc0


	//   ....[108]....
        /*0688*/ 	.word	0x0000cce0


	//   ....[109]....
        /*068c*/ 	.word	0x0000ccf0


	//   ....[110]....
        /*0690*/ 	.word	0x0000cd00


	//   ....[111]....
        /*0694*/ 	.word	0x0000cd70


	//   ....[112]....
        /*0698*/ 	.word	0x0000cd90


	//   ....[113]....
        /*069c*/ 	.word	0x0000ce00


	//   ....[114]....
        /*06a0*/ 	.word	0x0000ce20


	//   ....[115]....
        /*06a4*/ 	.word	0x0000ce80


	//   ....[116]....
        /*06a8*/ 	.word	0x0000cea0


	//   ....[117]....
        /*06ac*/ 	.word	0x0000cef0


	//   ....[118]....
        /*06b0*/ 	.word	0x0000cf10


	//   ....[119]....
        /*06b4*/ 	.word	0x0000d310


	//   ....[120]....
        /*06b8*/ 	.word	0x0000d360


	//   ....[121]....
        /*06bc*/ 	.word	0x0000d390


	//   ....[122]....
        /*06c0*/ 	.word	0x0000d3a0


	//   ....[123]....
        /*06c4*/ 	.word	0x0000d3d0


	//   ....[124]....
        /*06c8*/ 	.word	0x0000d400


	//   ....[125]....
        /*06cc*/ 	.word	0x0000d430


	//   ....[126]....
        /*06d0*/ 	.word	0x0000d460


	//   ....[127]....
        /*06d4*/ 	.word	0x0000d5e0


	//   ....[128]....
        /*06d8*/ 	.word	0x0000d610


	//   ....[129]....
        /*06dc*/ 	.word	0x0000d640


	//   ....[130]....
        /*06e0*/ 	.word	0x0000d670


	//   ....[131]....
        /*06e4*/ 	.word	0x0000d6a0


	//   ....[132]....
        /*06e8*/ 	.word	0x0000d6d0


	//   ....[133]....
        /*06ec*/ 	.word	0x0000d790


	//   ....[134]....
        /*06f0*/ 	.word	0x0000d7b0


	//   ....[135]....
        /*06f4*/ 	.word	0x0000d820


	//   ....[136]....
        /*06f8*/ 	.word	0x0000dc90


	//   ....[137]....
        /*06fc*/ 	.word	0x0000e170


	//   ....[138]....
        /*0700*/ 	.word	0x0000e260


	//   ....[139]....
        /*0704*/ 	.word	0x0000e300


	//   ....[140]....
        /*0708*/ 	.word	0x0000e360


	//   ....[141]....
        /*070c*/ 	.word	0x0000e470


	//   ....[142]....
        /*0710*/ 	.word	0x0000e4e0


	//   ....[143]....
        /*0714*/ 	.word	0x0000e5f0


	//   ....[144]....
        /*0718*/ 	.word	0x0000e660


	//   ....[145]....
        /*071c*/ 	.word	0x0000e770


	//   ....[146]....
        /*0720*/ 	.word	0x0000e7e0


	//   ....[147]....
        /*0724*/ 	.word	0x0000e8f0


	//   ....[148]....
        /*0728*/ 	.word	0x0000e960


	//   ....[149]....
        /*072c*/ 	.word	0x0000ea00


	//   ....[150]....
        /*0730*/ 	.word	0x0000eb10


	//   ....[151]....
        /*0734*/ 	.word	0x0000eb70


	//   ....[152]....
        /*0738*/ 	.word	0x0000ebd0


	//   ....[153]....
        /*073c*/ 	.word	0x0000ecd0


	//   ....[154]....
        /*0740*/ 	.word	0x0000ed30


	//   ....[155]....
        /*0744*/ 	.word	0x0000ee40


	//   ....[156]....
        /*0748*/ 	.word	0x0000eea0


	//   ....[157]....
        /*074c*/ 	.word	0x0000efb0


	//   ....[158]....
        /*0750*/ 	.word	0x0000f010


	//   ....[159]....
        /*0754*/ 	.word	0x0000f120


	//   ....[160]....
        /*0758*/ 	.word	0x0000f180


	//   ....[161]....
        /*075c*/ 	.word	0x0000f290


	//   ....[162]....
        /*0760*/ 	.word	0x0000f2f0


	//   ....[163]....
        /*0764*/ 	.word	0x0000f400


	//   ....[164]....
        /*0768*/ 	.word	0x0000f460


	//   ....[165]....
        /*076c*/ 	.word	0x0000f550


	//   ....[166]....
        /*0770*/ 	.word	0x0000f680


	//   ....[167]....
        /*0774*/ 	.word	0x0000f730


	//   ....[168]....
        /*0778*/ 	.word	0x0000f7a0


	//   ....[169]....
        /*077c*/ 	.word	0x0000f890


	//   ....[170]....
        /*0780*/ 	.word	0x0000f8f0


	//   ....[171]....
        /*0784*/ 	.word	0x0000f9c0


	//   ....[172]....
        /*0788*/ 	.word	0x0000fa20


	//   ....[173]....
        /*078c*/ 	.word	0x0000faf0


	//   ....[174]....
        /*0790*/ 	.word	0x0000fb50


	//   ....[175]....
        /*0794*/ 	.word	0x0000fc20


	//   ....[176]....
        /*0798*/ 	.word	0x0000fc80


	//   ....[177]....
        /*079c*/ 	.word	0x0000fd50


	//   ....[178]....
        /*07a0*/ 	.word	0x0000fe40


	//   ....[179]....
        /*07a4*/ 	.word	0x0000fee0


	//   ....[180]....
        /*07a8*/ 	.word	0x0000ff40


	//   ....[181]....
        /*07ac*/ 	.word	0x00010030


	//   ....[182]....
        /*07b0*/ 	.word	0x00010090


	//   ....[183]....
        /*07b4*/ 	.word	0x00010170


	//   ....[184]....
        /*07b8*/ 	.word	0x000101d0


	//   ....[185]....
        /*07bc*/ 	.word	0x000102b0


	//   ....[186]....
        /*07c0*/ 	.word	0x00010310


	//   ....[187]....
        /*07c4*/ 	.word	0x000103f0


	//   ....[188]....
        /*07c8*/ 	.word	0x00010450


	//   ....[189]....
        /*07cc*/ 	.word	0x00010520


	//   ....[190]....
        /*07d0*/ 	.word	0x00010650


	//   ....[191]....
        /*07d4*/ 	.word	0x00010720


	//   ....[192]....
        /*07d8*/ 	.word	0x000107e0


	//   ....[193]....
        /*07dc*/ 	.word	0x000108b0


	//   ....[194]....
        /*07e0*/ 	.word	0x00010910


	//   ....[195]....
        /*07e4*/ 	.word	0x000109e0


	//   ....[196]....
        /*07e8*/ 	.word	0x00010a40


	//   ....[197]....
        /*07ec*/ 	.word	0x00010b20


	//   ....[198]....
        /*07f0*/ 	.word	0x00010b80


	//   ....[199]....
        /*07f4*/ 	.word	0x00010c50


	//   ....[200]....
        /*07f8*/ 	.word	0x00010cb0


	//   ....[201]....
        /*07fc*/ 	.word	0x00010d70


	//   ....[202]....
        /*0800*/ 	.word	0x00010e00


	//   ....[203]....
        /*0804*/ 	.word	0x00010ea0


	//   ....[204]....
        /*0808*/ 	.word	0x00010fc0


	//   ....[205]....
        /*080c*/ 	.word	0x00011030


	//   ....[206]....
        /*0810*/ 	.word	0x000110a0


	//   ....[207]....
        /*0814*/ 	.word	0x00011110


	//   ....[208]....
        /*0818*/ 	.word	0x00011180


	//   ....[209]....
        /*081c*/ 	.word	0x00011200


	//   ....[210]....
        /*0820*/ 	.word	0x00011290


	//   ....[211]....
        /*0824*/ 	.word	0x00011320


	//   ....[212]....
        /*0828*/ 	.word	0x00011390


	//   ....[213]....
        /*082c*/ 	.word	0x00011400


	//   ....[214]....
        /*0830*/ 	.word	0x00011470


	//   ....[215]....
        /*0834*/ 	.word	0x000114f0


	//   ....[216]....
        /*0838*/ 	.word	0x00011560


	//   ....[217]....
        /*083c*/ 	.word	0x00011600


	//   ....[218]....
        /*0840*/ 	.word	0x00011690


	//   ....[219]....
        /*0844*/ 	.word	0x000117b0


	//----- nvinfo : EIATTR_REG_RECONFIG
	.align		4
.L_116:
        /*0848*/ 	.byte	0x01, 0x54
	.zero		2


	//----- nvinfo : EIATTR_SYSCALL_OFFSETS
	.align		4
        /*084c*/ 	.byte	0x04, 0x46
        /*084e*/ 	.short	(.L_118 - .L_117)


	//   ....[0]....
.L_117:
        /*0850*/ 	.word	0x00001420


	//   ....[1]....
        /*0854*/ 	.word	0x00009d20


	//   ....[2]....
        /*0858*/ 	.word	0x00009e70


	//   ....[3]....
        /*085c*/ 	.word	0x00009f60


	//   ....[4]....
        /*0860*/ 	.word	0x0000af40


	//----- nvinfo : EIATTR_MBARRIER_INSTR_OFFSETS
	.align		4
.L_118:
        /*0864*/ 	.byte	0x04, 0x39
        /*0866*/ 	.short	(.L_120 - .L_119)


	//   ....[0]....
.L_119:
        /*0868*/ 	.word	0x00000180
        /*086c*/ 	.word	0x000000ff
        /*0870*/ 	.word	0x0002a800
        /*0874*/ 	.short	0x0100
        /*0876*/ 	.byte	0x08
	.zero		1


	//   ....[1]....
        /*0878*/ 	.word	0x00000190
        /*087c*/ 	.word	0x000000ff
        /*0880*/ 	.word	0x0002a820
        /*0884*/ 	.short	0x0100
        /*0886*/ 	.byte	0x08
	.zero		1


	//   ....[2]....
        /*0888*/ 	.word	0x00000280
        /*088c*/ 	.word	0x000000ff
        /*0890*/ 	.word	0x0002a830
        /*0894*/ 	.short	0x0100
        /*0896*/ 	.byte	0x08
	.zero		1


	//   ....[3]....
        /*0898*/ 	.word	0x00000290
        /*089c*/ 	.word	0x000000ff
        /*08a0*/ 	.word	0x0002a840
        /*08a4*/ 	.short	0x0100
        /*08a6*/ 	.byte	0x08
	.zero		1


	//   ....[4]....
        /*08a8*/ 	.word	0x000002a0
        /*08ac*/ 	.word	0x000000ff
        /*08b0*/ 	.word	0x0002a838
        /*08b4*/ 	.short	0x0100
        /*08b6*/ 	.byte	0x08
	.zero		1


	//   ....[5]....
        /*08b8*/ 	.word	0x000002b0
        /*08bc*/ 	.word	0x000000ff
        /*08c0*/ 	.word	0x0002a848
        /*08c4*/ 	.short	0x0100
        /*08c6*/ 	.byte	0x08
	.zero		1


	//   ....[6]....
        /*08c8*/ 	.word	0x000003e0
        /*08cc*/ 	.word	0x000000ff
        /*08d0*/ 	.word	0x0002a850
        /*08d4*/ 	.short	0x0100
        /*08d6*/ 	.byte	0x08
	.zero		1


	//   ....[7]....
        /*08d8*/ 	.word	0x000003f0
        /*08dc*/ 	.word	0x000000ff
        /*08e0*/ 	.word	0x0002a860
        /*08e4*/ 	.short	0x0100
        /*08e6*/ 	.byte	0x08
	.zero		1


	//   ....[8]....
        /*08e8*/ 	.word	0x00000400
        /*08ec*/ 	.word	0x000000ff
        /*08f0*/ 	.word	0x0002a858
        /*08f4*/ 	.short	0x0100
        /*08f6*/ 	.byte	0x08
	.zero		1


	//   ....[9]....
        /*08f8*/ 	.word	0x00000410
        /*08fc*/ 	.word	0x000000ff
        /*0900*/ 	.word	0x0002a868
        /*0904*/ 	.short	0x0100
        /*0906*/ 	.byte	0x08
	.zero		1


	//   ....[10]....
        /*0908*/ 	.word	0x00000500
        /*090c*/ 	.word	0x000000ff
        /*0910*/ 	.word	0x0002a870
        /*0914*/ 	.short	0x0100
        /*0916*/ 	.byte	0x06
	.zero		1


	//   ....[11]....
        /*0918*/ 	.word	0x00000510
        /*091c*/ 	.word	0x000000ff
        /*0920*/ 	.word	0x0002a880
        /*0924*/ 	.short	0x0100
        /*0926*/ 	.byte	0x06
	.zero		1


	//   ....[12]....
        /*0928*/ 	.word	0x00000520
        /*092c*/ 	.word	0x000000ff
        /*0930*/ 	.word	0x0002a878
        /*0934*/ 	.short	0x0100
        /*0936*/ 	.byte	0x06
	.zero		1


	//   ....[13]....
        /*0938*/ 	.word	0x00000530
        /*093c*/ 	.word	0x000000ff
        /*0940*/ 	.word	0x0002a888
        /*0944*/ 	.short	0x0100
        /*0946*/ 	.byte	0x06
	.zero		1


	//   ....[14]....
        /*0948*/ 	.word	0x00000660
        /*094c*/ 	.word	0x000000ff
        /*0950*/ 	.word	0x0002a890
        /*0954*/ 	.short	0x0100
        /*0956*/ 	.byte	0x08
	.zero		1


	//   ....[15]....
        /*0958*/ 	.word	0x00000670
        /*095c*/ 	.word	0x000000ff
        /*0960*/ 	.word	0x0002a8a0
        /*0964*/ 	.short	0x0100
        /*0966*/ 	.byte	0x08
	.zero		1


	//   ....[16]....
        /*0968*/ 	.word	0x00000680
        /*096c*/ 	.word	0x000000ff
        /*0970*/ 	.word	0x0002a898
        /*0974*/ 	.short	0x0100
        /*0976*/ 	.byte	0x08
	.zero		1


	//   ....[17]....
        /*0978*/ 	.word	0x00000690
        /*097c*/ 	.word	0x000000ff
        /*0980*/ 	.word	0x0002a8a8
        /*0984*/ 	.short	0x0100
        /*0986*/ 	.byte	0x08
	.zero		1


	//   ....[18]....
        /*0988*/ 	.word	0x000007c0
        /*098c*/ 	.word	0x000000ff
        /*0990*/ 	.word	0x0002a8b0
        /*0994*/ 	.short	0x0100
        /*0996*/ 	.byte	0x08
	.zero		1


	//   ....[19]....
        /*0998*/ 	.word	0x000007d0
        /*099c*/ 	.word	0x000000ff
        /*09a0*/ 	.word	0x0002a8c0
        /*09a4*/ 	.short	0x0100
        /*09a6*/ 	.byte	0x08
	.zero		1


	//   ....[20]....
        /*09a8*/ 	.word	0x000007e0
        /*09ac*/ 	.word	0x000000ff
        /*09b0*/ 	.word	0x0002a8b8
        /*09b4*/ 	.short	0x0100
        /*09b6*/ 	.byte	0x08
	.zero		1


	//   ....[21]....
        /*09b8*/ 	.word	0x000007f0
        /*09bc*/ 	.word	0x000000ff
        /*09c0*/ 	.word	0x0002a8c8
        /*09c4*/ 	.short	0x0100
        /*09c6*/ 	.byte	0x08
	.zero		1


	//   ....[22]....
        /*09c8*/ 	.word	0x00001480
        /*09cc*/ 	.word	0x000000ff
        /*09d0*/ 	.word	0x0002a800
        /*09d4*/ 	.short	0x010a
        /*09d6*/ 	.byte	0x2a
	.zero		1


	//   ....[23]....
        /*09d8*/ 	.word	0x00001500
        /*09dc*/ 	.word	0x00000000
        /*09e0*/ 	.word	0x0002a830
        /*09e4*/ 	.short	0x010a
        /*09e6*/ 	.byte	0x3f
	.zero		1


	//   ....[24]....
        /*09e8*/ 	.word	0x00001550
        /*09ec*/ 	.word	0x00000000
        /*09f0*/ 	.word	0x0002a830
        /*09f4*/ 	.short	0x010a
        /*09f6*/ 	.byte	0x3f
	.zero		1


	//   ....[25]....
        /*09f8*/ 	.word	0x00002210
        /*09fc*/ 	.word	0x000000ff
        /*0a00*/ 	.word	0x00000000
        /*0a04*/ 	.short	0x0101
        /*0a06*/ 	.byte	0x04
	.zero		1


	//   ....[26]....
        /*0a08*/ 	.word	0x00003c70
        /*0a0c*/ 	.word	0x000000ff
        /*0a10*/ 	.word	0x0002a830
        /*0a14*/ 	.short	0x010a
        /*0a16*/ 	.byte	0x08
	.zero		1


	//   ....[27]....
        /*0a18*/ 	.word	0x00003cb0
        /*0a1c*/ 	.word	0x000000ff
        /*0a20*/ 	.word	0x0002a830
        /*0a24*/ 	.short	0x010a
        /*0a26*/ 	.byte	0x08
	.zero		1


	//   ....[28]....
        /*0a28*/ 	.word	0x000045b0
        /*0a2c*/ 	.word	0x000000ff
        /*0a30*/ 	.word	0x0002a850
        /*0a34*/ 	.short	0x010a
        /*0a36*/ 	.byte	0x09
	.zero		1


	//   ....[29]....
        /*0a38*/ 	.word	0x000045f0
        /*0a3c*/ 	.word	0x000000ff
        /*0a40*/ 	.word	0x0002a850
        /*0a44*/ 	.short	0x010a
        /*0a46*/ 	.byte	0x09
	.zero		1


	//   ....[30]....
        /*0a48*/ 	.word	0x00004c90
        /*0a4c*/ 	.word	0x000000ff
        /*0a50*/ 	.word	0x00000000
        /*0a54*/ 	.short	0x0101
        /*0a56*/ 	.byte	0x08
	.zero		1


	//   ....[31]....
        /*0a58*/ 	.word	0x00005c90
        /*0a5c*/ 	.word	0x000000ff
        /*0a60*/ 	.word	0x00000000
        /*0a64*/ 	.short	0x0101
        /*0a66*/ 	.byte	0x09
	.zero		1


	//   ....[32]....
        /*0a68*/ 	.word	0x00006280
        /*0a6c*/ 	.word	0x000000ff
        /*0a70*/ 	.word	0x0002a850
        /*0a74*/ 	.short	0x010a
        /*0a76*/ 	.byte	0x05
	.zero		1


	//   ....[33]....
        /*0a78*/ 	.word	0x000062c0
        /*0a7c*/ 	.word	0x000000ff
        /*0a80*/ 	.word	0x0002a850
        /*0a84*/ 	.short	0x010a
        /*0a86*/ 	.byte	0x05
	.zero		1


	//   ....[34]....
        /*0a88*/ 	.word	0x000067d0
        /*0a8c*/ 	.word	0x000000ff
        /*0a90*/ 	.word	0x00000000
        /*0a94*/ 	.short	0x0101
        /*0a96*/ 	.byte	0x04
	.zero		1


	//   ....[35]....
        /*0a98*/ 	.word	0x00007ca0
        /*0a9c*/ 	.word	0x0000001c
        /*0aa0*/ 	.word	0x00000000
        /*0aa4*/ 	.short	0x0101
        /*0aa6*/ 	.byte	0x3f
	.zero		1


	//   ....[36]....
        /*0aa8*/ 	.word	0x0000a590
        /*0aac*/ 	.word	0x00000007
        /*0ab0*/ 	.word	0x0002a840
        /*0ab4*/ 	.short	0x010a
        /*0ab6*/ 	.byte	0x3f
	.zero		1


	//   ....[37]....
        /*0ab8*/ 	.word	0x0000ac60
        /*0abc*/ 	.word	0x00000007
        /*0ac0*/ 	.word	0x0002a830
        /*0ac4*/ 	.short	0x0107
        /*0ac6*/ 	.byte	0x3f
	.zero		1


	//   ....[38]....
        /*0ac8*/ 	.word	0x0000ad40
        /*0acc*/ 	.word	0x00000007
        /*0ad0*/ 	.word	0x0002a830
        /*0ad4*/ 	.short	0x0101
        /*0ad6*/ 	.byte	0x3f
	.zero		1


	//   ....[39]....
        /*0ad8*/ 	.word	0x0000b8f0
        /*0adc*/ 	.word	0x00000016
        /*0ae0*/ 	.word	0x0002a800
        /*0ae4*/ 	.short	0x0107
        /*0ae6*/ 	.byte	0x3f
	.zero		1


	//   ....[40]....
        /*0ae8*/ 	.word	0x0000b9f0
        /*0aec*/ 	.word	0x00000016
        /*0af0*/ 	.word	0x0002a800
        /*0af4*/ 	.short	0x0101
        /*0af6*/ 	.byte	0x3f
	.zero		1


	//   ....[41]....
        /*0af8*/ 	.word	0x0000ba10
        /*0afc*/ 	.word	0x00000016
        /*0b00*/ 	.word	0x0002a820
        /*0b04*/ 	.short	0x010a
        /*0b06*/ 	.byte	0x3f
	.zero		1


	//   ....[42]....
        /*0b08*/ 	.word	0x0000bd90
        /*0b0c*/ 	.word	0x00000006
        /*0b10*/ 	.word	0x0002a840
        /*0b14*/ 	.short	0x010a
        /*0b16*/ 	.byte	0x3f
	.zero		1


	//   ....[43]....
        /*0b18*/ 	.word	0x0000c290
        /*0b1c*/ 	.word	0x00000006
        /*0b20*/ 	.word	0x0002a830
        /*0b24*/ 	.short	0x0107
        /*0b26*/ 	.byte	0x3f
	.zero		1


	//   ....[44]....
        /*0b28*/ 	.word	0x0000c350
        /*0b2c*/ 	.word	0x00000006
        /*0b30*/ 	.word	0x0002a830
        /*0b34*/ 	.short	0x0101
        /*0b36*/ 	.byte	0x3f
	.zero		1


	//   ....[45]....
        /*0b38*/ 	.word	0x0000c3b0
        /*0b3c*/ 	.word	0x00000004
        /*0b40*/ 	.word	0x0002a860
        /*0b44*/ 	.short	0x010a
        /*0b46*/ 	.byte	0x3f
	.zero		1


	//   ....[46]....
        /*0b48*/ 	.word	0x0000c810
        /*0b4c*/ 	.word	0x00000004
        /*0b50*/ 	.word	0x0002a850
        /*0b54*/ 	.short	0x0107
        /*0b56*/ 	.byte	0x3f
	.zero		1


	//   ....[47]....
        /*0b58*/ 	.word	0x0000c960
        /*0b5c*/ 	.word	0x00000004
        /*0b60*/ 	.word	0x0002a850
        /*0b64*/ 	.short	0x0101
        /*0b66*/ 	.byte	0x3f
	.zero		1


	//   ....[48]....
        /*0b68*/ 	.word	0x0000cbf0
        /*0b6c*/ 	.word	0x00000000
        /*0b70*/ 	.word	0x0002a860
        /*0b74*/ 	.short	0x010a
        /*0b76*/ 	.byte	0x3f
	.zero		1


	//   ....[49]....
        /*0b78*/ 	.word	0x0000d050
        /*0b7c*/ 	.word	0x00000000
        /*0b80*/ 	.word	0x0002a850
        /*0b84*/ 	.short	0x0107
        /*0b86*/ 	.byte	0x3f
	.zero		1


	//   ....[50]....
        /*0b88*/ 	.word	0x0000d110
        /*0b8c*/ 	.word	0x00000000
        /*0b90*/ 	.word	0x0002a850
        /*0b94*/ 	.short	0x0101
        /*0b96*/ 	.byte	0x3f
	.zero		1


	//   ....[51]....
        /*0b98*/ 	.word	0x0000dc10
        /*0b9c*/ 	.word	0x00000004
        /*0ba0*/ 	.word	0x0002a820
        /*0ba4*/ 	.short	0x010a
        /*0ba6*/ 	.byte	0x3f
	.zero		1


	//   ....[52]....
        /*0ba8*/ 	.word	0x0000dd90
        /*0bac*/ 	.word	0x00000005
        /*0bb0*/ 	.word	0x0002a840
        /*0bb4*/ 	.short	0x010a
        /*0bb6*/ 	.byte	0x3f
	.zero		1


	//   ....[53]....
        /*0bb8*/ 	.word	0x0000de30
        /*0bbc*/ 	.word	0x0000001b
        /*0bc0*/ 	.word	0x0002a840
        /*0bc4*/ 	.short	0x010a
        /*0bc6*/ 	.byte	0x3f
	.zero		1


	//   ....[54]....
        /*0bc8*/ 	.word	0x0000de70
        /*0bcc*/ 	.word	0x00000005
        /*0bd0*/ 	.word	0x0002a860
        /*0bd4*/ 	.short	0x010a
        /*0bd6*/ 	.byte	0x3f
	.zero		1


	//   ....[55]....
        /*0bd8*/ 	.word	0x0000deb0
        /*0bdc*/ 	.word	0x0000001b
        /*0be0*/ 	.word	0x0002a860
        /*0be4*/ 	.short	0x010a
        /*0be6*/ 	.byte	0x3f
	.zero		1


	//   ....[56]....
        /*0be8*/ 	.word	0x0000df20
        /*0bec*/ 	.word	0x00000003
        /*0bf0*/ 	.word	0x0002a800
        /*0bf4*/ 	.short	0x010a
        /*0bf6*/ 	.byte	0x3f
	.zero		1


	//   ....[57]....
        /*0bf8*/ 	.word	0x0000df70
        /*0bfc*/ 	.word	0x00000000
        /*0c00*/ 	.word	0x0002a830
        /*0c04*/ 	.short	0x010a
        /*0c06*/ 	.byte	0x3f
	.zero		1


	//   ....[58]....
        /*0c08*/ 	.word	0x0000dfd0
        /*0c0c*/ 	.word	0x0000000b
        /*0c10*/ 	.word	0x0002a830
        /*0c14*/ 	.short	0x010a
        /*0c16*/ 	.byte	0x3f
	.zero		1


	//   ....[59]....
        /*0c18*/ 	.word	0x0000e030
        /*0c1c*/ 	.word	0x00000009
        /*0c20*/ 	.word	0x0002a850
        /*0c24*/ 	.short	0x010a
        /*0c26*/ 	.byte	0x3f
	.zero		1


	//   ....[60]....
        /*0c28*/ 	.word	0x0000e090
        /*0c2c*/ 	.word	0x00000005
        /*0c30*/ 	.word	0x0002a850
        /*0c34*/ 	.short	0x010a
        /*0c36*/ 	.byte	0x3f
	.zero		1


	//   ....[61]....
        /*0c38*/ 	.word	0x0000e1b0
        /*0c3c*/ 	.word	0x00000007
        /*0c40*/ 	.word	0x0002a840
        /*0c44*/ 	.short	0x010a
        /*0c46*/ 	.byte	0x3f
	.zero		1


	//   ....[62]....
        /*0c48*/ 	.word	0x0000f580
        /*0c4c*/ 	.word	0x00000016
        /*0c50*/ 	.word	0x0002a820
        /*0c54*/ 	.short	0x010a
        /*0c56*/ 	.byte	0x3f
	.zero		1


	//   ....[63]....
        /*0c58*/ 	.word	0x0000f5d0
        /*0c5c*/ 	.word	0x00000006
        /*0c60*/ 	.word	0x0002a840
        /*0c64*/ 	.short	0x010a
        /*0c66*/ 	.byte	0x3f
	.zero		1


	//   ....[64]....
        /*0c68*/ 	.word	0x0000fd90
        /*0c6c*/ 	.word	0x00000004
        /*0c70*/ 	.word	0x0002a860
        /*0c74*/ 	.short	0x010a
        /*0c76*/ 	.byte	0x3f
	.zero		1


	//   ....[65]....
        /*0c78*/ 	.word	0x000105a0
        /*0c7c*/ 	.word	0x00000000
        /*0c80*/ 	.word	0x0002a860
        /*0c84*/ 	.short	0x010a
        /*0c86*/ 	.byte	0x3f
	.zero		1


	//   ....[66]....
        /*0c88*/ 	.word	0x000116d0
        /*0c8c*/ 	.word	0x00000004
        /*0c90*/ 	.word	0x0002a820
        /*0c94*/ 	.short	0x010a
        /*0c96*/ 	.byte	0x3f
	.zero		1


	//   ....[67]....
        /*0c98*/ 	.word	0x00011870
        /*0c9c*/ 	.word	0x00000005
        /*0ca0*/ 	.word	0x0002a840
        /*0ca4*/ 	.short	0x010a
        /*0ca6*/ 	.byte	0x3f
	.zero		1


	//   ....[68]....
        /*0ca8*/ 	.word	0x000118c0
        /*0cac*/ 	.word	0x0000001b
        /*0cb0*/ 	.word	0x0002a840
        /*0cb4*/ 	.short	0x010a
        /*0cb6*/ 	.byte	0x3f
	.zero		1


	//   ....[69]....
        /*0cb8*/ 	.word	0x00011910
        /*0cbc*/ 	.word	0x00000005
        /*0cc0*/ 	.word	0x0002a860
        /*0cc4*/ 	.short	0x010a
        /*0cc6*/ 	.byte	0x3f
	.zero		1


	//----- nvinfo : EIATTR_NUM_MBARRIERS
	.align		4
.L_120:
        /*0cc8*/ 	.byte	0x03, 0x38
        /*0cca*/ 	.short	0x0016


	//----- nvinfo : EIATTR_EXIT_INSTR_OFFSETS
	.align		4
        /*0ccc*/ 	.byte	0x04, 0x1c
        /*0cce*/ 	.short	(.L_122 - .L_121)


	//   ....[0]....
.L_121:
        /*0cd0*/ 	.word	0x00000960


	//   ....[1]....
        /*0cd4*/ 	.word	0x00008b30


	//   ....[2]....
        /*0cd8*/ 	.word	0x0000df00


	//----- nvinfo : EIATTR_MAX_THREADS
	.align		4
.L_122:
        /*0cdc*/ 	.byte	0x04, 0x05
        /*0cde*/ 	.short	(.L_124 - .L_123)
.L_123:
        /*0ce0*/ 	.word	0x00000180
        /*0ce4*/ 	.word	0x00000001
        /*0ce8*/ 	.word	0x00000001


	//----- nvinfo : EIATTR_CRS_STACK_SIZE
	.align		4
.L_124:
        /*0cec*/ 	.byte	0x04, 0x1e
        /*0cee*/ 	.short	(.L_126 - .L_125)
.L_125:
        /*0cf0*/ 	.word	0x00000000


	//----- nvinfo : EIATTR_CBANK_PARAM_SIZE
	.align		4
.L_126:
        /*0cf4*/ 	.byte	0x03, 0x19
        /*0cf6*/ 	.short	0x0af0


	//----- nvinfo : EIATTR_PARAM_CBANK
	.align		4
        /*0cf8*/ 	.byte	0x04, 0x0a
        /*0cfa*/ 	.short	(.L_128 - .L_127)
	.align		4
.L_127:
        /*0cfc*/ 	.word	index@(.nv.constant0._ZN7cutlass13device_kernelIN5flash11enable_sm90INS1_16FlashAttnFwdSm90INS1_25CollectiveMainloopFwdSm90ILi2EN4cute5tupleIJNS5_1CILi1EEES8_S8_EEENS6_IJNS7_ILi128EEENS7_ILi96EEENS7_ILi192EEEEEELi128ENS_10bfloat16_tEfNS_4arch4Sm90ELb0ELb0ELb1ELb1ELb1ELb0ELb0ELb1ELb1ELb1ELb0ELb0EEENS1_21CollectiveEpilogueFwdINS6_IJSA_SA_SB_EEES9_SE_SG_Li256ELb1ELb1ELb0ELb0EEENS1_36VarlenDynamicPersistentTileSchedulerILi128ELi96ELi256ELi128ELb0ELb1ELb1ELb0ELb1ELb1EEEEEEEEEvNT_6ParamsE)
        /*0d00*/ 	.short	0x0210
        /*0d02*/ 	.short	0x0af0


	//----- nvinfo : EIATTR_SW_WAR
	.align		4
.L_128:
        /*0d04*/ 	.byte	0x04, 0x36
        /*0d06*/ 	.short	(.L_130 - .L_129)
.L_129:
        /*0d08*/ 	.word	0x00000008
.L_130:


//--------------------- .nv.info._ZN7cutlass13device_kernelIN5flash11enable_sm90INS1_16FlashAttnFwdSm90INS1_25CollectiveMainloopFwdSm90ILi2EN4cute5tupleIJNS5_1CILi1EEES8_S8_EEENS6_IJNS7_ILi128EEENS7_ILi96EEENS7_ILi192EEEEEELi128ENS_10bfloat16_tEfNS_4arch4Sm90ELb0ELb0ELb1ELb1ELb1ELb1ELb0ELb1ELb1ELb1ELb0ELb0EEENS1_21CollectiveEpilogueFwdINS6_IJSA_SA_SB_EEES9_SE_SG_Li256ELb1ELb1ELb0ELb0EEENS1_36VarlenDynamicPersistentTileSchedulerILi128ELi96ELi256ELi128ELb0ELb1ELb1ELb0ELb1ELb1EEEEEEEEEvNT_6ParamsE --------------------------
	.section	.nv.info._ZN7cutlass13device_kernelIN5flash11enable_sm90INS1_16FlashAttnFwdSm90INS1_25CollectiveMainloopFwdSm90ILi2EN4cute5tupleIJNS5_1CILi1EEES8_S8_EEENS6_IJNS7_ILi128EEENS7_ILi96EEENS7_ILi192EEEEEELi128ENS_10bfloat16_tEfNS_4arch4Sm90ELb0ELb0ELb1ELb1ELb1ELb1ELb0ELb1ELb1ELb1ELb0ELb0EEENS1_21CollectiveEpilogueFwdINS6_IJSA_SA_SB_EEES9_SE_SG_Li256ELb1ELb1ELb0ELb0EEENS1_36VarlenDynamicPersistentTileSchedulerILi128ELi96ELi256ELi128ELb0ELb1ELb1ELb0ELb1ELb1EEEEEEEEEvNT_6ParamsE,"",@"SHT_CUDA_INFO"
	.sectionflags	@""
	.align	4


	//----- nvinfo : EIATTR_CUDA_API_VERSION
	.align		4
        /*0000*/ 	.byte	0x04, 0x37
        /*0002*/ 	.short	(.L_132 - .L_131)
.L_131:
        /*0004*/ 	.word	0x00000082


	//----- nvinfo : EIATTR_KPARAM_INFO
	.align		4
.L_132:
        /*0008*/ 	.byte	0x04, 0x17
        /*000a*/ 	.short	(.L_134 - .L_133)
.L_133:
        /*000c*/ 	.word	0x00000000
        /*0010*/ 	.short	0x0000
        /*0012*/ 	.short	0x0070
        /*0014*/ 	.byte	0x00, 0xf0, 0x01, 0x2a


	//----- nvinfo : EIATTR_SPARSE_MMA_MASK
	.align		4
.L_134:
        /*0018*/ 	.byte	0x03, 0x50
        /*001a*/ 	.short	0x0000


	//----- nvinfo : EIATTR_MAXREG_COUNT
	.align		4
        /*001c*/ 	.byte	0x03, 0x1b
        /*001e*/ 	.short	0x00a8


	//----- nvinfo : EIATTR_NUM_BARRIERS
	.align		4
        /*0020*/ 	.byte	0x02, 0x4c
        /*0022*/ 	.byte	0x10
	.zero		1


	//----- nvinfo : EIATTR_EXTERNS
	.align		4
        /*0024*/ 	.byte	0x04, 0x0f
        /*0026*/ 	.short	(.L_136 - .L_135)


	//   ....[0]....
	.align		4
.L_135:
        /*0028*/ 	.word	index@(__assertfail)


	//----- nvinfo : EIATTR_ANNOTATIONS
	.align		4
.L_136:
        /*002c*/ 	.byte	0x04, 0x55
        /*002e*/ 	.short	(.L_138 - .L_137)


	//   ....[0]....
.L_137:
        /* <DEDUP_REMOVED lines=36> */


	//----- nvinfo : EIATTR_MERCURY_ISA_VERSION
	.align		4
.L_138:
        /*0258*/ 	.byte	0x03, 0x5f
        /*025a*/ 	.short	0x0101


	//----- nvinfo : EIATTR_UNUSED_LOAD_BYTE_OFFSET
	.align		4
        /*025c*/ 	.byte	0x04, 0x44
        /*025e*/ 	.short	(.L_140 - .L_139)


	//   ....[0]....
.L_139:
        /*0260*/ 	.word	0x00000a50
        /*0264*/ 	.word	0x0000fff0


	//   ....[1]....
        /*0268*/ 	.word	0x00016ae0
        /*026c*/ 	.word	0x0000fff0


	//----- nvinfo : EIATTR_INT_WARP_WIDE_INSTR_OFFSETS
	.align		4
.L_140:
        /*0270*/ 	.byte	0x04, 0x31
        /*0272*/ 	.short	(.L_142 - .L_141)


	//   ....[0]....
.L_141:
        /*0274*/ 	.word	0x00000130


	//   ....[1]....
        /*0278*/ 	.word	0x00000170


	//   ....[2]....
        /*027c*/ 	.word	0x000001e0


	//   ....[3]....
        /*0280*/ 	.word	0x0001aea0


	//   ....[4]....
        /*0284*/ 	.word	0x0001af30


	//   ....[5]....
        /*0288*/ 	.word	0x0001de60


	//   ....[6]....
        /*028c*/ 	.word	0x0001def0


	//----- nvinfo : EIATTR_COOP_GROUP_MASK_REGIDS
	.align		4
.L_142:
        /*0290*/ 	.byte	0x04, 0x29
        /*0292*/ 	.short	(.L_144 - .L_143)


	//   ....[0]....
.L_143:
        /*0294*/ 	.word	0xffffffff


	//   ....[1]....
        /*0298*/ 	.word	0xffffffff


	//   ....[2]....
        /*029c*/ 	.word	0xffffffff


	//   ....[3]....
        /*02a0*/ 	.word	0xffffffff


	//   ....[4]....
        /*02a4*/ 	.word	0xffffffff


	//   ....[5]....
        /*02a8*/ 	.word	0xffffffff


	//   ....[6]....
        /*02ac*/ 	.word	0xffffffff


	//   ....[7]....
        /*02b0*/ 	.word	0xffffffff


	//   ....[8]....
        /*02b4*/ 	.word	0xffffffff


	//   ....[9]....
        /*02b8*/ 	.word	0xffffffff


	//   ....[10]....
        /*02bc*/ 	.word	0xffffffff


	//   ....[11]....
        /*02c0*/ 	.word	0xffffffff


	//   ....[12]....
        /*02c4*/ 	.word	0xffffffff


	//   ....[13]....
        /*02c8*/ 	.word	0xffffffff


	//   ....[14]....
        /*02cc*/ 	.word	0xffffffff


	//   ....[15]....
        /*02d0*/ 	.word	0xffffffff


	//   ....[16]....
        /*02d4*/ 	.word	0xffffffff


	//   ....[17]....
        /*02d8*/ 	.word	0xffffffff


	//   ....[18]....
        /*02dc*/ 	.word	0xffffffff


	//   ....[19]....
        /*02e0*/ 	.word	0xffffffff


	//   ....[20]....
        /*02e4*/ 	.word	0xffffffff


	//   ....[21]....
        /*02e8*/ 	.word	0xffffffff


	//   ....[22]....
        /*02ec*/ 	.word	0xffffffff


	//   ....[23]....
        /*02f0*/ 	.word	0xffffffff


	//   ....[24]....
        /*02f4*/ 	.word	0xffffffff


	//   ....[25]....
        /*02f8*/ 	.word	0xffffffff


	//   ....[26]....
        /*02fc*/ 	.word	0xffffffff


	//   ....[27]....
        /*0300*/ 	.word	0xffffffff


	//   ....[28]....
        /*0304*/ 	.word	0xffffffff


	//   ....[29]....
        /*0308*/ 	.word	0xffffffff


	//   ....[30]....
        /*030c*/ 	.word	0xffffffff


	//   ....[31]....
        /*0310*/ 	.word	0xffffffff


	//   ....[32]....
        /*0314*/ 	.word	0xffffffff


	//   ....[33]....
        /*0318*/ 	.word	0xffffffff


	//   ....[34]....
        /*031c*/ 	.word	0xffffffff


	//   ....[35]....
        /*0320*/ 	.word	0xffffffff


	//   ....[36]....
        /*0324*/ 	.word	0xffffffff


	//   ....[37]....
        /*0328*/ 	.word	0xffffffff


	//   ....[38]....
        /*032c*/ 	.word	0xffffffff


	//   ....[39]....
        /*0330*/ 	.word	0xffffffff


	//   ....[40]....
        /*0334*/ 	.word	0xffffffff


	//   ....[41]....
        /*0338*/ 	.word	0xffffffff


	//   ....[42]....
        /*033c*/ 	.word	0xffffffff


	//   ....[43]....
        /*0340*/ 	.word	0xffffffff


	//   ....[44]....
        /*0344*/ 	.word	0xffffffff


	//   ....[45]....
        /*0348*/ 	.word	0xffffffff


	//   ....[46]....
        /*034c*/ 	.word	0xffffffff


	//   ....[47]....
        /*0350*/ 	.word	0xffffffff


	//   ....[48]....
        /*0354*/ 	.word	0xffffffff


	//   ....[49]....
        /*0358*/ 	.word	0xffffffff


	//   ....[50]....
        /*035c*/ 	.word	0xffffffff


	//   ....[51]....
        /*0360*/ 	.word	0xffffffff


	//   ....[52]....
        /*0364*/ 	.word	0xffffffff


	//   ....[53]....
        /*0368*/ 	.word	0xffffffff


	//   ....[54]....
        /*036c*/ 	.word	0xffffffff


	//   ....[55]....
        /*0370*/ 	.word	0xffffffff


	//   ....[56]....
        /*0374*/ 	.word	0xffffffff


	//   ....[57]....
        /*0378*/ 	.word	0xffffffff


	//   ....[58]....
        /*037c*/ 	.word	0xffffffff


	//   ....[59]....
        /*0380*/ 	.word	0xffffffff


	//   ....[60]....
        /*0384*/ 	.word	0xffffffff


	//   ....[61]....
        /*0388*/ 	.word	0xffffffff


	//   ....[62]....
        /*038c*/ 	.word	0xffffffff


	//   ....[63]....
        /*0390*/ 	.word	0xffffffff


	//   ....[64]....
        /*0394*/ 	.word	0xffffffff


	//   ....[65]....
        /*0398*/ 	.word	0xffffffff


	//   ....[66]....
        /*039c*/ 	.word	0xffffffff


	//   ....[67]....
        /*03a0*/ 	.word	0xffffffff


	//   ....[68]....
        /*03a4*/ 	.word	0xffffffff


	//   ....[69]....
        /*03a8*/ 	.word	0xffffffff


	//   ....[70]....
        /*03ac*/ 	.word	0xffffffff


	//   ....[71]....
        /*03b0*/ 	.word	0xffffffff


	//   ....[72]....
        /*03b4*/ 	.word	0xffffffff


	//   ....[73]....
        /*03b8*/ 	.word	0xffffffff


	//   ....[74]....
        /*03bc*/ 	.word	0xffffffff


	//   ....[75]....
        /*03c0*/ 	.word	0xffffffff


	//   ....[76]....
        /*03c4*/ 	.word	0xffffffff


	//   ....[77]....
        /*03c8*/ 	.word	0xffffffff


	//   ....[78]....
        /*03cc*/ 	.word	0xffffffff


	//   ....[79]....
        /*03d0*/ 	.word	0xffffffff


	//   ....[80]....
        /*03d4*/ 	.word	0xffffffff


	//   ....[81]....
        /*03d8*/ 	.word	0xffffffff


	//   ....[82]....
        /*03dc*/ 	.word	0xffffffff


	//   ....[83]....
        /*03e0*/ 	.word	0xffffffff


	//   ....[84]....
        /*03e4*/ 	.word	0xffffffff


	//   ....[85]....
        /*03e8*/ 	.word	0xffffffff


	//   ....[86]....
        /*03ec*/ 	.word	0xffffffff


	//   ....[87]....
        /*03f0*/ 	.word	0xffffffff


	//   ....[88]....
        /*03f4*/ 	.word	0xffffffff


	//   ....[89]....
        /*03f8*/ 	.word	0xffffffff


	//   ....[90]....
        /*03fc*/ 	.word	0xffffffff


	//   ....[91]....
        /*0400*/ 	.word	0xffffffff


	//   ....[92]....
        /*0404*/ 	.word	0xffffffff


	//   ....[93]....
        /*0408*/ 	.word	0xffffffff


	//   ....[94]....
        /*040c*/ 	.word	0xffffffff


	//   ....[95]....
        /*0410*/ 	.word	0xffffffff


	//   ....[96]....
        /*0414*/ 	.word	0xffffffff


	//   ....[97]....
        /*0418*/ 	.word	0xffffffff


	//   ....[98]....
        /*041c*/ 	.word	0xffffffff


	//   ....[99]....
        /*0420*/ 	.word	0xffffffff


	//   ....[100]....
        /*0424*/ 	.word	0xffffffff


	//   ....[101]....
        /*0428*/ 	.word	0xffffffff


	//   ....[102]....
        /*042c*/ 	.word	0xffffffff


	//   ....[103]....
        /*0430*/ 	.word	0xffffffff


	//   ....[104]....
        /*0434*/ 	.word	0xffffffff


	//   ....[105]....
        /*0438*/ 	.word	0xffffffff


	//   ....[106]....
        /*043c*/ 	.word	0xffffffff


	//   ....[107]....
        /*0440*/ 	.word	0xffffffff


	//   ....[108]....
        /*0444*/ 	.word	0xffffffff


	//   ....[109]....
        /*0448*/ 	.word	0xffffffff


	//   ....[110]....
        /*044c*/ 	.word	0xffffffff


	//   ....[111]....
        /*0450*/ 	.word	0xffffffff


	//   ....[112]....
        /*0454*/ 	.word	0xffffffff


	//   ....[113]....
        /*0458*/ 	.word	0xffffffff


	//   ....[114]....
        /*045c*/ 	.word	0xffffffff


	//   ....[115]....
        /*0460*/ 	.word	0xffffffff


	//   ....[116]....
        /*0464*/ 	.word	0xffffffff


	//   ....[117]....
        /*0468*/ 	.word	0xffffffff


	//   ....[118]....
        /*046c*/ 	.word	0xffffffff


	//   ....[119]....
        /*0470*/ 	.word	0xffffffff


	//   ....[120]....
        /*0474*/ 	.word	0xffffffff


	//   ....[121]....
        /*0478*/ 	.word	0xffffffff


	//   ....[122]....
        /*047c*/ 	.word	0xffffffff


	//   ....[123]....
        /*0480*/ 	.word	0xffffffff


	//   ....[124]....
        /*0484*/ 	.word	0xffffffff


	//   ....[125]....
        /*0488*/ 	.word	0xffffffff


	//   ....[126]....
        /*048c*/ 	.word	0xffffffff


	//   ....[127]....
        /*0490*/ 	.word	0xffffffff


	//   ....[128]....
        /*0494*/ 	.word	0xffffffff


	//   ....[129]....
        /*0498*/ 	.word	0xffffffff


	//   ....[130]....
        /*049c*/ 	.word	0xffffffff


	//   ....[131]....
        /*04a0*/ 	.word	0xffffffff


	//   ....[132]....
        /*04a4*/ 	.word	0xffffffff


	//   ....[133]....
        /*04a8*/ 	.word	0xffffffff


	//   ....[134]....
        /*04ac*/ 	.word	0xffffffff


	//   ....[135]....
        /*04b0*/ 	.word	0xffffffff


	//   ....[136]....
        /*04b4*/ 	.word	0xffffffff


	//   ....[137]....
        /*04b8*/ 	.word	0xffffffff


	//   ....[138]....
        /*04bc*/ 	.word	0xffffffff


	//   ....[139]....
        /*04c0*/ 	.word	0xffffffff


	//   ....[140]....
        /*04c4*/ 	.word	0xffffffff


	//   ....[141]....
        /*04c8*/ 	.word	0xffffffff


	//   ....[142]....
        /*04cc*/ 	.word	0xffffffff


	//   ....[143]....
        /*04d0*/ 	.word	0xffffffff


	//   ....[144]....
        /*04d4*/ 	.word	0xffffffff


	//   ....[145]....
        /*04d8*/ 	.word	0xffffffff


	//   ....[146]....
        /*04dc*/ 	.word	0xffffffff


	//   ....[147]....
        /*04e0*/ 	.word	0xffffffff


	//   ....[148]....
        /*04e4*/ 	.word	0xffffffff


	//   ....[149]....
        /*04e8*/ 	.word	0xffffffff


	//   ....[150]....
        /*04ec*/ 	.word	0xffffffff


	//   ....[151]....
        /*04f0*/ 	.word	0xffffffff


	//   ....[152]....
        /*04f4*/ 	.word	0xffffffff


	//   ....[153]....
        /*04f8*/ 	.word	0xffffffff


	//   ....[154]....
        /*04fc*/ 	.word	0xffffffff


	//   ....[155]....
        /*0500*/ 	.word	0xffffffff


	//   ....[156]....
        /*0504*/ 	.word	0xffffffff


	//   ....[157]....
        /*0508*/ 	.word	0xffffffff


	//   ....[158]....
        /*050c*/ 	.word	0xffffffff


	//   ....[159]....
        /*0510*/ 	.word	0xffffffff


	//   ....[160]....
        /*0514*/ 	.word	0xffffffff


	//   ....[161]....
        /*0518*/ 	.word	0xffffffff


	//   ....[162]....
        /*051c*/ 	.word	0xffffffff


	//   ....[163]....
        /*0520*/ 	.word	0x0500000f


	//   ....[164]....
        /*0524*/ 	.word	0x0500000f


	//   ....[165]....
        /*0528*/ 	.word	0x0500000f


	//   ....[166]....
        /*052c*/ 	.word	0x0500000f


	//   ....[167]....
        /*0530*/ 	.word	0x0500000f


	//   ....[168]....
        /*0534*/ 	.word	0x0500000f


	//   ....[169]....
        /*0538*/ 	.word	0x0500000f


	//   ....[170]....
        /*053c*/ 	.word	0x0500000f


	//   ....[171]....
        /*0540*/ 	.word	0x0500000f


	//   ....[172]....
        /*0544*/ 	.word	0x0500000f


	//   ....[173]....
        /*0548*/ 	.word	0x0500000f


	//   ....[174]....
        /*054c*/ 	.word	0x0500000f


	//   ....[175]....
        /*0550*/ 	.word	0x0500000f


	//   ....[176]....
        /*0554*/ 	.word	0x0500000f


	//   ....[177]....
        /*0558*/ 	.word	0x0500000f


	//   ....[178]....
        /*055c*/ 	.word	0x0500000f


	//   ....[179]....
        /*0560*/ 	.word	0x0500000f


	//   ....[180]....
        /*0564*/ 	.word	0x0500000f


	//   ....[181]....
        /*0568*/ 	.word	0x0500000f


	//   ....[182]....
        /*056c*/ 	.word	0x0500000f


	//   ....[183]....
        /*0570*/ 	.word	0x0500000f


	//   ....[184]....
        /*0574*/ 	.word	0x0500000f


	//   ....[185]....
        /*0578*/ 	.word	0x0500000f


	//   ....[186]....
        /*057c*/ 	.word	0x0500000f


	//   ....[187]....
        /*0580*/ 	.word	0x0500000f


	//   ....[188]....
        /*0584*/ 	.word	0x0500000f


	//   ....[189]....
        /*0588*/ 	.word	0x0500000f


	//   ....[190]....
        /*058c*/ 	.word	0x0500000f


	//   ....[191]....
        /*0590*/ 	.word	0x0500000f


	//   ....[192]....
        /*0594*/ 	.word	0x0500000f


	//   ....[193]....
        /*0598*/ 	.word	0x0500000f


	//   ....[194]....
        /*059c*/ 	.word	0x0500000f


	//   ....[195]....
        /*05a0*/ 	.word	0x0500000f


	//   ....[196]....
        /*05a4*/ 	.word	0x0500000f


	//   ....[197]....
        /*05a8*/ 	.word	0x0500000f


	//   ....[198]....
        /*05ac*/ 	.word	0x0500000f


	//   ....[199]....
        /*05b0*/ 	.word	0x0500000f


	//   ....[200]....
        /*05b4*/ 	.word	0x0500000f


	//   ....[201]....
        /*05b8*/ 	.word	0x0500000f


	//   ....[202]....
        /*05bc*/ 	.word	0x0500000f


	//   ....[203]....
        /*05c0*/ 	.word	0x0500000f


	//   ....[204]....
        /*05c4*/ 	.word	0x0500000f


	//   ....[205]....
        /*05c8*/ 	.word	0x0500000f


	//   ....[206]....
        /*05cc*/ 	.word	0x0500000f


	//   ....[207]....
        /*05d0*/ 	.word	0x0500000f


	//   ....[208]....
        /*05d4*/ 	.word	0x0500000f


	//   ....[209]....
        /*05d8*/ 	.word	0x0500000f


	//   ....[210]....
        /*05dc*/ 	.word	0x0500000f


	//   ....[211]....
        /*05e0*/ 	.word	0x0500000f


	//   ....[212]....
        /*05e4*/ 	.word	0x0500000f


	//   ....[213]....
        /*05e8*/ 	.word	0x0500000f


	//   ....[214]....
        /*05ec*/ 	.word	0x0500000f


	//   ....[215]....
        /*05f0*/ 	.word	0x0500000f


	//   ....[216]....
        /*05f4*/ 	.word	0x0500000f


	//   ....[217]....
        /*05f8*/ 	.word	0x0500000f


	//   ....[218]....
        /*05fc*/ 	.word	0x0500000f


	//   ....[219]....
        /*0600*/ 	.word	0x0500000f


	//   ....[220]....
        /*0604*/ 	.word	0x0500000f


	//   ....[221]....
        /*0608*/ 	.word	0x0500000f


	//   ....[222]....
        /*060c*/ 	.word	0x0500000f


	//   ....[223]....
        /*0610*/ 	.word	0x0500000f


	//   ....[224]....
        /*0614*/ 	.word	0x0500000f


	//   ....[225]....
        /*0618*/ 	.word	0x0500000f


	//   ....[226]....
        /*061c*/ 	.word	0x0500000f


	//   ....[227]....
        /*0620*/ 	.word	0x0500000f


	//   ....[228]....
        /*0624*/ 	.word	0x0500000f


	//   ....[229]....
        /*0628*/ 	.word	0x0500000f


	//   ....[230]....
        /*062c*/ 	.word	0x0500000f


	//   ....[231]....
        /*0630*/ 	.word	0x0500000f


	//   ....[232]....
        /*0634*/ 	.word	0x0500000f


	//   ....[233]....
        /*0638*/ 	.word	0x0500000f


	//   ....[234]....
        /*063c*/ 	.word	0x0500000f


	//   ....[235]....
        /*0640*/ 	.word	0x0500000f


	//   ....[236]....
        /*0644*/ 	.word	0x0500000f


	//   ....[237]....
        /*0648*/ 	.word	0x0500000f


	//   ....[238]....
        /*064c*/ 	.word	0x0500000f


	//   ....[239]....
        /*0650*/ 	.word	0x0500000f


	//   ....[240]....
        /*0654*/ 	.word	0x0500000f


	//   ....[241]....
        /*0658*/ 	.word	0x0500000f


	//   ....[242]....
        /*065c*/ 	.word	0x0500000f


	//   ....[243]....
        /*0660*/ 	.word	0x0500000f


	//   ....[244]....
        /*0664*/ 	.word	0x0500000f


	//   ....[245]....
        /*0668*/ 	.word	0x0500000f


	//   ....[246]....
        /*066c*/ 	.word	0x0500000f


	//   ....[247]....
        /*0670*/ 	.word	0x0500000f


	//   ....[248]....
        /*0674*/ 	.word	0x0500000f


	//   ....[249]....
        /*0678*/ 	.word	0x0500000f


	//   ....[250]....
        /*067c*/ 	.word	0x0500000f


	//   ....[251]....
        /*0680*/ 	.word	0x0500000f


	//   ....[252]....
        /*0684*/ 	.word	0x0500000f


	//   ....[253]....
        /*0688*/ 	.word	0x0500000f


	//   ....[254]....
        /*068c*/ 	.word	0x0500000f


	//   ....[255]....
        /*0690*/ 	.word	0x0500000f


	//   ....[0]....
        /*0694*/ 	.word	0x0500000f


	//   ....[1]....
        /*0698*/ 	.word	0x0500000f


	//   ....[2]....
        /*069c*/ 	.word	0x0500000f


	//   ....[3]....
        /*06a0*/ 	.word	0x0500000f


	//   ....[4]....
        /*06a4*/ 	.word	0x0500000f


	//   ....[5]....
        /*06a8*/ 	.word	0x0500000f


	//   ....[6]....
        /*06ac*/ 	.word	0x0500000f


	//   ....[7]....
        /*06b0*/ 	.word	0x0500000f


	//   ....[8]....
        /*06b4*/ 	.word	0x0500000f


	//   ....[9]....
        /*06b8*/ 	.word	0x0500000f


	//   ....[10]....
        /*06bc*/ 	.word	0x0500000f


	//----- nvinfo : EIATTR_COOP_GROUP_INSTR_OFFSETS
	.align		4
.L_144:
        /*06c0*/ 	.byte	0x04, 0x28
        /*06c2*/ 	.short	(.L_146 - .L_145)


	//   ....[0]....
.L_145:
        /*06c4*/ 	.word	0x00000060


	//   ....[1]....
        /*06c8*/ 	.word	0x00000140


	//   ....[2]....
        /*06cc*/ 	.word	0x00000190


	//   ....[3]....
        /*06d0*/ 	.word	0x000003c0


	//   ....[4]....
        /*06d4*/ 	.word	0x00000520


	//   ....[5]....
        /*06d8*/ 	.word	0x00000640


	//   ....[6]....
        /*06dc*/ 	.word	0x000007a0


	//   ....[7]....
        /*06e0*/ 	.word	0x00003770


	//   ....[8]....
        /*06e4*/ 	.word	0x00003780


	//   ....[9]....
        /*06e8*/ 	.word	0x00004e30


	//   ....[10]....
        /*06ec*/ 	.word	0x00004e40


	//   ....[11]....
        /*06f0*/ 	.word	0x00006fa0


	//   ....[12]....
        /*06f4*/ 	.word	0x00006fb0


	//   ....[13]....
        /*06f8*/ 	.word	0x000087e0


	//   ....[14]....
        /*06fc*/ 	.word	0x000087f0


	//   ....[15]....
        /*0700*/ 	.word	0x0000a1f0


	//   ....[16]....
        /*0704*/ 	.word	0x0000a200


	//   ....[17]....
        /*0708*/ 	.word	0x0000a490


	//   ....[18]....
        /*070c*/ 	.word	0x0000a4a0


	//   ....[19]....
        /*0710*/ 	.word	0x0000aa00


	//   ....[20]....
        /*0714*/ 	.word	0x0000aa10


	//   ....[21]....
        /*0718*/ 	.word	0x0000ab90


	//   ....[22]....
        /*071c*/ 	.word	0x0000abb0


	//   ....[23]....
        /*0720*/ 	.word	0x0000b130


	//   ....[24]....
        /*0724*/ 	.word	0x0000b6d0


	//   ....[25]....
        /*0728*/ 	.word	0x0000b6e0


	//   ....[26]....
        /*072c*/ 	.word	0x0000b6f0


	//   ....[27]....
        /*0730*/ 	.word	0x0000b700


	//   ....[28]....
        /*0734*/ 	.word	0x0000e140


	//   ....[29]....
        /*0738*/ 	.word	0x0000e150


	//   ....[30]....
        /*073c*/ 	.word	0x0000e160


	//   ....[31]....
        /*0740*/ 	.word	0x0000e170


	//   ....[32]....
        /*0744*/ 	.word	0x00012550


	//   ....[33]....
        /*0748*/ 	.word	0x000125a0


	//   ....[34]....
        /*074c*/ 	.word	0x000128b0


	//   ....[35]....
        /*0750*/ 	.word	0x00012930


	//   ....[36]....
        /*0754*/ 	.word	0x00014fe0


	//   ....[37]....
        /*0758*/ 	.word	0x00015000


	//   ....[38]....
        /*075c*/ 	.word	0x00015020


	//   ....[39]....
        /*0760*/ 	.word	0x00015040


	//   ....[40]....
        /*0764*/ 	.word	0x000161d0


	//   ....[41]....
        /*0768*/ 	.word	0x000163f0


	//   ....[42]....
        /*076c*/ 	.word	0x00016420


	//   ....[43]....
        /*0770*/ 	.word	0x000164e0


	//   ....[44]....
        /*0774*/ 	.word	0x00017520


	//   ....[45]....
        /*0778*/ 	.word	0x00017560


	//   ....[46]....
        /*077c*/ 	.word	0x000175a0


	//   ....[47]....
        /*0780*/ 	.word	0x000175d0


	//   ....[48]....
        /*0784*/ 	.word	0x00017b60


	//   ....[49]....
        /*0788*/ 	.word	0x00017ba0


	//   ....[50]....
        /*078c*/ 	.word	0x00017c60


	//   ....[51]....
        /*0790*/ 	.word	0x00017c80


	//   ....[52]....
        /*0794*/ 	.word	0x00017d40


	//   ....[53]....
        /*0798*/ 	.word	0x00017d60


	//   ....[54]....
        /*079c*/ 	.word	0x00017e30


	//   ....[55]....
        /*07a0*/ 	.word	0x00017e50


	//   ....[56]....
        /*07a4*/ 	.word	0x000186a0


	//   ....[57]....
        /*07a8*/ 	.word	0x000186c0


	//   ....[58]....
        /*07ac*/ 	.word	0x00018780


	//   ....[59]....
        /*07b0*/ 	.word	0x000187a0


	//   ....[60]....
        /*07b4*/ 	.word	0x00018860


	//   ....[61]....
        /*07b8*/ 	.word	0x00018880


	//   ....[62]....
        /*07bc*/ 	.word	0x00018950


	//   ....[63]....
        /*07c0*/ 	.word	0x00018970


	//   ....[64]....
        /*07c4*/ 	.word	0x00018ac0


	//   ....[65]....
        /*07c8*/ 	.word	0x00018c70


	//   ....[66]....
        /*07cc*/ 	.word	0x00018ca0


	//   ....[67]....
        /*07d0*/ 	.word	0x00018cd0


	//   ....[68]....
        /*07d4*/ 	.word	0x00018d00


	//   ....[69]....
        /*07d8*/ 	.word	0x00018d30


	//   ....[70]....
        /*07dc*/ 	.word	0x00018d60


	//   ....[71]....
        /*07e0*/ 	.word	0x00018ed0


	//   ....[72]....
        /*07e4*/ 	.word	0x00018f00


	//   ....[73]....
        /*07e8*/ 	.word	0x00018f30


	//   ....[74]....
        /*07ec*/ 	.word	0x00018f60


	//   ....[75]....
        /*07f0*/ 	.word	0x00018f90


	//   ....[76]....
        /*07f4*/ 	.word	0x00018fc0


	//   ....[77]....
        /*07f8*/ 	.word	0x00019050


	//   ....[78]....
        /*07fc*/ 	.word	0x00019080


	//   ....[79]....
        /*0800*/ 	.word	0x00019100


	//   ....[80]....
        /*0804*/ 	.word	0x00019c20


	//   ....[81]....
        /*0808*/ 	.word	0x0001bb60


	//   ....[82]....
        /*080c*/ 	.word	0x0001bb80


	//   ....[83]....
        /*0810*/ 	.word	0x0001bc30


	//   ....[84]....
        /*0814*/ 	.word	0x0001bc50


	//   ....[85]....
        /*0818*/ 	.word	0x0001bcf0


	//   ....[86]....
        /*081c*/ 	.word	0x0001bd10


	//   ....[87]....
        /*0820*/ 	.word	0x0001bdb0


	//   ....[88]....
        /*0824*/ 	.word	0x0001bdd0


	//   ....[89]....
        /*0828*/ 	.word	0x0001be70


	//   ....[90]....
        /*082c*/ 	.word	0x0001be90


	//   ....[91]....
        /*0830*/ 	.word	0x0001bea0


	//   ....[92]....
        /*0834*/ 	.word	0x0001bf30


	//   ....[93]....
        /*0838*/ 	.word	0x0001c6f0


	//   ....[94]....
        /*083c*/ 	.word	0x0001c720


	//   ....[95]....
        /*0840*/ 	.word	0x0001c740


	//   ....[96]....
        /*0844*/ 	.word	0x0001c7d0


	//   ....[97]....
        /*0848*/ 	.word	0x0001c7e0


	//   ....[98]....
        /*084c*/ 	.word	0x0001c880


	//   ....[99]....
        /*0850*/ 	.word	0x0001c890


	//   ....[100]....
        /*0854*/ 	.word	0x0001c930


	//   ....[101]....
        /*0858*/ 	.word	0x0001c940


	//   ....[102]....
        /*085c*/ 	.word	0x0001c9e0


	//   ....[103]....
        /*0860*/ 	.word	0x0001c9f0


	//   ....[104]....
        /*0864*/ 	.word	0x0001ca90


	//   ....[105]....
        /*0868*/ 	.word	0x0001caa0


	//   ....[106]....
        /*086c*/ 	.word	0x0001cb40


	//   ....[107]....
        /*0870*/ 	.word	0x0001cb50


	//   ....[108]....
        /*0874*/ 	.word	0x0001cb60


	//   ....[109]....
        /*0878*/ 	.word	0x0001d340


	//   ....[110]....
        /*087c*/ 	.word	0x0001d350


	//   ....[111]....
        /*0880*/ 	.word	0x0001d360


	//   ....[112]....
        /*0884*/ 	.word	0x0001d3f0


	//   ....[113]....
        /*0888*/ 	.word	0x0001d400


	//   ....[114]....
        /*088c*/ 	.word	0x0001d460


	//   ....[115]....
        /*0890*/ 	.word	0x0001d490


	//   ....[116]....
        /*0894*/ 	.word	0x0001d4d0


	//   ....[117]....
        /*0898*/ 	.word	0x0001d500


	//   ....[118]....
        /*089c*/ 	.word	0x0001d540


	//   ....[119]....
        /*08a0*/ 	.word	0x0001d570


	//   ....[120]....
        /*08a4*/ 	.word	0x0001d5b0


	//   ....[121]....
        /*08a8*/ 	.word	0x0001d830


	//   ....[122]....
        /*08ac*/ 	.word	0x0001d850


	//   ....[123]....
        /*08b0*/ 	.word	0x0001d8e0


	//   ....[124]....
        /*08b4*/ 	.word	0x0001d8f0


	//   ....[125]....
        /*08b8*/ 	.word	0x0001d960


	//   ....[126]....
        /*08bc*/ 	.word	0x0001d970


	//   ....[127]....
        /*08c0*/ 	.word	0x0001d9e0


	//   ....[128]....
        /*08c4*/ 	.word	0x0001d9f0


	//   ....[129]....
        /*08c8*/ 	.word	0x0001da60


	//   ....[130]....
        /*08cc*/ 	.word	0x0001da70


	//   ....[131]....
        /*08d0*/ 	.word	0x0001da80


	//   ....[132]....
        /*08d4*/ 	.word	0x0001daf0


	//   ....[133]....
        /*08d8*/ 	.word	0x0001e080


	//   ....[134]....
        /*08dc*/ 	.word	0x0001e0b0


	//   ....[135]....
        /*08e0*/ 	.word	0x0001e0d0


	//   ....[136]....
        /*08e4*/ 	.word	0x0001e0e0


	//   ....[137]....
        /*08e8*/ 	.word	0x0001e120


	//   ....[138]....
        /*08ec*/ 	.word	0x0001e140


	//   ....[139]....
        /*08f0*/ 	.word	0x0001e1b0


	//   ....[140]....
        /*08f4*/ 	.word	0x0001e1d0


	//   ....[141]....
        /*08f8*/ 	.word	0x0001e230


	//   ....[142]....
        /*08fc*/ 	.word	0x0001e250


	//   ....[143]....
        /*0900*/ 	.word	0x0001e2a0


	//   ....[144]....
        /*0904*/ 	.word	0x0001e2c0


	//   ....[145]....
        /*0908*/ 	.word	0x0001e6b0


	//   ....[146]....
        /*090c*/ 	.word	0x0001e700


	//   ....[147]....
        /*0910*/ 	.word	0x0001e730


	//   ....[148]....
        /*0914*/ 	.word	0x0001e740


	//   ....[149]....
        /*0918*/ 	.word	0x0001e770


	//   ....[150]....
        /*091c*/ 	.word	0x0001e7a0


	//   ....[151]....
        /*0920*/ 	.word	0x0001e7d0


	//   ....[152]....
        /*0924*/ 	.word	0x0001e800


	//   ....[153]....
        /*0928*/ 	.word	0x0001e980


	//   ....[154]....
        /*092c*/ 	.word	0x0001e9b0


	//   ....[155]....
        /*0930*/ 	.word	0x0001e9e0


	//   ....[156]....
        /*0934*/ 	.word	0x0001ea10


	//   ....[157]....
        /*0938*/ 	.word	0x0001ea40


	//   ....[158]....
        /*093c*/ 	.word	0x0001ea70


	//   ....[159]....
        /*0940*/ 	.word	0x0001eb30


	//   ....[160]....
        /*0944*/ 	.word	0x0001eb50


	//   ....[161]....
        /*0948*/ 	.word	0x0001ebc0


	//   ....[162]....
        /*094c*/ 	.word	0x0001f030


	//   ....[163]....
        /*0950*/ 	.word	0x0001f370


	//   ....[164]....
        /*0954*/ 	.word	0x0001f400


	//   ....[165]....
        /*0958*/ 	.word	0x0001f4a0


	//   ....[166]....
        /*095c*/ 	.word	0x0001f530


	//   ....[167]....
        /*0960*/ 	.word	0x0001f620


	//   ....[168]....
        /*0964*/ 	.word	0x0001f6b0


	//   ....[169]....
        /*0968*/ 	.word	0x0001f750


	//   ....[170]....
        /*096c*/ 	.word	0x0001f7e0


	//   ....[171]....
        /*0970*/ 	.word	0x0001f8d0


	//   ....[172]....
        /*0974*/ 	.word	0x0001f960


	//   ....[173]....
        /*0978*/ 	.word	0x0001fa00


	//   ....[174]....
        /*097c*/ 	.word	0x0001fa90


	//   ....[175]....
        /*0980*/ 	.word	0x0001fb80


	//   ....[176]....
        /*0984*/ 	.word	0x0001fc10


	//   ....[177]....
        /*0988*/ 	.word	0x0001fc60


	//   ....[178]....
        /*098c*/ 	.word	0x0001fcb0


	//   ....[179]....
        /*0990*/ 	.word	0x0001fd90


	//   ....[180]....
        /*0994*/ 	.word	0x0001fe20


	//   ....[181]....
        /*0998*/ 	.word	0x0001fe70


	//   ....[182]....
        /*099c*/ 	.word	0x0001fec0


	//   ....[183]....
        /*09a0*/ 	.word	0x00020120


	//   ....[184]....
        /*09a4*/ 	.word	0x00020400


	//   ....[185]....
        /*09a8*/ 	.word	0x000204f0


	//   ....[186]....
        /*09ac*/ 	.word	0x00020590


	//   ....[187]....
        /*09b0*/ 	.word	0x000205f0


	//   ....[188]....
        /*09b4*/ 	.word	0x00020700


	//   ....[189]....
        /*09b8*/ 	.word	0x00020770


	//   ....[190]....
        /*09bc*/ 	.word	0x00020880


	//   ....[191]....
        /*09c0*/ 	.word	0x000208f0


	//   ....[192]....
        /*09c4*/ 	.word	0x00020a00


	//   ....[193]....
        /*09c8*/ 	.word	0x00020a70


	//   ....[194]....
        /*09cc*/ 	.word	0x00020b80


	//   ....[195]....
        /*09d0*/ 	.word	0x00020bf0


	//   ....[196]....
        /*09d4*/ 	.word	0x00020c90


	//   ....[197]....
        /*09d8*/ 	.word	0x00020da0


	//   ....[198]....
        /*09dc*/ 	.word	0x00020e00


	//   ....[199]....
        /*09e0*/ 	.word	0x00020e60


	//   ....[200]....
        /*09e4*/ 	.word	0x00020f60


	//   ....[201]....
        /*09e8*/ 	.word	0x00020fc0


	//   ....[202]....
        /*09ec*/ 	.word	0x000210d0


	//   ....[203]....
        /*09f0*/ 	.word	0x00021130


	//   ....[204]....
        /*09f4*/ 	.word	0x00021240


	//   ....[205]....
        /*09f8*/ 	.word	0x000212a0


	//   ....[206]....
        /*09fc*/ 	.word	0x000213b0


	//   ....[207]....
        /*0a00*/ 	.word	0x00021410


	//   ....[208]....
        /*0a04*/ 	.word	0x00021520


	//   ....[209]....
        /*0a08*/ 	.word	0x00021580


	//   ....[210]....
        /*0a0c*/ 	.word	0x00021690


	//   ....[211]....
        /*0a10*/ 	.word	0x000216f0


	//   ....[212]....
        /*0a14*/ 	.word	0x000217e0


	//   ....[213]....
        /*0a18*/ 	.word	0x00021910


	//   ....[214]....
        /*0a1c*/ 	.word	0x000219c0


	//   ....[215]....
        /*0a20*/ 	.word	0x00021a30


	//   ....[216]....
        /*0a24*/ 	.word	0x00021b20


	//   ....[217]....
        /*0a28*/ 	.word	0x00021b80


	//   ....[218]....
        /*0a2c*/ 	.word	0x00021c50


	//   ....[219]....
        /*0a30*/ 	.word	0x00021cb0


	//   ....[220]....
        /*0a34*/ 	.word	0x00021d80


	//   ....[221]....
        /*0a38*/ 	.word	0x00021de0


	//   ....[222]....
        /*0a3c*/ 	.word	0x00021eb0


	//   ....[223]....
        /*0a40*/ 	.word	0x00021f10


	//   ....[224]....
        /*0a44*/ 	.word	0x00021fe0


	//   ....[225]....
        /*0a48*/ 	.word	0x000220d0


	//   ....[226]....
        /*0a4c*/ 	.word	0x00022170


	//   ....[227]....
        /*0a50*/ 	.word	0x000221d0


	//   ....[228]....
        /*0a54*/ 	.word	0x000222c0


	//   ....[229]....
        /*0a58*/ 	.word	0x00022320


	//   ....[230]....
        /*0a5c*/ 	.word	0x00022400


	//   ....[231]....
        /*0a60*/ 	.word	0x00022460


	//   ....[232]....
        /*0a64*/ 	.word	0x00022540


	//   ....[233]....
        /*0a68*/ 	.word	0x000225a0


	//   ....[234]....
        /*0a6c*/ 	.word	0x00022680


	//   ....[235]....
        /*0a70*/ 	.word	0x000226e0


	//   ....[236]....
        /*0a74*/ 	.word	0x000227b0


	//   ....[237]....
        /*0a78*/ 	.word	0x000228e0


	//   ....[238]....
        /*0a7c*/ 	.word	0x000229e0


	//   ....[239]....
        /*0a80*/ 	.word	0x00022a70


	//   ....[240]....
        /*0a84*/ 	.word	0x00022b40


	//   ....[241]....
        /*0a88*/ 	.word	0x00022ba0


	//   ....[242]....
        /*0a8c*/ 	.word	0x00022c70


	//   ....[243]....
        /*0a90*/ 	.word	0x00022cd0


	//   ....[244]....
        /*0a94*/ 	.word	0x00022db0


	//   ....[245]....
        /*0a98*/ 	.word	0x00022e10


	//   ....[246]....
        /*0a9c*/ 	.word	0x00022ee0


	//   ....[247]....
        /*0aa0*/ 	.word	0x00022f40


	//   ....[248]....
        /*0aa4*/ 	.word	0x00023000


	//   ....[249]....
        /*0aa8*/ 	.word	0x00023090


	//   ....[250]....
        /*0aac*/ 	.word	0x00023130


	//   ....[251]....
        /*0ab0*/ 	.word	0x00023250


	//   ....[252]....
        /*0ab4*/ 	.word	0x000232c0


	//   ....[253]....
        /*0ab8*/ 	.word	0x00023330


	//   ....[254]....
        /*0abc*/ 	.word	0x000233a0


	//   ....[255]....
        /*0ac0*/ 	.word	0x00023410


	//   ....[0]....
        /*0ac4*/ 	.word	0x00023490


	//   ....[1]....
        /*0ac8*/ 	.word	0x00023520


	//   ....[2]....
        /*0acc*/ 	.word	0x000235b0


	//   ....[3]....
        /*0ad0*/ 	.word	0x00023620


	//   ....[4]....
        /*0ad4*/ 	.word	0x00023690


	//   ....[5]....
        /*0ad8*/ 	.word	0x00023700


	//   ....[6]....
        /*0adc*/ 	.word	0x00023780


	//   ....[7]....
        /*0ae0*/ 	.word	0x000237f0


	//   ....[8]....
        /*0ae4*/ 	.word	0x00023890


	//   ....[9]....
        /*0ae8*/ 	.word	0x00023920


	//   ....[10]....
        /*0aec*/ 	.word	0x00023a40


	//----- nvinfo : EIATTR_REG_RECONFIG
	.align		4
.L_146:
        /*0af0*/ 	.byte	0x01, 0x54
	.zero		2


	//----- nvinfo : EIATTR_SYSCALL_OFFSETS
	.align		4
        /*0af4*/ 	.byte	0x04, 0x46
        /*0af6*/ 	.short	(.L_148 - .L_147)


	//   ....[0]....
.L_147:
        /*0af8*/ 	.word	0x00001af0


	//   ....[1]....
        /*0afc*/ 	.word	0x00001c40


	//   ....[2]....
        /*0b00*/ 	.word	0x0000b2d0


	//   ....[3]....
        /*0b04*/ 	.word	0x0000b650


	//   ....[4]....
        /*0b08*/ 	.word	0x0001b090


	//   ....[5]....
        /*0b0c*/ 	.word	0x0001b1e0


	//   ....[6]....
        /*0b10*/ 	.word	0x0001b2d0


	//   ....[7]....
        /*0b14*/ 	.word	0x0001c2e0


	//----- nvinfo : EIATTR_MBARRIER_INSTR_OFFSETS
	.align		4
.L_148:
        /*0b18*/ 	.byte	0x04, 0x39
        /*0b1a*/ 	.short	(.L_150 - .L_149)


	//   ....[0]....
.L_149:
        /*0b1c*/ 	.word	0x00000270
        /*0b20*/ 	.word	0x000000ff
        /*0b24*/ 	.word	0x0002a800
        /*0b28*/ 	.short	0x0100
        /*0b2a*/ 	.byte	0x08
	.zero		1


	//   ....[1]....
        /*0b2c*/ 	.word	0x00000280
        /*0b30*/ 	.word	0x000000ff
        /*0b34*/ 	.word	0x0002a820
        /*0b38*/ 	.short	0x0100
        /*0b3a*/ 	.byte	0x08
	.zero		1


	//   ....[2]....
        /*0b3c*/ 	.word	0x00000370
        /*0b40*/ 	.word	0x000000ff
        /*0b44*/ 	.word	0x0002a830
        /*0b48*/ 	.short	0x0100
        /*0b4a*/ 	.byte	0x08
	.zero		1


	//   ....[3]....
        /*0b4c*/ 	.word	0x00000380
        /*0b50*/ 	.word	0x000000ff
        /*0b54*/ 	.word	0x0002a840
        /*0b58*/ 	.short	0x0100
        /*0b5a*/ 	.byte	0x08
	.zero		1


	//   ....[4]....
        /*0b5c*/ 	.word	0x00000390
        /*0b60*/ 	.word	0x000000ff
        /*0b64*/ 	.word	0x0002a838
        /*0b68*/ 	.short	0x0100
        /*0b6a*/ 	.byte	0x08
	.zero		1


	//   ....[5]....
        /*0b6c*/ 	.word	0x000003a0
        /*0b70*/ 	.word	0x000000ff
        /*0b74*/ 	.word	0x0002a848
        /*0b78*/ 	.short	0x0100
        /*0b7a*/ 	.byte	0x08
	.zero		1


	//   ....[6]....
        /*0b7c*/ 	.word	0x000004d0
        /*0b80*/ 	.word	0x000000ff
        /*0b84*/ 	.word	0x0002a850
        /*0b88*/ 	.short	0x0100
        /*0b8a*/ 	.byte	0x08
	.zero		1


	//   ....[7]....
        /*0b8c*/ 	.word	0x000004e0
        /*0b90*/ 	.word	0x000000ff
        /*0b94*/ 	.word	0x0002a860
        /*0b98*/ 	.short	0x0100
        /*0b9a*/ 	.byte	0x08
	.zero		1


	//   ....[8]....
        /*0b9c*/ 	.word	0x000004f0
        /*0ba0*/ 	.word	0x000000ff
        /*0ba4*/ 	.word	0x0002a858
        /*0ba8*/ 	.short	0x0100
        /*0baa*/ 	.byte	0x08
	.zero		1


	//   ....[9]....
        /*0bac*/ 	.word	0x00000500
        /*0bb0*/ 	.word	0x000000ff
        /*0bb4*/ 	.word	0x0002a868
        /*0bb8*/ 	.short	0x0100
        /*0bba*/ 	.byte	0x08
	.zero		1


	//   ....[10]....
        /*0bbc*/ 	.word	0x000005f0
        /*0bc0*/ 	.word	0x000000ff
        /*0bc4*/ 	.word	0x0002a870
        /*0bc8*/ 	.short	0x0100
        /*0bca*/ 	.byte	0x06
	.zero		1


	//   ....[11]....
        /*0bcc*/ 	.word	0x00000600
        /*0bd0*/ 	.word	0x000000ff
        /*0bd4*/ 	.word	0x0002a880
        /*0bd8*/ 	.short	0x0100
        /*0bda*/ 	.byte	0x06
	.zero		1


	//   ....[12]....
        /*0bdc*/ 	.word	0x00000610
        /*0be0*/ 	.word	0x000000ff
        /*0be4*/ 	.word	0x0002a878
        /*0be8*/ 	.short	0x0100
        /*0bea*/ 	.byte	0x06
	.zero		1


	//   ....[13]....
        /*0bec*/ 	.word	0x00000620
        /*0bf0*/ 	.word	0x000000ff
        /*0bf4*/ 	.word	0x0002a888
        /*0bf8*/ 	.short	0x0100
        /*0bfa*/ 	.byte	0x06
	.zero		1


	//   ....[14]....
        /*0bfc*/ 	.word	0x00000750
        /*0c00*/ 	.word	0x000000ff
        /*0c04*/ 	.word	0x0002a890
        /*0c08*/ 	.short	0x0100
        /*0c0a*/ 	.byte	0x08
	.zero		1


	//   ....[15]....
        /*0c0c*/ 	.word	0x00000760
        /*0c10*/ 	.word	0x000000ff
        /*0c14*/ 	.word	0x0002a8a0
        /*0c18*/ 	.short	0x0100
        /*0c1a*/ 	.byte	0x08
	.zero		1


	//   ....[16]....
        /*0c1c*/ 	.word	0x00000770
        /*0c20*/ 	.word	0x000000ff
        /*0c24*/ 	.word	0x0002a898
        /*0c28*/ 	.short	0x0100
        /*0c2a*/ 	.byte	0x08
	.zero		1


	//   ....[17]....
        /*0c2c*/ 	.word	0x00000780
        /*0c30*/ 	.word	0x000000ff
        /*0c34*/ 	.word	0x0002a8a8
        /*0c38*/ 	.short	0x0100
        /*0c3a*/ 	.byte	0x08
	.zero		1


	//   ....[18]....
        /*0c3c*/ 	.word	0x000008b0
        /*0c40*/ 	.word	0x000000ff
        /*0c44*/ 	.word	0x0002a8b0
        /*0c48*/ 	.short	0x0100
        /*0c4a*/ 	.byte	0x08
	.zero		1


	//   ....[19]....
        /*0c4c*/ 	.word	0x000008c0
        /*0c50*/ 	.word	0x000000ff
        /*0c54*/ 	.word	0x0002a8c0
        /*0c58*/ 	.short	0x0100
        /*0c5a*/ 	.byte	0x08
	.zero		1


	//   ....[20]....
        /*0c5c*/ 	.word	0x000008d0
        /*0c60*/ 	.word	0x000000ff
        /*0c64*/ 	.word	0x0002a8b8
        /*0c68*/ 	.short	0x0100
        /*0c6a*/ 	.byte	0x08
	.zero		1


	//   ....[21]....
        /*0c6c*/ 	.word	0x000008e0
        /*0c70*/ 	.word	0x000000ff
        /*0c74*/ 	.word	0x0002a8c8
        /*0c78*/ 	.short	0x0100
        /*0c7a*/ 	.byte	0x08
	.zero		1


	//   ....[22]....
        /*0c7c*/ 	.word	0x00003720
        /*0c80*/ 	.word	0x00000058
        /*0c84*/ 	.word	0x0002a890
        /*0c88*/ 	.short	0x010a
        /*0c8a*/ 	.byte	0x3f
	.zero		1


	//   ....[23]....
        /*0c8c*/ 	.word	0x00006f40
        /*0c90*/ 	.word	0x00000058
        /*0c94*/ 	.word	0x0002a890
        /*0c98*/ 	.short	0x010a
        /*0c9a*/ 	.byte	0x3f
	.zero		1


	//   ....[24]....
        /*0c9c*/ 	.word	0x0000a030
        /*0ca0*/ 	.word	0x00000058
        /*0ca4*/ 	.word	0x0002a890
        /*0ca8*/ 	.short	0x010a
        /*0caa*/ 	.byte	0x3f
	.zero		1


	//   ....[25]....
        /*0cac*/ 	.word	0x0000a7f0
        /*0cb0*/ 	.word	0x0000000b
        /*0cb4*/ 	.word	0x00000000
        /*0cb8*/ 	.short	0x0101
        /*0cba*/ 	.byte	0x3f
	.zero		1


	//   ....[26]....
        /*0cbc*/ 	.word	0x0000a830
        /*0cc0*/ 	.word	0x00000058
        /*0cc4*/ 	.word	0x0002a8b0
        /*0cc8*/ 	.short	0x010a
        /*0cca*/ 	.byte	0x3f
	.zero		1


	//   ....[27]....
        /*0ccc*/ 	.word	0x0000ade0
        /*0cd0*/ 	.word	0x00000058
        /*0cd4*/ 	.word	0x00000000
        /*0cd8*/ 	.short	0x0101
        /*0cda*/ 	.byte	0x3f
	.zero		1


	//   ....[28]....
        /*0cdc*/ 	.word	0x0000b350
        /*0ce0*/ 	.word	0x00000002
        /*0ce4*/ 	.word	0x0002a800
        /*0ce8*/ 	.short	0x010a
        /*0cea*/ 	.byte	0x3f
	.zero		1


	//   ....[29]....
        /*0cec*/ 	.word	0x0000b3a0
        /*0cf0*/ 	.word	0x00000002
        /*0cf4*/ 	.word	0x0002a800
        /*0cf8*/ 	.short	0x010a
        /*0cfa*/ 	.byte	0x3f
	.zero		1


	//   ....[30]....
        /*0cfc*/ 	.word	0x0000bd50
        /*0d00*/ 	.word	0x00000002
        /*0d04*/ 	.word	0x0002a800
        /*0d08*/ 	.short	0x010a
        /*0d0a*/ 	.byte	0x3f
	.zero		1


	//   ....[31]....
        /*0d0c*/ 	.word	0x0000e630
        /*0d10*/ 	.word	0x00000002
        /*0d14*/ 	.word	0x0002a800
        /*0d18*/ 	.short	0x010a
        /*0d1a*/ 	.byte	0x3f
	.zero		1


	//   ....[32]....
        /*0d1c*/ 	.word	0x00010db0
        /*0d20*/ 	.word	0x00000000
        /*0d24*/ 	.word	0x0002a830
        /*0d28*/ 	.short	0x010a
        /*0d2a*/ 	.byte	0x3f
	.zero		1


	//   ....[33]....
        /*0d2c*/ 	.word	0x00010e00
        /*0d30*/ 	.word	0x00000000
        /*0d34*/ 	.word	0x0002a830
        /*0d38*/ 	.short	0x010a
        /*0d3a*/ 	.byte	0x3f
	.zero		1


	//   ....[34]....
        /*0d3c*/ 	.word	0x00011c90
        /*0d40*/ 	.word	0x00000000
        /*0d44*/ 	.word	0x00000000
        /*0d48*/ 	.short	0x0101
        /*0d4a*/ 	.byte	0x3f
	.zero		1


	//   ....[35]....
        /*0d4c*/ 	.word	0x00013780
        /*0d50*/ 	.word	0x0000000f
        /*0d54*/ 	.word	0x0002a830
        /*0d58*/ 	.short	0x010a
        /*0d5a*/ 	.byte	0x3f
	.zero		1


	//   ....[36]....
        /*0d5c*/ 	.word	0x000137f0
        /*0d60*/ 	.word	0x0000000f
        /*0d64*/ 	.word	0x0002a830
        /*0d68*/ 	.short	0x010a
        /*0d6a*/ 	.byte	0x3f
	.zero		1


	//   ....[37]....
        /*0d6c*/ 	.word	0x00014360
        /*0d70*/ 	.word	0x0000000a
        /*0d74*/ 	.word	0x0002a850
        /*0d78*/ 	.short	0x010a
        /*0d7a*/ 	.byte	0x3f
	.zero		1


	//   ....[38]....
        /*0d7c*/ 	.word	0x00014400
        /*0d80*/ 	.word	0x0000000a
        /*0d84*/ 	.word	0x0002a850
        /*0d88*/ 	.short	0x010a
        /*0d8a*/ 	.byte	0x3f
	.zero		1


	//   ....[39]....
        /*0d8c*/ 	.word	0x00015830
        /*0d90*/ 	.word	0x00000004
        /*0d94*/ 	.word	0x00000000
        /*0d98*/ 	.short	0x0101
        /*0d9a*/ 	.byte	0x3f
	.zero		1


	//   ....[40]....
        /*0d9c*/ 	.word	0x00015af0
        /*0da0*/ 	.word	0x0000000a
        /*0da4*/ 	.word	0x00000000
        /*0da8*/ 	.short	0x0101
        /*0daa*/ 	.byte	0x3f
	.zero		1


	//   ....[41]....
        /*0dac*/ 	.word	0x000160d0
        /*0db0*/ 	.word	0x0000000e
        /*0db4*/ 	.word	0x0002a850
        /*0db8*/ 	.short	0x010a
        /*0dba*/ 	.byte	0x3f
	.zero		1


	//   ....[42]....
        /*0dbc*/ 	.word	0x00016170
        /*0dc0*/ 	.word	0x0000000e
        /*0dc4*/ 	.word	0x0002a850
        /*0dc8*/ 	.short	0x010a
        /*0dca*/ 	.byte	0x3f
	.zero		1


	//   ....[43]....
        /*0dcc*/ 	.word	0x00016670
        /*0dd0*/ 	.word	0x00000002
        /*0dd4*/ 	.word	0x00000000
        /*0dd8*/ 	.short	0x0101
        /*0dda*/ 	.byte	0x3f
	.zero		1


	//   ....[44]....
        /*0ddc*/ 	.word	0x00017b50
        /*0de0*/ 	.word	0x00000000
        /*0de4*/ 	.word	0x00000000
        /*0de8*/ 	.short	0x0101
        /*0dea*/ 	.byte	0x3f
	.zero		1


	//   ....[45]....
        /*0dec*/ 	.word	0x00019d00
        /*0df0*/ 	.word	0x00000016
        /*0df4*/ 	.word	0x0002a820
        /*0df8*/ 	.short	0x010a
        /*0dfa*/ 	.byte	0x3f
	.zero		1


	//   ....[46]....
        /*0dfc*/ 	.word	0x00019d90
        /*0e00*/ 	.word	0x00000009
        /*0e04*/ 	.word	0x0002a8a0
        /*0e08*/ 	.short	0x010a
        /*0e0a*/ 	.byte	0x3f
	.zero		1


	//   ....[47]....
        /*0e0c*/ 	.word	0x0001a1d0
        /*0e10*/ 	.word	0x00000009
        /*0e14*/ 	.word	0x0002a8c0
        /*0e18*/ 	.short	0x010a
        /*0e1a*/ 	.byte	0x3f
	.zero		1


	//   ....[48]....
        /*0e1c*/ 	.word	0x0001a600
        /*0e20*/ 	.word	0x00000006
        /*0e24*/ 	.word	0x0002a8a0
        /*0e28*/ 	.short	0x010a
        /*0e2a*/ 	.byte	0x3f
	.zero		1


	//   ....[49]....
        /*0e2c*/ 	.word	0x0001aa30
        /*0e30*/ 	.word	0x00000006
        /*0e34*/ 	.word	0x0002a8c0
        /*0e38*/ 	.short	0x010a
        /*0e3a*/ 	.byte	0x3f
	.zero		1


	//   ....[50]....
        /*0e3c*/ 	.word	0x0001b910
        /*0e40*/ 	.word	0x00000007
        /*0e44*/ 	.word	0x0002a840
        /*0e48*/ 	.short	0x010a
        /*0e4a*/ 	.byte	0x3f
	.zero		1


	//   ....[51]....
        /*0e4c*/ 	.word	0x0001bff0
        /*0e50*/ 	.word	0x00000007
        /*0e54*/ 	.word	0x0002a830
        /*0e58*/ 	.short	0x0107
        /*0e5a*/ 	.byte	0x3f
	.zero		1


	//   ....[52]....
        /*0e5c*/ 	.word	0x0001c0b0
        /*0e60*/ 	.word	0x00000007
        /*0e64*/ 	.word	0x0002a830
        /*0e68*/ 	.short	0x0101
        /*0e6a*/ 	.byte	0x3f
	.zero		1


	//   ....[53]....
        /*0e6c*/ 	.word	0x0001ccb0
        /*0e70*/ 	.word	0x00000016
        /*0e74*/ 	.word	0x0002a800
        /*0e78*/ 	.short	0x0107
        /*0e7a*/ 	.byte	0x3f
	.zero		1


	//   ....[54]....
        /*0e7c*/ 	.word	0x0001cdb0
        /*0e80*/ 	.word	0x00000016
        /*0e84*/ 	.word	0x0002a800
        /*0e88*/ 	.short	0x0101
        /*0e8a*/ 	.byte	0x3f
	.zero		1


	//   ....[55]....
        /*0e8c*/ 	.word	0x0001cdd0
        /*0e90*/ 	.word	0x00000016
        /*0e94*/ 	.word	0x0002a820
        /*0e98*/ 	.short	0x010a
        /*0e9a*/ 	.byte	0x3f
	.zero		1


	//   ....[56]....
        /*0e9c*/ 	.word	0x0001d150
        /*0ea0*/ 	.word	0x00000005
        /*0ea4*/ 	.word	0x0002a840
        /*0ea8*/ 	.short	0x010a
        /*0eaa*/ 	.byte	0x3f
	.zero		1


	//   ....[57]....
        /*0eac*/ 	.word	0x0001d650
        /*0eb0*/ 	.word	0x00000005
        /*0eb4*/ 	.word	0x0002a830
        /*0eb8*/ 	.short	0x0107
        /*0eba*/ 	.byte	0x3f
	.zero		1


	//   ....[58]....
        /*0ebc*/ 	.word	0x0001d700
        /*0ec0*/ 	.word	0x00000005
        /*0ec4*/ 	.word	0x0002a830
        /*0ec8*/ 	.short	0x0101
        /*0eca*/ 	.byte	0x3f
	.zero		1


	//   ....[59]....
        /*0ecc*/ 	.word	0x0001d760
        /*0ed0*/ 	.word	0x00000005
        /*0ed4*/ 	.word	0x0002a860
        /*0ed8*/ 	.short	0x010a
        /*0eda*/ 	.byte	0x3f
	.zero		1


	//   ....[60]....
        /*0edc*/ 	.word	0x0001dbd0
        /*0ee0*/ 	.word	0x00000005
        /*0ee4*/ 	.word	0x0002a850
        /*0ee8*/ 	.short	0x0107
        /*0eea*/ 	.byte	0x3f
	.zero		1


	//   ....[61]....
        /*0eec*/ 	.word	0x0001dd10
        /*0ef0*/ 	.word	0x00000005
        /*0ef4*/ 	.word	0x0002a850
        /*0ef8*/ 	.short	0x0101
        /*0efa*/ 	.byte	0x3f
	.zero		1


	//   ....[62]....
        /*0efc*/ 	.word	0x0001df90
        /*0f00*/ 	.word	0x00000000
        /*0f04*/ 	.word	0x0002a860
        /*0f08*/ 	.short	0x010a
        /*0f0a*/ 	.byte	0x3f
	.zero		1


	//   ....[63]....
        /*0f0c*/ 	.word	0x0001e400
        /*0f10*/ 	.word	0x00000000
        /*0f14*/ 	.word	0x0002a850
        /*0f18*/ 	.short	0x0107
        /*0f1a*/ 	.byte	0x3f
	.zero		1


	//   ....[64]....
        /*0f1c*/ 	.word	0x0001e4c0
        /*0f20*/ 	.word	0x00000000
        /*0f24*/ 	.word	0x0002a850
        /*0f28*/ 	.short	0x0101
        /*0f2a*/ 	.byte	0x3f
	.zero		1


	//   ....[65]....
        /*0f2c*/ 	.word	0x0001efb0
        /*0f30*/ 	.word	0x00000005
        /*0f34*/ 	.word	0x0002a820
        /*0f38*/ 	.short	0x010a
        /*0f3a*/ 	.byte	0x3f
	.zero		1


	//   ....[66]....
        /*0f3c*/ 	.word	0x0001f140
        /*0f40*/ 	.word	0x00000003
        /*0f44*/ 	.word	0x0002a840
        /*0f48*/ 	.short	0x010a
        /*0f4a*/ 	.byte	0x3f
	.zero		1


	//   ....[67]....
        /*0f4c*/ 	.word	0x0001f1e0
        /*0f50*/ 	.word	0x00000005
        /*0f54*/ 	.word	0x0002a840
        /*0f58*/ 	.short	0x010a
        /*0f5a*/ 	.byte	0x3f
	.zero		1


	//   ....[68]....
        /*0f5c*/ 	.word	0x0001f220
        /*0f60*/ 	.word	0x00000003
        /*0f64*/ 	.word	0x0002a860
        /*0f68*/ 	.short	0x010a
        /*0f6a*/ 	.byte	0x3f
	.zero		1


	//   ....[69]....
        /*0f6c*/ 	.word	0x0001f260
        /*0f70*/ 	.word	0x00000005
        /*0f74*/ 	.word	0x0002a860
        /*0f78*/ 	.short	0x010a
        /*0f7a*/ 	.byte	0x3f
	.zero		1


	//   ....[70]....
        /*0f7c*/ 	.word	0x0001f2c0
        /*0f80*/ 	.word	0x00000058
        /*0f84*/ 	.word	0x0002a890
        /*0f88*/ 	.short	0x010a
        /*0f8a*/ 	.byte	0x3f
	.zero		1


	//   ....[71]....
        /*0f8c*/ 	.word	0x0001f570
        /*0f90*/ 	.word	0x00000058
        /*0f94*/ 	.word	0x0002a890
        /*0f98*/ 	.short	0x010a
        /*0f9a*/ 	.byte	0x3f
	.zero		1


	//   ....[72]....
        /*0f9c*/ 	.word	0x0001f820
        /*0fa0*/ 	.word	0x00000058
        /*0fa4*/ 	.word	0x0002a890
        /*0fa8*/ 	.short	0x010a
        /*0faa*/ 	.byte	0x3f
	.zero		1


	//   ....[73]....
        /*0fac*/ 	.word	0x0001fad0
        /*0fb0*/ 	.word	0x00000058
        /*0fb4*/ 	.word	0x0002a8b0
        /*0fb8*/ 	.short	0x010a
        /*0fba*/ 	.byte	0x3f
	.zero		1


	//   ....[74]....
        /*0fbc*/ 	.word	0x0001fce0
        /*0fc0*/ 	.word	0x00000002
        /*0fc4*/ 	.word	0x0002a800
        /*0fc8*/ 	.short	0x010a
        /*0fca*/ 	.byte	0x3f
	.zero		1


	//   ....[75]....
        /*0fcc*/ 	.word	0x0001ff00
        /*0fd0*/ 	.word	0x00000002
        /*0fd4*/ 	.word	0x0002a800
        /*0fd8*/ 	.short	0x010a
        /*0fda*/ 	.byte	0x3f
	.zero		1


	//   ....[76]....
        /*0fdc*/ 	.word	0x0001ff50
        /*0fe0*/ 	.word	0x00000000
        /*0fe4*/ 	.word	0x0002a830
        /*0fe8*/ 	.short	0x010a
        /*0fea*/ 	.byte	0x3f
	.zero		1


	//   ....[77]....
        /*0fec*/ 	.word	0x0001ffa0
        /*0ff0*/ 	.word	0x0000000f
        /*0ff4*/ 	.word	0x0002a830
        /*0ff8*/ 	.short	0x010a
        /*0ffa*/ 	.byte	0x3f
	.zero		1


	//   ....[78]....
        /*0ffc*/ 	.word	0x0001fff0
        /*1000*/ 	.word	0x0000000a
        /*1004*/ 	.word	0x0002a850
        /*1008*/ 	.short	0x010a
        /*100a*/ 	.byte	0x3f
	.zero		1


	//   ....[79]....
        /*100c*/ 	.word	0x00020040
        /*1010*/ 	.word	0x0000000e
        /*1014*/ 	.word	0x0002a850
        /*1018*/ 	.short	0x010a
        /*101a*/ 	.byte	0x3f
	.zero		1


	//   ....[80]....
        /*101c*/ 	.word	0x000201e0
        /*1020*/ 	.word	0x00000016
        /*1024*/ 	.word	0x0002a820
        /*1028*/ 	.short	0x010a
        /*102a*/ 	.byte	0x3f
	.zero		1


	//   ....[81]....
        /*102c*/ 	.word	0x00020230
        /*1030*/ 	.word	0x00000009
        /*1034*/ 	.word	0x0002a8a0
        /*1038*/ 	.short	0x010a
        /*103a*/ 	.byte	0x3f
	.zero		1


	//   ....[82]....
        /*103c*/ 	.word	0x00020280
        /*1040*/ 	.word	0x00000009
        /*1044*/ 	.word	0x0002a8c0
        /*1048*/ 	.short	0x010a
        /*104a*/ 	.byte	0x3f
	.zero		1


	//   ....[83]....
        /*104c*/ 	.word	0x000202d0
        /*1050*/ 	.word	0x00000006
        /*1054*/ 	.word	0x0002a8a0
        /*1058*/ 	.short	0x010a
        /*105a*/ 	.byte	0x3f
	.zero		1


	//   ....[84]....
        /*105c*/ 	.word	0x00020320
        /*1060*/ 	.word	0x00000006
        /*1064*/ 	.word	0x0002a8c0
        /*1068*/ 	.short	0x010a
        /*106a*/ 	.byte	0x3f
	.zero		1


	//   ....[85]....
        /*106c*/ 	.word	0x00020440
        /*1070*/ 	.word	0x00000007
        /*1074*/ 	.word	0x0002a840
        /*1078*/ 	.short	0x010a
        /*107a*/ 	.byte	0x3f
	.zero		1


	//   ....[86]....
        /*107c*/ 	.word	0x00021810
        /*1080*/ 	.word	0x00000016
        /*1084*/ 	.word	0x0002a820
        /*1088*/ 	.short	0x010a
        /*108a*/ 	.byte	0x3f
	.zero		1


	//   ....[87]....
        /*108c*/ 	.word	0x00021860
        /*1090*/ 	.word	0x00000005
        /*1094*/ 	.word	0x0002a840
        /*1098*/ 	.short	0x010a
        /*109a*/ 	.byte	0x3f
	.zero		1


	//   ....[88]....
        /*109c*/ 	.word	0x00022020
        /*10a0*/ 	.word	0x00000005
        /*10a4*/ 	.word	0x0002a860
        /*10a8*/ 	.short	0x010a
        /*10aa*/ 	.byte	0x3f
	.zero		1


	//   ....[89]....
        /*10ac*/ 	.word	0x00022830
        /*10b0*/ 	.word	0x00000000
        /*10b4*/ 	.word	0x0002a860
        /*10b8*/ 	.short	0x010a
        /*10ba*/ 	.byte	0x3f
	.zero		1


	//   ....[90]....
        /*10bc*/ 	.word	0x00023960
        /*10c0*/ 	.word	0x00000005
        /*10c4*/ 	.word	0x0002a820
        /*10c8*/ 	.short	0x010a
        /*10ca*/ 	.byte	0x3f
	.zero		1


	//   ....[91]....
        /*10cc*/ 	.word	0x00023b00
        /*10d0*/ 	.word	0x00000003
        /*10d4*/ 	.word	0x0002a840
        /*10d8*/ 	.short	0x010a
        /*10da*/ 	.byte	0x3f
	.zero		1


	//   ....[92]....
        /*10dc*/ 	.word	0x00023b50
        /*10e0*/ 	.word	0x00000005
        /*10e4*/ 	.word	0x0002a840
        /*10e8*/ 	.short	0x010a
        /*10ea*/ 	.byte	0x3f
	.zero		1


	//   ....[93]....
        /*10ec*/ 	.word	0x00023ba0
        /*10f0*/ 	.word	0x00000003
        /*10f4*/ 	.word	0x0002a860
        /*10f8*/ 	.short	0x010a
        /*10fa*/ 	.byte	0x3f
	.zero		1


	//----- nvinfo : EIATTR_NUM_MBARRIERS
	.align		4
.L_150:
        /*10fc*/ 	.byte	0x03, 0x38
        /*10fe*/ 	.short	0x0016


	//----- nvinfo : EIATTR_EXIT_INSTR_OFFSETS
	.align		4
        /*1100*/ 	.byte	0x04, 0x1c
        /*1102*/ 	.short	(.L_152 - .L_151)


	//   ....[0]....
.L_151:
        /*1104*/ 	.word	0x0001f2b0


	//----- nvinfo : EIATTR_MAX_THREADS
	.align		4
.L_152:
        /*1108*/ 	.byte	0x04, 0x05
        /*110a*/ 	.short	(.L_154 - .L_153)
.L_153:
        /*110c*/ 	.word	0x00000180
        /*1110*/ 	.word	0x00000001
        /*1114*/ 	.word	0x00000001


	//----- nvinfo : EIATTR_CRS_STACK_SIZE
	.align		4
.L_154:
        /*1118*/ 	.byte	0x04, 0x1e
        /*111a*/ 	.short	(.L_156 - .L_155)
.L_155:
        /*111c*/ 	.word	0x00000000


	//----- nvinfo : EIATTR_CBANK_PARAM_SIZE
	.align		4
.L_156:
        /*1120*/ 	.byte	0x03, 0x19
        /*1122*/ 	.short	0x0af0


	//----- nvinfo : EIATTR_PARAM_CBANK
	.align		4
        /*1124*/ 	.byte	0x04, 0x0a
        /*1126*/ 	.short	(.L_158 - .L_157)
	.align		4
.L_157:
        /*1128*/ 	.word	index@(.nv.constant0._ZN7cutlass13device_kernelIN5flash11enable_sm90INS1_16FlashAttnFwdSm90INS1_25CollectiveMainloopFwdSm90ILi2EN4cute5tupleIJNS5_1CILi1EEES8_S8_EEENS6_IJNS7_ILi128EEENS7_ILi96EEENS7_ILi192EEEEEELi128ENS_10bfloat16_tEfNS_4arch4Sm90ELb0ELb0ELb1ELb1ELb1ELb1ELb0ELb1ELb1ELb1ELb0ELb0EEENS1_21CollectiveEpilogueFwdINS6_IJSA_SA_SB_EEES9_SE_SG_Li256ELb1ELb1ELb0ELb0EEENS1_36VarlenDynamicPersistentTileSchedulerILi128ELi96ELi256ELi128ELb0ELb1ELb1ELb0ELb1ELb1EEEEEEEEEvNT_6ParamsE)
        /*112c*/ 	.short	0x0210
        /*112e*/ 	.short	0x0af0


	//----- nvinfo : EIATTR_SW_WAR
	.align		4
.L_158:
        /*1130*/ 	.byte	0x04, 0x36
        /*1132*/ 	.short	(.L_160 - .L_159)
.L_159:
        /*1134*/ 	.word	0x00000008
.L_160:


//--------------------- .nv.info._ZN7cutlass13device_kernelIN5flash11enable_sm90INS1_16FlashAttnFwdSm90INS1_25CollectiveMainloopFwdSm90ILi2EN4cute5tupleIJNS5_1CILi1EEES8_S8_EEENS6_IJNS7_ILi128EEENS7_ILi96EEENS7_ILi192EEEEEELi128ENS_10bfloat16_tEfNS_4arch4Sm90ELb0ELb1ELb1ELb0ELb1ELb0ELb0ELb1ELb1ELb1ELb0ELb0EEENS1_21CollectiveEpilogueFwdINS6_IJSA_SA_SB_EEES9_SE_SG_Li256ELb0ELb1ELb0ELb0EEENS1_30DynamicPersistentTileSchedulerILi256ELi128ELb0ELb1ELb1EEEEEEEEEvNT_6ParamsE --------------------------
	.section	.nv.info._ZN7cutlass13device_kernelIN5flash11enable_sm90INS1_16FlashAttnFwdSm90INS1_25CollectiveMainloopFwdSm90ILi2EN4cute5tupleIJNS5_1CILi1EEES8_S8_EEENS6_IJNS7_ILi128EEENS7_ILi96EEENS7_ILi192EEEEEELi128ENS_10bfloat16_tEfNS_4arch4Sm90ELb0ELb1ELb1ELb0ELb1ELb0ELb0ELb1ELb1ELb1ELb0ELb0EEENS1_21CollectiveEpilogueFwdINS6_IJSA_SA_SB_EEES9_SE_SG_Li256ELb0ELb1ELb0ELb0EEENS1_30DynamicPersistentTileSchedulerILi256ELi128ELb0ELb1ELb1EEEEEEEEEvNT_6ParamsE,"",@"SHT_CUDA_INFO"
	.sectionflags	@""
	.align	4


	//----- nvinfo : EIATTR_CUDA_API_VERSION
	.align		4
        /*0000*/ 	.byte	0x04, 0x37
        /*0002*/ 	.short	(.L_162 - .L_161)
.L_161:
        /*0004*/ 	.word	0x00000082


	//----- nvinfo : EIATTR_KPARAM_INFO
	.align		4
.L_162:
        /*0008*/ 	.byte	0x04, 0x17
        /*000a*/ 	.short	(.L_164 - .L_163)
.L_163:
        /*000c*/ 	.word	0x00000000
        /*0010*/ 	.short	0x0000
        /*0012*/ 	.short	0x0070
        /*0014*/ 	.byte	0x00, 0xf0, 0x01, 0x2a


	//----- nvinfo : EIATTR_SPARSE_MMA_MASK
	.align		4
.L_164:
        /*0018*/ 	.byte	0x03, 0x50
        /*001a*/ 	.short	0x0000


	//----- nvinfo : EIATTR_MAXREG_COUNT
	.align		4
        /*001c*/ 	.byte	0x03, 0x1b
        /*001e*/ 	.short	0x00a8


	//----- nvinfo : EIATTR_NUM_BARRIERS
	.align		4
        /*0020*/ 	.byte	0x02, 0x4c
        /*0022*/ 	.byte	0x09
	.zero		1


	//----- nvinfo : EIATTR_EXTERNS
	.align		4
        /*0024*/ 	.byte	0x04, 0x0f
        /*0026*/ 	.short	(.L_166 - .L_165)


	//   ....[0]....
	.align		4
.L_165:
        /*0028*/ 	.word	index@(__assertfail)


	//----- nvinfo : EIATTR_ANNOTATIONS
	.align		4
.L_166:
        /*002c*/ 	.byte	0x04, 0x55
        /*002e*/ 	.short	(.L_168 - .L_167)


	//   ....[0]....
.L_167:
        /*0030*/ 	.word	0x00000001
        /*0034*/ 	.byte	0xa0, 0x08, 0x00, 0x00, 0x01, 0x00, 0x00, 0x00, 0x60, 0x09, 0x00, 0x00, 0x01, 0x00, 0x00, 0x00
        /*0044*/ 	.byte	0xa0, 0x01, 0x01, 0x00, 0x01, 0x00, 0x00, 0x00, 0x40, 0x02, 0x01, 0x00, 0x01, 0x00, 0x00, 0x00
        /*0054*/ 	.byte	0xd0, 0x02, 0x01, 0x00, 0x01, 0x00, 0x00, 0x00, 0xa0, 0x29, 0x01, 0x00, 0x01, 0x00, 0x00, 0x00
        /*0064*/ 	.byte	0xc0, 0x29, 0x01, 0x00, 0x01, 0x00, 0x00, 0x00, 0x10, 0x42, 0x01, 0x00, 0x01, 0x00, 0x00, 0x00
        /*0074*/ 	.byte	0xb0, 0x43, 0x01, 0x00


	//----- nvinfo : EIATTR_MERCURY_ISA_VERSION
	.align		4
.L_168:
        /*0078*/ 	.byte	0x03, 0x5f
        /*007a*/ 	.short	0x0101


	//----- nvinfo : EIATTR_INT_WARP_WIDE_INSTR_OFFSETS
	.align		4
        /*007c*/ 	.byte	0x04, 0x31
        /*007e*/ 	.short	(.L_170 - .L_169)


	//   ....[0]....
.L_169:
        /*0080*/ 	.word	0x000000c0


	//   ....[1]....
        /*0084*/ 	.word	0x000000d0


	//   ....[2]....
        /*0088*/ 	.word	0x00000170


	//   ....[3]....
        /*008c*/ 	.word	0x00010ec0


	//   ....[4]....
        /*0090*/ 	.word	0x00010f50


	//   ....[5]....
        /*0094*/ 	.word	0x00013a30


	//   ....[6]....
        /*0098*/ 	.word	0x00013ac0


	//----- nvinfo : EIATTR_COOP_GROUP_MASK_REGIDS
	.align		4
.L_170:
        /*009c*/ 	.byte	0x04, 0x29
        /*009e*/ 	.short	(.L_172 - .L_171)


	//   ....[0]....
.L_171:
        /*00a0*/ 	.word	0xffffffff


	//   ....[1]....
        /*00a4*/ 	.word	0xffffffff


	//   ....[2]....
        /*00a8*/ 	.word	0xffffffff


	//   ....[3]....
        /*00ac*/ 	.word	0xffffffff


	//   ....[4]....
        /*00b0*/ 	.word	0xffffffff


	//   ....[5]....
        /*00b4*/ 	.word	0xffffffff


	//   ....[6]....
        /*00b8*/ 	.word	0xffffffff


	//   ....[7]....
        /*00bc*/ 	.word	0xffffffff


	//   ....[8]....
        /*00c0*/ 	.word	0xffffffff


	//   ....[9]....
        /*00c4*/ 	.word	0xffffffff


	//   ....[10]....
        /*00c8*/ 	.word	0xffffffff


	//   ....[11]....
        /*00cc*/ 	.word	0xffffffff


	//   ....[12]....
        /*00d0*/ 	.word	0xffffffff


	//   ....[13]....
        /*00d4*/ 	.word	0xffffffff


	//   ....[14]....
        /*00d8*/ 	.word	0xffffffff


	//   ....[15]....
        /*00dc*/ 	.word	0xffffffff


	//   ....[16]....
        /*00e0*/ 	.word	0xffffffff


	//   ....[17]....
        /*00e4*/ 	.word	0xffffffff


	//   ....[18]....
        /*00e8*/ 	.word	0xffffffff


	//   ....[19]....
        /*00ec*/ 	.word	0xffffffff


	//   ....[20]....
        /*00f0*/ 	.word	0xffffffff


	//   ....[21]....
        /*00f4*/ 	.word	0xffffffff


	//   ....[22]....
        /*00f8*/ 	.word	0xffffffff


	//   ....[23]....
        /*00fc*/ 	.word	0xffffffff


	//   ....[24]....
        /*0100*/ 	.word	0xffffffff


	//   ....[25]....
        /*0104*/ 	.word	0xffffffff


	//   ....[26]....
        /*0108*/ 	.word	0xffffffff


	//   ....[27]....
        /*010c*/ 	.word	0xffffffff


	//   ....[28]....
        /*0110*/ 	.word	0xffffffff


	//   ....[29]....
        /*0114*/ 	.word	0xffffffff


	//   ....[30]....
        /*0118*/ 	.word	0xffffffff


	//   ....[31]....
        /*011c*/ 	.word	0xffffffff


	//   ....[32]....
        /*0120*/ 	.word	0xffffffff


	//   ....[33]....
        /*0124*/ 	.word	0xffffffff


	//   ....[34]....
        /*0128*/ 	.word	0xffffffff


	//   ....[35]....
        /*012c*/ 	.word	0xffffffff


	//   ....[36]....
        /*0130*/ 	.word	0xffffffff


	//   ....[37]....
        /*0134*/ 	.word	0xffffffff


	//   ....[38]....
        /*0138*/ 	.word	0xffffffff


	//   ....[39]....
        /*013c*/ 	.word	0xffffffff


	//   ....[40]....
        /*0140*/ 	.word	0xffffffff


	//   ....[41]....
        /*0144*/ 	.word	0xffffffff


	//   ....[42]....
        /*0148*/ 	.word	0xffffffff


	//   ....[43]....
        /*014c*/ 	.word	0xffffffff


	//   ....[44]....
        /*0150*/ 	.word	0xffffffff


	//   ....[45]....
        /*0154*/ 	.word	0xffffffff


	//   ....[46]....
        /*0158*/ 	.word	0xffffffff


	//   ....[47]....
        /*015c*/ 	.word	0xffffffff


	//   ....[48]....
        /*0160*/ 	.word	0xffffffff


	//   ....[49]....
        /*0164*/ 	.word	0xffffffff


	//   ....[50]....
        /*0168*/ 	.word	0xffffffff


	//   ....[51]....
        /*016c*/ 	.word	0xffffffff


	//   ....[52]....
        /*0170*/ 	.word	0xffffffff


	//   ....[53]....
        /*0174*/ 	.word	0xffffffff


	//   ....[54]....
        /*0178*/ 	.word	0xffffffff


	//   ....[55]....
        /*017c*/ 	.word	0xffffffff


	//   ....[56]....
        /*0180*/ 	.word	0xffffffff


	//   ....[57]....
        /*0184*/ 	.word	0xffffffff


	//   ....[58]....
        /*0188*/ 	.word	0xffffffff


	//   ....[59]....
        /*018c*/ 	.word	0xffffffff


	//   ....[60]....
        /*0190*/ 	.word	0xffffffff


	//   ....[61]....
        /*0194*/ 	.word	0xffffffff


	//   ....[62]....
        /*0198*/ 	.word	0xffffffff


	//   ....[63]....
        /*019c*/ 	.word	0xffffffff


	//   ....[64]....
        /*01a0*/ 	.word	0xffffffff


	//   ....[65]....
        /*01a4*/ 	.word	0xffffffff


	//   ....[66]....
        /*01a8*/ 	.word	0xffffffff


	//   ....[67]....
        /*01ac*/ 	.word	0xffffffff


	//   ....[68]....
        /*01b0*/ 	.word	0xffffffff


	//   ....[69]....
        /*01b4*/ 	.word	0xffffffff


	//   ....[70]....
        /*01b8*/ 	.word	0xffffffff


	//   ....[71]....
        /*01bc*/ 	.word	0xffffffff


	//   ....[72]....
        /*01c0*/ 	.word	0xffffffff


	//   ....[73]....
        /*01c4*/ 	.word	0xffffffff


	//   ....[74]....
        /*01c8*/ 	.word	0xffffffff


	//   ....[75]....
        /*01cc*/ 	.word	0xffffffff


	//   ....[76]....
        /*01d0*/ 	.word	0xffffffff


	//   ....[77]....
        /*01d4*/ 	.word	0xffffffff


	//   ....[78]....
        /*01d8*/ 	.word	0xffffffff


	//   ....[79]....
        /*01dc*/ 	.word	0xffffffff


	//   ....[80]....
        /*01e0*/ 	.word	0xffffffff


	//   ....[81]....
        /*01e4*/ 	.word	0xffffffff


	//   ....[82]....
        /*01e8*/ 	.word	0xffffffff


	//   ....[83]....
        /*01ec*/ 	.word	0xffffffff


	//   ....[84]....
        /*01f0*/ 	.word	0xffffffff


	//   ....[85]....
        /*01f4*/ 	.word	0xffffffff


	//   ....[86]....
        /*01f8*/ 	.word	0xffffffff


	//   ....[87]....
        /*01fc*/ 	.word	0xffffffff


	//   ....[88]....
        /*0200*/ 	.word	0xffffffff


	//   ....[89]....
        /*0204*/ 	.word	0xffffffff


	//   ....[90]....
        /*0208*/ 	.word	0xffffffff


	//   ....[91]....
        /*020c*/ 	.word	0xffffffff


	//   ....[92]....
        /*0210*/ 	.word	0xffffffff


	//   ....[93]....
        /*0214*/ 	.word	0xffffffff


	//   ....[94]....
        /*0218*/ 	.word	0xffffffff


	//   ....[95]....
        /*021c*/ 	.word	0xffffffff


	//   ....[96]....
        /*0220*/ 	.word	0xffffffff


	//   ....[97]....
        /*0224*/ 	.word	0xffffffff


	//   ....[98]....
        /*0228*/ 	.word	0xffffffff


	//   ....[99]....
        /*022c*/ 	.word	0xffffffff


	//   ....[100]....
        /*0230*/ 	.word	0xffffffff


	//   ....[101]....
        /*0234*/ 	.word	0xffffffff


	//   ....[102]....
        /*0238*/ 	.word	0xffffffff


	//   ....[103]....
        /*023c*/ 	.word	0xffffffff


	//   ....[104]....
        /*0240*/ 	.word	0xffffffff


	//   ....[105]....
        /*0244*/ 	.word	0xffffffff


	//   ....[106]....
        /*0248*/ 	.word	0xffffffff


	//   ....[107]....
        /*024c*/ 	.word	0xffffffff


	//   ....[108]....
        /*0250*/ 	.word	0xffffffff


	//   ....[109]....
        /*0254*/ 	.word	0xffffffff


	//   ....[110]....
        /*0258*/ 	.word	0xffffffff


	//   ....[111]....
        /*025c*/ 	.word	0xffffffff


	//   ....[112]....
        /*0260*/ 	.word	0xffffffff


	//   ....[113]....
        /*0264*/ 	.word	0xffffffff


	//   ....[114]....
        /*0268*/ 	.word	0xffffffff


	//   ....[115]....
        /*026c*/ 	.word	0xffffffff


	//   ....[116]....
        /*0270*/ 	.word	0xffffffff


	//   ....[117]....
        /*0274*/ 	.word	0xffffffff


	//   ....[118]....
        /*0278*/ 	.word	0xffffffff


	//   ....[119]....
        /*027c*/ 	.word	0xffffffff


	//   ....[120]....
        /*0280*/ 	.word	0x0500000f


	//   ....[121]....
        /*0284*/ 	.word	0x0500000f


	//   ....[122]....
        /*0288*/ 	.word	0x0500000f


	//   ....[123]....
        /*028c*/ 	.word	0x0500000f


	//   ....[124]....
        /*0290*/ 	.word	0x0500000f


	//   ....[125]....
        /*0294*/ 	.word	0x0500000f


	//   ....[126]....
        /*0298*/ 	.word	0x0500000f


	//   ....[127]....
        /*029c*/ 	.word	0x0500000f


	//   ....[128]....
        /*02a0*/ 	.word	0x0500000f


	//   ....[129]....
        /*02a4*/ 	.word	0x0500000f


	//   ....[130]....
        /*02a8*/ 	.word	0x0500000f


	//   ....[131]....
        /*02ac*/ 	.word	0x0500000f


	//   ....[132]....
        /*02b0*/ 	.word	0x0500000f


	//   ....[133]....
        /*02b4*/ 	.word	0x0500000f


	//   ....[134]....
        /*02b8*/ 	.word	0x0500000f


	//   ....[135]....
        /*02bc*/ 	.word	0x0500000f


	//   ....[136]....
        /*02c0*/ 	.word	0x0500000f


	//   ....[137]....
        /*02c4*/ 	.word	0x0500000f


	//   ....[138]....
        /*02c8*/ 	.word	0x0500000f


	//   ....[139]....
        /*02cc*/ 	.word	0x0500000f


	//   ....[140]....
        /*02d0*/ 	.word	0x0500000f


	//   ....[141]....
        /*02d4*/ 	.word	0x0500000f


	//   ....[142]....
        /*02d8*/ 	.word	0x0500000f


	//   ....[143]....
        /*02dc*/ 	.word	0x0500000f


	//   ....[144]....
        /*02e0*/ 	.word	0x0500000f


	//   ....[145]....
        /*02e4*/ 	.word	0x0500000f


	//   ....[146]....
        /*02e8*/ 	.word	0x0500000f


	//   ....[147]....
        /*02ec*/ 	.word	0x0500000f


	//   ....[148]....
        /*02f0*/ 	.word	0x0500000f


	//   ....[149]....
        /*02f4*/ 	.word	0x0500000f


	//   ....[150]....
        /*02f8*/ 	.word	0x0500000f


	//   ....[151]....
        /*02fc*/ 	.word	0x0500000f


	//   ....[152]....
        /*0300*/ 	.word	0x0500000f


	//   ....[153]....
        /*0304*/ 	.word	0x0500000f


	//   ....[154]....
        /*0308*/ 	.word	0x0500000f


	//   ....[155]....
        /*030c*/ 	.word	0x0500000f


	//   ....[156]....
        /*0310*/ 	.word	0x0500000f


	//   ....[157]....
        /*0314*/ 	.word	0x0500000f


	//   ....[158]....
        /*0318*/ 	.word	0x0500000f


	//   ....[159]....
        /*031c*/ 	.word	0x0500000f


	//   ....[160]....
        /*0320*/ 	.word	0x0500000f


	//   ....[161]....
        /*0324*/ 	.word	0x0500000f


	//   ....[162]....
        /*0328*/ 	.word	0x0500000f


	//   ....[163]....
        /*032c*/ 	.word	0x0500000f


	//   ....[164]....
        /*0330*/ 	.word	0x0500000f


	//   ....[165]....
        /*0334*/ 	.word	0x0500000f


	//   ....[166]....
        /*0338*/ 	.word	0x0500000f


	//   ....[167]....
        /*033c*/ 	.word	0x0500000f


	//   ....[168]....
        /*0340*/ 	.word	0x0500000f


	//   ....[169]....
        /*0344*/ 	.word	0x0500000f


	//   ....[170]....
        /*0348*/ 	.word	0x0500000f


	//   ....[171]....
        /*034c*/ 	.word	0x0500000f


	//   ....[172]....
        /*0350*/ 	.word	0x0500000f


	//   ....[173]....
        /*0354*/ 	.word	0x0500000f


	//   ....[174]....
        /*0358*/ 	.word	0x0500000f


	//   ....[175]....
        /*035c*/ 	.word	0x0500000f


	//   ....[176]....
        /*0360*/ 	.word	0x0500000f


	//   ....[177]....
        /*0364*/ 	.word	0x0500000f


	//   ....[178]....
        /*0368*/ 	.word	0x0500000f


	//   ....[179]....
        /*036c*/ 	.word	0x0500000f


	//   ....[180]....
        /*0370*/ 	.word	0x0500000f


	//   ....[181]....
        /*0374*/ 	.word	0x0500000f


	//   ....[182]....
        /*0378*/ 	.word	0x0500000f


	//   ....[183]....
        /*037c*/ 	.word	0x0500000f


	//   ....[184]....
        /*0380*/ 	.word	0x0500000f


	//   ....[185]....
        /*0384*/ 	.word	0x0500000f


	//   ....[186]....
        /*0388*/ 	.word	0x0500000f


	//----- nvinfo : EIATTR_COOP_GROUP_INSTR_OFFSETS
	.align		4
.L_172:
        /*038c*/ 	.byte	0x04, 0x28
        /*038e*/ 	.short	(.L_174 - .L_173)


	//   ....[0]....
.L_173:
        /*0390*/ 	.word	0x00000070


	//   ....[1]....
        /*0394*/ 	.word	0x000000b0


	//   ....[2]....
        /*0398*/ 	.word	0x000002d0


	//   ....[3]....
        /*039c*/ 	.word	0x00000430


	//   ....[4]....
        /*03a0*/ 	.word	0x00000550


	//   ....[5]....
        /*03a4*/ 	.word	0x000006b0


	//   ....[6]....
        /*03a8*/ 	.word	0x00001720


	//   ....[7]....
        /*03ac*/ 	.word	0x000023a0


	//   ....[8]....
        /*03b0*/ 	.word	0x000029f0


	//   ....[9]....
        /*03b4*/ 	.word	0x00003740


	//   ....[10]....
        /*03b8*/ 	.word	0x00003860


	//   ....[11]....
        /*03bc*/ 	.word	0x00003dc0


	//   ....[12]....
        /*03c0*/ 	.word	0x00003ec0


	//   ....[13]....
        /*03c4*/ 	.word	0x00005ba0


	//   ....[14]....
        /*03c8*/ 	.word	0x000067e0


	//   ....[15]....
        /*03cc*/ 	.word	0x00006e50


	//   ....[16]....
        /*03d0*/ 	.word	0x00006f70


	//   ....[17]....
        /*03d4*/ 	.word	0x00007510


	//   ....[18]....
        /*03d8*/ 	.word	0x00007570


	//   ....[19]....
        /*03dc*/ 	.word	0x00009760


	//   ....[20]....
        /*03e0*/ 	.word	0x00009790


	//   ....[21]....
        /*03e4*/ 	.word	0x000097b0


	//   ....[22]....
        /*03e8*/ 	.word	0x000097d0


	//   ....[23]....
        /*03ec*/ 	.word	0x0000b410


	//   ....[24]....
        /*03f0*/ 	.word	0x0000bf90


	//   ....[25]....
        /*03f4*/ 	.word	0x0000c710


	//   ....[26]....
        /*03f8*/ 	.word	0x0000c830


	//   ....[27]....
        /*03fc*/ 	.word	0x0000cdc0


	//   ....[28]....
        /*0400*/ 	.word	0x0000ce20


	//   ....[29]....
        /*0404*/ 	.word	0x0000dcd0


	//   ....[30]....
        /*0408*/ 	.word	0x0000dd00


	//   ....[31]....
        /*040c*/ 	.word	0x0000ddc0


	//   ....[32]....
        /*0410*/ 	.word	0x0000ddd0


	//   ....[33]....
        /*0414*/ 	.word	0x0000eed0


	//   ....[34]....
        /*0418*/ 	.word	0x0000ef10


	//   ....[35]....
        /*041c*/ 	.word	0x0000ef40


	//   ....[36]....
        /*0420*/ 	.word	0x0000efa0


	//   ....[37]....
        /*0424*/ 	.word	0x0000f440


	//   ....[38]....
        /*0428*/ 	.word	0x0000f480


	//   ....[39]....
        /*042c*/ 	.word	0x0000f540


	//   ....[40]....
        /*0430*/ 	.word	0x0000f560


	//   ....[41]....
        /*0434*/ 	.word	0x0000f620


	//   ....[42]....
        /*0438*/ 	.word	0x0000f640


	//   ....[43]....
        /*043c*/ 	.word	0x0000f710


	//   ....[44]....
        /*0440*/ 	.word	0x0000f730


	//   ....[45]....
        /*0444*/ 	.word	0x0000fd80


	//   ....[46]....
        /*0448*/ 	.word	0x0000fda0


	//   ....[47]....
        /*044c*/ 	.word	0x0000fe60


	//   ....[48]....
        /*0450*/ 	.word	0x0000fe80


	//   ....[49]....
        /*0454*/ 	.word	0x0000ff40


	//   ....[50]....
        /*0458*/ 	.word	0x0000ff60


	//   ....[51]....
        /*045c*/ 	.word	0x00010030


	//   ....[52]....
        /*0460*/ 	.word	0x00010050


	//   ....[53]....
        /*0464*/ 	.word	0x000101d0


	//   ....[54]....
        /*0468*/ 	.word	0x00011a30


	//   ....[55]....
        /*046c*/ 	.word	0x00011a50


	//   ....[56]....
        /*0470*/ 	.word	0x00011a60


	//   ....[57]....
        /*0474*/ 	.word	0x00011aa0


	//   ....[58]....
        /*0478*/ 	.word	0x00011b30


	//   ....[59]....
        /*047c*/ 	.word	0x00011b50


	//   ....[60]....
        /*0480*/ 	.word	0x00011be0


	//   ....[61]....
        /*0484*/ 	.word	0x00011c00


	//   ....[62]....
        /*0488*/ 	.word	0x00011c90


	//   ....[63]....
        /*048c*/ 	.word	0x00011cb0


	//   ....[64]....
        /*0490*/ 	.word	0x00011d40


	//   ....[65]....
        /*0494*/ 	.word	0x00011d60


	//   ....[66]....
        /*0498*/ 	.word	0x000123a0


	//   ....[67]....
        /*049c*/ 	.word	0x000123c0


	//   ....[68]....
        /*04a0*/ 	.word	0x000123f0


	//   ....[69]....
        /*04a4*/ 	.word	0x00012430


	//   ....[70]....
        /*04a8*/ 	.word	0x000124b0


	//   ....[71]....
        /*04ac*/ 	.word	0x000124e0


	//   ....[72]....
        /*04b0*/ 	.word	0x00012560


	//   ....[73]....
        /*04b4*/ 	.word	0x00012590


	//   ....[74]....
        /*04b8*/ 	.word	0x00012610


	//   ....[75]....
        /*04bc*/ 	.word	0x00012640


	//   ....[76]....
        /*04c0*/ 	.word	0x000126c0


	//   ....[77]....
        /*04c4*/ 	.word	0x000126f0


	//   ....[78]....
        /*04c8*/ 	.word	0x00012770


	//   ....[79]....
        /*04cc*/ 	.word	0x000127a0


	//   ....[80]....
        /*04d0*/ 	.word	0x00012820


	//   ....[81]....
        /*04d4*/ 	.word	0x00012840


	//   ....[82]....
        /*04d8*/ 	.word	0x00012f60


	//   ....[83]....
        /*04dc*/ 	.word	0x00012f90


	//   ....[84]....
        /*04e0*/ 	.word	0x00012fa0


	//   ....[85]....
        /*04e4*/ 	.word	0x00012fc0


	//   ....[86]....
        /*04e8*/ 	.word	0x00013010


	//   ....[87]....
        /*04ec*/ 	.word	0x00013030


	//   ....[88]....
        /*04f0*/ 	.word	0x00013090


	//   ....[89]....
        /*04f4*/ 	.word	0x000130b0


	//   ....[90]....
        /*04f8*/ 	.word	0x00013100


	//   ....[91]....
        /*04fc*/ 	.word	0x00013120


	//   ....[92]....
        /*0500*/ 	.word	0x00013170


	//   ....[93]....
        /*0504*/ 	.word	0x00013190


	//   ....[94]....
        /*0508*/ 	.word	0x00013420


	//   ....[95]....
        /*050c*/ 	.word	0x00013440


	//   ....[96]....
        /*0510*/ 	.word	0x00013460


	//   ....[97]....
        /*0514*/ 	.word	0x000134c0


	//   ....[98]....
        /*0518*/ 	.word	0x000134e0


	//   ....[99]....
        /*051c*/ 	.word	0x00013540


	//   ....[100]....
        /*0520*/ 	.word	0x00013560


	//   ....[101]....
        /*0524*/ 	.word	0x000135c0


	//   ....[102]....
        /*0528*/ 	.word	0x000135e0


	//   ....[103]....
        /*052c*/ 	.word	0x00013640


	//   ....[104]....
        /*0530*/ 	.word	0x00013660


	//   ....[105]....
        /*0534*/ 	.word	0x00013670


	//   ....[106]....
        /*0538*/ 	.word	0x00013c00


	//   ....[107]....
        /*053c*/ 	.word	0x00013c20


	//   ....[108]....
        /*0540*/ 	.word	0x00013c40


	//   ....[109]....
        /*0544*/ 	.word	0x00013c80


	//   ....[110]....
        /*0548*/ 	.word	0x00013cd0


	//   ....[111]....
        /*054c*/ 	.word	0x00013d00


	//   ....[112]....
        /*0550*/ 	.word	0x00013d50


	//   ....[113]....
        /*0554*/ 	.word	0x00013d80


	//   ....[114]....
        /*0558*/ 	.word	0x00013dd0


	//   ....[115]....
        /*055c*/ 	.word	0x00013e00


	//   ....[116]....
        /*0560*/ 	.word	0x00013e50


	//   ....[117]....
        /*0564*/ 	.word	0x00013e80


	//   ....[118]....
        /*0568*/ 	.word	0x00014150


	//   ....[119]....
        /*056c*/ 	.word	0x00014330


	//   ....[120]....
        /*0570*/ 	.word	0x000149a0


	//   ....[121]....
        /*0574*/ 	.word	0x00014a80


	//   ....[122]....
        /*0578*/ 	.word	0x00014b20


	//   ....[123]....
        /*057c*/ 	.word	0x00014ba0


	//   ....[124]....
        /*0580*/ 	.word	0x00014c60


	//   ....[125]....
        /*0584*/ 	.word	0x00014ce0


	//   ....[126]....
        /*0588*/ 	.word	0x00014dc0


	//   ....[127]....
        /*058c*/ 	.word	0x00014e40


	//   ....[128]....
        /*0590*/ 	.word	0x00014f20


	//   ....[129]....
        /*0594*/ 	.word	0x00014fa0


	//   ....[130]....
        /*0598*/ 	.word	0x00015080


	//   ....[131]....
        /*059c*/ 	.word	0x00015100


	//   ....[132]....
        /*05a0*/ 	.word	0x000151d0


	//   ....[133]....
        /*05a4*/ 	.word	0x00015260


	//   ....[134]....
        /*05a8*/ 	.word	0x000152d0


	//   ....[135]....
        /*05ac*/ 	.word	0x00015350


	//   ....[136]....
        /*05b0*/ 	.word	0x00015410


	//   ....[137]....
        /*05b4*/ 	.word	0x00015480


	//   ....[138]....
        /*05b8*/ 	.word	0x00015570


	//   ....[139]....
        /*05bc*/ 	.word	0x000155e0


	//   ....[140]....
        /*05c0*/ 	.word	0x000156d0


	//   ....[141]....
        /*05c4*/ 	.word	0x00015740


	//   ....[142]....
        /*05c8*/ 	.word	0x00015830


	//   ....[143]....
        /*05cc*/ 	.word	0x000158a0


	//   ....[144]....
        /*05d0*/ 	.word	0x00015990


	//   ....[145]....
        /*05d4*/ 	.word	0x00015a00


	//   ....[146]....
        /*05d8*/ 	.word	0x00015af0


	//   ....[147]....
        /*05dc*/ 	.word	0x00015b60


	//   ....[148]....
        /*05e0*/ 	.word	0x00015c30


	//   ....[149]....
        /*05e4*/ 	.word	0x00015d60


	//   ....[150]....
        /*05e8*/ 	.word	0x00015e00


	//   ....[151]....
        /*05ec*/ 	.word	0x00015e70


	//   ....[152]....
        /*05f0*/ 	.word	0x00015f30


	//   ....[153]....
        /*05f4*/ 	.word	0x00015f90


	//   ....[154]....
        /*05f8*/ 	.word	0x00016050


	//   ....[155]....
        /*05fc*/ 	.word	0x000160b0


	//   ....[156]....
        /*0600*/ 	.word	0x00016170


	//   ....[157]....
        /*0604*/ 	.word	0x000161d0


	//   ....[158]....
        /*0608*/ 	.word	0x00016290


	//   ....[159]....
        /*060c*/ 	.word	0x000162f0


	//   ....[160]....
        /*0610*/ 	.word	0x000163b0


	//   ....[161]....
        /*0614*/ 	.word	0x00016490


	//   ....[162]....
        /*0618*/ 	.word	0x00016530


	//   ....[163]....
        /*061c*/ 	.word	0x00016590


	//   ....[164]....
        /*0620*/ 	.word	0x00016660


	//   ....[165]....
        /*0624*/ 	.word	0x000166c0


	//   ....[166]....
        /*0628*/ 	.word	0x00016790


	//   ....[167]....
        /*062c*/ 	.word	0x000167f0


	//   ....[168]....
        /*0630*/ 	.word	0x000168c0


	//   ....[169]....
        /*0634*/ 	.word	0x00016920


	//   ....[170]....
        /*0638*/ 	.word	0x000169f0


	//   ....[171]....
        /*063c*/ 	.word	0x00016a50


	//   ....[172]....
        /*0640*/ 	.word	0x00016b10


	//   ....[173]....
        /*0644*/ 	.word	0x00016c30


	//   ....[174]....
        /*0648*/ 	.word	0x00016cd0


	//   ....[175]....
        /*064c*/ 	.word	0x00016d30


	//   ....[176]....
        /*0650*/ 	.word	0x00016e00


	//   ....[177]....
        /*0654*/ 	.word	0x00016ea0


	//   ....[178]....
        /*0658*/ 	.word	0x00016f60


	//   ....[179]....
        /*065c*/ 	.word	0x00017000


	//   ....[180]....
        /*0660*/ 	.word	0x000170c0


	//   ....[181]....
        /*0664*/ 	.word	0x00017160


	//   ....[182]....
        /*0668*/ 	.word	0x00017220


	//   ....[183]....
        /*066c*/ 	.word	0x000172c0


	//   ....[184]....
        /*0670*/ 	.word	0x00017380


	//   ....[185]....
        /*0674*/ 	.word	0x00017450


	//   ....[186]....
        /*0678*/ 	.word	0x00017570


	//----- nvinfo : EIATTR_REG_RECONFIG
	.align		4
.L_174:
        /*067c*/ 	.byte	0x01, 0x54
	.zero		2


	//----- nvinfo : EIATTR_SYSCALL_OFFSETS
	.align		4
        /*0680*/ 	.byte	0x04, 0x46
        /*0682*/ 	.short	(.L_176 - .L_175)


	//   ....[0]....
.L_175:
        /*0684*/ 	.word	0x00001900


	//   ....[1]....
        /*0688*/ 	.word	0x000110b0


	//   ....[2]....
        /*068c*/ 	.word	0x00011200


	//   ....[3]....
        /*0690*/ 	.word	0x000112f0


	//   ....[4]....
        /*0694*/ 	.word	0x00012060


	//----- nvinfo : EIATTR_MBARRIER_INSTR_OFFSETS
	.align		4
.L_176:
        /*0698*/ 	.byte	0x04, 0x39
        /*069a*/ 	.short	(.L_178 - .L_177)


	//   ....[0]....
.L_177:
        /*069c*/ 	.word	0x00000180
        /*06a0*/ 	.word	0x000000ff
        /*06a4*/ 	.word	0x0002a800
        /*06a8*/ 	.short	0x0100
        /*06aa*/ 	.byte	0x08
	.zero		1


	//   ....[1]....
        /*06ac*/ 	.word	0x00000190
        /*06b0*/ 	.word	0x000000ff
        /*06b4*/ 	.word	0x0002a820
        /*06b8*/ 	.short	0x0100
        /*06ba*/ 	.byte	0x08
	.zero		1


	//   ....[2]....
        /*06bc*/ 	.word	0x00000280
        /*06c0*/ 	.word	0x000000ff
        /*06c4*/ 	.word	0x0002a830
        /*06c8*/ 	.short	0x0100
        /*06ca*/ 	.byte	0x08
	.zero		1


	//   ....[3]....
        /*06cc*/ 	.word	0x00000290
        /*06d0*/ 	.word	0x000000ff
        /*06d4*/ 	.word	0x0002a840
        /*06d8*/ 	.short	0x0100
        /*06da*/ 	.byte	0x08
	.zero		1


	//   ....[4]....
        /*06dc*/ 	.word	0x000002a0
        /*06e0*/ 	.word	0x000000ff
        /*06e4*/ 	.word	0x0002a838
        /*06e8*/ 	.short	0x0100
        /*06ea*/ 	.byte	0x08
	.zero		1


	//   ....[5]....
        /*06ec*/ 	.word	0x000002b0
        /*06f0*/ 	.word	0x000000ff
        /*06f4*/ 	.word	0x0002a848
        /*06f8*/ 	.short	0x0100
        /*06fa*/ 	.byte	0x08
	.zero		1


	//   ....[6]....
        /*06fc*/ 	.word	0x000003e0
        /*0700*/ 	.word	0x000000ff
        /*0704*/ 	.word	0x0002a850
        /*0708*/ 	.short	0x0100
        /*070a*/ 	.byte	0x08
	.zero		1


	//   ....[7]....
        /*070c*/ 	.word	0x000003f0
        /*0710*/ 	.word	0x000000ff
        /*0714*/ 	.word	0x0002a860
        /*0718*/ 	.short	0x0100
        /*071a*/ 	.byte	0x08
	.zero		1


	//   ....[8]....
        /*071c*/ 	.word	0x00000400
        /*0720*/ 	.word	0x000000ff
        /*0724*/ 	.word	0x0002a858
        /*0728*/ 	.short	0x0100
        /*072a*/ 	.byte	0x08
	.zero		1


	//   ....[9]....
        /*072c*/ 	.word	0x00000410
        /*0730*/ 	.word	0x000000ff
        /*0734*/ 	.word	0x0002a868
        /*0738*/ 	.short	0x0100
        /*073a*/ 	.byte	0x08
	.zero		1


	//   ....[10]....
        /*073c*/ 	.word	0x00000500
        /*0740*/ 	.word	0x000000ff
        /*0744*/ 	.word	0x0002a870
        /*0748*/ 	.short	0x0100
        /*074a*/ 	.byte	0x06
	.zero		1


	//   ....[11]....
        /*074c*/ 	.word	0x00000510
        /*0750*/ 	.word	0x000000ff
        /*0754*/ 	.word	0x0002a880
        /*0758*/ 	.short	0x0100
        /*075a*/ 	.byte	0x06
	.zero		1


	//   ....[12]....
        /*075c*/ 	.word	0x00000520
        /*0760*/ 	.word	0x000000ff
        /*0764*/ 	.word	0x0002a878
        /*0768*/ 	.short	0x0100
        /*076a*/ 	.byte	0x06
	.zero		1


	//   ....[13]....
        /*076c*/ 	.word	0x00000530
        /*0770*/ 	.word	0x000000ff
        /*0774*/ 	.word	0x0002a888
        /*0778*/ 	.short	0x0100
        /*077a*/ 	.byte	0x06
	.zero		1


	//   ....[14]....
        /*077c*/ 	.word	0x00000660
        /*0780*/ 	.word	0x000000ff
        /*0784*/ 	.word	0x0002a890
        /*0788*/ 	.short	0x0100
        /*078a*/ 	.byte	0x08
	.zero		1


	//   ....[15]....
        /*078c*/ 	.word	0x00000670
        /*0790*/ 	.word	0x000000ff
        /*0794*/ 	.word	0x0002a8a0
        /*0798*/ 	.short	0x0100
        /*079a*/ 	.byte	0x08
	.zero		1


	//   ....[16]....
        /*079c*/ 	.word	0x00000680
        /*07a0*/ 	.word	0x000000ff
        /*07a4*/ 	.word	0x0002a898
        /*07a8*/ 	.short	0x0100
        /*07aa*/ 	.byte	0x08
	.zero		1


	//   ....[17]....
        /*07ac*/ 	.word	0x00000690
        /*07b0*/ 	.word	0x000000ff
        /*07b4*/ 	.word	0x0002a8a8
        /*07b8*/ 	.short	0x0100
        /*07ba*/ 	.byte	0x08
	.zero		1


	//   ....[18]....
        /*07bc*/ 	.word	0x000007d0
        /*07c0*/ 	.word	0x000000ff
        /*07c4*/ 	.word	0x0002a8b0
        /*07c8*/ 	.short	0x0100
        /*07ca*/ 	.byte	0x08
	.zero		1


	//   ....[19]....
        /*07cc*/ 	.word	0x000007e0
        /*07d0*/ 	.word	0x000000ff
        /*07d4*/ 	.word	0x0002a8c0
        /*07d8*/ 	.short	0x0100
        /*07da*/ 	.byte	0x08
	.zero		1


	//   ....[20]....
        /*07dc*/ 	.word	0x000007f0
        /*07e0*/ 	.word	0x000000ff
        /*07e4*/ 	.word	0x0002a8b8
        /*07e8*/ 	.short	0x0100
        /*07ea*/ 	.byte	0x08
	.zero		1


	//   ....[21]....
        /*07ec*/ 	.word	0x00000800
        /*07f0*/ 	.word	0x000000ff
        /*07f4*/ 	.word	0x0002a8c8
        /*07f8*/ 	.short	0x0100
        /*07fa*/ 	.byte	0x08
	.zero		1


	//   ....[22]....
        /*07fc*/ 	.word	0x00001970
        /*0800*/ 	.word	0x000000ff
        /*0804*/ 	.word	0x0002a800
        /*0808*/ 	.short	0x010a
        /*080a*/ 	.byte	0x28
	.zero		1


	//   ....[23]....
        /*080c*/ 	.word	0x000019f0
        /*0810*/ 	.word	0x0000000f
        /*0814*/ 	.word	0x0002a830
        /*0818*/ 	.short	0x010a
        /*081a*/ 	.byte	0x3f
	.zero		1


	//   ....[24]....
        /*081c*/ 	.word	0x00001a30
        /*0820*/ 	.word	0x0000000f
        /*0824*/ 	.word	0x0002a830
        /*0828*/ 	.short	0x010a
        /*082a*/ 	.byte	0x3f
	.zero		1


	//   ....[25]....
        /*082c*/ 	.word	0x000024a0
        /*0830*/ 	.word	0x000000ff
        /*0834*/ 	.word	0x00000000
        /*0838*/ 	.short	0x0101
        /*083a*/ 	.byte	0x04
	.zero		1


	//   ....[26]....
        /*083c*/ 	.word	0x00004c60
        /*0840*/ 	.word	0x000000ff
        /*0844*/ 	.word	0x0002a830
        /*0848*/ 	.short	0x010a
        /*084a*/ 	.byte	0x07
	.zero		1


	//   ....[27]....
        /*084c*/ 	.word	0x00004ca0
        /*0850*/ 	.word	0x000000ff
        /*0854*/ 	.word	0x0002a830
        /*0858*/ 	.short	0x010a
        /*085a*/ 	.byte	0x07
	.zero		1


	//   ....[28]....
        /*085c*/ 	.word	0x00005580
        /*0860*/ 	.word	0x000000ff
        /*0864*/ 	.word	0x0002a850
        /*0868*/ 	.short	0x010a
        /*086a*/ 	.byte	0x06
	.zero		1


	//   ....[29]....
        /*086c*/ 	.word	0x000055c0
        /*0870*/ 	.word	0x000000ff
        /*0874*/ 	.word	0x0002a850
        /*0878*/ 	.short	0x010a
        /*087a*/ 	.byte	0x06
	.zero		1


	//   ....[30]....
        /*087c*/ 	.word	0x00005c70
        /*0880*/ 	.word	0x000000ff
        /*0884*/ 	.word	0x00000000
        /*0888*/ 	.short	0x0101
        /*088a*/ 	.byte	0x07
	.zero		1


	//   ....[31]....
        /*088c*/ 	.word	0x00007dc0
        /*0890*/ 	.word	0x000000ff
        /*0894*/ 	.word	0x00000000
        /*0898*/ 	.short	0x0101
        /*089a*/ 	.byte	0x06
	.zero		1


	//   ....[32]....
        /*089c*/ 	.word	0x00008260
        /*08a0*/ 	.word	0x000000ff
        /*08a4*/ 	.word	0x0002a830
        /*08a8*/ 	.short	0x010a
        /*08aa*/ 	.byte	0x07
	.zero		1


	//   ....[33]....
        /*08ac*/ 	.word	0x000082a0
        /*08b0*/ 	.word	0x000000ff
        /*08b4*/ 	.word	0x0002a830
        /*08b8*/ 	.short	0x010a
        /*08ba*/ 	.byte	0x07
	.zero		1


	//   ....[34]....
        /*08bc*/ 	.word	0x00008b80
        /*08c0*/ 	.word	0x000000ff
        /*08c4*/ 	.word	0x0002a850
        /*08c8*/ 	.short	0x010a
        /*08ca*/ 	.byte	0x06
	.zero		1


	//   ....[35]....
        /*08cc*/ 	.word	0x00008bc0
        /*08d0*/ 	.word	0x000000ff
        /*08d4*/ 	.word	0x0002a850
        /*08d8*/ 	.short	0x010a
        /*08da*/ 	.byte	0x06
	.zero		1


	//   ....[36]....
        /*08dc*/ 	.word	0x00009270
        /*08e0*/ 	.word	0x000000ff
        /*08e4*/ 	.word	0x00000000
        /*08e8*/ 	.short	0x0101
        /*08ea*/ 	.byte	0x07
	.zero		1


	//   ....[37]....
        /*08ec*/ 	.word	0x0000a260
        /*08f0*/ 	.word	0x000000ff
        /*08f4*/ 	.word	0x00000000
        /*08f8*/ 	.short	0x0101
        /*08fa*/ 	.byte	0x06
	.zero		1


	//   ....[38]....
        /*08fc*/ 	.word	0x0000a520
        /*0900*/ 	.word	0x000000ff
        /*0904*/ 	.word	0x0002a830
        /*0908*/ 	.short	0x010a
        /*090a*/ 	.byte	0x06
	.zero		1


	//   ....[39]....
        /*090c*/ 	.word	0x0000a560
        /*0910*/ 	.word	0x000000ff
        /*0914*/ 	.word	0x0002a830
        /*0918*/ 	.short	0x010a
        /*091a*/ 	.byte	0x06
	.zero		1


	//   ....[40]....
        /*091c*/ 	.word	0x0000ae40
        /*0920*/ 	.word	0x000000ff
        /*0924*/ 	.word	0x0002a850
        /*0928*/ 	.short	0x010a
        /*092a*/ 	.byte	0x0a
	.zero		1


	//   ....[41]....
        /*092c*/ 	.word	0x0000ae80
        /*0930*/ 	.word	0x000000ff
        /*0934*/ 	.word	0x0002a850
        /*0938*/ 	.short	0x010a
        /*093a*/ 	.byte	0x0a
	.zero		1


	//   ....[42]....
        /*093c*/ 	.word	0x0000b4d0
        /*0940*/ 	.word	0x000000ff
        /*0944*/ 	.word	0x00000000
        /*0948*/ 	.short	0x0101
        /*094a*/ 	.byte	0x04
	.zero		1


	//   ....[43]....
        /*094c*/ 	.word	0x0000d680
        /*0950*/ 	.word	0x000000ff
        /*0954*/ 	.word	0x00000000
        /*0958*/ 	.short	0x0101
        /*095a*/ 	.byte	0x0a
	.zero		1


	//   ....[44]....
        /*095c*/ 	.word	0x0000dc40
        /*0960*/ 	.word	0x000000ff
        /*0964*/ 	.word	0x0002a850
        /*0968*/ 	.short	0x010a
        /*096a*/ 	.byte	0x05
	.zero		1


	//   ....[45]....
        /*096c*/ 	.word	0x0000dc80
        /*0970*/ 	.word	0x000000ff
        /*0974*/ 	.word	0x0002a850
        /*0978*/ 	.short	0x010a
        /*097a*/ 	.byte	0x05
	.zero		1


	//   ....[46]....
        /*097c*/ 	.word	0x0000e150
        /*0980*/ 	.word	0x000000ff
        /*0984*/ 	.word	0x00000000
        /*0988*/ 	.short	0x0101
        /*098a*/ 	.byte	0x04
	.zero		1


	//   ....[47]....
        /*098c*/ 	.word	0x0000f470
        /*0990*/ 	.word	0x00000017
        /*0994*/ 	.word	0x00000000
        /*0998*/ 	.short	0x0101
        /*099a*/ 	.byte	0x3f
	.zero		1


	//   ....[48]....
        /*099c*/ 	.word	0x00011840
        /*09a0*/ 	.word	0x00000000
        /*09a4*/ 	.word	0x0002a840
        /*09a8*/ 	.short	0x010a
        /*09aa*/ 	.byte	0x3f
	.zero		1


	//   ....[49]....
        /*09ac*/ 	.word	0x00011e50
        /*09b0*/ 	.word	0x00000000
        /*09b4*/ 	.word	0x0002a830
        /*09b8*/ 	.short	0x0107
        /*09ba*/ 	.byte	0x3f
	.zero		1


	//   ....[50]....
        /*09bc*/ 	.word	0x00011f00
        /*09c0*/ 	.word	0x00000000
        /*09c4*/ 	.word	0x0002a830
        /*09c8*/ 	.short	0x0101
        /*09ca*/ 	.byte	0x3f
	.zero		1


	//   ....[51]....
        /*09cc*/ 	.word	0x00012930
        /*09d0*/ 	.word	0x00000010
        /*09d4*/ 	.word	0x0002a800
        /*09d8*/ 	.short	0x0107
        /*09da*/ 	.byte	0x3f
	.zero		1


	//   ....[52]....
        /*09dc*/ 	.word	0x00012a20
        /*09e0*/ 	.word	0x00000010
        /*09e4*/ 	.word	0x0002a800
        /*09e8*/ 	.short	0x0101
        /*09ea*/ 	.byte	0x3f
	.zero		1


	//   ....[53]....
        /*09ec*/ 	.word	0x00012a40
        /*09f0*/ 	.word	0x00000010
        /*09f4*/ 	.word	0x0002a820
        /*09f8*/ 	.short	0x010a
        /*09fa*/ 	.byte	0x3f
	.zero		1


	//   ....[54]....
        /*09fc*/ 	.word	0x00012d90
        /*0a00*/ 	.word	0x00000006
        /*0a04*/ 	.word	0x0002a840
        /*0a08*/ 	.short	0x010a
        /*0a0a*/ 	.byte	0x3f
	.zero		1


	//   ....[55]....
        /*0a0c*/ 	.word	0x00013260
        /*0a10*/ 	.word	0x00000006
        /*0a14*/ 	.word	0x0002a830
        /*0a18*/ 	.short	0x0107
        /*0a1a*/ 	.byte	0x3f
	.zero		1


	//   ....[56]....
        /*0a1c*/ 	.word	0x00013310
        /*0a20*/ 	.word	0x00000006
        /*0a24*/ 	.word	0x0002a830
        /*0a28*/ 	.short	0x0101
        /*0a2a*/ 	.byte	0x3f
	.zero		1


	//   ....[57]....
        /*0a2c*/ 	.word	0x00013370
        /*0a30*/ 	.word	0x00000006
        /*0a34*/ 	.word	0x0002a860
        /*0a38*/ 	.short	0x010a
        /*0a3a*/ 	.byte	0x3f
	.zero		1


	//   ....[58]....
        /*0a3c*/ 	.word	0x000137a0
        /*0a40*/ 	.word	0x00000006
        /*0a44*/ 	.word	0x0002a850
        /*0a48*/ 	.short	0x0107
        /*0a4a*/ 	.byte	0x3f
	.zero		1


	//   ....[59]....
        /*0a4c*/ 	.word	0x000138e0
        /*0a50*/ 	.word	0x00000006
        /*0a54*/ 	.word	0x0002a850
        /*0a58*/ 	.short	0x0101
        /*0a5a*/ 	.byte	0x3f
	.zero		1


	//   ....[60]....
        /*0a5c*/ 	.word	0x00013b60
        /*0a60*/ 	.word	0x00000004
        /*0a64*/ 	.word	0x0002a860
        /*0a68*/ 	.short	0x010a
        /*0a6a*/ 	.byte	0x3f
	.zero		1


	//   ....[61]....
        /*0a6c*/ 	.word	0x00013f60
        /*0a70*/ 	.word	0x00000004
        /*0a74*/ 	.word	0x0002a850
        /*0a78*/ 	.short	0x0107
        /*0a7a*/ 	.byte	0x3f
	.zero		1


	//   ....[62]....
        /*0a7c*/ 	.word	0x00014010
        /*0a80*/ 	.word	0x00000004
        /*0a84*/ 	.word	0x0002a850
        /*0a88*/ 	.short	0x0101
        /*0a8a*/ 	.byte	0x3f
	.zero		1


	//   ....[63]....
        /*0a8c*/ 	.word	0x000142b0
        /*0a90*/ 	.word	0x00000004
        /*0a94*/ 	.word	0x0002a820
        /*0a98*/ 	.short	0x010a
        /*0a9a*/ 	.byte	0x3f
	.zero		1


	//   ....[64]....
        /*0a9c*/ 	.word	0x00014450
        /*0aa0*/ 	.word	0x00000005
        /*0aa4*/ 	.word	0x0002a840
        /*0aa8*/ 	.short	0x010a
        /*0aaa*/ 	.byte	0x3f
	.zero		1


	//   ....[65]....
        /*0aac*/ 	.word	0x000144f0
        /*0ab0*/ 	.word	0x00000017
        /*0ab4*/ 	.word	0x0002a840
        /*0ab8*/ 	.short	0x010a
        /*0aba*/ 	.byte	0x3f
	.zero		1


	//   ....[66]....
        /*0abc*/ 	.word	0x00014530
        /*0ac0*/ 	.word	0x00000005
        /*0ac4*/ 	.word	0x0002a860
        /*0ac8*/ 	.short	0x010a
        /*0aca*/ 	.byte	0x3f
	.zero		1


	//   ....[67]....
        /*0acc*/ 	.word	0x00014570
        /*0ad0*/ 	.word	0x00000017
        /*0ad4*/ 	.word	0x0002a860
        /*0ad8*/ 	.short	0x010a
        /*0ada*/ 	.byte	0x3f
	.zero		1


	//   ....[68]....
        /*0adc*/ 	.word	0x000145e0
        /*0ae0*/ 	.word	0x00000003
        /*0ae4*/ 	.word	0x0002a800
        /*0ae8*/ 	.short	0x010a
        /*0aea*/ 	.byte	0x3f
	.zero		1


	//   ....[69]....
        /*0aec*/ 	.word	0x00014630
        /*0af0*/ 	.word	0x0000000f
        /*0af4*/ 	.word	0x0002a830
        /*0af8*/ 	.short	0x010a
        /*0afa*/ 	.byte	0x3f
	.zero		1


	//   ....[70]....
        /*0afc*/ 	.word	0x00014690
        /*0b00*/ 	.word	0x0000000e
        /*0b04*/ 	.word	0x0002a830
        /*0b08*/ 	.short	0x010a
        /*0b0a*/ 	.byte	0x3f
	.zero		1


	//   ....[71]....
        /*0b0c*/ 	.word	0x000146f0
        /*0b10*/ 	.word	0x0000000d
        /*0b14*/ 	.word	0x0002a850
        /*0b18*/ 	.short	0x010a
        /*0b1a*/ 	.byte	0x3f
	.zero		1


	//   ....[72]....
        /*0b1c*/ 	.word	0x00014750
        /*0b20*/ 	.word	0x0000000c
        /*0b24*/ 	.word	0x0002a830
        /*0b28*/ 	.short	0x010a
        /*0b2a*/ 	.byte	0x3f
	.zero		1


	//   ....[73]....
        /*0b2c*/ 	.word	0x000147b0
        /*0b30*/ 	.word	0x0000000b
        /*0b34*/ 	.word	0x0002a850
        /*0b38*/ 	.short	0x010a
        /*0b3a*/ 	.byte	0x3f
	.zero		1


	//   ....[74]....
        /*0b3c*/ 	.word	0x00014810
        /*0b40*/ 	.word	0x0000000e
        /*0b44*/ 	.word	0x0002a830
        /*0b48*/ 	.short	0x010a
        /*0b4a*/ 	.byte	0x3f
	.zero		1


	//   ....[75]....
        /*0b4c*/ 	.word	0x00014870
        /*0b50*/ 	.word	0x0000000b
        /*0b54*/ 	.word	0x0002a850
        /*0b58*/ 	.short	0x010a
        /*0b5a*/ 	.byte	0x3f
	.zero		1


	//   ....[76]....
        /*0b5c*/ 	.word	0x000148d0
        /*0b60*/ 	.word	0x00000005
        /*0b64*/ 	.word	0x0002a850
        /*0b68*/ 	.short	0x010a
        /*0b6a*/ 	.byte	0x3f
	.zero		1


	//   ....[77]....
        /*0b6c*/ 	.word	0x000149d0
        /*0b70*/ 	.word	0x00000000
        /*0b74*/ 	.word	0x0002a840
        /*0b78*/ 	.short	0x010a
        /*0b7a*/ 	.byte	0x3f
	.zero		1


	//   ....[78]....
        /*0b7c*/ 	.word	0x00015c60
        /*0b80*/ 	.word	0x00000010
        /*0b84*/ 	.word	0x0002a820
        /*0b88*/ 	.short	0x010a
        /*0b8a*/ 	.byte	0x3f
	.zero		1


	//   ....[79]....
        /*0b8c*/ 	.word	0x00015cb0
        /*0b90*/ 	.word	0x00000006
        /*0b94*/ 	.word	0x0002a840
        /*0b98*/ 	.short	0x010a
        /*0b9a*/ 	.byte	0x3f
	.zero		1


	//   ....[80]....
        /*0b9c*/ 	.word	0x000163e0
        /*0ba0*/ 	.word	0x00000006
        /*0ba4*/ 	.word	0x0002a860
        /*0ba8*/ 	.short	0x010a
        /*0baa*/ 	.byte	0x3f
	.zero		1


	//   ....[81]....
        /*0bac*/ 	.word	0x00016b80
        /*0bb0*/ 	.word	0x00000004
        /*0bb4*/ 	.word	0x0002a860
        /*0bb8*/ 	.short	0x010a
        /*0bba*/ 	.byte	0x3f
	.zero		1


	//   ....[82]....
        /*0bbc*/ 	.word	0x00017490
        /*0bc0*/ 	.word	0x00000004
        /*0bc4*/ 	.word	0x0002a820
        /*0bc8*/ 	.short	0x010a
        /*0bca*/ 	.byte	0x3f
	.zero		1


	//   ....[83]....
        /*0bcc*/ 	.word	0x00017630
        /*0bd0*/ 	.word	0x00000005
        /*0bd4*/ 	.word	0x0002a840
        /*0bd8*/ 	.short	0x010a
        /*0bda*/ 	.byte	0x3f
	.zero		1


	//   ....[84]....
        /*0bdc*/ 	.word	0x00017680
        /*0be0*/ 	.word	0x00000017
        /*0be4*/ 	.word	0x0002a840
        /*0be8*/ 	.short	0x010a
        /*0bea*/ 	.byte	0x3f
	.zero		1


	//   ....[85]....
        /*0bec*/ 	.word	0x000176d0
        /*0bf0*/ 	.word	0x00000005
        /*0bf4*/ 	.word	0x0002a860
        /*0bf8*/ 	.short	0x010a
        /*0bfa*/ 	.byte	0x3f
	.zero		1


	//----- nvinfo : EIATTR_NUM_MBARRIERS
	.align		4
.L_178:
        /*0bfc*/ 	.byte	0x03, 0x38
        /*0bfe*/ 	.short	0x0016


	//----- nvinfo : EIATTR_EXIT_INSTR_OFFSETS
	.align		4
        /*0c00*/ 	.byte	0x04, 0x1c
        /*0c02*/ 	.short	(.L_180 - .L_179)


	//   ....[0]....
.L_179:
        /*0c04*/ 	.word	0x00000950


	//   ....[1]....
        /*0c08*/ 	.word	0x00010140


	//   ....[2]....
        /*0c0c*/ 	.word	0x000145c0


	//----- nvinfo : EIATTR_MAX_THREADS
	.align		4
.L_180:
        /*0c10*/ 	.byte	0x04, 0x05
        /*0c12*/ 	.short	(.L_182 - .L_181)
.L_181:
        /*0c14*/ 	.word	0x00000180
        /*0c18*/ 	.word	0x00000001
        /*0c1c*/ 	.word	0x00000001


	//----- nvinfo : EIATTR_CRS_STACK_SIZE
	.align		4
.L_182:
        /*0c20*/ 	.byte	0x04, 0x1e
        /*0c22*/ 	.short	(.L_184 - .L_183)
.L_183:
        /*0c24*/ 	.word	0x00000000


	//----- nvinfo : EIATTR_CBANK_PARAM_SIZE
	.align		4
.L_184:
        /*0c28*/ 	.byte	0x03, 0x19
        /*0c2a*/ 	.short	0x0af0


	//----- nvinfo : EIATTR_PARAM_CBANK
	.align		4
        /*0c2c*/ 	.byte	0x04, 0x0a
        /*0c2e*/ 	.short	(.L_186 - .L_185)
	.align		4
.L_185:
        /*0c30*/ 	.word	index@(.nv.constant0._ZN7cutlass13device_kernelIN5flash11enable_sm90INS1_16FlashAttnFwdSm90INS1_25CollectiveMainloopFwdSm90ILi2EN4cute5tupleIJNS5_1CILi1EEES8_S8_EEENS6_IJNS7_ILi128EEENS7_ILi96EEENS7_ILi192EEEEEELi128ENS_10bfloat16_tEfNS_4arch4Sm90ELb0ELb1ELb1ELb0ELb1ELb0ELb0ELb1ELb1ELb1ELb0ELb0EEENS1_21CollectiveEpilogueFwdINS6_IJSA_SA_SB_EEES9_SE_SG_Li256ELb0ELb1ELb0ELb0EEENS1_30DynamicPersistentTileSchedulerILi256ELi128ELb0ELb1ELb1EEEEEEEEEvNT_6ParamsE)
        /*0c34*/ 	.short	0x0210
        /*0c36*/ 	.short	0x0af0


	//----- nvinfo : EIATTR_SW_WAR
	.align		4
.L_186:
        /*0c38*/ 	.byte	0x04, 0x36
        /*0c3a*/ 	.short	(.L_188 - .L_187)
.L_187:
        /*0c3c*/ 	.word	0x00000008
.L_188:


//--------------------- .nv.info._ZN7cutlass13device_kernelIN5flash11enable_sm90INS1_16FlashAttnFwdSm90INS1_25CollectiveMainloopFwdSm90ILi2EN4cute5tupleIJNS5_1CILi1EEES8_S8_EEENS6_IJNS7_ILi128EEENS7_ILi96EEENS7_ILi192EEEEEELi128ENS_10bfloat16_tEfNS_4arch4Sm90ELb0ELb1ELb1ELb1ELb1ELb0ELb0ELb1ELb1ELb1ELb0ELb0EEENS1_21CollectiveEpilogueFwdINS6_IJSA_SA_SB_EEES9_SE_SG_Li256ELb1ELb1ELb0ELb0EEENS1_36VarlenDynamicPersistentTileSchedulerILi128ELi96ELi256ELi128ELb0ELb1ELb1ELb1ELb0ELb1EEEEEEEEEvNT_6ParamsE --------------------------
	.section	.nv.info._ZN7cutlass13device_kernelIN5flash11enable_sm90INS1_16FlashAttnFwdSm90INS1_25CollectiveMainloopFwdSm90ILi2EN4cute5tupleIJNS5_1CILi1EEES8_S8_EEENS6_IJNS7_ILi128EEENS7_ILi96EEENS7_ILi192EEEEEELi128ENS_10bfloat16_tEfNS_4arch4Sm90ELb0ELb1ELb1ELb1ELb1ELb0ELb0ELb1ELb1ELb1ELb0ELb0EEENS1_21CollectiveEpilogueFwdINS6_IJSA_SA_SB_EEES9_SE_SG_Li256ELb1ELb1ELb0ELb0EEENS1_36VarlenDynamicPersistentTileSchedulerILi128ELi96ELi256ELi128ELb0ELb1ELb1ELb1ELb0ELb1EEEEEEEEEvNT_6ParamsE,"",@"SHT_CUDA_INFO"
	.sectionflags	@""
	.align	4


	//----- nvinfo : EIATTR_CUDA_API_VERSION
	.align		4
        /*0000*/ 	.byte	0x04, 0x37
        /*0002*/ 	.short	(.L_190 - .L_189)
.L_189:
        /*0004*/ 	.word	0x00000082


	//----- nvinfo : EIATTR_KPARAM_INFO
	.align		4
.L_190:
        /*0008*/ 	.byte	0x04, 0x17
        /*000a*/ 	.short	(.L_192 - .L_191)
.L_191:
        /*000c*/ 	.word	0x00000000
        /*0010*/ 	.short	0x0000
        /*0012*/ 	.short	0x0070
        /*0014*/ 	.byte	0x00, 0xf0, 0x01, 0x2a


	//----- nvinfo : EIATTR_SPARSE_MMA_MASK
	.align		4
.L_192:
        /*0018*/ 	.byte	0x03, 0x50
        /*001a*/ 	.short	0x0000


	//----- nvinfo : EIATTR_MAXREG_COUNT
	.align		4
        /*001c*/ 	.byte	0x03, 0x1b
        /*001e*/ 	.short	0x00a8


	//----- nvinfo : EIATTR_NUM_BARRIERS
	.align		4
        /*0020*/ 	.byte	0x02, 0x4c
        /*0022*/ 	.byte	0x09
	.zero		1


	//----- nvinfo : EIATTR_EXTERNS
	.align		4
        /*0024*/ 	.byte	0x04, 0x0f
        /*0026*/ 	.short	(.L_194 - .L_193)


	//   ....[0]....
	.align		4
.L_193:
        /*0028*/ 	.word	index@(__assertfail)


	//----- nvinfo : EIATTR_ANNOTATIONS
	.align		4
.L_194:
        /*002c*/ 	.byte	0x04, 0x55
        /*002e*/ 	.short	(.L_196 - .L_195)


	//   ....[0]....
.L_195:
        /* <DEDUP_REMOVED lines=19> */
        /*0154*/ 	.byte	0x50, 0x5e, 0x01, 0x00, 0x01, 0x00, 0x00, 0x00, 0xf0, 0x5f, 0x01, 0x00


	//----- nvinfo : EIATTR_MERCURY_ISA_VERSION
	.align		4
.L_196:
        /*0160*/ 	.byte	0x03, 0x5f
        /*0162*/ 	.short	0x0101


	//----- nvinfo : EIATTR_UNUSED_LOAD_BYTE_OFFSET
	.align		4
        /*0164*/ 	.byte	0x04, 0x44
        /*0166*/ 	.short	(.L_198 - .L_197)


	//   ....[0]....
.L_197:
        /*0168*/ 	.word	0x00000950
        /*016c*/ 	.word	0x0000fff0


	//   ....[1]....
        /*0170*/ 	.word	0x0000e5e0
        /*0174*/ 	.word	0x0000fff0


	//----- nvinfo : EIATTR_INT_WARP_WIDE_INSTR_OFFSETS
	.align		4
.L_198:
        /*0178*/ 	.byte	0x04, 0x31
        /*017a*/ 	.short	(.L_200 - .L_199)


	//   ....[0]....
.L_199:
        /*017c*/ 	.word	0x000000c0


	//   ....[1]....
        /*0180*/ 	.word	0x000000d0


	//   ....[2]....
        /*0184*/ 	.word	0x00000170


	//   ....[3]....
        /*0188*/ 	.word	0x00011b50


	//   ....[4]....
        /*018c*/ 	.word	0x00011be0


	//   ....[5]....
        /*0190*/ 	.word	0x00014b50


	//   ....[6]....
        /*0194*/ 	.word	0x00014be0


	//----- nvinfo : EIATTR_COOP_GROUP_MASK_REGIDS
	.align		4
.L_200:
        /*0198*/ 	.byte	0x04, 0x29
        /*019a*/ 	.short	(.L_202 - .L_201)


	//   ....[0]....
.L_201:
        /*019c*/ 	.word	0xffffffff


	//   ....[1]....
        /*01a0*/ 	.word	0xffffffff


	//   ....[2]....
        /*01a4*/ 	.word	0xffffffff


	//   ....[3]....
        /*01a8*/ 	.word	0xffffffff


	//   ....[4]....
        /*01ac*/ 	.word	0xffffffff


	//   ....[5]....
        /*01b0*/ 	.word	0xffffffff


	//   ....[6]....
        /*01b4*/ 	.word	0xffffffff


	//   ....[7]....
        /*01b8*/ 	.word	0xffffffff


	//   ....[8]....
        /*01bc*/ 	.word	0xffffffff


	//   ....[9]....
        /*01c0*/ 	.word	0xffffffff


	//   ....[10]....
        /*01c4*/ 	.word	0xffffffff


	//   ....[11]....
        /*01c8*/ 	.word	0xffffffff


	//   ....[12]....
        /*01cc*/ 	.word	0xffffffff


	//   ....[13]....
        /*01d0*/ 	.word	0xffffffff


	//   ....[14]....
        /*01d4*/ 	.word	0xffffffff


	//   ....[15]....
        /*01d8*/ 	.word	0xffffffff


	//   ....[16]....
        /*01dc*/ 	.word	0xffffffff


	//   ....[17]....
        /*01e0*/ 	.word	0xffffffff


	//   ....[18]....
        /*01e4*/ 	.word	0xffffffff


	//   ....[19]....
        /*01e8*/ 	.word	0xffffffff


	//   ....[20]....
        /*01ec*/ 	.word	0xffffffff


	//   ....[21]....
        /*01f0*/ 	.word	0xffffffff


	//   ....[22]....
        /*01f4*/ 	.word	0xffffffff


	//   ....[23]....
        /*01f8*/ 	.word	0xffffffff


	//   ....[24]....
        /*01fc*/ 	.word	0xffffffff


	//   ....[25]....
        /*0200*/ 	.word	0xffffffff


	//   ....[26]....
        /*0204*/ 	.word	0xffffffff


	//   ....[27]....
        /*0208*/ 	.word	0xffffffff


	//   ....[28]....
        /*020c*/ 	.word	0xffffffff


	//   ....[29]....
        /*0210*/ 	.word	0xffffffff


	//   ....[30]....
        /*0214*/ 	.word	0xffffffff


	//   ....[31]....
        /*0218*/ 	.word	0xffffffff


	//   ....[32]....
        /*021c*/ 	.word	0xffffffff


	//   ....[33]....
        /*0220*/ 	.word	0xffffffff


	//   ....[34]....
        /*0224*/ 	.word	0xffffffff


	//   ....[35]....
        /*0228*/ 	.word	0xffffffff


	//   ....[36]....
        /*022c*/ 	.word	0xffffffff


	//   ....[37]....
        /*0230*/ 	.word	0xffffffff


	//   ....[38]....
        /*0234*/ 	.word	0xffffffff


	//   ....[39]....
        /*0238*/ 	.word	0xffffffff


	//   ....[40]....
        /*023c*/ 	.word	0xffffffff


	//   ....[41]....
        /*0240*/ 	.word	0xffffffff


	//   ....[42]....
        /*0244*/ 	.word	0xffffffff


	//   ....[43]....
        /*0248*/ 	.word	0xffffffff


	//   ....[44]....
        /*024c*/ 	.word	0xffffffff


	//   ....[45]....
        /*0250*/ 	.word	0xffffffff


	//   ....[46]....
        /*0254*/ 	.word	0xffffffff


	//   ....[47]....
        /*0258*/ 	.word	0xffffffff


	//   ....[48]....
        /*025c*/ 	.word	0xffffffff


	//   ....[49]....
        /*0260*/ 	.word	0xffffffff


	//   ....[50]....
        /*0264*/ 	.word	0xffffffff


	//   ....[51]....
        /*0268*/ 	.word	0xffffffff


	//   ....[52]....
        /*026c*/ 	.word	0xffffffff


	//   ....[53]....
        /*0270*/ 	.word	0xffffffff


	//   ....[54]....
        /*0274*/ 	.word	0xffffffff


	//   ....[55]....
        /*0278*/ 	.word	0xffffffff


	//   ....[56]....
        /*027c*/ 	.word	0xffffffff


	//   ....[57]....
        /*0280*/ 	.word	0xffffffff


	//   ....[58]....
        /*0284*/ 	.word	0xffffffff


	//   ....[59]....
        /*0288*/ 	.word	0xffffffff


	//   ....[60]....
        /*028c*/ 	.word	0xffffffff


	//   ....[61]....
        /*0290*/ 	.word	0xffffffff


	//   ....[62]....
        /*0294*/ 	.word	0xffffffff


	//   ....[63]....
        /*0298*/ 	.word	0xffffffff


	//   ....[64]....
        /*029c*/ 	.word	0xffffffff


	//   ....[65]....
        /*02a0*/ 	.word	0xffffffff


	//   ....[66]....
        /*02a4*/ 	.word	0xffffffff


	//   ....[67]....
        /*02a8*/ 	.word	0xffffffff


	//   ....[68]....
        /*02ac*/ 	.word	0xffffffff


	//   ....[69]....
        /*02b0*/ 	.word	0xffffffff


	//   ....[70]....
        /*02b4*/ 	.word	0xffffffff


	//   ....[71]....
        /*02b8*/ 	.word	0xffffffff


	//   ....[72]....
        /*02bc*/ 	.word	0xffffffff


	//   ....[73]....
        /*02c0*/ 	.word	0xffffffff


	//   ....[74]....
        /*02c4*/ 	.word	0xffffffff


	//   ....[75]....
        /*02c8*/ 	.word	0xffffffff


	//   ....[76]....
        /*02cc*/ 	.word	0xffffffff


	//   ....[77]....
        /*02d0*/ 	.word	0xffffffff


	//   ....[78]....
        /*02d4*/ 	.word	0xffffffff


	//   ....[79]....
        /*02d8*/ 	.word	0xffffffff


	//   ....[80]....
        /*02dc*/ 	.word	0xffffffff


	//   ....[81]....
        /*02e0*/ 	.word	0xffffffff


	//   ....[82]....
        /*02e4*/ 	.word	0xffffffff


	//   ....[83]....
        /*02e8*/ 	.word	0xffffffff


	//   ....[84]....
        /*02ec*/ 	.word	0xffffffff


	//   ....[85]....
        /*02f0*/ 	.word	0xffffffff


	//   ....[86]....
        /*02f4*/ 	.word	0xffffffff


	//   ....[87]....
        /*02f8*/ 	.word	0xffffffff


	//   ....[88]....
        /*02fc*/ 	.word	0xffffffff


	//   ....[89]....
        /*0300*/ 	.word	0xffffffff


	//   ....[90]....
        /*0304*/ 	.word	0xffffffff


	//   ....[91]....
        /*0308*/ 	.word	0xffffffff


	//   ....[92]....
        /*030c*/ 	.word	0xffffffff


	//   ....[93]....
        /*0310*/ 	.word	0xffffffff


	//   ....[94]....
        /*0314*/ 	.word	0xffffffff


	//   ....[95]....
        /*0318*/ 	.word	0xffffffff


	//   ....[96]....
        /*031c*/ 	.word	0xffffffff


	//   ....[97]....
        /*0320*/ 	.word	0xffffffff


	//   ....[98]....
        /*0324*/ 	.word	0xffffffff


	//   ....[99]....
        /*0328*/ 	.word	0xffffffff


	//   ....[100]....
        /*032c*/ 	.word	0xffffffff


	//   ....[101]....
        /*0330*/ 	.word	0xffffffff


	//   ....[102]....
        /*0334*/ 	.word	0xffffffff


	//   ....[103]....
        /*0338*/ 	.word	0xffffffff


	//   ....[104]....
        /*033c*/ 	.word	0xffffffff


	//   ....[105]....
        /*0340*/ 	.word	0xffffffff


	//   ....[106]....
        /*0344*/ 	.word	0xffffffff


	//   ....[107]....
        /*0348*/ 	.word	0xffffffff


	//   ....[108]....
        /*034c*/ 	.word	0xffffffff


	//   ....[109]....
        /*0350*/ 	.word	0xffffffff


	//   ....[110]....
        /*0354*/ 	.word	0xffffffff


	//   ....[111]....
        /*0358*/ 	.word	0xffffffff


	//   ....[112]....
        /*035c*/ 	.word	0xffffffff


	//   ....[113]....
        /*0360*/ 	.word	0xffffffff


	//   ....[114]....
        /*0364*/ 	.word	0xffffffff


	//   ....[115]....
        /*0368*/ 	.word	0xffffffff


	//   ....[116]....
        /*036c*/ 	.word	0xffffffff


	//   ....[117]....
        /*0370*/ 	.word	0xffffffff


	//   ....[118]....
        /*0374*/ 	.word	0xffffffff


	//   ....[119]....
        /*0378*/ 	.word	0xffffffff


	//   ....[120]....
        /*037c*/ 	.word	0xffffffff


	//   ....[121]....
        /*0380*/ 	.word	0xffffffff


	//   ....[122]....
        /*0384*/ 	.word	0xffffffff


	//   ....[123]....
        /*0388*/ 	.word	0xffffffff


	//   ....[124]....
        /*038c*/ 	.word	0xffffffff


	//   ....[125]....
        /*0390*/ 	.word	0xffffffff


	//   ....[126]....
        /*0394*/ 	.word	0xffffffff


	//   ....[127]....
        /*0398*/ 	.word	0xffffffff


	//   ....[128]....
        /*039c*/ 	.word	0xffffffff


	//   ....[129]....
        /*03a0*/ 	.word	0xffffffff


	//   ....[130]....
        /*03a4*/ 	.word	0xffffffff


	//   ....[131]....
        /*03a8*/ 	.word	0xffffffff


	//   ....[132]....
        /*03ac*/ 	.word	0xffffffff


	//   ....[133]....
        /*03b0*/ 	.word	0xffffffff


	//   ....[134]....
        /*03b4*/ 	.word	0xffffffff


	//   ....[135]....
        /*03b8*/ 	.word	0xffffffff


	//   ....[136]....
        /*03bc*/ 	.word	0xffffffff


	//   ....[137]....
        /*03c0*/ 	.word	0xffffffff


	//   ....[138]....
        /*03c4*/ 	.word	0xffffffff


	//   ....[139]....
        /*03c8*/ 	.word	0xffffffff


	//   ....[140]....
        /*03cc*/ 	.word	0xffffffff


	//   ....[141]....
        /*03d0*/ 	.word	0xffffffff


	//   ....[142]....
        /*03d4*/ 	.word	0xffffffff


	//   ....[143]....
        /*03d8*/ 	.word	0xffffffff


	//   ....[144]....
        /*03dc*/ 	.word	0xffffffff


	//   ....[145]....
        /*03e0*/ 	.word	0xffffffff


	//   ....[146]....
        /*03e4*/ 	.word	0xffffffff


	//   ....[147]....
        /*03e8*/ 	.word	0xffffffff


	//   ....[148]....
        /*03ec*/ 	.word	0xffffffff


	//   ....[149]....
        /*03f0*/ 	.word	0xffffffff


	//   ....[150]....
        /*03f4*/ 	.word	0xffffffff


	//   ....[151]....
        /*03f8*/ 	.word	0x0500000f


	//   ....[152]....
        /*03fc*/ 	.word	0x0500000f


	//   ....[153]....
        /*0400*/ 	.word	0x0500000f


	//   ....[154]....
        /*0404*/ 	.word	0x0500000f


	//   ....[155]....
        /*0408*/ 	.word	0x0500000f


	//   ....[156]....
        /*040c*/ 	.word	0x0500000f


	//   ....[157]....
        /*0410*/ 	.word	0x0500000f


	//   ....[158]....
        /*0414*/ 	.word	0x0500000f


	//   ....[159]....
        /*0418*/ 	.word	0x0500000f


	//   ....[160]....
        /*041c*/ 	.word	0x0500000f


	//   ....[161]....
        /*0420*/ 	.word	0x0500000f


	//   ....[162]....
        /*0424*/ 	.word	0x0500000f


	//   ....[163]....
        /*0428*/ 	.word	0x0500000f


	//   ....[164]....
        /*042c*/ 	.word	0x0500000f


	//   ....[165]....
        /*0430*/ 	.word	0x0500000f


	//   ....[166]....
        /*0434*/ 	.word	0x0500000f


	//   ....[167]....
        /*0438*/ 	.word	0x0500000f


	//   ....[168]....
        /*043c*/ 	.word	0x0500000f


	//   ....[169]....
        /*0440*/ 	.word	0x0500000f


	//   ....[170]....
        /*0444*/ 	.word	0x0500000f


	//   ....[171]....
        /*0448*/ 	.word	0x0500000f


	//   ....[172]....
        /*044c*/ 	.word	0x0500000f


	//   ....[173]....
        /*0450*/ 	.word	0x0500000f


	//   ....[174]....
        /*0454*/ 	.word	0x0500000f


	//   ....[175]....
        /*0458*/ 	.word	0x0500000f


	//   ....[176]....
        /*045c*/ 	.word	0x0500000f


	//   ....[177]....
        /*0460*/ 	.word	0x0500000f


	//   ....[178]....
        /*0464*/ 	.word	0x0500000f


	//   ....[179]....
        /*0468*/ 	.word	0x0500000f


	//   ....[180]....
        /*046c*/ 	.word	0x0500000f


	//   ....[181]....
        /*0470*/ 	.word	0x0500000f


	//   ....[182]....
        /*0474*/ 	.word	0x0500000f


	//   ....[183]....
        /*0478*/ 	.word	0x0500000f


	//   ....[184]....
        /*047c*/ 	.word	0x0500000f


	//   ....[185]....
        /*0480*/ 	.word	0x0500000f


	//   ....[186]....
        /*0484*/ 	.word	0x0500000f


	//   ....[187]....
        /*0488*/ 	.word	0x0500000f


	//   ....[188]....
        /*048c*/ 	.word	0x0500000f


	//   ....[189]....
        /*0490*/ 	.word	0x0500000f


	//   ....[190]....
        /*0494*/ 	.word	0x0500000f


	//   ....[191]....
        /*0498*/ 	.word	0x0500000f


	//   ....[192]....
        /*049c*/ 	.word	0x0500000f


	//   ....[193]....
        /*04a0*/ 	.word	0x0500000f


	//   ....[194]....
        /*04a4*/ 	.word	0x0500000f


	//   ....[195]....
        /*04a8*/ 	.word	0x0500000f


	//   ....[196]....
        /*04ac*/ 	.word	0x0500000f


	//   ....[197]....
        /*04b0*/ 	.word	0x0500000f


	//   ....[198]....
        /*04b4*/ 	.word	0x0500000f


	//   ....[199]....
        /*04b8*/ 	.word	0x0500000f


	//   ....[200]....
        /*04bc*/ 	.word	0x0500000f


	//   ....[201]....
        /*04c0*/ 	.word	0x0500000f


	//   ....[202]....
        /*04c4*/ 	.word	0x0500000f


	//   ....[203]....
        /*04c8*/ 	.word	0x0500000f


	//   ....[204]....
        /*04cc*/ 	.word	0x0500000f


	//   ....[205]....
        /*04d0*/ 	.word	0x0500000f


	//   ....[206]....
        /*04d4*/ 	.word	0x0500000f


	//   ....[207]....
        /*04d8*/ 	.word	0x0500000f


	//   ....[208]....
        /*04dc*/ 	.word	0x0500000f


	//   ....[209]....
        /*04e0*/ 	.word	0x0500000f


	//   ....[210]....
        /*04e4*/ 	.word	0x0500000f


	//   ....[211]....
        /*04e8*/ 	.word	0x0500000f


	//   ....[212]....
        /*04ec*/ 	.word	0x0500000f


	//   ....[213]....
        /*04f0*/ 	.word	0x0500000f


	//   ....[214]....
        /*04f4*/ 	.word	0x0500000f


	//   ....[215]....
        /*04f8*/ 	.word	0x0500000f


	//   ....[216]....
        /*04fc*/ 	.word	0x0500000f


	//   ....[217]....
        /*0500*/ 	.word	0x0500000f


	//   ....[218]....
        /*0504*/ 	.word	0x0500000f


	//   ....[219]....
        /*0508*/ 	.word	0x0500000f


	//   ....[220]....
        /*050c*/ 	.word	0x0500000f


	//   ....[221]....
        /*0510*/ 	.word	0x0500000f


	//   ....[222]....
        /*0514*/ 	.word	0x0500000f


	//   ....[223]....
        /*0518*/ 	.word	0x0500000f


	//   ....[224]....
        /*051c*/ 	.word	0x0500000f


	//   ....[225]....
        /*0520*/ 	.word	0x0500000f


	//   ....[226]....
        /*0524*/ 	.word	0x0500000f


	//   ....[227]....
        /*0528*/ 	.word	0x0500000f


	//   ....[228]....
        /*052c*/ 	.word	0x0500000f


	//   ....[229]....
        /*0530*/ 	.word	0x0500000f


	//   ....[230]....
        /*0534*/ 	.word	0x0500000f


	//   ....[231]....
        /*0538*/ 	.word	0x0500000f


	//   ....[232]....
        /*053c*/ 	.word	0x0500000f


	//   ....[233]....
        /*0540*/ 	.word	0x0500000f


	//----- nvinfo : EIATTR_COOP_GROUP_INSTR_OFFSETS
	.align		4
.L_202:
        /*0544*/ 	.byte	0x04, 0x28
        /*0546*/ 	.short	(.L_204 - .L_203)


	//   ....[0]....
.L_203:
        /*0548*/ 	.word	0x00000070


	//   ....[1]....
        /*054c*/ 	.word	0x000000b0


	//   ....[2]....
        /*0550*/ 	.word	0x000002d0


	//   ....[3]....
        /*0554*/ 	.word	0x00000430


	//   ....[4]....
        /*0558*/ 	.word	0x00000550


	//   ....[5]....
        /*055c*/ 	.word	0x000006b0


	//   ....[6]....
        /*0560*/ 	.word	0x00001780


	//   ....[7]....
        /*0564*/ 	.word	0x00002410


	//   ....[8]....
        /*0568*/ 	.word	0x00002a50


	//   ....[9]....
        /*056c*/ 	.word	0x000037b0


	//   ....[10]....
        /*0570*/ 	.word	0x000038c0


	//   ....[11]....
        /*0574*/ 	.word	0x00003e20


	//   ....[12]....
        /*0578*/ 	.word	0x00003eb0


	//   ....[13]....
        /*057c*/ 	.word	0x00005bc0


	//   ....[14]....
        /*0580*/ 	.word	0x00006840


	//   ....[15]....
        /*0584*/ 	.word	0x00006eb0


	//   ....[16]....
        /*0588*/ 	.word	0x00006fd0


	//   ....[17]....
        /*058c*/ 	.word	0x00007570


	//   ....[18]....
        /*0590*/ 	.word	0x000075d0


	//   ....[19]....
        /*0594*/ 	.word	0x000097d0


	//   ....[20]....
        /*0598*/ 	.word	0x00009800


	//   ....[21]....
        /*059c*/ 	.word	0x00009820


	//   ....[22]....
        /*05a0*/ 	.word	0x00009840


	//   ....[23]....
        /*05a4*/ 	.word	0x0000b480


	//   ....[24]....
        /*05a8*/ 	.word	0x0000c000


	//   ....[25]....
        /*05ac*/ 	.word	0x0000c7b0


	//   ....[26]....
        /*05b0*/ 	.word	0x0000c8c0


	//   ....[27]....
        /*05b4*/ 	.word	0x0000ce30


	//   ....[28]....
        /*05b8*/ 	.word	0x0000ce90


	//   ....[29]....
        /*05bc*/ 	.word	0x0000dd40


	//   ....[30]....
        /*05c0*/ 	.word	0x0000dd70


	//   ....[31]....
        /*05c4*/ 	.word	0x0000de20


	//   ....[32]....
        /*05c8*/ 	.word	0x0000de30


	//   ....[33]....
        /*05cc*/ 	.word	0x0000f050


	//   ....[34]....
        /*05d0*/ 	.word	0x0000f090


	//   ....[35]....
        /*05d4*/ 	.word	0x0000f0d0


	//   ....[36]....
        /*05d8*/ 	.word	0x0000f100


	//   ....[37]....
        /*05dc*/ 	.word	0x0000f660


	//   ....[38]....
        /*05e0*/ 	.word	0x0000f6a0


	//   ....[39]....
        /*05e4*/ 	.word	0x0000f760


	//   ....[40]....
        /*05e8*/ 	.word	0x0000f780


	//   ....[41]....
        /*05ec*/ 	.word	0x0000f840


	//   ....[42]....
        /*05f0*/ 	.word	0x0000f860


	//   ....[43]....
        /*05f4*/ 	.word	0x0000f930


	//   ....[44]....
        /*05f8*/ 	.word	0x0000f950


	//   ....[45]....
        /*05fc*/ 	.word	0x00010160


	//   ....[46]....
        /*0600*/ 	.word	0x00010180


	//   ....[47]....
        /*0604*/ 	.word	0x00010240


	//   ....[48]....
        /*0608*/ 	.word	0x00010260


	//   ....[49]....
        /*060c*/ 	.word	0x00010320


	//   ....[50]....
        /*0610*/ 	.word	0x00010340


	//   ....[51]....
        /*0614*/ 	.word	0x00010410


	//   ....[52]....
        /*0618*/ 	.word	0x00010430


	//   ....[53]....
        /*061c*/ 	.word	0x00010570


	//   ....[54]....
        /*0620*/ 	.word	0x00010760


	//   ....[55]....
        /*0624*/ 	.word	0x00010790


	//   ....[56]....
        /*0628*/ 	.word	0x000107c0


	//   ....[57]....
        /*062c*/ 	.word	0x000107f0


	//   ....[58]....
        /*0630*/ 	.word	0x00010820


	//   ....[59]....
        /*0634*/ 	.word	0x00010850


	//   ....[60]....
        /*0638*/ 	.word	0x000109a0


	//   ....[61]....
        /*063c*/ 	.word	0x000109d0


	//   ....[62]....
        /*0640*/ 	.word	0x00010a00


	//   ....[63]....
        /*0644*/ 	.word	0x00010a30


	//   ....[64]....
        /*0648*/ 	.word	0x00010a60


	//   ....[65]....
        /*064c*/ 	.word	0x00010a90


	//   ....[66]....
        /*0650*/ 	.word	0x00010b20


	//   ....[67]....
        /*0654*/ 	.word	0x00010b80


	//   ....[68]....
        /*0658*/ 	.word	0x00010c10


	//   ....[69]....
        /*065c*/ 	.word	0x00012860


	//   ....[70]....
        /*0660*/ 	.word	0x00012880


	//   ....[71]....
        /*0664*/ 	.word	0x00012930


	//   ....[72]....
        /*0668*/ 	.word	0x00012950


	//   ....[73]....
        /*066c*/ 	.word	0x000129f0


	//   ....[74]....
        /*0670*/ 	.word	0x00012a10


	//   ....[75]....
        /*0674*/ 	.word	0x00012ab0


	//   ....[76]....
        /*0678*/ 	.word	0x00012ad0


	//   ....[77]....
        /*067c*/ 	.word	0x00012b70


	//   ....[78]....
        /*0680*/ 	.word	0x00012b90


	//   ....[79]....
        /*0684*/ 	.word	0x00012ba0


	//   ....[80]....
        /*0688*/ 	.word	0x00012c30


	//   ....[81]....
        /*068c*/ 	.word	0x000133b0


	//   ....[82]....
        /*0690*/ 	.word	0x000133e0


	//   ....[83]....
        /*0694*/ 	.word	0x00013400


	//   ....[84]....
        /*0698*/ 	.word	0x00013490


	//   ....[85]....
        /*069c*/ 	.word	0x000134a0


	//   ....[86]....
        /*06a0*/ 	.word	0x00013540


	//   ....[87]....
        /*06a4*/ 	.word	0x00013550


	//   ....[88]....
        /*06a8*/ 	.word	0x000135f0


	//   ....[89]....
        /*06ac*/ 	.word	0x00013600


	//   ....[90]....
        /*06b0*/ 	.word	0x000136a0


	//   ....[91]....
        /*06b4*/ 	.word	0x000136b0


	//   ....[92]....
        /*06b8*/ 	.word	0x00013750


	//   ....[93]....
        /*06bc*/ 	.word	0x00013760


	//   ....[94]....
        /*06c0*/ 	.word	0x00013800


	//   ....[95]....
        /*06c4*/ 	.word	0x00013810


	//   ....[96]....
        /*06c8*/ 	.word	0x00013820


	//   ....[97]....
        /*06cc*/ 	.word	0x00014020


	//   ....[98]....
        /*06d0*/ 	.word	0x00014030


	//   ....[99]....
        /*06d4*/ 	.word	0x00014050


	//   ....[100]....
        /*06d8*/ 	.word	0x000140d0


	//   ....[101]....
        /*06dc*/ 	.word	0x000140e0


	//   ....[102]....
        /*06e0*/ 	.word	0x00014140


	//   ....[103]....
        /*06e4*/ 	.word	0x00014170


	//   ....[104]....
        /*06e8*/ 	.word	0x000141b0


	//   ....[105]....
        /*06ec*/ 	.word	0x000141e0


	//   ....[106]....
        /*06f0*/ 	.word	0x00014220


	//   ....[107]....
        /*06f4*/ 	.word	0x00014250


	//   ....[108]....
        /*06f8*/ 	.word	0x00014290


	//   ....[109]....
        /*06fc*/ 	.word	0x00014510


	//   ....[110]....
        /*0700*/ 	.word	0x00014530


	//   ....[111]....
        /*0704*/ 	.word	0x000145c0


	//   ....[112]....
        /*0708*/ 	.word	0x000145d0


	//   ....[113]....
        /*070c*/ 	.word	0x00014640


	//   ....[114]....
        /*0710*/ 	.word	0x00014650


	//   ....[115]....
        /*0714*/ 	.word	0x000146c0


	//   ....[116]....
        /*0718*/ 	.word	0x000146d0


	//   ....[117]....
        /*071c*/ 	.word	0x00014740


	//   ....[118]....
        /*0720*/ 	.word	0x00014750


	//   ....[119]....
        /*0724*/ 	.word	0x00014760


	//   ....[120]....
        /*0728*/ 	.word	0x000147d0


	//   ....[121]....
        /*072c*/ 	.word	0x00014d60


	//   ....[122]....
        /*0730*/ 	.word	0x00014d80


	//   ....[123]....
        /*0734*/ 	.word	0x00014d90


	//   ....[124]....
        /*0738*/ 	.word	0x00014da0


	//   ....[125]....
        /*073c*/ 	.word	0x00014e10


	//   ....[126]....
        /*0740*/ 	.word	0x00014e30


	//   ....[127]....
        /*0744*/ 	.word	0x00014ea0


	//   ....[128]....
        /*0748*/ 	.word	0x00014ec0


	//   ....[129]....
        /*074c*/ 	.word	0x00014f20


	//   ....[130]....
        /*0750*/ 	.word	0x00014f40


	//   ....[131]....
        /*0754*/ 	.word	0x00014f90


	//   ....[132]....
        /*0758*/ 	.word	0x00014fb0


	//   ....[133]....
        /*075c*/ 	.word	0x000153c0


	//   ....[134]....
        /*0760*/ 	.word	0x000153f0


	//   ....[135]....
        /*0764*/ 	.word	0x00015420


	//   ....[136]....
        /*0768*/ 	.word	0x00015450


	//   ....[137]....
        /*076c*/ 	.word	0x00015480


	//   ....[138]....
        /*0770*/ 	.word	0x000154b0


	//   ....[139]....
        /*0774*/ 	.word	0x000154e0


	//   ....[140]....
        /*0778*/ 	.word	0x00015510


	//   ....[141]....
        /*077c*/ 	.word	0x00015690


	//   ....[142]....
        /*0780*/ 	.word	0x000156c0


	//   ....[143]....
        /*0784*/ 	.word	0x000156f0


	//   ....[144]....
        /*0788*/ 	.word	0x00015720


	//   ....[145]....
        /*078c*/ 	.word	0x00015750


	//   ....[146]....
        /*0790*/ 	.word	0x00015780


	//   ....[147]....
        /*0794*/ 	.word	0x00015840


	//   ....[148]....
        /*0798*/ 	.word	0x00015860


	//   ....[149]....
        /*079c*/ 	.word	0x000158d0


	//   ....[150]....
        /*07a0*/ 	.word	0x00015f70


	//   ....[151]....
        /*07a4*/ 	.word	0x000165e0


	//   ....[152]....
        /*07a8*/ 	.word	0x000166d0


	//   ....[153]....
        /*07ac*/ 	.word	0x00016770


	//   ....[154]....
        /*07b0*/ 	.word	0x000167d0


	//   ....[155]....
        /*07b4*/ 	.word	0x000168e0


	//   ....[156]....
        /*07b8*/ 	.word	0x00016950


	//   ....[157]....
        /*07bc*/ 	.word	0x00016a60


	//   ....[158]....
        /*07c0*/ 	.word	0x00016ad0


	//   ....[159]....
        /*07c4*/ 	.word	0x00016be0


	//   ....[160]....
        /*07c8*/ 	.word	0x00016c50


	//   ....[161]....
        /*07cc*/ 	.word	0x00016d60


	//   ....[162]....
        /*07d0*/ 	.word	0x00016dd0


	//   ....[163]....
        /*07d4*/ 	.word	0x00016e70


	//   ....[164]....
        /*07d8*/ 	.word	0x00016f80


	//   ....[165]....
        /*07dc*/ 	.word	0x00016ff0


	//   ....[166]....
        /*07e0*/ 	.word	0x00017050


	//   ....[167]....
        /*07e4*/ 	.word	0x00017140


	//   ....[168]....
        /*07e8*/ 	.word	0x000171a0


	//   ....[169]....
        /*07ec*/ 	.word	0x000172b0


	//   ....[170]....
        /*07f0*/ 	.word	0x00017310


	//   ....[171]....
        /*07f4*/ 	.word	0x00017420


	//   ....[172]....
        /*07f8*/ 	.word	0x00017480


	//   ....[173]....
        /*07fc*/ 	.word	0x00017590


	//   ....[174]....
        /*0800*/ 	.word	0x000175f0


	//   ....[175]....
        /*0804*/ 	.word	0x00017700


	//   ....[176]....
        /*0808*/ 	.word	0x00017760


	//   ....[177]....
        /*080c*/ 	.word	0x00017870


	//   ....[178]....
        /*0810*/ 	.word	0x000178d0


	//   ....[179]....
        /*0814*/ 	.word	0x000179c0


	//   ....[180]....
        /*0818*/ 	.word	0x00017af0


	//   ....[181]....
        /*081c*/ 	.word	0x00017ba0


	//   ....[182]....
        /*0820*/ 	.word	0x00017c20


	//   ....[183]....
        /*0824*/ 	.word	0x00017d00


	//   ....[184]....
        /*0828*/ 	.word	0x00017d60


	//   ....[185]....
        /*082c*/ 	.word	0x00017e30


	//   ....[186]....
        /*0830*/ 	.word	0x00017e90


	//   ....[187]....
        /*0834*/ 	.word	0x00017f60


	//   ....[188]....
        /*0838*/ 	.word	0x00017fc0


	//   ....[189]....
        /*083c*/ 	.word	0x00018090


	//   ....[190]....
        /*0840*/ 	.word	0x000180f0


	//   ....[191]....
        /*0844*/ 	.word	0x000181c0


	//   ....[192]....
        /*0848*/ 	.word	0x000182b0


	//   ....[193]....
        /*084c*/ 	.word	0x00018350


	//   ....[194]....
        /*0850*/ 	.word	0x000183b0


	//   ....[195]....
        /*0854*/ 	.word	0x000184a0


	//   ....[196]....
        /*0858*/ 	.word	0x00018500


	//   ....[197]....
        /*085c*/ 	.word	0x000185e0


	//   ....[198]....
        /*0860*/ 	.word	0x00018640


	//   ....[199]....
        /*0864*/ 	.word	0x00018720


	//   ....[200]....
        /*0868*/ 	.word	0x00018780


	//   ....[201]....
        /*086c*/ 	.word	0x00018860


	//   ....[202]....
        /*0870*/ 	.word	0x000188c0


	//   ....[203]....
        /*0874*/ 	.word	0x00018990


	//   ....[204]....
        /*0878*/ 	.word	0x00018ac0


	//   ....[205]....
        /*087c*/ 	.word	0x00018bb0


	//   ....[206]....
        /*0880*/ 	.word	0x00018c50


	//   ....[207]....
        /*0884*/ 	.word	0x00018d20


	//   ....[208]....
        /*0888*/ 	.word	0x00018d80


	//   ....[209]....
        /*088c*/ 	.word	0x00018e50


	//   ....[210]....
        /*0890*/ 	.word	0x00018eb0


	//   ....[211]....
        /*0894*/ 	.word	0x00018f90


	//   ....[212]....
        /*0898*/ 	.word	0x00018ff0


	//   ....[213]....
        /*089c*/ 	.word	0x000190c0


	//   ....[214]....
        /*08a0*/ 	.word	0x00019120


	//   ....[215]....
        /*08a4*/ 	.word	0x000191e0


	//   ....[216]....
        /*08a8*/ 	.word	0x00019270


	//   ....[217]....
        /*08ac*/ 	.word	0x00019310


	//   ....[218]....
        /*08b0*/ 	.word	0x00019430


	//   ....[219]....
        /*08b4*/ 	.word	0x000194a0


	//   ....[220]....
        /*08b8*/ 	.word	0x00019510


	//   ....[221]....
        /*08bc*/ 	.word	0x00019580


	//   ....[222]....
        /*08c0*/ 	.word	0x000195f0


	//   ....[223]....
        /*08c4*/ 	.word	0x00019670


	//   ....[224]....
        /*08c8*/ 	.word	0x00019700


	//   ....[225]....
        /*08cc*/ 	.word	0x00019790


	//   ....[226]....
        /*08d0*/ 	.word	0x00019800


	//   ....[227]....
        /*08d4*/ 	.word	0x00019870


	//   ....[228]....
        /*08d8*/ 	.word	0x000198e0


	//   ....[229]....
        /*08dc*/ 	.word	0x00019960


	//   ....[230]....
        /*08e0*/ 	.word	0x000199d0


	//   ....[231]....
        /*08e4*/ 	.word	0x00019a70


	//   ....[232]....
        /*08e8*/ 	.word	0x00019b00


	//   ....[233]....
        /*08ec*/ 	.word	0x00019c20


	//----- nvinfo : EIATTR_REG_RECONFIG
	.align		4
.L_204:
        /*08f0*/ 	.byte	0x01, 0x54
	.zero		2


	//----- nvinfo : EIATTR_SYSCALL_OFFSETS
	.align		4
        /*08f4*/ 	.byte	0x04, 0x46
        /*08f6*/ 	.short	(.L_206 - .L_205)


	//   ....[0]....
.L_205:
        /*08f8*/ 	.word	0x00001960


	//   ....[1]....
        /*08fc*/ 	.word	0x00011d40


	//   ....[2]....
        /*0900*/ 	.word	0x00011e90


	//   ....[3]....
        /*0904*/ 	.word	0x00011f80


	//   ....[4]....
        /*0908*/ 	.word	0x00012f80


	//----- nvinfo : EIATTR_MBARRIER_INSTR_OFFSETS
	.align		4
.L_206:
        /*090c*/ 	.byte	0x04, 0x39
        /*090e*/ 	.short	(.L_208 - .L_207)


	//   ....[0]....
.L_207:
        /*0910*/ 	.word	0x00000180
        /*0914*/ 	.word	0x000000ff
        /*0918*/ 	.word	0x0002a800
        /*091c*/ 	.short	0x0100
        /*091e*/ 	.byte	0x08
	.zero		1


	//   ....[1]....
        /*0920*/ 	.word	0x00000190
        /*0924*/ 	.word	0x000000ff
        /*0928*/ 	.word	0x0002a820
        /*092c*/ 	.short	0x0100
        /*092e*/ 	.byte	0x08
	.zero		1


	//   ....[2]....
        /*0930*/ 	.word	0x00000280
        /*0934*/ 	.word	0x000000ff
        /*0938*/ 	.word	0x0002a830
        /*093c*/ 	.short	0x0100
        /*093e*/ 	.byte	0x08
	.zero		1


	//   ....[3]....
        /*0940*/ 	.word	0x00000290
        /*0944*/ 	.word	0x000000ff
        /*0948*/ 	.word	0x0002a840
        /*094c*/ 	.short	0x0100
        /*094e*/ 	.byte	0x08
	.zero		1


	//   ....[4]....
        /*0950*/ 	.word	0x000002a0
        /*0954*/ 	.word	0x000000ff
        /*0958*/ 	.word	0x0002a838
        /*095c*/ 	.short	0x0100
        /*095e*/ 	.byte	0x08
	.zero		1


	//   ....[5]....
        /*0960*/ 	.word	0x000002b0
        /*0964*/ 	.word	0x000000ff
        /*0968*/ 	.word	0x0002a848
        /*096c*/ 	.short	0x0100
        /*096e*/ 	.byte	0x08
	.zero		1


	//   ....[6]....
        /*0970*/ 	.word	0x000003e0
        /*0974*/ 	.word	0x000000ff
        /*0978*/ 	.word	0x0002a850
        /*097c*/ 	.short	0x0100
        /*097e*/ 	.byte	0x08
	.zero		1


	//   ....[7]....
        /*0980*/ 	.word	0x000003f0
        /*0984*/ 	.word	0x000000ff
        /*0988*/ 	.word	0x0002a860
        /*098c*/ 	.short	0x0100
        /*098e*/ 	.byte	0x08
	.zero		1


	//   ....[8]....
        /*0990*/ 	.word	0x00000400
        /*0994*/ 	.word	0x000000ff
        /*0998*/ 	.word	0x0002a858
        /*099c*/ 	.short	0x0100
        /*099e*/ 	.byte	0x08
	.zero		1


	//   ....[9]....
        /*09a0*/ 	.word	0x00000410
        /*09a4*/ 	.word	0x000000ff
        /*09a8*/ 	.word	0x0002a868
        /*09ac*/ 	.short	0x0100
        /*09ae*/ 	.byte	0x08
	.zero		1


	//   ....[10]....
        /*09b0*/ 	.word	0x00000500
        /*09b4*/ 	.word	0x000000ff
        /*09b8*/ 	.word	0x0002a870
        /*09bc*/ 	.short	0x0100
        /*09be*/ 	.byte	0x06
	.zero		1


	//   ....[11]....
        /*09c0*/ 	.word	0x00000510
        /*09c4*/ 	.word	0x000000ff
        /*09c8*/ 	.word	0x0002a880
        /*09cc*/ 	.short	0x0100
        /*09ce*/ 	.byte	0x06
	.zero		1


	//   ....[12]....
        /*09d0*/ 	.word	0x00000520
        /*09d4*/ 	.word	0x000000ff
        /*09d8*/ 	.word	0x0002a878
        /*09dc*/ 	.short	0x0100
        /*09de*/ 	.byte	0x06
	.zero		1


	//   ....[13]....
        /*09e0*/ 	.word	0x00000530
        /*09e4*/ 	.word	0x000000ff
        /*09e8*/ 	.word	0x0002a888
        /*09ec*/ 	.short	0x0100
        /*09ee*/ 	.byte	0x06
	.zero		1


	//   ....[14]....
        /*09f0*/ 	.word	0x00000660
        /*09f4*/ 	.word	0x000000ff
        /*09f8*/ 	.word	0x0002a890
        /*09fc*/ 	.short	0x0100
        /*09fe*/ 	.byte	0x08
	.zero		1


	//   ....[15]....
        /*0a00*/ 	.word	0x00000670
        /*0a04*/ 	.word	0x000000ff
        /*0a08*/ 	.word	0x0002a8a0
        /*0a0c*/ 	.short	0x0100
        /*0a0e*/ 	.byte	0x08
	.zero		1


	//   ....[16]....
        /*0a10*/ 	.word	0x00000680
        /*0a14*/ 	.word	0x000000ff
        /*0a18*/ 	.word	0x0002a898
        /*0a1c*/ 	.short	0x0100
        /*0a1e*/ 	.byte	0x08
	.zero		1


	//   ....[17]....
        /*0a20*/ 	.word	0x00000690
        /*0a24*/ 	.word	0x000000ff
        /*0a28*/ 	.word	0x0002a8a8
        /*0a2c*/ 	.short	0x0100
        /*0a2e*/ 	.byte	0x08
	.zero		1


	//   ....[18]....
        /*0a30*/ 	.word	0x000007d0
        /*0a34*/ 	.word	0x000000ff
        /*0a38*/ 	.word	0x0002a8b0
        /*0a3c*/ 	.short	0x0100
        /*0a3e*/ 	.byte	0x08
	.zero		1


	//   ....[19]....
        /*0a40*/ 	.word	0x000007e0
        /*0a44*/ 	.word	0x000000ff
        /*0a48*/ 	.word	0x0002a8c0
        /*0a4c*/ 	.short	0x0100
        /*0a4e*/ 	.byte	0x08
	.zero		1


	//   ....[20]....
        /*0a50*/ 	.word	0x000007f0
        /*0a54*/ 	.word	0x000000ff
        /*0a58*/ 	.word	0x0002a8b8
        /*0a5c*/ 	.short	0x0100
        /*0a5e*/ 	.byte	0x08
	.zero		1


	//   ....[21]....
        /*0a60*/ 	.word	0x00000800
        /*0a64*/ 	.word	0x000000ff
        /*0a68*/ 	.word	0x0002a8c8
        /*0a6c*/ 	.short	0x0100
        /*0a6e*/ 	.byte	0x08
	.zero		1


	//   ....[22]....
        /*0a70*/ 	.word	0x000019d0
        /*0a74*/ 	.word	0x000000ff
        /*0a78*/ 	.word	0x0002a800
        /*0a7c*/ 	.short	0x010a
        /*0a7e*/ 	.byte	0x28
	.zero		1


	//   ....[23]....
        /*0a80*/ 	.word	0x00001a50
        /*0a84*/ 	.word	0x0000000f
        /*0a88*/ 	.word	0x0002a830
        /*0a8c*/ 	.short	0x010a
        /*0a8e*/ 	.byte	0x3f
	.zero		1


	//   ....[24]....
        /*0a90*/ 	.word	0x00001a90
        /*0a94*/ 	.word	0x0000000f
        /*0a98*/ 	.word	0x0002a830
        /*0a9c*/ 	.short	0x010a
        /*0a9e*/ 	.byte	0x3f
	.zero		1


	//   ....[25]....
        /*0aa0*/ 	.word	0x000024d0
        /*0aa4*/ 	.word	0x000000ff
        /*0aa8*/ 	.word	0x00000000
        /*0aac*/ 	.short	0x0101
        /*0aae*/ 	.byte	0x04
	.zero		1


	//   ....[26]....
        /*0ab0*/ 	.word	0x00004cc0
        /*0ab4*/ 	.word	0x000000ff
        /*0ab8*/ 	.word	0x0002a830
        /*0abc*/ 	.short	0x010a
        /*0abe*/ 	.byte	0x07
	.zero		1


	//   ....[27]....
        /*0ac0*/ 	.word	0x00004d00
        /*0ac4*/ 	.word	0x000000ff
        /*0ac8*/ 	.word	0x0002a830
        /*0acc*/ 	.short	0x010a
        /*0ace*/ 	.byte	0x07
	.zero		1


	//   ....[28]....
        /*0ad0*/ 	.word	0x000055e0
        /*0ad4*/ 	.word	0x000000ff
        /*0ad8*/ 	.word	0x0002a850
        /*0adc*/ 	.short	0x010a
        /*0ade*/ 	.byte	0x06
	.zero		1


	//   ....[29]....
        /*0ae0*/ 	.word	0x00005620
        /*0ae4*/ 	.word	0x000000ff
        /*0ae8*/ 	.word	0x0002a850
        /*0aec*/ 	.short	0x010a
        /*0aee*/ 	.byte	0x06
	.zero		1


	//   ....[30]....
        /*0af0*/ 	.word	0x00005cd0
        /*0af4*/ 	.word	0x000000ff
        /*0af8*/ 	.word	0x00000000
        /*0afc*/ 	.short	0x0101
        /*0afe*/ 	.byte	0x07
	.zero		1


	//   ....[31]....
        /*0b00*/ 	.word	0x00007e20
        /*0b04*/ 	.word	0x000000ff
        /*0b08*/ 	.word	0x00000000
        /*0b0c*/ 	.short	0x0101
        /*0b0e*/ 	.byte	0x06
	.zero		1


	//   ....[32]....
        /*0b10*/ 	.word	0x000082d0
        /*0b14*/ 	.word	0x000000ff
        /*0b18*/ 	.word	0x0002a830
        /*0b1c*/ 	.short	0x010a
        /*0b1e*/ 	.byte	0x07
	.zero		1


	//   ....[33]....
        /*0b20*/ 	.word	0x00008310
        /*0b24*/ 	.word	0x000000ff
        /*0b28*/ 	.word	0x0002a830
        /*0b2c*/ 	.short	0x010a
        /*0b2e*/ 	.byte	0x07
	.zero		1


	//   ....[34]....
        /*0b30*/ 	.word	0x00008bf0
        /*0b34*/ 	.word	0x000000ff
        /*0b38*/ 	.word	0x0002a850
        /*0b3c*/ 	.short	0x010a
        /*0b3e*/ 	.byte	0x06
	.zero		1


	//   ....[35]....
        /*0b40*/ 	.word	0x00008c30
        /*0b44*/ 	.word	0x000000ff
        /*0b48*/ 	.word	0x0002a850
        /*0b4c*/ 	.short	0x010a
        /*0b4e*/ 	.byte	0x06
	.zero		1


	//   ....[36]....
        /*0b50*/ 	.word	0x000092e0
        /*0b54*/ 	.word	0x000000ff
        /*0b58*/ 	.word	0x00000000
        /*0b5c*/ 	.short	0x0101
        /*0b5e*/ 	.byte	0x07
	.zero		1


	//   ....[37]....
        /*0b60*/ 	.word	0x0000a2d0
        /*0b64*/ 	.word	0x000000ff
        /*0b68*/ 	.word	0x00000000
        /*0b6c*/ 	.short	0x0101
        /*0b6e*/ 	.byte	0x06
	.zero		1


	//   ....[38]....
        /*0b70*/ 	.word	0x0000a580
        /*0b74*/ 	.word	0x000000ff
        /*0b78*/ 	.word	0x0002a830
        /*0b7c*/ 	.short	0x010a
        /*0b7e*/ 	.byte	0x06
	.zero		1


	//   ....[39]....
        /*0b80*/ 	.word	0x0000a5c0
        /*0b84*/ 	.word	0x000000ff
        /*0b88*/ 	.word	0x0002a830
        /*0b8c*/ 	.short	0x010a
        /*0b8e*/ 	.byte	0x06
	.zero		1


	//   ....[40]....
        /*0b90*/ 	.word	0x0000aea0
        /*0b94*/ 	.word	0x000000ff
        /*0b98*/ 	.word	0x0002a850
        /*0b9c*/ 	.short	0x010a
        /*0b9e*/ 	.byte	0x0a
	.zero		1


	//   ....[41]....
        /*0ba0*/ 	.word	0x0000aee0
        /*0ba4*/ 	.word	0x000000ff
        /*0ba8*/ 	.word	0x0002a850
        /*0bac*/ 	.short	0x010a
        /*0bae*/ 	.byte	0x0a
	.zero		1


	//   ....[42]....
        /*0bb0*/ 	.word	0x0000b530
        /*0bb4*/ 	.word	0x000000ff
        /*0bb8*/ 	.word	0x00000000
        /*0bbc*/ 	.short	0x0101
        /*0bbe*/ 	.byte	0x04
	.zero		1


	//   ....[43]....
        /*0bc0*/ 	.word	0x0000d6e0
        /*0bc4*/ 	.word	0x000000ff
        /*0bc8*/ 	.word	0x00000000
        /*0bcc*/ 	.short	0x0101
        /*0bce*/ 	.byte	0x0a
	.zero		1


	//   ....[44]....
        /*0bd0*/ 	.word	0x0000dcb0
        /*0bd4*/ 	.word	0x000000ff
        /*0bd8*/ 	.word	0x0002a850
        /*0bdc*/ 	.short	0x010a
        /*0bde*/ 	.byte	0x05
	.zero		1


	//   ....[45]....
        /*0be0*/ 	.word	0x0000dcf0
        /*0be4*/ 	.word	0x000000ff
        /*0be8*/ 	.word	0x0002a850
        /*0bec*/ 	.short	0x010a
        /*0bee*/ 	.byte	0x05
	.zero		1


	//   ....[46]....
        /*0bf0*/ 	.word	0x0000e1c0
        /*0bf4*/ 	.word	0x000000ff
        /*0bf8*/ 	.word	0x00000000
        /*0bfc*/ 	.short	0x0101
        /*0bfe*/ 	.byte	0x04
	.zero		1


	//   ....[47]....
        /*0c00*/ 	.word	0x0000f690
        /*0c04*/ 	.word	0x00000003
        /*0c08*/ 	.word	0x00000000
        /*0c0c*/ 	.short	0x0101
        /*0c0e*/ 	.byte	0x3f
	.zero		1


	//   ....[48]....
        /*0c10*/ 	.word	0x00012610
        /*0c14*/ 	.word	0x00000007
        /*0c18*/ 	.word	0x0002a840
        /*0c1c*/ 	.short	0x010a
        /*0c1e*/ 	.byte	0x3f
	.zero		1


	//   ....[49]....
        /*0c20*/ 	.word	0x00012cf0
        /*0c24*/ 	.word	0x00000007
        /*0c28*/ 	.word	0x0002a830
        /*0c2c*/ 	.short	0x0107
        /*0c2e*/ 	.byte	0x3f
	.zero		1


	//   ....[50]....
        /*0c30*/ 	.word	0x00012db0
        /*0c34*/ 	.word	0x00000007
        /*0c38*/ 	.word	0x0002a830
        /*0c3c*/ 	.short	0x0101
        /*0c3e*/ 	.byte	0x3f
	.zero		1


	//   ....[51]....
        /*0c40*/ 	.word	0x00013970
        /*0c44*/ 	.word	0x00000016
        /*0c48*/ 	.word	0x0002a800
        /*0c4c*/ 	.short	0x0107
        /*0c4e*/ 	.byte	0x3f
	.zero		1


	//   ....[52]....
        /*0c50*/ 	.word	0x00013a90
        /*0c54*/ 	.word	0x00000016
        /*0c58*/ 	.word	0x0002a800
        /*0c5c*/ 	.short	0x0101
        /*0c5e*/ 	.byte	0x3f
	.zero		1


	//   ....[53]....
        /*0c60*/ 	.word	0x00013ab0
        /*0c64*/ 	.word	0x00000016
        /*0c68*/ 	.word	0x0002a820
        /*0c6c*/ 	.short	0x010a
        /*0c6e*/ 	.byte	0x3f
	.zero		1


	//   ....[54]....
        /*0c70*/ 	.word	0x00013e20
        /*0c74*/ 	.word	0x00000006
        /*0c78*/ 	.word	0x0002a840
        /*0c7c*/ 	.short	0x010a
        /*0c7e*/ 	.byte	0x3f
	.zero		1


	//   ....[55]....
        /*0c80*/ 	.word	0x00014330
        /*0c84*/ 	.word	0x00000006
        /*0c88*/ 	.word	0x0002a830
        /*0c8c*/ 	.short	0x0107
        /*0c8e*/ 	.byte	0x3f
	.zero		1


	//   ....[56]....
        /*0c90*/ 	.word	0x000143f0
        /*0c94*/ 	.word	0x00000006
        /*0c98*/ 	.word	0x0002a830
        /*0c9c*/ 	.short	0x0101
        /*0c9e*/ 	.byte	0x3f
	.zero		1


	//   ....[57]....
        /*0ca0*/ 	.word	0x00014450
        /*0ca4*/ 	.word	0x00000005
        /*0ca8*/ 	.word	0x0002a860
        /*0cac*/ 	.short	0x010a
        /*0cae*/ 	.byte	0x3f
	.zero		1


	//   ....[58]....
        /*0cb0*/ 	.word	0x000148b0
        /*0cb4*/ 	.word	0x00000005
        /*0cb8*/ 	.word	0x0002a850
        /*0cbc*/ 	.short	0x0107
        /*0cbe*/ 	.byte	0x3f
	.zero		1


	//   ....[59]....
        /*0cc0*/ 	.word	0x00014a00
        /*0cc4*/ 	.word	0x00000005
        /*0cc8*/ 	.word	0x0002a850
        /*0ccc*/ 	.short	0x0101
        /*0cce*/ 	.byte	0x3f
	.zero		1


	//   ....[60]....
        /*0cd0*/ 	.word	0x00014c90
        /*0cd4*/ 	.word	0x00000000
        /*0cd8*/ 	.word	0x0002a860
        /*0cdc*/ 	.short	0x010a
        /*0cde*/ 	.byte	0x3f
	.zero		1


	//   ....[61]....
        /*0ce0*/ 	.word	0x000150f0
        /*0ce4*/ 	.word	0x00000000
        /*0ce8*/ 	.word	0x0002a850
        /*0cec*/ 	.short	0x0107
        /*0cee*/ 	.byte	0x3f
	.zero		1


	//   ....[62]....
        /*0cf0*/ 	.word	0x000151c0
        /*0cf4*/ 	.word	0x00000000
        /*0cf8*/ 	.word	0x0002a850
        /*0cfc*/ 	.short	0x0101
        /*0cfe*/ 	.byte	0x3f
	.zero		1


	//   ....[63]....
        /*0d00*/ 	.word	0x00015ef0
        /*0d04*/ 	.word	0x00000005
        /*0d08*/ 	.word	0x0002a820
        /*0d0c*/ 	.short	0x010a
        /*0d0e*/ 	.byte	0x3f
	.zero		1


	//   ....[64]....
        /*0d10*/ 	.word	0x00016090
        /*0d14*/ 	.word	0x00000003
        /*0d18*/ 	.word	0x0002a840
        /*0d1c*/ 	.short	0x010a
        /*0d1e*/ 	.byte	0x3f
	.zero		1


	//   ....[65]....
        /*0d20*/ 	.word	0x00016130
        /*0d24*/ 	.word	0x00000019
        /*0d28*/ 	.word	0x0002a840
        /*0d2c*/ 	.short	0x010a
        /*0d2e*/ 	.byte	0x3f
	.zero		1


	//   ....[66]....
        /*0d30*/ 	.word	0x00016170
        /*0d34*/ 	.word	0x00000003
        /*0d38*/ 	.word	0x0002a860
        /*0d3c*/ 	.short	0x010a
        /*0d3e*/ 	.byte	0x3f
	.zero		1


	//   ....[67]....
        /*0d40*/ 	.word	0x000161b0
        /*0d44*/ 	.word	0x00000019
        /*0d48*/ 	.word	0x0002a860
        /*0d4c*/ 	.short	0x010a
        /*0d4e*/ 	.byte	0x3f
	.zero		1


	//   ....[68]....
        /*0d50*/ 	.word	0x00016220
        /*0d54*/ 	.word	0x00000003
        /*0d58*/ 	.word	0x0002a800
        /*0d5c*/ 	.short	0x010a
        /*0d5e*/ 	.byte	0x3f
	.zero		1


	//   ....[69]....
        /*0d60*/ 	.word	0x00016270
        /*0d64*/ 	.word	0x0000000f
        /*0d68*/ 	.word	0x0002a830
        /*0d6c*/ 	.short	0x010a
        /*0d6e*/ 	.byte	0x3f
	.zero		1


	//   ....[70]....
        /*0d70*/ 	.word	0x000162d0
        /*0d74*/ 	.word	0x0000000e
        /*0d78*/ 	.word	0x0002a830
        /*0d7c*/ 	.short	0x010a
        /*0d7e*/ 	.byte	0x3f
	.zero		1


	//   ....[71]....
        /*0d80*/ 	.word	0x00016330
        /*0d84*/ 	.word	0x0000000d
        /*0d88*/ 	.word	0x0002a850
        /*0d8c*/ 	.short	0x010a
        /*0d8e*/ 	.byte	0x3f
	.zero		1


	//   ....[72]....
        /*0d90*/ 	.word	0x00016390
        /*0d94*/ 	.word	0x0000000c
        /*0d98*/ 	.word	0x0002a830
        /*0d9c*/ 	.short	0x010a
        /*0d9e*/ 	.byte	0x3f
	.zero		1


	//   ....[73]....
        /*0da0*/ 	.word	0x000163f0
        /*0da4*/ 	.word	0x0000000b
        /*0da8*/ 	.word	0x0002a850
        /*0dac*/ 	.short	0x010a
        /*0dae*/ 	.byte	0x3f
	.zero		1


	//   ....[74]....
        /*0db0*/ 	.word	0x00016450
        /*0db4*/ 	.word	0x0000000e
        /*0db8*/ 	.word	0x0002a830
        /*0dbc*/ 	.short	0x010a
        /*0dbe*/ 	.byte	0x3f
	.zero		1


	//   ....[75]....
        /*0dc0*/ 	.word	0x000164b0
        /*0dc4*/ 	.word	0x0000000b
        /*0dc8*/ 	.word	0x0002a850
        /*0dcc*/ 	.short	0x010a
        /*0dce*/ 	.byte	0x3f
	.zero		1


	//   ....[76]....
        /*0dd0*/ 	.word	0x00016510
        /*0dd4*/ 	.word	0x00000005
        /*0dd8*/ 	.word	0x0002a850
        /*0ddc*/ 	.short	0x010a
        /*0dde*/ 	.byte	0x3f
	.zero		1


	//   ....[77]....
        /*0de0*/ 	.word	0x00016620
        /*0de4*/ 	.word	0x00000007
        /*0de8*/ 	.word	0x0002a840
        /*0dec*/ 	.short	0x010a
        /*0dee*/ 	.byte	0x3f
	.zero		1


	//   ....[78]....
        /*0df0*/ 	.word	0x000179f0
        /*0df4*/ 	.word	0x00000016
        /*0df8*/ 	.word	0x0002a820
        /*0dfc*/ 	.short	0x010a
        /*0dfe*/ 	.byte	0x3f
	.zero		1


	//   ....[79]....
        /*0e00*/ 	.word	0x00017a40
        /*0e04*/ 	.word	0x00000006
        /*0e08*/ 	.word	0x0002a840
        /*0e0c*/ 	.short	0x010a
        /*0e0e*/ 	.byte	0x3f
	.zero		1


	//   ....[80]....
        /*0e10*/ 	.word	0x00018200
        /*0e14*/ 	.word	0x00000005
        /*0e18*/ 	.word	0x0002a860
        /*0e1c*/ 	.short	0x010a
        /*0e1e*/ 	.byte	0x3f
	.zero		1


	//   ....[81]....
        /*0e20*/ 	.word	0x00018a10
        /*0e24*/ 	.word	0x00000000
        /*0e28*/ 	.word	0x0002a860
        /*0e2c*/ 	.short	0x010a
        /*0e2e*/ 	.byte	0x3f
	.zero		1


	//   ....[82]....
        /*0e30*/ 	.word	0x00019b40
        /*0e34*/ 	.word	0x00000005
        /*0e38*/ 	.word	0x0002a820
        /*0e3c*/ 	.short	0x010a
        /*0e3e*/ 	.byte	0x3f
	.zero		1


	//   ....[83]....
        /*0e40*/ 	.word	0x00019ce0
        /*0e44*/ 	.word	0x00000003
        /*0e48*/ 	.word	0x0002a840
        /*0e4c*/ 	.short	0x010a
        /*0e4e*/ 	.byte	0x3f
	.zero		1


	//   ....[84]....
        /*0e50*/ 	.word	0x00019d30
        /*0e54*/ 	.word	0x00000019
        /*0e58*/ 	.word	0x0002a840
        /*0e5c*/ 	.short	0x010a
        /*0e5e*/ 	.byte	0x3f
	.zero		1


	//   ....[85]....
        /*0e60*/ 	.word	0x00019d80
        /*0e64*/ 	.word	0x00000003
        /*0e68*/ 	.word	0x0002a860
        /*0e6c*/ 	.short	0x010a
        /*0e6e*/ 	.byte	0x3f
	.zero		1


	//----- nvinfo : EIATTR_NUM_MBARRIERS
	.align		4
.L_208:
        /*0e70*/ 	.byte	0x03, 0x38
        /*0e72*/ 	.short	0x0016


	//----- nvinfo : EIATTR_EXIT_INSTR_OFFSETS
	.align		4
        /*0e74*/ 	.byte	0x04, 0x1c
        /*0e76*/ 	.short	(.L_210 - .L_209)


	//   ....[0]....
.L_209:
        /*0e78*/ 	.word	0x00000990


	//   ....[1]....
        /*0e7c*/ 	.word	0x00010520


	//   ....[2]....
        /*0e80*/ 	.word	0x00016200


	//----- nvinfo : EIATTR_MAX_THREADS
	.align		4
.L_210:
        /*0e84*/ 	.byte	0x04, 0x05
        /*0e86*/ 	.short	(.L_212 - .L_211)
.L_211:
        /*0e88*/ 	.word	0x00000180
        /*0e8c*/ 	.word	0x00000001
        /*0e90*/ 	.word	0x00000001


	//----- nvinfo : EIATTR_CRS_STACK_SIZE
	.align		4
.L_212:
        /*0e94*/ 	.byte	0x04, 0x1e
        /*0e96*/ 	.short	(.L_214 - .L_213)
.L_213:
        /*0e98*/ 	.word	0x00000000


	//----- nvinfo : EIATTR_CBANK_PARAM_SIZE
	.align		4
.L_214:
        /*0e9c*/ 	.byte	0x03, 0x19
        /*0e9e*/ 	.short	0x0af0


	//----- nvinfo : EIATTR_PARAM_CBANK
	.align		4
        /*0ea0*/ 	.byte	0x04, 0x0a
        /*0ea2*/ 	.short	(.L_216 - .L_215)
	.align		4
.L_215:
        /*0ea4*/ 	.word	index@(.nv.constant0._ZN7cutlass13device_kernelIN5flash11enable_sm90INS1_16FlashAttnFwdSm90INS1_25CollectiveMainloopFwdSm90ILi2EN4cute5tupleIJNS5_1CILi1EEES8_S8_EEENS6_IJNS7_ILi128EEENS7_ILi96EEENS7_ILi192EEEEEELi128ENS_10bfloat16_tEfNS_4arch4Sm90ELb0ELb1ELb1ELb1ELb1ELb0ELb0ELb1ELb1ELb1ELb0ELb0EEENS1_21CollectiveEpilogueFwdINS6_IJSA_SA_SB_EEES9_SE_SG_Li256ELb1ELb1ELb0ELb0EEENS1_36VarlenDynamicPersistentTileSchedulerILi128ELi96ELi256ELi128ELb0ELb1ELb1ELb1ELb0ELb1EEEEEEEEEvNT_6ParamsE)
        /*0ea8*/ 	.short	0x0210
        /*0eaa*/ 	.short	0x0af0


	//----- nvinfo : EIATTR_SW_WAR
	.align		4
.L_216:
        /*0eac*/ 	.byte	0x04, 0x36
        /*0eae*/ 	.short	(.L_218 - .L_217)
.L_217:
        /*0eb0*/ 	.word	0x00000008
.L_218:


//--------------------- .nv.info._ZN7cutlass13device_kernelIN5flash11enable_sm90INS1_16FlashAttnFwdSm90INS1_25CollectiveMainloopFwdSm90ILi2EN4cute5tupleIJNS5_1CILi1EEES8_S8_EEENS6_IJNS7_ILi128EEENS7_ILi96EEENS7_ILi192EEEEEELi128ENS_10bfloat16_tEfNS_4arch4Sm90ELb0ELb1ELb1ELb1ELb1ELb1ELb0ELb1ELb1ELb1ELb0ELb0EEENS1_21CollectiveEpilogueFwdINS6_IJSA_SA_SB_EEES9_SE_SG_Li256ELb1ELb1ELb0ELb0EEENS1_36VarlenDynamicPersistentTileSchedulerILi128ELi96ELi256ELi128ELb0ELb1ELb1ELb1ELb0ELb1EEEEEEEEEvNT_6ParamsE --------------------------
	.section	.nv.info._ZN7cutlass13device_kernelIN5flash11enable_sm90INS1_16FlashAttnFwdSm90INS1_25CollectiveMainloopFwdSm90ILi2EN4cute5tupleIJNS5_1CILi1EEES8_S8_EEENS6_IJNS7_ILi128EEENS7_ILi96EEENS7_ILi192EEEEEELi128ENS_10bfloat16_tEfNS_4arch4Sm90ELb0ELb1ELb1ELb1ELb1ELb1ELb0ELb1ELb1ELb1ELb0ELb0EEENS1_21CollectiveEpilogueFwdINS6_IJSA_SA_SB_EEES9_SE_SG_Li256ELb1ELb1ELb0ELb0EEENS1_36VarlenDynamicPersistentTileSchedulerILi128ELi96ELi256ELi128ELb0ELb1ELb1ELb1ELb0ELb1EEEEEEEEEvNT_6ParamsE,"",@"SHT_CUDA_INFO"
	.sectionflags	@""
	.align	4


	//----- nvinfo : EIATTR_CUDA_API_VERSION
	.align		4
        /*0000*/ 	.byte	0x04, 0x37
        /*0002*/ 	.short	(.L_220 - .L_219)
.L_219:
        /*0004*/ 	.word	0x00000082


	//----- nvinfo : EIATTR_KPARAM_INFO
	.align		4
.L_220:
        /*0008*/ 	.byte	0x04, 0x17
        /*000a*/ 	.short	(.L_222 - .L_221)
.L_221:
        /*000c*/ 	.word	0x00000000
        /*0010*/ 	.short	0x0000
        /*0012*/ 	.short	0x0070
        /*0014*/ 	.byte	0x00, 0xf0, 0x01, 0x2a


	//----- nvinfo : EIATTR_SPARSE_MMA_MASK
	.align		4
.L_222:
        /*0018*/ 	.byte	0x03, 0x50
        /*001a*/ 	.short	0x0000


	//----- nvinfo : EIATTR_MAXREG_COUNT
	.align		4
        /*001c*/ 	.byte	0x03, 0x1b
        /*001e*/ 	.short	0x00a8


	//----- nvinfo : EIATTR_NUM_BARRIERS
	.align		4
        /*0020*/ 	.byte	0x02, 0x4c
        /*0022*/ 	.byte	0x10
	.zero		1


	//----- nvinfo : EIATTR_EXTERNS
	.align		4
        /*0024*/ 	.byte	0x04, 0x0f
        /*0026*/ 	.short	(.L_224 - .L_223)


	//   ....[0]....
	.align		4
.L_223:
        /*0028*/ 	.word	index@(__assertfail)


	//----- nvinfo : EIATTR_ANNOTATIONS
	.align		4
.L_224:
        /*002c*/ 	.byte	0x04, 0x55
        /*002e*/ 	.short	(.L_226 - .L_225)


	//   ....[0]....
.L_225:
        /* <DEDUP_REMOVED lines=36> */


	//----- nvinfo : EIATTR_MERCURY_ISA_VERSION
	.align		4
.L_226:
        /*0258*/ 	.byte	0x03, 0x5f
        /*025a*/ 	.short	0x0101


	//----- nvinfo : EIATTR_UNUSED_LOAD_BYTE_OFFSET
	.align		4
        /*025c*/ 	.byte	0x04, 0x44
        /*025e*/ 	.short	(.L_228 - .L_227)


	//   ....[0]....
.L_227:
        /*0260*/ 	.word	0x00000a50
        /*0264*/ 	.word	0x0000fff0


	//   ....[1]....
        /*0268*/ 	.word	0x00020c50
        /*026c*/ 	.word	0x0000fff0


	//----- nvinfo : EIATTR_INT_WARP_WIDE_INSTR_OFFSETS
	.align		4
.L_228:
        /*0270*/ 	.byte	0x04, 0x31
        /*0272*/ 	.short	(.L_230 - .L_229)


	//   ....[0]....
.L_229:
        /*0274*/ 	.word	0x00000130


	//   ....[1]....
        /*0278*/ 	.word	0x00000170


	//   ....[2]....
        /*027c*/ 	.word	0x000001e0


	//   ....[3]....
        /*0280*/ 	.word	0x000259b0


	//   ....[4]....
        /*0284*/ 	.word	0x00025a40


	//   ....[5]....
        /*0288*/ 	.word	0x00028a10


	//   ....[6]....
        /*028c*/ 	.word	0x00028aa0


	//----- nvinfo : EIATTR_COOP_GROUP_MASK_REGIDS
	.align		4
.L_230:
        /*0290*/ 	.byte	0x04, 0x29
        /*0292*/ 	.short	(.L_232 - .L_231)


	//   ....[0]....
.L_231:
        /*0294*/ 	.word	0xffffffff


	//   ....[1]....
        /*0298*/ 	.word	0xffffffff


	//   ....[2]....
        /*029c*/ 	.word	0xffffffff


	//   ....[3]....
        /*02a0*/ 	.word	0xffffffff


	//   ....[4]....
        /*02a4*/ 	.word	0xffffffff


	//   ....[5]....
        /*02a8*/ 	.word	0xffffffff


	//   ....[6]....
        /*02ac*/ 	.word	0xffffffff


	//   ....[7]....
        /*02b0*/ 	.word	0xffffffff


	//   ....[8]....
        /*02b4*/ 	.word	0xffffffff


	//   ....[9]....
        /*02b8*/ 	.word	0xffffffff


	//   ....[10]....
        /*02bc*/ 	.word	0xffffffff


	//   ....[11]....
        /*02c0*/ 	.word	0xffffffff


	//   ....[12]....
        /*02c4*/ 	.word	0xffffffff


	//   ....[13]....
        /*02c8*/ 	.word	0xffffffff


	//   ....[14]....
        /*02cc*/ 	.word	0xffffffff


	//   ....[15]....
        /*02d0*/ 	.word	0xffffffff


	//   ....[16]....
        /*02d4*/ 	.word	0xffffffff


	//   ....[17]....
        /*02d8*/ 	.word	0xffffffff


	//   ....[18]....
        /*02dc*/ 	.word	0xffffffff


	//   ....[19]....
        /*02e0*/ 	.word	0xffffffff


	//   ....[20]....
        /*02e4*/ 	.word	0xffffffff


	//   ....[21]....
        /*02e8*/ 	.word	0xffffffff


	//   ....[22]....
        /*02ec*/ 	.word	0xffffffff


	//   ....[23]....
        /*02f0*/ 	.word	0xffffffff


	//   ....[24]....
        /*02f4*/ 	.word	0xffffffff


	//   ....[25]....
        /*02f8*/ 	.word	0xffffffff


	//   ....[26]....
        /*02fc*/ 	.word	0xffffffff


	//   ....[27]....
        /*0300*/ 	.word	0xffffffff


	//   ....[28]....
        /*0304*/ 	.word	0xffffffff


	//   ....[29]....
        /*0308*/ 	.word	0xffffffff


	//   ....[30]....
        /*030c*/ 	.word	0xffffffff


	//   ....[31]....
        /*0310*/ 	.word	0xffffffff


	//   ....[32]....
        /*0314*/ 	.word	0xffffffff


	//   ....[33]....
        /*0318*/ 	.word	0xffffffff


	//   ....[34]....
        /*031c*/ 	.word	0xffffffff


	//   ....[35]....
        /*0320*/ 	.word	0xffffffff


	//   ....[36]....
        /*0324*/ 	.word	0xffffffff


	//   ....[37]....
        /*0328*/ 	.word	0xffffffff


	//   ....[38]....
        /*032c*/ 	.word	0xffffffff


	//   ....[39]....
        /*0330*/ 	.word	0xffffffff


	//   ....[40]....
        /*0334*/ 	.word	0xffffffff


	//   ....[41]....
        /*0338*/ 	.word	0xffffffff


	//   ....[42]....
        /*033c*/ 	.word	0xffffffff


	//   ....[43]....
        /*0340*/ 	.word	0xffffffff


	//   ....[44]....
        /*0344*/ 	.word	0xffffffff


	//   ....[45]....
        /*0348*/ 	.word	0xffffffff


	//   ....[46]....
        /*034c*/ 	.word	0xffffffff


	//   ....[47]....
        /*0350*/ 	.word	0xffffffff


	//   ....[48]....
        /*0354*/ 	.word	0xffffffff


	//   ....[49]....
        /*0358*/ 	.word	0xffffffff


	//   ....[50]....
        /*035c*/ 	.word	0xffffffff


	//   ....[51]....
        /*0360*/ 	.word	0xffffffff


	//   ....[52]....
        /*0364*/ 	.word	0xffffffff


	//   ....[53]....
        /*0368*/ 	.word	0xffffffff


	//   ....[54]....
        /*036c*/ 	.word	0xffffffff


	//   ....[55]....
        /*0370*/ 	.word	0xffffffff


	//   ....[56]....
        /*0374*/ 	.word	0xffffffff


	//   ....[57]....
        /*0378*/ 	.word	0xffffffff


	//   ....[58]....
        /*037c*/ 	.word	0xffffffff


	//   ....[59]....
        /*0380*/ 	.word	0xffffffff


	//   ....[60]....
        /*0384*/ 	.word	0xffffffff


	//   ....[61]....
        /*0388*/ 	.word	0xffffffff


	//   ....[62]....
        /*038c*/ 	.word	0xffffffff


	//   ....[63]....
        /*0390*/ 	.word	0xffffffff


	//   ....[64]....
        /*0394*/ 	.word	0xffffffff


	//   ....[65]....
        /*0398*/ 	.word	0xffffffff


	//   ....[66]....
        /*039c*/ 	.word	0xffffffff


	//   ....[67]....
        /*03a0*/ 	.word	0xffffffff


	//   ....[68]....
        /*03a4*/ 	.word	0xffffffff


	//   ....[69]....
        /*03a8*/ 	.word	0xffffffff


	//   ....[70]....
        /*03ac*/ 	.word	0xffffffff


	//   ....[71]....
        /*03b0*/ 	.word	0xffffffff


	//   ....[72]....
        /*03b4*/ 	.word	0xffffffff


	//   ....[73]....
        /*03b8*/ 	.word	0xffffffff


	//   ....[74]....
        /*03bc*/ 	.word	0xffffffff


	//   ....[75]....
        /*03c0*/ 	.word	0xffffffff


	//   ....[76]....
        /*03c4*/ 	.word	0xffffffff


	//   ....[77]....
        /*03c8*/ 	.word	0xffffffff


	//   ....[78]....
        /*03cc*/ 	.word	0xffffffff


	//   ....[79]....
        /*03d0*/ 	.word	0xffffffff


	//   ....[80]....
        /*03d4*/ 	.word	0xffffffff


	//   ....[81]....
        /*03d8*/ 	.word	0xffffffff


	//   ....[82]....
        /*03dc*/ 	.word	0xffffffff


	//   ....[83]....
        /*03e0*/ 	.word	0xffffffff


	//   ....[84]....
        /*03e4*/ 	.word	0xffffffff


	//   ....[85]....
        /*03e8*/ 	.word	0xffffffff


	//   ....[86]....
        /*03ec*/ 	.word	0xffffffff


	//   ....[87]....
        /*03f0*/ 	.word	0xffffffff


	//   ....[88]....
        /*03f4*/ 	.word	0xffffffff


	//   ....[89]....
        /*03f8*/ 	.word	0xffffffff


	//   ....[90]....
        /*03fc*/ 	.word	0xffffffff


	//   ....[91]....
        /*0400*/ 	.word	0xffffffff


	//   ....[92]....
        /*0404*/ 	.word	0xffffffff


	//   ....[93]....
        /*0408*/ 	.word	0xffffffff


	//   ....[94]....
        /*040c*/ 	.word	0xffffffff


	//   ....[95]....
        /*0410*/ 	.word	0xffffffff


	//   ....[96]....
        /*0414*/ 	.word	0xffffffff


	//   ....[97]....
        /*0418*/ 	.word	0xffffffff


	//   ....[98]....
        /*041c*/ 	.word	0xffffffff


	//   ....[99]....
        /*0420*/ 	.word	0xffffffff


	//   ....[100]....
        /*0424*/ 	.word	0xffffffff


	//   ....[101]....
        /*0428*/ 	.word	0xffffffff


	//   ....[102]....
        /*042c*/ 	.word	0xffffffff


	//   ....[103]....
        /*0430*/ 	.word	0xffffffff


	//   ....[104]....
        /*0434*/ 	.word	0xffffffff


	//   ....[105]....
        /*0438*/ 	.word	0xffffffff


	//   ....[106]....
        /*043c*/ 	.word	0xffffffff


	//   ....[107]....
        /*0440*/ 	.word	0xffffffff


	//   ....[108]....
        /*0444*/ 	.word	0xffffffff


	//   ....[109]....
        /*0448*/ 	.word	0xffffffff


	//   ....[110]....
        /*044c*/ 	.word	0xffffffff


	//   ....[111]....
        /*0450*/ 	.word	0xffffffff


	//   ....[112]....
        /*0454*/ 	.word	0xffffffff


	//   ....[113]....
        /*0458*/ 	.word	0xffffffff


	//   ....[114]....
        /*045c*/ 	.word	0xffffffff


	//   ....[115]....
        /*0460*/ 	.word	0xffffffff


	//   ....[116]....
        /*0464*/ 	.word	0xffffffff


	//   ....[117]....
        /*0468*/ 	.word	0xffffffff


	//   ....[118]....
        /*046c*/ 	.word	0xffffffff


	//   ....[119]....
        /*0470*/ 	.word	0xffffffff


	//   ....[120]....
        /*0474*/ 	.word	0xffffffff


	//   ....[121]....
        /*0478*/ 	.word	0xffffffff


	//   ....[122]....
        /*047c*/ 	.word	0xffffffff


	//   ....[123]....
        /*0480*/ 	.word	0xffffffff


	//   ....[124]....
        /*0484*/ 	.word	0xffffffff


	//   ....[125]....
        /*0488*/ 	.word	0xffffffff


	//   ....[126]....
        /*048c*/ 	.word	0xffffffff


	//   ....[127]....
        /*0490*/ 	.word	0xffffffff


	//   ....[128]....
        /*0494*/ 	.word	0xffffffff


	//   ....[129]....
        /*0498*/ 	.word	0xffffffff


	//   ....[130]....
        /*049c*/ 	.word	0xffffffff


	//   ....[131]....
        /*04a0*/ 	.word	0xffffffff


	//   ....[132]....
        /*04a4*/ 	.word	0xffffffff


	//   ....[133]....
        /*04a8*/ 	.word	0xffffffff


	//   ....[134]....
        /*04ac*/ 	.word	0xffffffff


	//   ....[135]....
        /*04b0*/ 	.word	0xffffffff


	//   ....[136]....
        /*04b4*/ 	.word	0xffffffff


	//   ....[137]....
        /*04b8*/ 	.word	0xffffffff


	//   ....[138]....
        /*04bc*/ 	.word	0xffffffff


	//   ....[139]....
        /*04c0*/ 	.word	0xffffffff


	//   ....[140]....
        /*04c4*/ 	.word	0xffffffff


	//   ....[141]....
        /*04c8*/ 	.word	0xffffffff


	//   ....[142]....
        /*04cc*/ 	.word	0xffffffff


	//   ....[143]....
        /*04d0*/ 	.word	0xffffffff


	//   ....[144]....
        /*04d4*/ 	.word	0xffffffff


	//   ....[145]....
        /*04d8*/ 	.word	0xffffffff


	//   ....[146]....
        /*04dc*/ 	.word	0xffffffff


	//   ....[147]....
        /*04e0*/ 	.word	0xffffffff


	//   ....[148]....
        /*04e4*/ 	.word	0xffffffff


	//   ....[149]....
        /*04e8*/ 	.word	0xffffffff


	//   ....[150]....
        /*04ec*/ 	.word	0xffffffff


	//   ....[151]....
        /*04f0*/ 	.word	0xffffffff


	//   ....[152]....
        /*04f4*/ 	.word	0xffffffff


	//   ....[153]....
        /*04f8*/ 	.word	0xffffffff


	//   ....[154]....
        /*04fc*/ 	.word	0xffffffff


	//   ....[155]....
        /*0500*/ 	.word	0xffffffff


	//   ....[156]....
        /*0504*/ 	.word	0xffffffff


	//   ....[157]....
        /*0508*/ 	.word	0xffffffff


	//   ....[158]....
        /*050c*/ 	.word	0xffffffff


	//   ....[159]....
        /*0510*/ 	.word	0xffffffff


	//   ....[160]....
        /*0514*/ 	.word	0xffffffff


	//   ....[161]....
        /*0518*/ 	.word	0xffffffff


	//   ....[162]....
        /*051c*/ 	.word	0xffffffff


	//   ....[163]....
        /*0520*/ 	.word	0xffffffff


	//   ....[164]....
        /*0524*/ 	.word	0xffffffff


	//   ....[165]....
        /*0528*/ 	.word	0xffffffff


	//   ....[166]....
        /*052c*/ 	.word	0xffffffff


	//   ....[167]....
        /*0530*/ 	.word	0xffffffff


	//   ....[168]....
        /*0534*/ 	.word	0xffffffff


	//   ....[169]....
        /*0538*/ 	.word	0xffffffff


	//   ....[170]....
        /*053c*/ 	.word	0xffffffff


	//   ....[171]....
        /*0540*/ 	.word	0xffffffff


	//   ....[172]....
        /*0544*/ 	.word	0xffffffff


	//   ....[173]....
        /*0548*/ 	.word	0xffffffff


	//   ....[174]....
        /*054c*/ 	.word	0xffffffff


	//   ....[175]....
        /*0550*/ 	.word	0xffffffff


	//   ....[176]....
        /*0554*/ 	.word	0xffffffff


	//   ....[177]....
        /*0558*/ 	.word	0xffffffff


	//   ....[178]....
        /*055c*/ 	.word	0xffffffff


	//   ....[179]....
        /*0560*/ 	.word	0xffffffff


	//   ....[180]....
        /*0564*/ 	.word	0xffffffff


	//   ....[181]....
        /*0568*/ 	.word	0xffffffff


	//   ....[182]....
        /*056c*/ 	.word	0xffffffff


	//   ....[183]....
        /*0570*/ 	.word	0xffffffff


	//   ....[184]....
        /*0574*/ 	.word	0xffffffff


	//   ....[185]....
        /*0578*/ 	.word	0x0500000f


	//   ....[186]....
        /*057c*/ 	.word	0x0500000f


	//   ....[187]....
        /*0580*/ 	.word	0x0500000f


	//   ....[188]....
        /*0584*/ 	.word	0x0500000f


	//   ....[189]....
        /*0588*/ 	.word	0x0500000f


	//   ....[190]....
        /*058c*/ 	.word	0x0500000f


	//   ....[191]....
        /*0590*/ 	.word	0x0500000f


	//   ....[192]....
        /*0594*/ 	.word	0x0500000f


	//   ....[193]....
        /*0598*/ 	.word	0x0500000f


	//   ....[194]....
        /*059c*/ 	.word	0x0500000f


	//   ....[195]....
        /*05a0*/ 	.word	0x0500000f


	//   ....[196]....
        /*05a4*/ 	.word	0x0500000f


	//   ....[197]....
        /*05a8*/ 	.word	0x0500000f


	//   ....[198]....
        /*05ac*/ 	.word	0x0500000f


	//   ....[199]....
        /*05b0*/ 	.word	0x0500000f


	//   ....[200]....
        /*05b4*/ 	.word	0x0500000f


	//   ....[201]....
        /*05b8*/ 	.word	0x0500000f


	//   ....[202]....
        /*05bc*/ 	.word	0x0500000f


	//   ....[203]....
        /*05c0*/ 	.word	0x0500000f


	//   ....[204]....
        /*05c4*/ 	.word	0x0500000f


	//   ....[205]....
        /*05c8*/ 	.word	0x0500000f


	//   ....[206]....
        /*05cc*/ 	.word	0x0500000f


	//   ....[207]....
        /*05d0*/ 	.word	0x0500000f


	//   ....[208]....
        /*05d4*/ 	.word	0x0500000f


	//   ....[209]....
        /*05d8*/ 	.word	0x0500000f


	//   ....[210]....
        /*05dc*/ 	.word	0x0500000f


	//   ....[211]....
        /*05e0*/ 	.word	0x0500000f


	//   ....[212]....
        /*05e4*/ 	.word	0x0500000f


	//   ....[213]....
        /*05e8*/ 	.word	0x0500000f


	//   ....[214]....
        /*05ec*/ 	.word	0x0500000f


	//   ....[215]....
        /*05f0*/ 	.word	0x0500000f


	//   ....[216]....
        /*05f4*/ 	.word	0x0500000f


	//   ....[217]....
        /*05f8*/ 	.word	0x0500000f


	//   ....[218]....
        /*05fc*/ 	.word	0x0500000f


	//   ....[219]....
        /*0600*/ 	.word	0x0500000f


	//   ....[220]....
        /*0604*/ 	.word	0x0500000f


	//   ....[221]....
        /*0608*/ 	.word	0x0500000f


	//   ....[222]....
        /*060c*/ 	.word	0x0500000f


	//   ....[223]....
        /*0610*/ 	.word	0x0500000f


	//   ....[224]....
        /*0614*/ 	.word	0x0500000f


	//   ....[225]....
        /*0618*/ 	.word	0x0500000f


	//   ....[226]....
        /*061c*/ 	.word	0x0500000f


	//   ....[227]....
        /*0620*/ 	.word	0x0500000f


	//   ....[228]....
        /*0624*/ 	.word	0x0500000f


	//   ....[229]....
        /*0628*/ 	.word	0x0500000f


	//   ....[230]....
        /*062c*/ 	.word	0x0500000f


	//   ....[231]....
        /*0630*/ 	.word	0x0500000f


	//   ....[232]....
        /*0634*/ 	.word	0x0500000f


	//   ....[233]....
        /*0638*/ 	.word	0x0500000f


	//   ....[234]....
        /*063c*/ 	.word	0x0500000f


	//   ....[235]....
        /*0640*/ 	.word	0x0500000f


	//   ....[236]....
        /*0644*/ 	.word	0x0500000f


	//   ....[237]....
        /*0648*/ 	.word	0x0500000f


	//   ....[238]....
        /*064c*/ 	.word	0x0500000f


	//   ....[239]....
        /*0650*/ 	.word	0x0500000f


	//   ....[240]....
        /*0654*/ 	.word	0x0500000f


	//   ....[241]....
        /*0658*/ 	.word	0x0500000f


	//   ....[242]....
        /*065c*/ 	.word	0x0500000f


	//   ....[243]....
        /*0660*/ 	.word	0x0500000f


	//   ....[244]....
        /*0664*/ 	.word	0x0500000f


	//   ....[245]....
        /*0668*/ 	.word	0x0500000f


	//   ....[246]....
        /*066c*/ 	.word	0x0500000f


	//   ....[247]....
        /*0670*/ 	.word	0x0500000f


	//   ....[248]....
        /*0674*/ 	.word	0x0500000f


	//   ....[249]....
        /*0678*/ 	.word	0x0500000f


	//   ....[250]....
        /*067c*/ 	.word	0x0500000f


	//   ....[251]....
        /*0680*/ 	.word	0x0500000f


	//   ....[252]....
        /*0684*/ 	.word	0x0500000f


	//   ....[253]....
        /*0688*/ 	.word	0x0500000f


	//   ....[254]....
        /*068c*/ 	.word	0x0500000f


	//   ....[255]....
        /*0690*/ 	.word	0x0500000f


	//   ....[0]....
        /*0694*/ 	.word	0x0500000f


	//   ....[1]....
        /*0698*/ 	.word	0x0500000f


	//   ....[2]....
        /*069c*/ 	.word	0x0500000f


	//   ....[3]....
        /*06a0*/ 	.word	0x0500000f


	//   ....[4]....
        /*06a4*/ 	.word	0x0500000f


	//   ....[5]....
        /*06a8*/ 	.word	0x0500000f


	//   ....[6]....
        /*06ac*/ 	.word	0x0500000f


	//   ....[7]....
        /*06b0*/ 	.word	0x0500000f


	//   ....[8]....
        /*06b4*/ 	.word	0x0500000f


	//   ....[9]....
        /*06b8*/ 	.word	0x0500000f


	//   ....[10]....
        /*06bc*/ 	.word	0x0500000f


	//   ....[11]....
        /*06c0*/ 	.word	0x0500000f


	//   ....[12]....
        /*06c4*/ 	.word	0x0500000f


	//   ....[13]....
        /*06c8*/ 	.word	0x0500000f


	//   ....[14]....
        /*06cc*/ 	.word	0x0500000f


	//   ....[15]....
        /*06d0*/ 	.word	0x0500000f


	//   ....[16]....
        /*06d4*/ 	.word	0x0500000f


	//   ....[17]....
        /*06d8*/ 	.word	0x0500000f


	//   ....[18]....
        /*06dc*/ 	.word	0x0500000f


	//   ....[19]....
        /*06e0*/ 	.word	0x0500000f


	//   ....[20]....
        /*06e4*/ 	.word	0x0500000f


	//   ....[21]....
        /*06e8*/ 	.word	0x0500000f


	//   ....[22]....
        /*06ec*/ 	.word	0x0500000f


	//   ....[23]....
        /*06f0*/ 	.word	0x0500000f


	//   ....[24]....
        /*06f4*/ 	.word	0x0500000f


	//   ....[25]....
        /*06f8*/ 	.word	0x0500000f


	//   ....[26]....
        /*06fc*/ 	.word	0x0500000f


	//   ....[27]....
        /*0700*/ 	.word	0x0500000f


	//   ....[28]....
        /*0704*/ 	.word	0x0500000f


	//   ....[29]....
        /*0708*/ 	.word	0x0500000f


	//   ....[30]....
        /*070c*/ 	.word	0x0500000f


	//   ....[31]....
        /*0710*/ 	.word	0x0500000f


	//   ....[32]....
        /*0714*/ 	.word	0x0500000f


	//   ....[33]....
        /*0718*/ 	.word	0x0500000f


	//   ....[34]....
        /*071c*/ 	.word	0x0500000f


	//   ....[35]....
        /*0720*/ 	.word	0x0500000f


	//   ....[36]....
        /*0724*/ 	.word	0x0500000f


	//   ....[37]....
        /*0728*/ 	.word	0x0500000f


	//   ....[38]....
        /*072c*/ 	.word	0x0500000f


	//   ....[39]....
        /*0730*/ 	.word	0x0500000f


	//   ....[40]....
        /*0734*/ 	.word	0x0500000f


	//----- nvinfo : EIATTR_COOP_GROUP_INSTR_OFFSETS
	.align		4
.L_232:
        /*0738*/ 	.byte	0x04, 0x28
        /*073a*/ 	.short	(.L_234 - .L_233)


	//   ....[0]....
.L_233:
        /*073c*/ 	.word	0x00000060


	//   ....[1]....
        /*0740*/ 	.word	0x00000140


	//   ....[2]....
        /*0744*/ 	.word	0x00000190


	//   ....[3]....
        /*0748*/ 	.word	0x000003c0


	//   ....[4]....
        /*074c*/ 	.word	0x00000520


	//   ....[5]....
        /*0750*/ 	.word	0x00000640


	//   ....[6]....
        /*0754*/ 	.word	0x000007a0


	//   ....[7]....
        /*0758*/ 	.word	0x00003a50


	//   ....[8]....
        /*075c*/ 	.word	0x00003a60


	//   ....[9]....
        /*0760*/ 	.word	0x000050d0


	//   ....[10]....
        /*0764*/ 	.word	0x000050e0


	//   ....[11]....
        /*0768*/ 	.word	0x000072a0


	//   ....[12]....
        /*076c*/ 	.word	0x000072b0


	//   ....[13]....
        /*0770*/ 	.word	0x00008a80


	//   ....[14]....
        /*0774*/ 	.word	0x00008a90


	//   ....[15]....
        /*0778*/ 	.word	0x0000a450


	//   ....[16]....
        /*077c*/ 	.word	0x0000a460


	//   ....[17]....
        /*0780*/ 	.word	0x0000a6f0


	//   ....[18]....
        /*0784*/ 	.word	0x0000a700


	//   ....[19]....
        /*0788*/ 	.word	0x0000ac60


	//   ....[20]....
        /*078c*/ 	.word	0x0000ac70


	//   ....[21]....
        /*0790*/ 	.word	0x0000adf0


	//   ....[22]....
        /*0794*/ 	.word	0x0000ae10


	//   ....[23]....
        /*0798*/ 	.word	0x0000b790


	//   ....[24]....
        /*079c*/ 	.word	0x0000be90


	//   ....[25]....
        /*07a0*/ 	.word	0x0000bea0


	//   ....[26]....
        /*07a4*/ 	.word	0x0000beb0


	//   ....[27]....
        /*07a8*/ 	.word	0x0000bec0


	//   ....[28]....
        /*07ac*/ 	.word	0x0000c730


	//   ....[29]....
        /*07b0*/ 	.word	0x0000c740


	//   ....[30]....
        /*07b4*/ 	.word	0x0000c750


	//   ....[31]....
        /*07b8*/ 	.word	0x0000c760


	//   ....[32]....
        /*07bc*/ 	.word	0x0000f840


	//   ....[33]....
        /*07c0*/ 	.word	0x0000f850


	//   ....[34]....
        /*07c4*/ 	.word	0x0000f860


	//   ....[35]....
        /*07c8*/ 	.word	0x0000f870


	//   ....[36]....
        /*07cc*/ 	.word	0x0000ff20


	//   ....[37]....
        /*07d0*/ 	.word	0x0000ff30


	//   ....[38]....
        /*07d4*/ 	.word	0x0000ff40


	//   ....[39]....
        /*07d8*/ 	.word	0x0000ff50


	//   ....[40]....
        /*07dc*/ 	.word	0x00013d20


	//   ....[41]....
        /*07e0*/ 	.word	0x00014200


	//   ....[42]....
        /*07e4*/ 	.word	0x00014f00


	//   ....[43]....
        /*07e8*/ 	.word	0x00015010


	//   ....[44]....
        /*07ec*/ 	.word	0x00015590


	//   ....[45]....
        /*07f0*/ 	.word	0x00015620


	//   ....[46]....
        /*07f4*/ 	.word	0x00017700


	//   ....[47]....
        /*07f8*/ 	.word	0x00017ca0


	//   ....[48]....
        /*07fc*/ 	.word	0x00018b20


	//   ....[49]....
        /*0800*/ 	.word	0x00018c40


	//   ....[50]....
        /*0804*/ 	.word	0x000191b0


	//   ....[51]....
        /*0808*/ 	.word	0x00019220


	//   ....[52]....
        /*080c*/ 	.word	0x0001b880


	//   ....[53]....
        /*0810*/ 	.word	0x0001b8b0


	//   ....[54]....
        /*0814*/ 	.word	0x0001b8d0


	//   ....[55]....
        /*0818*/ 	.word	0x0001b8f0


	//   ....[56]....
        /*081c*/ 	.word	0x0001d900


	//   ....[57]....
        /*0820*/ 	.word	0x0001de90


	//   ....[58]....
        /*0824*/ 	.word	0x0001ed10


	//   ....[59]....
        /*0828*/ 	.word	0x0001ee30


	//   ....[60]....
        /*082c*/ 	.word	0x0001f3b0


	//   ....[61]....
        /*0830*/ 	.word	0x0001f430


	//   ....[62]....
        /*0834*/ 	.word	0x00020340


	//   ....[63]....
        /*0838*/ 	.word	0x00020550


	//   ....[64]....
        /*083c*/ 	.word	0x00020580


	//   ....[65]....
        /*0840*/ 	.word	0x00020650


	//   ....[66]....
        /*0844*/ 	.word	0x00021690


	//   ....[67]....
        /*0848*/ 	.word	0x000216d0


	//   ....[68]....
        /*084c*/ 	.word	0x00021710


	//   ....[69]....
        /*0850*/ 	.word	0x00021750


	//   ....[70]....
        /*0854*/ 	.word	0x00021cf0


	//   ....[71]....
        /*0858*/ 	.word	0x00021d00


	//   ....[72]....
        /*085c*/ 	.word	0x00021dc0


	//   ....[73]....
        /*0860*/ 	.word	0x00021de0


	//   ....[74]....
        /*0864*/ 	.word	0x00021ea0


	//   ....[75]....
        /*0868*/ 	.word	0x00021ec0


	//   ....[76]....
        /*086c*/ 	.word	0x00021f90


	//   ....[77]....
        /*0870*/ 	.word	0x00021fb0


	//   ....[78]....
        /*0874*/ 	.word	0x000227d0


	//   ....[79]....
        /*0878*/ 	.word	0x000227f0


	//   ....[80]....
        /*087c*/ 	.word	0x000228b0


	//   ....[81]....
        /*0880*/ 	.word	0x000228d0


	//   ....[82]....
        /*0884*/ 	.word	0x00022990


	//   ....[83]....
        /*0888*/ 	.word	0x000229b0


	//   ....[84]....
        /*088c*/ 	.word	0x00022a80


	//   ....[85]....
        /*0890*/ 	.word	0x00022aa0


	//   ....[86]....
        /*0894*/ 	.word	0x00022bf0


	//   ....[87]....
        /*0898*/ 	.word	0x00022da0


	//   ....[88]....
        /*089c*/ 	.word	0x00022dd0


	//   ....[89]....
        /*08a0*/ 	.word	0x00022e00


	//   ....[90]....
        /*08a4*/ 	.word	0x00022e30


	//   ....[91]....
        /*08a8*/ 	.word	0x00022e60


	//   ....[92]....
        /*08ac*/ 	.word	0x00022e90


	//   ....[93]....
        /*08b0*/ 	.word	0x00023000


	//   ....[94]....
        /*08b4*/ 	.word	0x00023030


	//   ....[95]....
        /*08b8*/ 	.word	0x00023060


	//   ....[96]....
        /*08bc*/ 	.word	0x00023090


	//   ....[97]....
        /*08c0*/ 	.word	0x000230c0


	//   ....[98]....
        /*08c4*/ 	.word	0x000230f0


	//   ....[99]....
        /*08c8*/ 	.word	0x00023180


	//   ....[100]....
        /*08cc*/ 	.word	0x000231e0


	//   ....[101]....
        /*08d0*/ 	.word	0x00023270


	//   ....[102]....
        /*08d4*/ 	.word	0x00024310


	//   ....[103]....
        /*08d8*/ 	.word	0x00026680


	//   ....[104]....
        /*08dc*/ 	.word	0x000266a0


	//   ....[105]....
        /*08e0*/ 	.word	0x00026750


	//   ....[106]....
        /*08e4*/ 	.word	0x00026770


	//   ....[107]....
        /*08e8*/ 	.word	0x00026810


	//   ....[108]....
        /*08ec*/ 	.word	0x00026830


	//   ....[109]....
        /*08f0*/ 	.word	0x000268d0


	//   ....[110]....
        /*08f4*/ 	.word	0x000268f0


	//   ....[111]....
        /*08f8*/ 	.word	0x00026990


	//   ....[112]....
        /*08fc*/ 	.word	0x000269b0


	//   ....[113]....
        /*0900*/ 	.word	0x000269c0


	//   ....[114]....
        /*0904*/ 	.word	0x00026a50


	//   ....[115]....
        /*0908*/ 	.word	0x00027210


	//   ....[116]....
        /*090c*/ 	.word	0x00027240


	//   ....[117]....
        /*0910*/ 	.word	0x00027270


	//   ....[118]....
        /*0914*/ 	.word	0x00027320


	//   ....[119]....
        /*0918*/ 	.word	0x00027330


	//   ....[120]....
        /*091c*/ 	.word	0x000273e0


	//   ....[121]....
        /*0920*/ 	.word	0x000273f0


	//   ....[122]....
        /*0924*/ 	.word	0x000274a0


	//   ....[123]....
        /*0928*/ 	.word	0x000274b0


	//   ....[124]....
        /*092c*/ 	.word	0x00027560


	//   ....[125]....
        /*0930*/ 	.word	0x00027570


	//   ....[126]....
        /*0934*/ 	.word	0x00027620


	//   ....[127]....
        /*0938*/ 	.word	0x00027630


	//   ....[128]....
        /*093c*/ 	.word	0x000276d0


	//   ....[129]....
        /*0940*/ 	.word	0x000276e0


	//   ....[130]....
        /*0944*/ 	.word	0x000276f0


	//   ....[131]....
        /*0948*/ 	.word	0x00027ee0


	//   ....[132]....
        /*094c*/ 	.word	0x00027ef0


	//   ....[133]....
        /*0950*/ 	.word	0x00027f00


	//   ....[134]....
        /*0954*/ 	.word	0x00027f90


	//   ....[135]....
        /*0958*/ 	.word	0x00027fa0


	//   ....[136]....
        /*095c*/ 	.word	0x00028000


	//   ....[137]....
        /*0960*/ 	.word	0x00028030


	//   ....[138]....
        /*0964*/ 	.word	0x00028070


	//   ....[139]....
        /*0968*/ 	.word	0x000280a0


	//   ....[140]....
        /*096c*/ 	.word	0x000280e0


	//   ....[141]....
        /*0970*/ 	.word	0x00028110


	//   ....[142]....
        /*0974*/ 	.word	0x00028150


	//   ....[143]....
        /*0978*/ 	.word	0x000283d0


	//   ....[144]....
        /*097c*/ 	.word	0x000283f0


	//   ....[145]....
        /*0980*/ 	.word	0x00028480


	//   ....[146]....
        /*0984*/ 	.word	0x00028490


	//   ....[147]....
        /*0988*/ 	.word	0x00028500


	//   ....[148]....
        /*098c*/ 	.word	0x00028510


	//   ....[149]....
        /*0990*/ 	.word	0x00028580


	//   ....[150]....
        /*0994*/ 	.word	0x00028590


	//   ....[151]....
        /*0998*/ 	.word	0x00028600


	//   ....[152]....
        /*099c*/ 	.word	0x00028610


	//   ....[153]....
        /*09a0*/ 	.word	0x00028620


	//   ....[154]....
        /*09a4*/ 	.word	0x00028690


	//   ....[155]....
        /*09a8*/ 	.word	0x00028c30


	//   ....[156]....
        /*09ac*/ 	.word	0x00028c60


	//   ....[157]....
        /*09b0*/ 	.word	0x00028c80


	//   ....[158]....
        /*09b4*/ 	.word	0x00028c90


	//   ....[159]....
        /*09b8*/ 	.word	0x00028cd0


	//   ....[160]....
        /*09bc*/ 	.word	0x00028cf0


	//   ....[161]....
        /*09c0*/ 	.word	0x00028d60


	//   ....[162]....
        /*09c4*/ 	.word	0x00028d80


	//   ....[163]....
        /*09c8*/ 	.word	0x00028de0


	//   ....[164]....
        /*09cc*/ 	.word	0x00028e00


	//   ....[165]....
        /*09d0*/ 	.word	0x00028e50


	//   ....[166]....
        /*09d4*/ 	.word	0x00028e70


	//   ....[167]....
        /*09d8*/ 	.word	0x00029260


	//   ....[168]....
        /*09dc*/ 	.word	0x00029290


	//   ....[169]....
        /*09e0*/ 	.word	0x000292c0


	//   ....[170]....
        /*09e4*/ 	.word	0x000292f0


	//   ....[171]....
        /*09e8*/ 	.word	0x00029320


	//   ....[172]....
        /*09ec*/ 	.word	0x00029350


	//   ....[173]....
        /*09f0*/ 	.word	0x00029380


	//   ....[174]....
        /*09f4*/ 	.word	0x000293b0


	//   ....[175]....
        /*09f8*/ 	.word	0x00029530


	//   ....[176]....
        /*09fc*/ 	.word	0x00029560


	//   ....[177]....
        /*0a00*/ 	.word	0x00029590


	//   ....[178]....
        /*0a04*/ 	.word	0x000295c0


	//   ....[179]....
        /*0a08*/ 	.word	0x000295f0


	//   ....[180]....
        /*0a0c*/ 	.word	0x00029620


	//   ....[181]....
        /*0a10*/ 	.word	0x000296e0


	//   ....[182]....
        /*0a14*/ 	.word	0x00029700


	//   ....[183]....
        /*0a18*/ 	.word	0x00029770


	//   ....[184]....
        /*0a1c*/ 	.word	0x00029e10


	//   ....[185]....
        /*0a20*/ 	.word	0x0002a150


	//   ....[186]....
        /*0a24*/ 	.word	0x0002a1e0


	//   ....[187]....
        /*0a28*/ 	.word	0x0002a280


	//   ....[188]....
        /*0a2c*/ 	.word	0x0002a310


	//   ....[189]....
        /*0a30*/ 	.word	0x0002a400


	//   ....[190]....
        /*0a34*/ 	.word	0x0002a490


	//   ....[191]....
        /*0a38*/ 	.word	0x0002a530


	//   ....[192]....
        /*0a3c*/ 	.word	0x0002a5c0


	//   ....[193]....
        /*0a40*/ 	.word	0x0002a6b0


	//   ....[194]....
        /*0a44*/ 	.word	0x0002a740


	//   ....[195]....
        /*0a48*/ 	.word	0x0002a7e0


	//   ....[196]....
        /*0a4c*/ 	.word	0x0002a870


	//   ....[197]....
        /*0a50*/ 	.word	0x0002a960


	//   ....[198]....
        /*0a54*/ 	.word	0x0002a9f0


	//   ....[199]....
        /*0a58*/ 	.word	0x0002aa40


	//   ....[200]....
        /*0a5c*/ 	.word	0x0002aa90


	//   ....[201]....
        /*0a60*/ 	.word	0x0002ab20


	//   ....[202]....
        /*0a64*/ 	.word	0x0002abb0


	//   ....[203]....
        /*0a68*/ 	.word	0x0002ac00


	//   ....[204]....
        /*0a6c*/ 	.word	0x0002ac50


	//   ....[205]....
        /*0a70*/ 	.word	0x0002ad40


	//   ....[206]....
        /*0a74*/ 	.word	0x0002add0


	//   ....[207]....
        /*0a78*/ 	.word	0x0002ae20


	//   ....[208]....
        /*0a7c*/ 	.word	0x0002ae70


	//   ....[209]....
        /*0a80*/ 	.word	0x0002af00


	//   ....[210]....
        /*0a84*/ 	.word	0x0002af90


	//   ....[211]....
        /*0a88*/ 	.word	0x0002afe0


	//   ....[212]....
        /*0a8c*/ 	.word	0x0002b030


	//   ....[213]....
        /*0a90*/ 	.word	0x0002b3d0


	//   ....[214]....
        /*0a94*/ 	.word	0x0002b6b0


	//   ....[215]....
        /*0a98*/ 	.word	0x0002b7a0


	//   ....[216]....
        /*0a9c*/ 	.word	0x0002b840


	//   ....[217]....
        /*0aa0*/ 	.word	0x0002b8a0


	//   ....[218]....
        /*0aa4*/ 	.word	0x0002b9b0


	//   ....[219]....
        /*0aa8*/ 	.word	0x0002ba20


	//   ....[220]....
        /*0aac*/ 	.word	0x0002bb30


	//   ....[221]....
        /*0ab0*/ 	.word	0x0002bba0


	//   ....[222]....
        /*0ab4*/ 	.word	0x0002bcb0


	//   ....[223]....
        /*0ab8*/ 	.word	0x0002bd20


	//   ....[224]....
        /*0abc*/ 	.word	0x0002be30


	//   ....[225]....
        /*0ac0*/ 	.word	0x0002bea0


	//   ....[226]....
        /*0ac4*/ 	.word	0x0002bf40


	//   ....[227]....
        /*0ac8*/ 	.word	0x0002c050


	//   ....[228]....
        /*0acc*/ 	.word	0x0002c0c0


	//   ....[229]....
        /*0ad0*/ 	.word	0x0002c120


	//   ....[230]....
        /*0ad4*/ 	.word	0x0002c240


	//   ....[231]....
        /*0ad8*/ 	.word	0x0002c2a0


	//   ....[232]....
        /*0adc*/ 	.word	0x0002c3c0


	//   ....[233]....
        /*0ae0*/ 	.word	0x0002c420


	//   ....[234]....
        /*0ae4*/ 	.word	0x0002c540


	//   ....[235]....
        /*0ae8*/ 	.word	0x0002c5a0


	//   ....[236]....
        /*0aec*/ 	.word	0x0002c6c0


	//   ....[237]....
        /*0af0*/ 	.word	0x0002c720


	//   ....[238]....
        /*0af4*/ 	.word	0x0002c840


	//   ....[239]....
        /*0af8*/ 	.word	0x0002c8a0


	//   ....[240]....
        /*0afc*/ 	.word	0x0002c9b0


	//   ....[241]....
        /*0b00*/ 	.word	0x0002ca10


	//   ....[242]....
        /*0b04*/ 	.word	0x0002cb10


	//   ....[243]....
        /*0b08*/ 	.word	0x0002cc40


	//   ....[244]....
        /*0b0c*/ 	.word	0x0002ccf0


	//   ....[245]....
        /*0b10*/ 	.word	0x0002cd70


	//   ....[246]....
        /*0b14*/ 	.word	0x0002ce50


	//   ....[247]....
        /*0b18*/ 	.word	0x0002ceb0


	//   ....[248]....
        /*0b1c*/ 	.word	0x0002cf80


	//   ....[249]....
        /*0b20*/ 	.word	0x0002cfe0


	//   ....[250]....
        /*0b24*/ 	.word	0x0002d0b0


	//   ....[251]....
        /*0b28*/ 	.word	0x0002d110


	//   ....[252]....
        /*0b2c*/ 	.word	0x0002d1e0


	//   ....[253]....
        /*0b30*/ 	.word	0x0002d240


	//   ....[254]....
        /*0b34*/ 	.word	0x0002d310


	//   ....[255]....
        /*0b38*/ 	.word	0x0002d400


	//   ....[0]....
        /*0b3c*/ 	.word	0x0002d4a0


	//   ....[1]....
        /*0b40*/ 	.word	0x0002d500


	//   ....[2]....
        /*0b44*/ 	.word	0x0002d5f0


	//   ....[3]....
        /*0b48*/ 	.word	0x0002d650


	//   ....[4]....
        /*0b4c*/ 	.word	0x0002d730


	//   ....[5]....
        /*0b50*/ 	.word	0x0002d790


	//   ....[6]....
        /*0b54*/ 	.word	0x0002d870


	//   ....[7]....
        /*0b58*/ 	.word	0x0002d8d0


	//   ....[8]....
        /*0b5c*/ 	.word	0x0002d9b0


	//   ....[9]....
        /*0b60*/ 	.word	0x0002da10


	//   ....[10]....
        /*0b64*/ 	.word	0x0002dae0


	//   ....[11]....
        /*0b68*/ 	.word	0x0002dc10


	//   ....[12]....
        /*0b6c*/ 	.word	0x0002dd10


	//   ....[13]....
        /*0b70*/ 	.word	0x0002dda0


	//   ....[14]....
        /*0b74*/ 	.word	0x0002de70


	//   ....[15]....
        /*0b78*/ 	.word	0x0002ded0


	//   ....[16]....
        /*0b7c*/ 	.word	0x0002dfa0


	//   ....[17]....
        /*0b80*/ 	.word	0x0002e000


	//   ....[18]....
        /*0b84*/ 	.word	0x0002e0e0


	//   ....[19]....
        /*0b88*/ 	.word	0x0002e140


	//   ....[20]....
        /*0b8c*/ 	.word	0x0002e210


	//   ....[21]....
        /*0b90*/ 	.word	0x0002e270


	//   ....[22]....
        /*0b94*/ 	.word	0x0002e330


	//   ....[23]....
        /*0b98*/ 	.word	0x0002e3c0


	//   ....[24]....
        /*0b9c*/ 	.word	0x0002e460


	//   ....[25]....
        /*0ba0*/ 	.word	0x0002e580


	//   ....[26]....
        /*0ba4*/ 	.word	0x0002e5f0


	//   ....[27]....
        /*0ba8*/ 	.word	0x0002e660


	//   ....[28]....
        /*0bac*/ 	.word	0x0002e6d0


	//   ....[29]....
        /*0bb0*/ 	.word	0x0002e740


	//   ....[30]....
        /*0bb4*/ 	.word	0x0002e7c0


	//   ....[31]....
        /*0bb8*/ 	.word	0x0002e850


	//   ....[32]....
        /*0bbc*/ 	.word	0x0002e8e0


	//   ....[33]....
        /*0bc0*/ 	.word	0x0002e950


	//   ....[34]....
        /*0bc4*/ 	.word	0x0002e9c0


	//   ....[35]....
        /*0bc8*/ 	.word	0x0002ea30


	//   ....[36]....
        /*0bcc*/ 	.word	0x0002eab0


	//   ....[37]....
        /*0bd0*/ 	.word	0x0002eb20


	//   ....[38]....
        /*0bd4*/ 	.word	0x0002ebc0


	//   ....[39]....
        /*0bd8*/ 	.word	0x0002ec50


	//   ....[40]....
        /*0bdc*/ 	.word	0x0002ed70


	//----- nvinfo : EIATTR_REG_RECONFIG
	.align		4
.L_234:
        /*0be0*/ 	.byte	0x01, 0x54
	.zero		2


	//----- nvinfo : EIATTR_SYSCALL_OFFSETS
	.align		4
        /*0be4*/ 	.byte	0x04, 0x46
        /*0be6*/ 	.short	(.L_236 - .L_235)


	//   ....[0]....
.L_235:
        /*0be8*/ 	.word	0x00001e00


	//   ....[1]....
        /*0bec*/ 	.word	0x00001f50


	//   ....[2]....
        /*0bf0*/ 	.word	0x0000b930


	//   ....[3]....
        /*0bf4*/ 	.word	0x0000bc50


	//   ....[4]....
        /*0bf8*/ 	.word	0x00025ba0


	//   ....[5]....
        /*0bfc*/ 	.word	0x00025cf0


	//   ....[6]....
        /*0c00*/ 	.word	0x00025de0


	//   ....[7]....
        /*0c04*/ 	.word	0x00026e10


	//----- nvinfo : EIATTR_MBARRIER_INSTR_OFFSETS
	.align		4
.L_236:
        /*0c08*/ 	.byte	0x04, 0x39
        /*0c0a*/ 	.short	(.L_238 - .L_237)


	//   ....[0]....
.L_237:
        /*0c0c*/ 	.word	0x00000270
        /*0c10*/ 	.word	0x000000ff
        /*0c14*/ 	.word	0x0002a800
        /*0c18*/ 	.short	0x0100
        /*0c1a*/ 	.byte	0x08
	.zero		1


	//   ....[1]....
        /*0c1c*/ 	.word	0x00000280
        /*0c20*/ 	.word	0x000000ff
        /*0c24*/ 	.word	0x0002a820
        /*0c28*/ 	.short	0x0100
        /*0c2a*/ 	.byte	0x08
	.zero		1


	//   ....[2]....
        /*0c2c*/ 	.word	0x00000370
        /*0c30*/ 	.word	0x000000ff
        /*0c34*/ 	.word	0x0002a830
        /*0c38*/ 	.short	0x0100
        /*0c3a*/ 	.byte	0x08
	.zero		1


	//   ....[3]....
        /*0c3c*/ 	.word	0x00000380
        /*0c40*/ 	.word	0x000000ff
        /*0c44*/ 	.word	0x0002a840
        /*0c48*/ 	.short	0x0100
        /*0c4a*/ 	.byte	0x08
	.zero		1


	//   ....[4]....
        /*0c4c*/ 	.word	0x00000390
        /*0c50*/ 	.word	0x000000ff
        /*0c54*/ 	.word	0x0002a838
        /*0c58*/ 	.short	0x0100
        /*0c5a*/ 	.byte	0x08
	.zero		1


	//   ....[5]....
        /*0c5c*/ 	.word	0x000003a0
        /*0c60*/ 	.word	0x000000ff
        /*0c64*/ 	.word	0x0002a848
        /*0c68*/ 	.short	0x0100
        /*0c6a*/ 	.byte	0x08
	.zero		1


	//   ....[6]....
        /*0c6c*/ 	.word	0x000004d0
        /*0c70*/ 	.word	0x000000ff
        /*0c74*/ 	.word	0x0002a850
        /*0c78*/ 	.short	0x0100
        /*0c7a*/ 	.byte	0x08
	.zero		1


	//   ....[7]....
        /*0c7c*/ 	.word	0x000004e0
        /*0c80*/ 	.word	0x000000ff
        /*0c84*/ 	.word	0x0002a860
        /*0c88*/ 	.short	0x0100
        /*0c8a*/ 	.byte	0x08
	.zero		1


	//   ....[8]....
        /*0c8c*/ 	.word	0x000004f0
        /*0c90*/ 	.word	0x000000ff
        /*0c94*/ 	.word	0x0002a858
        /*0c98*/ 	.short	0x0100
        /*0c9a*/ 	.byte	0x08
	.zero		1


	//   ....[9]....
        /*0c9c*/ 	.word	0x00000500
        /*0ca0*/ 	.word	0x000000ff
        /*0ca4*/ 	.word	0x0002a868
        /*0ca8*/ 	.short	0x0100
        /*0caa*/ 	.byte	0x08
	.zero		1


	//   ....[10]....
        /*0cac*/ 	.word	0x000005f0
        /*0cb0*/ 	.word	0x000000ff
        /*0cb4*/ 	.word	0x0002a870
        /*0cb8*/ 	.short	0x0100
        /*0cba*/ 	.byte	0x06
	.zero		1


	//   ....[11]....
        /*0cbc*/ 	.word	0x00000600
        /*0cc0*/ 	.word	0x000000ff
        /*0cc4*/ 	.word	0x0002a880
        /*0cc8*/ 	.short	0x0100
        /*0cca*/ 	.byte	0x06
	.zero		1


	//   ....[12]....
        /*0ccc*/ 	.word	0x00000610
        /*0cd0*/ 	.word	0x000000ff
        /*0cd4*/ 	.word	0x0002a878
        /*0cd8*/ 	.short	0x0100
        /*0cda*/ 	.byte	0x06
	.zero		1


	//   ....[13]....
        /*0cdc*/ 	.word	0x00000620
        /*0ce0*/ 	.word	0x000000ff
        /*0ce4*/ 	.word	0x0002a888
        /*0ce8*/ 	.short	0x0100
        /*0cea*/ 	.byte	0x06
	.zero		1


	//   ....[14]....
        /*0cec*/ 	.word	0x00000750
        /*0cf0*/ 	.word	0x000000ff
        /*0cf4*/ 	.word	0x0002a890
        /*0cf8*/ 	.short	0x0100
        /*0cfa*/ 	.byte	0x08
	.zero		1


	//   ....[15]....
        /*0cfc*/ 	.word	0x00000760
        /*0d00*/ 	.word	0x000000ff
        /*0d04*/ 	.word	0x0002a8a0
        /*0d08*/ 	.short	0x0100
        /*0d0a*/ 	.byte	0x08
	.zero		1


	//   ....[16]....
        /*0d0c*/ 	.word	0x00000770
        /*0d10*/ 	.word	0x000000ff
        /*0d14*/ 	.word	0x0002a898
        /*0d18*/ 	.short	0x0100
        /*0d1a*/ 	.byte	0x08
	.zero		1


	//   ....[17]....
        /*0d1c*/ 	.word	0x00000780
        /*0d20*/ 	.word	0x000000ff
        /*0d24*/ 	.word	0x0002a8a8
        /*0d28*/ 	.short	0x0100
        /*0d2a*/ 	.byte	0x08
	.zero		1


	//   ....[18]....
        /*0d2c*/ 	.word	0x000008b0
        /*0d30*/ 	.word	0x000000ff
        /*0d34*/ 	.word	0x0002a8b0
        /*0d38*/ 	.short	0x0100
        /*0d3a*/ 	.byte	0x08
	.zero		1


	//   ....[19]....
        /*0d3c*/ 	.word	0x000008c0
        /*0d40*/ 	.word	0x000000ff
        /*0d44*/ 	.word	0x0002a8c0
        /*0d48*/ 	.short	0x0100
        /*0d4a*/ 	.byte	0x08
	.zero		1


	//   ....[20]....
        /*0d4c*/ 	.word	0x000008d0
        /*0d50*/ 	.word	0x000000ff
        /*0d54*/ 	.word	0x0002a8b8
        /*0d58*/ 	.short	0x0100
        /*0d5a*/ 	.byte	0x08
	.zero		1


	//   ....[21]....
        /*0d5c*/ 	.word	0x000008e0
        /*0d60*/ 	.word	0x000000ff
        /*0d64*/ 	.word	0x0002a8c8
        /*0d68*/ 	.short	0x0100
        /*0d6a*/ 	.byte	0x08
	.zero		1


	//   ....[22]....
        /*0d6c*/ 	.word	0x00003a00
        /*0d70*/ 	.word	0x00000056
        /*0d74*/ 	.word	0x0002a890
        /*0d78*/ 	.short	0x010a
        /*0d7a*/ 	.byte	0x3f
	.zero		1


	//   ....[23]....
        /*0d7c*/ 	.word	0x00007240
        /*0d80*/ 	.word	0x00000056
        /*0d84*/ 	.word	0x0002a890
        /*0d88*/ 	.short	0x010a
        /*0d8a*/ 	.byte	0x3f
	.zero		1


	//   ....[24]....
        /*0d8c*/ 	.word	0x0000a290
        /*0d90*/ 	.word	0x00000056
        /*0d94*/ 	.word	0x0002a890
        /*0d98*/ 	.short	0x010a
        /*0d9a*/ 	.byte	0x3f
	.zero		1


	//   ....[25]....
        /*0d9c*/ 	.word	0x0000aa50
        /*0da0*/ 	.word	0x0000000b
        /*0da4*/ 	.word	0x00000000
        /*0da8*/ 	.short	0x0101
        /*0daa*/ 	.byte	0x3f
	.zero		1


	//   ....[26]....
        /*0dac*/ 	.word	0x0000aa90
        /*0db0*/ 	.word	0x00000056
        /*0db4*/ 	.word	0x0002a8b0
        /*0db8*/ 	.short	0x010a
        /*0dba*/ 	.byte	0x3f
	.zero		1


	//   ....[27]....
        /*0dbc*/ 	.word	0x0000b040
        /*0dc0*/ 	.word	0x00000056
        /*0dc4*/ 	.word	0x00000000
        /*0dc8*/ 	.short	0x0101
        /*0dca*/ 	.byte	0x3f
	.zero		1


	//   ....[28]....
        /*0dcc*/ 	.word	0x0000b9b0
        /*0dd0*/ 	.word	0x00000012
        /*0dd4*/ 	.word	0x0002a800
        /*0dd8*/ 	.short	0x010a
        /*0dda*/ 	.byte	0x3f
	.zero		1


	//   ....[29]....
        /*0ddc*/ 	.word	0x0000ba00
        /*0de0*/ 	.word	0x00000012
        /*0de4*/ 	.word	0x0002a800
        /*0de8*/ 	.short	0x010a
        /*0dea*/ 	.byte	0x3f
	.zero		1


	//   ....[30]....
        /*0dec*/ 	.word	0x0000cde0
        /*0df0*/ 	.word	0x00000012
        /*0df4*/ 	.word	0x0002a800
        /*0df8*/ 	.short	0x010a
        /*0dfa*/ 	.byte	0x3f
	.zero		1


	//   ....[31]....
        /*0dfc*/ 	.word	0x000103f0
        /*0e00*/ 	.word	0x00000012
        /*0e04*/ 	.word	0x0002a800
        /*0e08*/ 	.short	0x010a
        /*0e0a*/ 	.byte	0x3f
	.zero		1


	//   ....[32]....
        /*0e0c*/ 	.word	0x00012f70
        /*0e10*/ 	.word	0x00000004
        /*0e14*/ 	.word	0x0002a830
        /*0e18*/ 	.short	0x010a
        /*0e1a*/ 	.byte	0x3f
	.zero		1


	//   ....[33]....
        /*0e1c*/ 	.word	0x00012fb0
        /*0e20*/ 	.word	0x00000004
        /*0e24*/ 	.word	0x0002a830
        /*0e28*/ 	.short	0x010a
        /*0e2a*/ 	.byte	0x3f
	.zero		1


	//   ....[34]....
        /*0e2c*/ 	.word	0x00013d50
        /*0e30*/ 	.word	0x00000005
        /*0e34*/ 	.word	0x00000000
        /*0e38*/ 	.short	0x0101
        /*0e3a*/ 	.byte	0x3f
	.zero		1


	//   ....[35]....
        /*0e3c*/ 	.word	0x00016450
        /*0e40*/ 	.word	0x00000014
        /*0e44*/ 	.word	0x0002a830
        /*0e48*/ 	.short	0x010a
        /*0e4a*/ 	.byte	0x3f
	.zero		1


	//   ....[36]....
        /*0e4c*/ 	.word	0x000164c0
        /*0e50*/ 	.word	0x00000014
        /*0e54*/ 	.word	0x0002a830
        /*0e58*/ 	.short	0x010a
        /*0e5a*/ 	.byte	0x3f
	.zero		1


	//   ....[37]....
        /*0e5c*/ 	.word	0x00017050
        /*0e60*/ 	.word	0x0000000c
        /*0e64*/ 	.word	0x0002a850
        /*0e68*/ 	.short	0x010a
        /*0e6a*/ 	.byte	0x3f
	.zero		1


	//   ....[38]....
        /*0e6c*/ 	.word	0x000170f0
        /*0e70*/ 	.word	0x0000000c
        /*0e74*/ 	.word	0x0002a850
        /*0e78*/ 	.short	0x010a
        /*0e7a*/ 	.byte	0x3f
	.zero		1


	//   ....[39]....
        /*0e7c*/ 	.word	0x000177f0
        /*0e80*/ 	.word	0x0000000b
        /*0e84*/ 	.word	0x00000000
        /*0e88*/ 	.short	0x0101
        /*0e8a*/ 	.byte	0x3f
	.zero		1


	//   ....[40]....
        /*0e8c*/ 	.word	0x00019a70
        /*0e90*/ 	.word	0x00000065
        /*0e94*/ 	.word	0x00000000
        /*0e98*/ 	.short	0x0101
        /*0e9a*/ 	.byte	0x3f
	.zero		1


	//   ....[41]....
        /*0e9c*/ 	.word	0x0001a000
        /*0ea0*/ 	.word	0x00000014
        /*0ea4*/ 	.word	0x0002a830
        /*0ea8*/ 	.short	0x010a
        /*0eaa*/ 	.byte	0x3f
	.zero		1


	//   ....[42]....
        /*0eac*/ 	.word	0x0001a070
        /*0eb0*/ 	.word	0x00000014
        /*0eb4*/ 	.word	0x0002a830
        /*0eb8*/ 	.short	0x010a
        /*0eba*/ 	.byte	0x3f
	.zero		1


	//   ....[43]....
        /*0ebc*/ 	.word	0x0001ac00
        /*0ec0*/ 	.word	0x00000008
        /*0ec4*/ 	.word	0x0002a850
        /*0ec8*/ 	.short	0x010a
        /*0eca*/ 	.byte	0x3f
	.zero		1


	//   ....[44]....
        /*0ecc*/ 	.word	0x0001aca0
        /*0ed0*/ 	.word	0x00000008
        /*0ed4*/ 	.word	0x0002a850
        /*0ed8*/ 	.short	0x010a
        /*0eda*/ 	.byte	0x3f
	.zero		1


	//   ....[45]....
        /*0edc*/ 	.word	0x0001c120
        /*0ee0*/ 	.word	0x00000005
        /*0ee4*/ 	.word	0x00000000
        /*0ee8*/ 	.short	0x0101
        /*0eea*/ 	.byte	0x3f
	.zero		1


	//   ....[46]....
        /*0eec*/ 	.word	0x0001c390
        /*0ef0*/ 	.word	0x00000065
        /*0ef4*/ 	.word	0x00000000
        /*0ef8*/ 	.short	0x0101
        /*0efa*/ 	.byte	0x3f
	.zero		1


	//   ....[47]....
        /*0efc*/ 	.word	0x0001c650
        /*0f00*/ 	.word	0x00000004
        /*0f04*/ 	.word	0x0002a830
        /*0f08*/ 	.short	0x010a
        /*0f0a*/ 	.byte	0x3f
	.zero		1


	//   ....[48]....
        /*0f0c*/ 	.word	0x0001c6c0
        /*0f10*/ 	.word	0x00000004
        /*0f14*/ 	.word	0x0002a830
        /*0f18*/ 	.short	0x010a
        /*0f1a*/ 	.byte	0x3f
	.zero		1


	//   ....[49]....
        /*0f1c*/ 	.word	0x0001d250
        /*0f20*/ 	.word	0x0000000b
        /*0f24*/ 	.word	0x0002a850
        /*0f28*/ 	.short	0x010a
        /*0f2a*/ 	.byte	0x3f
	.zero		1


	//   ....[50]....
        /*0f2c*/ 	.word	0x0001d2f0
        /*0f30*/ 	.word	0x0000000b
        /*0f34*/ 	.word	0x0002a850
        /*0f38*/ 	.short	0x010a
        /*0f3a*/ 	.byte	0x3f
	.zero		1


	//   ....[51]....
        /*0f3c*/ 	.word	0x0001d9e0
        /*0f40*/ 	.word	0x00000003
        /*0f44*/ 	.word	0x00000000
        /*0f48*/ 	.short	0x0101
        /*0f4a*/ 	.byte	0x3f
	.zero		1


	//   ....[52]....
        /*0f4c*/ 	.word	0x0001fc50
        /*0f50*/ 	.word	0x0000000b
        /*0f54*/ 	.word	0x00000000
        /*0f58*/ 	.short	0x0101
        /*0f5a*/ 	.byte	0x3f
	.zero		1


	//   ....[53]....
        /*0f5c*/ 	.word	0x00020240
        /*0f60*/ 	.word	0x0000000b
        /*0f64*/ 	.word	0x0002a850
        /*0f68*/ 	.short	0x010a
        /*0f6a*/ 	.byte	0x3f
	.zero		1


	//   ....[54]....
        /*0f6c*/ 	.word	0x000202e0
        /*0f70*/ 	.word	0x0000000b
        /*0f74*/ 	.word	0x0002a850
        /*0f78*/ 	.short	0x010a
        /*0f7a*/ 	.byte	0x3f
	.zero		1


	//   ....[55]....
        /*0f7c*/ 	.word	0x000207e0
        /*0f80*/ 	.word	0x00000003
        /*0f84*/ 	.word	0x00000000
        /*0f88*/ 	.short	0x0101
        /*0f8a*/ 	.byte	0x3f
	.zero		1


	//   ....[56]....
        /*0f8c*/ 	.word	0x00021ce0
        /*0f90*/ 	.word	0x00000000
        /*0f94*/ 	.word	0x00000000
        /*0f98*/ 	.short	0x0101
        /*0f9a*/ 	.byte	0x3f
	.zero		1


	//   ....[57]....
        /*0f9c*/ 	.word	0x000243f0
        /*0fa0*/ 	.word	0x00000017
        /*0fa4*/ 	.word	0x0002a820
        /*0fa8*/ 	.short	0x010a
        /*0faa*/ 	.byte	0x3f
	.zero		1


	//   ....[58]....
        /*0fac*/ 	.word	0x00024480
        /*0fb0*/ 	.word	0x00000003
        /*0fb4*/ 	.word	0x0002a8a0
        /*0fb8*/ 	.short	0x010a
        /*0fba*/ 	.byte	0x3f
	.zero		1


	//   ....[59]....
        /*0fbc*/ 	.word	0x000248c0
        /*0fc0*/ 	.word	0x00000003
        /*0fc4*/ 	.word	0x0002a8c0
        /*0fc8*/ 	.short	0x010a
        /*0fca*/ 	.byte	0x3f
	.zero		1


	//   ....[60]....
        /*0fcc*/ 	.word	0x00024cf0
        /*0fd0*/ 	.word	0x0000000b
        /*0fd4*/ 	.word	0x0002a8a0
        /*0fd8*/ 	.short	0x010a
        /*0fda*/ 	.byte	0x3f
	.zero		1


	//   ....[61]....
        /*0fdc*/ 	.word	0x00025120
        /*0fe0*/ 	.word	0x0000000b
        /*0fe4*/ 	.word	0x0002a8c0
        /*0fe8*/ 	.short	0x010a
        /*0fea*/ 	.byte	0x3f
	.zero		1


	//   ....[62]....
        /*0fec*/ 	.word	0x00026430
        /*0ff0*/ 	.word	0x00000007
        /*0ff4*/ 	.word	0x0002a840
        /*0ff8*/ 	.short	0x010a
        /*0ffa*/ 	.byte	0x3f
	.zero		1


	//   ....[63]....
        /*0ffc*/ 	.word	0x00026b10
        /*1000*/ 	.word	0x00000007
        /*1004*/ 	.word	0x0002a830
        /*1008*/ 	.short	0x0107
        /*100a*/ 	.byte	0x3f
	.zero		1


	//   ....[64]....
        /*100c*/ 	.word	0x00026bc0
        /*1010*/ 	.word	0x00000007
        /*1014*/ 	.word	0x0002a830
        /*1018*/ 	.short	0x0101
        /*101a*/ 	.byte	0x3f
	.zero		1


	//   ....[65]....
        /*101c*/ 	.word	0x00027850
        /*1020*/ 	.word	0x00000017
        /*1024*/ 	.word	0x0002a800
        /*1028*/ 	.short	0x0107
        /*102a*/ 	.byte	0x3f
	.zero		1


	//   ....[66]....
        /*102c*/ 	.word	0x00027960
        /*1030*/ 	.word	0x00000017
        /*1034*/ 	.word	0x0002a800
        /*1038*/ 	.short	0x0101
        /*103a*/ 	.byte	0x3f
	.zero		1


	//   ....[67]....
        /*103c*/ 	.word	0x00027980
        /*1040*/ 	.word	0x00000017
        /*1044*/ 	.word	0x0002a820
        /*1048*/ 	.short	0x010a
        /*104a*/ 	.byte	0x3f
	.zero		1


	//   ....[68]....
        /*104c*/ 	.word	0x00027cf0
        /*1050*/ 	.word	0x00000005
        /*1054*/ 	.word	0x0002a840
        /*1058*/ 	.short	0x010a
        /*105a*/ 	.byte	0x3f
	.zero		1


	//   ....[69]....
        /*105c*/ 	.word	0x000281f0
        /*1060*/ 	.word	0x00000005
        /*1064*/ 	.word	0x0002a830
        /*1068*/ 	.short	0x0107
        /*106a*/ 	.byte	0x3f
	.zero		1


	//   ....[70]....
        /*106c*/ 	.word	0x000282a0
        /*1070*/ 	.word	0x00000005
        /*1074*/ 	.word	0x0002a830
        /*1078*/ 	.short	0x0101
        /*107a*/ 	.byte	0x3f
	.zero		1


	//   ....[71]....
        /*107c*/ 	.word	0x00028300
        /*1080*/ 	.word	0x00000005
        /*1084*/ 	.word	0x0002a860
        /*1088*/ 	.short	0x010a
        /*108a*/ 	.byte	0x3f
	.zero		1


	//   ....[72]....
        /*108c*/ 	.word	0x00028770
        /*1090*/ 	.word	0x00000005
        /*1094*/ 	.word	0x0002a850
        /*1098*/ 	.short	0x0107
        /*109a*/ 	.byte	0x3f
	.zero		1


	//   ....[73]....
        /*109c*/ 	.word	0x000288b0
        /*10a0*/ 	.word	0x00000005
        /*10a4*/ 	.word	0x0002a850
        /*10a8*/ 	.short	0x0101
        /*10aa*/ 	.byte	0x3f
	.zero		1


	//   ....[74]....
        /*10ac*/ 	.word	0x00028b40
        /*10b0*/ 	.word	0x00000000
        /*10b4*/ 	.word	0x0002a860
        /*10b8*/ 	.short	0x010a
        /*10ba*/ 	.byte	0x3f
	.zero		1


	//   ....[75]....
        /*10bc*/ 	.word	0x00028fb0
        /*10c0*/ 	.word	0x00000000
        /*10c4*/ 	.word	0x0002a850
        /*10c8*/ 	.short	0x0107
        /*10ca*/ 	.byte	0x3f
	.zero		1


	//   ....[76]....
        /*10cc*/ 	.word	0x00029070
        /*10d0*/ 	.word	0x00000000
        /*10d4*/ 	.word	0x0002a850
        /*10d8*/ 	.short	0x0101
        /*10da*/ 	.byte	0x3f
	.zero		1


	//   ....[77]....
        /*10dc*/ 	.word	0x00029d90
        /*10e0*/ 	.word	0x00000005
        /*10e4*/ 	.word	0x0002a820
        /*10e8*/ 	.short	0x010a
        /*10ea*/ 	.byte	0x3f
	.zero		1


	//   ....[78]....
        /*10ec*/ 	.word	0x00029f20
        /*10f0*/ 	.word	0x00000003
        /*10f4*/ 	.word	0x0002a840
        /*10f8*/ 	.short	0x010a
        /*10fa*/ 	.byte	0x3f
	.zero		1


	//   ....[79]....
        /*10fc*/ 	.word	0x00029fc0
        /*1100*/ 	.word	0x0000001b
        /*1104*/ 	.word	0x0002a840
        /*1108*/ 	.short	0x010a
        /*110a*/ 	.byte	0x3f
	.zero		1


	//   ....[80]....
        /*110c*/ 	.word	0x0002a000
        /*1110*/ 	.word	0x00000003
        /*1114*/ 	.word	0x0002a860
        /*1118*/ 	.short	0x010a
        /*111a*/ 	.byte	0x3f
	.zero		1


	//   ....[81]....
        /*111c*/ 	.word	0x0002a040
        /*1120*/ 	.word	0x0000001b
        /*1124*/ 	.word	0x0002a860
        /*1128*/ 	.short	0x010a
        /*112a*/ 	.byte	0x3f
	.zero		1


	//   ....[82]....
        /*112c*/ 	.word	0x0002a0a0
        /*1130*/ 	.word	0x00000056
        /*1134*/ 	.word	0x0002a890
        /*1138*/ 	.short	0x010a
        /*113a*/ 	.byte	0x3f
	.zero		1


	//   ....[83]....
        /*113c*/ 	.word	0x0002a350
        /*1140*/ 	.word	0x00000056
        /*1144*/ 	.word	0x0002a890
        /*1148*/ 	.short	0x010a
        /*114a*/ 	.byte	0x3f
	.zero		1


	//   ....[84]....
        /*114c*/ 	.word	0x0002a600
        /*1150*/ 	.word	0x00000056
        /*1154*/ 	.word	0x0002a890
        /*1158*/ 	.short	0x010a
        /*115a*/ 	.byte	0x3f
	.zero		1


	//   ....[85]....
        /*115c*/ 	.word	0x0002a8b0
        /*1160*/ 	.word	0x00000056
        /*1164*/ 	.word	0x0002a8b0
        /*1168*/ 	.short	0x010a
        /*116a*/ 	.byte	0x3f
	.zero		1


	//   ....[86]....
        /*116c*/ 	.word	0x0002ac90
        /*1170*/ 	.word	0x00000012
        /*1174*/ 	.word	0x0002a800
        /*1178*/ 	.short	0x010a
        /*117a*/ 	.byte	0x3f
	.zero		1


	//   ....[87]....
        /*117c*/ 	.word	0x0002b070
        /*1180*/ 	.word	0x00000012
        /*1184*/ 	.word	0x0002a800
        /*1188*/ 	.short	0x010a
        /*118a*/ 	.byte	0x3f
	.zero		1


	//   ....[88]....
        /*118c*/ 	.word	0x0002b0c0
        /*1190*/ 	.word	0x00000004
        /*1194*/ 	.word	0x0002a830
        /*1198*/ 	.short	0x010a
        /*119a*/ 	.byte	0x3f
	.zero		1


	//   ....[89]....
        /*119c*/ 	.word	0x0002b110
        /*11a0*/ 	.word	0x00000014
        /*11a4*/ 	.word	0x0002a830
        /*11a8*/ 	.short	0x010a
        /*11aa*/ 	.byte	0x3f
	.zero		1


	//   ....[90]....
        /*11ac*/ 	.word	0x0002b160
        /*11b0*/ 	.word	0x0000000c
        /*11b4*/ 	.word	0x0002a850
        /*11b8*/ 	.short	0x010a
        /*11ba*/ 	.byte	0x3f
	.zero		1


	//   ....[91]....
        /*11bc*/ 	.word	0x0002b1b0
        /*11c0*/ 	.word	0x00000014
        /*11c4*/ 	.word	0x0002a830
        /*11c8*/ 	.short	0x010a
        /*11ca*/ 	.byte	0x3f
	.zero		1


	//   ....[92]....
        /*11cc*/ 	.word	0x0002b200
        /*11d0*/ 	.word	0x00000008
        /*11d4*/ 	.word	0x0002a850
        /*11d8*/ 	.short	0x010a
        /*11da*/ 	.byte	0x3f
	.zero		1


	//   ....[93]....
        /*11dc*/ 	.word	0x0002b250
        /*11e0*/ 	.word	0x00000004
        /*11e4*/ 	.word	0x0002a830
        /*11e8*/ 	.short	0x010a
        /*11ea*/ 	.byte	0x3f
	.zero		1


	//   ....[94]....
        /*11ec*/ 	.word	0x0002b2a0
        /*11f0*/ 	.word	0x0000000b
        /*11f4*/ 	.word	0x0002a850
        /*11f8*/ 	.short	0x010a
        /*11fa*/ 	.byte	0x3f
	.zero		1


	//   ....[95]....
        /*11fc*/ 	.word	0x0002b2f0
        /*1200*/ 	.word	0x0000000b
        /*1204*/ 	.word	0x0002a850
        /*1208*/ 	.short	0x010a
        /*120a*/ 	.byte	0x3f
	.zero		1


	//   ....[96]....
        /*120c*/ 	.word	0x0002b490
        /*1210*/ 	.word	0x00000017
        /*1214*/ 	.word	0x0002a820
        /*1218*/ 	.short	0x010a
        /*121a*/ 	.byte	0x3f
	.zero		1


	//   ....[97]....
        /*121c*/ 	.word	0x0002b4e0
        /*1220*/ 	.word	0x00000003
        /*1224*/ 	.word	0x0002a8a0
        /*1228*/ 	.short	0x010a
        /*122a*/ 	.byte	0x3f
	.zero		1


	//   ....[98]....
        /*122c*/ 	.word	0x0002b530
        /*1230*/ 	.word	0x00000003
        /*1234*/ 	.word	0x0002a8c0
        /*1238*/ 	.short	0x010a
        /*123a*/ 	.byte	0x3f
	.zero		1


	//   ....[99]....
        /*123c*/ 	.word	0x0002b580
        /*1240*/ 	.word	0x0000000b
        /*1244*/ 	.word	0x0002a8a0
        /*1248*/ 	.short	0x010a
        /*124a*/ 	.byte	0x3f
	.zero		1


	//   ....[100]....
        /*124c*/ 	.word	0x0002b5d0
        /*1250*/ 	.word	0x0000000b
        /*1254*/ 	.word	0x0002a8c0
        /*1258*/ 	.short	0x010a
        /*125a*/ 	.byte	0x3f
	.zero		1


	//   ....[101]....
        /*125c*/ 	.word	0x0002b6f0
        /*1260*/ 	.word	0x00000007
        /*1264*/ 	.word	0x0002a840
        /*1268*/ 	.short	0x010a
        /*126a*/ 	.byte	0x3f
	.zero		1


	//   ....[102]....
        /*126c*/ 	.word	0x0002cb40
        /*1270*/ 	.word	0x00000017
        /*1274*/ 	.word	0x0002a820
        /*1278*/ 	.short	0x010a
        /*127a*/ 	.byte	0x3f
	.zero		1


	//   ....[103]....
        /*127c*/ 	.word	0x0002cb90
        /*1280*/ 	.word	0x00000005
        /*1284*/ 	.word	0x0002a840
        /*1288*/ 	.short	0x010a
        /*128a*/ 	.byte	0x3f
	.zero		1


	//   ....[104]....
        /*128c*/ 	.word	0x0002d350
        /*1290*/ 	.word	0x00000005
        /*1294*/ 	.word	0x0002a860
        /*1298*/ 	.short	0x010a
        /*129a*/ 	.byte	0x3f
	.zero		1


	//   ....[105]....
        /*129c*/ 	.word	0x0002db60
        /*12a0*/ 	.word	0x00000000
        /*12a4*/ 	.word	0x0002a860
        /*12a8*/ 	.short	0x010a
        /*12aa*/ 	.byte	0x3f
	.zero		1


	//   ....[106]....
        /*12ac*/ 	.word	0x0002ec90
        /*12b0*/ 	.word	0x00000005
        /*12b4*/ 	.word	0x0002a820
        /*12b8*/ 	.short	0x010a
        /*12ba*/ 	.byte	0x3f
	.zero		1


	//   ....[107]....
        /*12bc*/ 	.word	0x0002ee30
        /*12c0*/ 	.word	0x00000003
        /*12c4*/ 	.word	0x0002a840
        /*12c8*/ 	.short	0x010a
        /*12ca*/ 	.byte	0x3f
	.zero		1


	//   ....[108]....
        /*12cc*/ 	.word	0x0002ee80
        /*12d0*/ 	.word	0x0000001b
        /*12d4*/ 	.word	0x0002a840
        /*12d8*/ 	.short	0x010a
        /*12da*/ 	.byte	0x3f
	.zero		1


	//   ....[109]....
        /*12dc*/ 	.word	0x0002eed0
        /*12e0*/ 	.word	0x00000003
        /*12e4*/ 	.word	0x0002a860
        /*12e8*/ 	.short	0x010a
        /*12ea*/ 	.byte	0x3f
	.zero		1


	//----- nvinfo : EIATTR_NUM_MBARRIERS
	.align		4
.L_238:
        /*12ec*/ 	.byte	0x03, 0x38
        /*12ee*/ 	.short	0x0016


	//----- nvinfo : EIATTR_EXIT_INSTR_OFFSETS
	.align		4
        /*12f0*/ 	.byte	0x04, 0x1c
        /*12f2*/ 	.short	(.L_240 - .L_239)


	//   ....[0]....
.L_239:
        /*12f4*/ 	.word	0x0002a090


	//----- nvinfo : EIATTR_MAX_THREADS
	.align		4
.L_240:
        /*12f8*/ 	.byte	0x04, 0x05
        /*12fa*/ 	.short	(.L_242 - .L_241)
.L_241:
        /*12fc*/ 	.word	0x00000180
        /*1300*/ 	.word	0x00000001
        /*1304*/ 	.word	0x00000001


	//----- nvinfo : EIATTR_CRS_STACK_SIZE
	.align		4
.L_242:
        /*1308*/ 	.byte	0x04, 0x1e
        /*130a*/ 	.short	(.L_244 - .L_243)
.L_243:
        /*130c*/ 	.word	0x00000000


	//----- nvinfo : EIATTR_CBANK_PARAM_SIZE
	.align		4
.L_244:
        /*1310*/ 	.byte	0x03, 0x19
        /*1312*/ 	.short	0x0af0


	//----- nvinfo : EIATTR_PARAM_CBANK
	.align		4
        /*1314*/ 	.byte	0x04, 0x0a
        /*1316*/ 	.short	(.L_246 - .L_245)
	.align		4
.L_245:
        /*1318*/ 	.word	index@(.nv.constant0._ZN7cutlass13device_kernelIN5flash11enable_sm90INS1_16FlashAttnFwdSm90INS1_25CollectiveMainloopFwdSm90ILi2EN4cute5tupleIJNS5_1CILi1EEES8_S8_EEENS6_IJNS7_ILi128EEENS7_ILi96EEENS7_ILi192EEEEEELi128ENS_10bfloat16_tEfNS_4arch4Sm90ELb0ELb1ELb1ELb1ELb1ELb1ELb0ELb1ELb1ELb1ELb0ELb0EEENS1_21CollectiveEpilogueFwdINS6_IJSA_SA_SB_EEES9_SE_SG_Li256ELb1ELb1ELb0ELb0EEENS1_36VarlenDynamicPersistentTileSchedulerILi128ELi96ELi256ELi128ELb0ELb1ELb1ELb1ELb0ELb1EEEEEEEEEvNT_6ParamsE)
        /*131c*/ 	.short	0x0210
        /*131e*/ 	.short	0x0af0


	//----- nvinfo : EIATTR_SW_WAR
	.align		4
.L_246:
        /*1320*/ 	.byte	0x04, 0x36
        /*1322*/ 	.short	(.L_248 - .L_247)
.L_247:
        /*1324*/ 	.word	0x00000008
.L_248:


//--------------------- .nv.info._ZN7cutlass13device_kernelIN5flash11enable_sm90INS1_16FlashAttnFwdSm90INS1_25CollectiveMainloopFwdSm90ILi2EN4cute5tupleIJNS5_1CILi1EEES8_S8_EEENS6_IJNS7_ILi128EEENS7_ILi96EEENS7_ILi192EEEEEELi128ENS_10bfloat16_tEfNS_4arch4Sm90ELb1ELb0ELb1ELb0ELb1ELb0ELb0ELb1ELb1ELb1ELb0ELb0EEENS1_21CollectiveEpilogueFwdINS6_IJSA_SA_SB_EEES9_SE_SG_Li256ELb0ELb1ELb0ELb0EEENS1_30DynamicPersistentTileSchedulerILi256ELi128ELb0ELb1ELb1EEEEEEEEEvNT_6ParamsE --------------------------
	.section	.nv.info._ZN7cutlass13device_kernelIN5flash11enable_sm90INS1_16FlashAttnFwdSm90INS1_25CollectiveMainloopFwdSm90ILi2EN4cute5tupleIJNS5_1CILi1EEES8_S8_EEENS6_IJNS7_ILi128EEENS7_ILi96EEENS7_ILi192EEEEEELi128ENS_10bfloat16_tEfNS_4arch4Sm90ELb1ELb0ELb1ELb0ELb1ELb0ELb0ELb1ELb1ELb1ELb0ELb0EEENS1_21CollectiveEpilogueFwdINS6_IJSA_SA_SB_EEES9_SE_SG_Li256ELb0ELb1ELb0ELb0EEENS1_30DynamicPersistentTileSchedulerILi256ELi128ELb0ELb1ELb1EEEEEEEEEvNT_6ParamsE,"",@"SHT_CUDA_INFO"
	.sectionflags	@""
	.align	4


	//----- nvinfo : EIATTR_CUDA_API_VERSION
	.align		4
        /*0000*/ 	.byte	0x04, 0x37
        /*0002*/ 	.short	(.L_250 - .L_249)
.L_249:
        /*0004*/ 	.word	0x00000082


	//----- nvinfo : EIATTR_KPARAM_INFO
	.align		4
.L_250:
        /*0008*/ 	.byte	0x04, 0x17
        /*000a*/ 	.short	(.L_252 - .L_251)
.L_251:
        /*000c*/ 	.word	0x00000000
        /*0010*/ 	.short	0x0000
        /*0012*/ 	.short	0x0070
        /*0014*/ 	.byte	0x00, 0xf0, 0x01, 0x2a


	//----- nvinfo : EIATTR_SPARSE_MMA_MASK
	.align		4
.L_252:
        /*0018*/ 	.byte	0x03, 0x50
        /*001a*/ 	.short	0x0000


	//----- nvinfo : EIATTR_MAXREG_COUNT
	.align		4
        /*001c*/ 	.byte	0x03, 0x1b
        /*001e*/ 	.short	0x00a8


	//----- nvinfo : EIATTR_NUM_BARRIERS
	.align		4
        /*0020*/ 	.byte	0x02, 0x4c
        /*0022*/ 	.byte	0x09
	.zero		1


	//----- nvinfo : EIATTR_EXTERNS
	.align		4
        /*0024*/ 	.byte	0x04, 0x0f
        /*0026*/ 	.short	(.L_254 - .L_253)


	//   ....[0]....
	.align		4
.L_253:
        /*0028*/ 	.word	index@(__assertfail)


	//----- nvinfo : EIATTR_ANNOTATIONS
	.align		4
.L_254:
        /*002c*/ 	.byte	0x04, 0x55
        /*002e*/ 	.short	(.L_256 - .L_255)


	//   ....[0]....
.L_255:
        /*0030*/ 	.word	0x00000001
        /*0034*/ 	.byte	0xc0, 0xb2, 0x00, 0x00, 0x01, 0x00, 0x00, 0x00, 0xf0, 0xb3, 0x00, 0x00, 0x01, 0x00, 0x00, 0x00
        /*0044*/ 	.byte	0x20, 0xd7, 0x00, 0x00, 0x01, 0x00, 0x00, 0x00, 0x40, 0xd7, 0x00, 0x00, 0x01, 0x00, 0x00, 0x00
        /*0054*/ 	.byte	0xe0, 0xef, 0x00, 0x00


	//----- nvinfo : EIATTR_MERCURY_ISA_VERSION
	.align		4
.L_256:
        /*0058*/ 	.byte	0x03, 0x5f
        /*005a*/ 	.short	0x0101


	//----- nvinfo : EIATTR_INT_WARP_WIDE_INSTR_OFFSETS
	.align		4
        /*005c*/ 	.byte	0x04, 0x31
        /*005e*/ 	.short	(.L_258 - .L_257)


	//   ....[0]....
.L_257:
        /*0060*/ 	.word	0x000000c0


	//   ....[1]....
        /*0064*/ 	.word	0x000000d0


	//   ....[2]....
        /*0068*/ 	.word	0x00000170


	//   ....[3]....
        /*006c*/ 	.word	0x0000bc10


	//   ....[4]....
        /*0070*/ 	.word	0x0000bca0


	//   ....[5]....
        /*0074*/ 	.word	0x0000e7e0


	//   ....[6]....
        /*0078*/ 	.word	0x0000e870


	//----- nvinfo : EIATTR_COOP_GROUP_MASK_REGIDS
	.align		4
.L_258:
        /*007c*/ 	.byte	0x04, 0x29
        /*007e*/ 	.short	(.L_260 - .L_259)


	//   ....[0]....
.L_259:
        /*0080*/ 	.word	0xffffffff


	//   ....[1]....
        /*0084*/ 	.word	0xffffffff


	//   ....[2]....
        /*0088*/ 	.word	0xffffffff


	//   ....[3]....
        /*008c*/ 	.word	0xffffffff


	//   ....[4]....
        /*0090*/ 	.word	0xffffffff


	//   ....[5]....
        /*0094*/ 	.word	0xffffffff


	//   ....[6]....
        /*0098*/ 	.word	0xffffffff


	//   ....[7]....
        /*009c*/ 	.word	0xffffffff


	//   ....[8]....
        /*00a0*/ 	.word	0xffffffff


	//   ....[9]....
        /*00a4*/ 	.word	0xffffffff


	//   ....[10]....
        /*00a8*/ 	.word	0xffffffff


	//   ....[11]....
        /*00ac*/ 	.word	0xffffffff


	//   ....[12]....
        /*00b0*/ 	.word	0xffffffff


	//   ....[13]....
        /*00b4*/ 	.word	0xffffffff


	//   ....[14]....
        /*00b8*/ 	.word	0xffffffff


	//   ....[15]....
        /*00bc*/ 	.word	0xffffffff


	//   ....[16]....
        /*00c0*/ 	.word	0xffffffff


	//   ....[17]....
        /*00c4*/ 	.word	0xffffffff


	//   ....[18]....
        /*00c8*/ 	.word	0xffffffff


	//   ....[19]....
        /*00cc*/ 	.word	0xffffffff


	//   ....[20]....
        /*00d0*/ 	.word	0xffffffff


	//   ....[21]....
        /*00d4*/ 	.word	0xffffffff


	//   ....[22]....
        /*00d8*/ 	.word	0xffffffff


	//   ....[23]....
        /*00dc*/ 	.word	0xffffffff


	//   ....[24]....
        /*00e0*/ 	.word	0xffffffff


	//   ....[25]....
        /*00e4*/ 	.word	0xffffffff


	//   ....[26]....
        /*00e8*/ 	.word	0xffffffff


	//   ....[27]....
        /*00ec*/ 	.word	0xffffffff


	//   ....[28]....
        /*00f0*/ 	.word	0xffffffff


	//   ....[29]....
        /*00f4*/ 	.word	0xffffffff


	//   ....[30]....
        /*00f8*/ 	.word	0xffffffff


	//   ....[31]....
        /*00fc*/ 	.word	0xffffffff


	//   ....[32]....
        /*0100*/ 	.word	0xffffffff


	//   ....[33]....
        /*0104*/ 	.word	0xffffffff


	//   ....[34]....
        /*0108*/ 	.word	0xffffffff


	//   ....[35]....
        /*010c*/ 	.word	0xffffffff


	//   ....[36]....
        /*0110*/ 	.word	0xffffffff


	//   ....[37]....
        /*0114*/ 	.word	0xffffffff


	//   ....[38]....
        /*0118*/ 	.word	0xffffffff


	//   ....[39]....
        /*011c*/ 	.word	0xffffffff


	//   ....[40]....
        /*0120*/ 	.word	0xffffffff


	//   ....[41]....
        /*0124*/ 	.word	0xffffffff


	//   ....[42]....
        /*0128*/ 	.word	0xffffffff


	//   ....[43]....
        /*012c*/ 	.word	0xffffffff


	//   ....[44]....
        /*0130*/ 	.word	0xffffffff


	//   ....[45]....
        /*0134*/ 	.word	0xffffffff


	//   ....[46]....
        /*0138*/ 	.word	0xffffffff


	//   ....[47]....
        /*013c*/ 	.word	0xffffffff


	//   ....[48]....
        /*0140*/ 	.word	0xffffffff


	//   ....[49]....
        /*0144*/ 	.word	0xffffffff


	//   ....[50]....
        /*0148*/ 	.word	0xffffffff


	//   ....[51]....
        /*014c*/ 	.word	0xffffffff


	//   ....[52]....
        /*0150*/ 	.word	0xffffffff


	//   ....[53]....
        /*0154*/ 	.word	0xffffffff


	//   ....[54]....
        /*0158*/ 	.word	0xffffffff


	//   ....[55]....
        /*015c*/ 	.word	0xffffffff


	//   ....[56]....
        /*0160*/ 	.word	0xffffffff


	//   ....[57]....
        /*0164*/ 	.word	0xffffffff


	//   ....[58]....
        /*0168*/ 	.word	0xffffffff


	//   ....[59]....
        /*016c*/ 	.word	0xffffffff


	//   ....[60]....
        /*0170*/ 	.word	0xffffffff


	//   ....[61]....
        /*0174*/ 	.word	0xffffffff


	//   ....[62]....
        /*0178*/ 	.word	0xffffffff


	//   ....[63]....
        /*017c*/ 	.word	0xffffffff


	//   ....[64]....
        /*0180*/ 	.word	0xffffffff


	//   ....[65]....
        /*0184*/ 	.word	0xffffffff


	//   ....[66]....
        /*0188*/ 	.word	0xffffffff


	//   ....[67]....
        /*018c*/ 	.word	0xffffffff


	//   ....[68]....
        /*0190*/ 	.word	0xffffffff


	//   ....[69]....
        /*0194*/ 	.word	0xffffffff


	//   ....[70]....
        /*0198*/ 	.word	0xffffffff


	//   ....[71]....
        /*019c*/ 	.word	0xffffffff


	//   ....[72]....
        /*01a0*/ 	.word	0xffffffff


	//   ....[73]....
        /*01a4*/ 	.word	0xffffffff


	//   ....[74]....
        /*01a8*/ 	.word	0xffffffff


	//   ....[75]....
        /*01ac*/ 	.word	0xffffffff


	//   ....[76]....
        /*01b0*/ 	.word	0xffffffff


	//   ....[77]....
        /*01b4*/ 	.word	0xffffffff


	//   ....[78]....
        /*01b8*/ 	.word	0xffffffff


	//   ....[79]....
        /*01bc*/ 	.word	0xffffffff


	//   ....[80]....
        /*01c0*/ 	.word	0xffffffff


	//   ....[81]....
        /*01c4*/ 	.word	0xffffffff


	//   ....[82]....
        /*01c8*/ 	.word	0xffffffff


	//   ....[83]....
        /*01cc*/ 	.word	0xffffffff


	//   ....[84]....
        /*01d0*/ 	.word	0xffffffff


	//   ....[85]....
        /*01d4*/ 	.word	0xffffffff


	//   ....[86]....
        /*01d8*/ 	.word	0xffffffff


	//   ....[87]....
        /*01dc*/ 	.word	0xffffffff


	//   ....[88]....
        /*01e0*/ 	.word	0xffffffff


	//   ....[89]....
        /*01e4*/ 	.word	0xffffffff


	//   ....[90]....
        /*01e8*/ 	.word	0xffffffff


	//   ....[91]....
        /*01ec*/ 	.word	0xffffffff


	//   ....[92]....
        /*01f0*/ 	.word	0xffffffff


	//   ....[93]....
        /*01f4*/ 	.word	0xffffffff


	//   ....[94]....
        /*01f8*/ 	.word	0xffffffff


	//   ....[95]....
        /*01fc*/ 	.word	0xffffffff


	//   ....[96]....
        /*0200*/ 	.word	0xffffffff


	//   ....[97]....
        /*0204*/ 	.word	0xffffffff


	//   ....[98]....
        /*0208*/ 	.word	0xffffffff


	//   ....[99]....
        /*020c*/ 	.word	0xffffffff


	//   ....[100]....
        /*0210*/ 	.word	0xffffffff


	//   ....[101]....
        /*0214*/ 	.word	0xffffffff


	//   ....[102]....
        /*0218*/ 	.word	0xffffffff


	//   ....[103]....
        /*021c*/ 	.word	0xffffffff


	//   ....[104]....
        /*0220*/ 	.word	0xffffffff


	//   ....[105]....
        /*0224*/ 	.word	0xffffffff


	//   ....[106]....
        /*0228*/ 	.word	0xffffffff


	//   ....[107]....
        /*022c*/ 	.word	0xffffffff


	//   ....[108]....
        /*0230*/ 	.word	0xffffffff


	//   ....[109]....
        /*0234*/ 	.word	0xffffffff


	//   ....[110]....
        /*0238*/ 	.word	0xffffffff


	//   ....[111]....
        /*023c*/ 	.word	0xffffffff


	//   ....[112]....
        /*0240*/ 	.word	0xffffffff


	//   ....[113]....
        /*0244*/ 	.word	0xffffffff


	//   ....[114]....
        /*0248*/ 	.word	0x0500000f


	//   ....[115]....
        /*024c*/ 	.word	0x0500000f


	//   ....[116]....
        /*0250*/ 	.word	0x0500000f


	//   ....[117]....
        /*0254*/ 	.word	0x0500000f


	//   ....[118]....
        /*0258*/ 	.word	0x0500000f


	//   ....[119]....
        /*025c*/ 	.word	0x0500000f


	//   ....[120]....
        /*0260*/ 	.word	0x0500000f


	//   ....[121]....
        /*0264*/ 	.word	0x0500000f


	//   ....[122]....
        /*0268*/ 	.word	0x0500000f


	//   ....[123]....
        /*026c*/ 	.word	0x0500000f


	//   ....[124]....
        /*0270*/ 	.word	0x0500000f


	//   ....[125]....
        /*0274*/ 	.word	0x0500000f


	//   ....[126]....
        /*0278*/ 	.word	0x0500000f


	//   ....[127]....
        /*027c*/ 	.word	0x0500000f


	//   ....[128]....
        /*0280*/ 	.word	0x0500000f


	//   ....[129]....
        /*0284*/ 	.word	0x0500000f


	//   ....[130]....
        /*0288*/ 	.word	0x0500000f


	//   ....[131]....
        /*028c*/ 	.word	0x0500000f


	//   ....[132]....
        /*0290*/ 	.word	0x0500000f


	//   ....[133]....
        /*0294*/ 	.word	0x0500000f


	//   ....[134]....
        /*0298*/ 	.word	0x0500000f


	//   ....[135]....
        /*029c*/ 	.word	0x0500000f


	//   ....[136]....
        /*02a0*/ 	.word	0x0500000f


	//   ....[137]....
        /*02a4*/ 	.word	0x0500000f


	//   ....[138]....
        /*02a8*/ 	.word	0x0500000f


	//   ....[139]....
        /*02ac*/ 	.word	0x0500000f


	//   ....[140]....
        /*02b0*/ 	.word	0x0500000f


	//   ....[141]....
        /*02b4*/ 	.word	0x0500000f


	//   ....[142]....
        /*02b8*/ 	.word	0x0500000f


	//   ....[143]....
        /*02bc*/ 	.word	0x0500000f


	//   ....[144]....
        /*02c0*/ 	.word	0x0500000f


	//   ....[145]....
        /*02c4*/ 	.word	0x0500000f


	//   ....[146]....
        /*02c8*/ 	.word	0x0500000f


	//   ....[147]....
        /*02cc*/ 	.word	0x0500000f


	//   ....[148]....
        /*02d0*/ 	.word	0x0500000f


	//   ....[149]....
        /*02d4*/ 	.word	0x0500000f


	//   ....[150]....
        /*02d8*/ 	.word	0x0500000f


	//   ....[151]....
        /*02dc*/ 	.word	0x0500000f


	//   ....[152]....
        /*02e0*/ 	.word	0x0500000f


	//   ....[153]....
        /*02e4*/ 	.word	0x0500000f


	//   ....[154]....
        /*02e8*/ 	.word	0x0500000f


	//   ....[155]....
        /*02ec*/ 	.word	0x0500000f


	//   ....[156]....
        /*02f0*/ 	.word	0x0500000f


	//   ....[157]....
        /*02f4*/ 	.word	0x0500000f


	//   ....[158]....
        /*02f8*/ 	.word	0x0500000f


	//   ....[159]....
        /*02fc*/ 	.word	0x0500000f


	//   ....[160]....
        /*0300*/ 	.word	0x0500000f


	//   ....[161]....
        /*0304*/ 	.word	0x0500000f


	//   ....[162]....
        /*0308*/ 	.word	0x0500000f


	//   ....[163]....
        /*030c*/ 	.word	0x0500000f


	//   ....[164]....
        /*0310*/ 	.word	0x0500000f


	//   ....[165]....
        /*0314*/ 	.word	0x0500000f


	//   ....[166]....
        /*0318*/ 	.word	0x0500000f


	//   ....[167]....
        /*031c*/ 	.word	0x0500000f


	//   ....[168]....
        /*0320*/ 	.word	0x0500000f


	//   ....[169]....
        /*0324*/ 	.word	0x0500000f


	//   ....[170]....
        /*0328*/ 	.word	0x0500000f


	//   ....[171]....
        /*032c*/ 	.word	0x0500000f


	//   ....[172]....
        /*0330*/ 	.word	0x0500000f


	//   ....[173]....
        /*0334*/ 	.word	0x0500000f


	//   ....[174]....
        /*0338*/ 	.word	0x0500000f


	//   ....[175]....
        /*033c*/ 	.word	0x0500000f


	//   ....[176]....
        /*0340*/ 	.word	0x0500000f


	//   ....[177]....
        /*0344*/ 	.word	0x0500000f


	//   ....[178]....
        /*0348*/ 	.word	0x0500000f


	//   ....[179]....
        /*034c*/ 	.word	0x0500000f


	//   ....[180]....
        /*0350*/ 	.word	0x0500000f


	//----- nvinfo : EIATTR_COOP_GROUP_INSTR_OFFSETS
	.align		4
.L_260:
        /*0354*/ 	.byte	0x04, 0x28
        /*0356*/ 	.short	(.L_262 - .L_261)


	//   ....[0]....
.L_261:
        /*0358*/ 	.word	0x00000070


	//   ....[1]....
        /*035c*/ 	.word	0x000000b0


	//   ....[2]....
        /*0360*/ 	.word	0x000002d0


	//   ....[3]....
        /*0364*/ 	.word	0x00000430


	//   ....[4]....
        /*0368*/ 	.word	0x00000550


	//   ....[5]....
        /*036c*/ 	.word	0x000006b0


	//   ....[6]....
        /*0370*/ 	.word	0x00001390


	//   ....[7]....
        /*0374*/ 	.word	0x00002000


	//   ....[8]....
        /*0378*/ 	.word	0x00002040


	//   ....[9]....
        /*037c*/ 	.word	0x00002790


	//   ....[10]....
        /*0380*/ 	.word	0x00002800


	//   ....[11]....
        /*0384*/ 	.word	0x00002ff0


	//   ....[12]....
        /*0388*/ 	.word	0x00003070


	//   ....[13]....
        /*038c*/ 	.word	0x00004c70


	//   ....[14]....
        /*0390*/ 	.word	0x00004cb0


	//   ....[15]....
        /*0394*/ 	.word	0x000053c0


	//   ....[16]....
        /*0398*/ 	.word	0x000054b0


	//   ....[17]....
        /*039c*/ 	.word	0x00005b80


	//   ....[18]....
        /*03a0*/ 	.word	0x00005bf0


	//   ....[19]....
        /*03a4*/ 	.word	0x00007c90


	//   ....[20]....
        /*03a8*/ 	.word	0x00007cc0


	//   ....[21]....
        /*03ac*/ 	.word	0x00007cf0


	//   ....[22]....
        /*03b0*/ 	.word	0x00007d10


	//   ....[23]....
        /*03b4*/ 	.word	0x00008df0


	//   ....[24]....
        /*03b8*/ 	.word	0x00008e30


	//   ....[25]....
        /*03bc*/ 	.word	0x00008ef0


	//   ....[26]....
        /*03c0*/ 	.word	0x00008f00


	//   ....[27]....
        /*03c4*/ 	.word	0x0000a070


	//   ....[28]....
        /*03c8*/ 	.word	0x0000a0d0


	//   ....[29]....
        /*03cc*/ 	.word	0x0000a140


	//   ....[30]....
        /*03d0*/ 	.word	0x0000a1c0


	//   ....[31]....
        /*03d4*/ 	.word	0x0000a560


	//   ....[32]....
        /*03d8*/ 	.word	0x0000a5a0


	//   ....[33]....
        /*03dc*/ 	.word	0x0000a660


	//   ....[34]....
        /*03e0*/ 	.word	0x0000a680


	//   ....[35]....
        /*03e4*/ 	.word	0x0000a740


	//   ....[36]....
        /*03e8*/ 	.word	0x0000a760


	//   ....[37]....
        /*03ec*/ 	.word	0x0000a830


	//   ....[38]....
        /*03f0*/ 	.word	0x0000a850


	//   ....[39]....
        /*03f4*/ 	.word	0x0000aeb0


	//   ....[40]....
        /*03f8*/ 	.word	0x0000aec0


	//   ....[41]....
        /*03fc*/ 	.word	0x0000af80


	//   ....[42]....
        /*0400*/ 	.word	0x0000afa0


	//   ....[43]....
        /*0404*/ 	.word	0x0000b060


	//   ....[44]....
        /*0408*/ 	.word	0x0000b080


	//   ....[45]....
        /*040c*/ 	.word	0x0000b150


	//   ....[46]....
        /*0410*/ 	.word	0x0000b170


	//   ....[47]....
        /*0414*/ 	.word	0x0000b2f0


	//   ....[48]....
        /*0418*/ 	.word	0x0000c780


	//   ....[49]....
        /*041c*/ 	.word	0x0000c7a0


	//   ....[50]....
        /*0420*/ 	.word	0x0000c7b0


	//   ....[51]....
        /*0424*/ 	.word	0x0000c7f0


	//   ....[52]....
        /*0428*/ 	.word	0x0000c880


	//   ....[53]....
        /*042c*/ 	.word	0x0000c8a0


	//   ....[54]....
        /*0430*/ 	.word	0x0000c930


	//   ....[55]....
        /*0434*/ 	.word	0x0000c950


	//   ....[56]....
        /*0438*/ 	.word	0x0000c9e0


	//   ....[57]....
        /*043c*/ 	.word	0x0000ca00


	//   ....[58]....
        /*0440*/ 	.word	0x0000ca90


	//   ....[59]....
        /*0444*/ 	.word	0x0000cab0


	//   ....[60]....
        /*0448*/ 	.word	0x0000d110


	//   ....[61]....
        /*044c*/ 	.word	0x0000d130


	//   ....[62]....
        /*0450*/ 	.word	0x0000d150


	//   ....[63]....
        /*0454*/ 	.word	0x0000d1b0


	//   ....[64]....
        /*0458*/ 	.word	0x0000d230


	//   ....[65]....
        /*045c*/ 	.word	0x0000d260


	//   ....[66]....
        /*0460*/ 	.word	0x0000d2e0


	//   ....[67]....
        /*0464*/ 	.word	0x0000d310


	//   ....[68]....
        /*0468*/ 	.word	0x0000d390


	//   ....[69]....
        /*046c*/ 	.word	0x0000d3c0


	//   ....[70]....
        /*0470*/ 	.word	0x0000d440


	//   ....[71]....
        /*0474*/ 	.word	0x0000d470


	//   ....[72]....
        /*0478*/ 	.word	0x0000d4f0


	//   ....[73]....
        /*047c*/ 	.word	0x0000d520


	//   ....[74]....
        /*0480*/ 	.word	0x0000d5a0


	//   ....[75]....
        /*0484*/ 	.word	0x0000d5c0


	//   ....[76]....
        /*0488*/ 	.word	0x0000dcf0


	//   ....[77]....
        /*048c*/ 	.word	0x0000dd20


	//   ....[78]....
        /*0490*/ 	.word	0x0000dd30


	//   ....[79]....
        /*0494*/ 	.word	0x0000dd50


	//   ....[80]....
        /*0498*/ 	.word	0x0000dda0


	//   ....[81]....
        /*049c*/ 	.word	0x0000ddc0


	//   ....[82]....
        /*04a0*/ 	.word	0x0000de20


	//   ....[83]....
        /*04a4*/ 	.word	0x0000de40


	//   ....[84]....
        /*04a8*/ 	.word	0x0000de90


	//   ....[85]....
        /*04ac*/ 	.word	0x0000deb0


	//   ....[86]....
        /*04b0*/ 	.word	0x0000df00


	//   ....[87]....
        /*04b4*/ 	.word	0x0000df20


	//   ....[88]....
        /*04b8*/ 	.word	0x0000e1c0


	//   ....[89]....
        /*04bc*/ 	.word	0x0000e1e0


	//   ....[90]....
        /*04c0*/ 	.word	0x0000e200


	//   ....[91]....
        /*04c4*/ 	.word	0x0000e260


	//   ....[92]....
        /*04c8*/ 	.word	0x0000e280


	//   ....[93]....
        /*04cc*/ 	.word	0x0000e2e0


	//   ....[94]....
        /*04d0*/ 	.word	0x0000e300


	//   ....[95]....
        /*04d4*/ 	.word	0x0000e360


	//   ....[96]....
        /*04d8*/ 	.word	0x0000e380


	//   ....[97]....
        /*04dc*/ 	.word	0x0000e3e0


	//   ....[98]....
        /*04e0*/ 	.word	0x0000e400


	//   ....[99]....
        /*04e4*/ 	.word	0x0000e410


	//   ....[100]....
        /*04e8*/ 	.word	0x0000e9c0


	//   ....[101]....
        /*04ec*/ 	.word	0x0000e9e0


	//   ....[102]....
        /*04f0*/ 	.word	0x0000e9f0


	//   ....[103]....
        /*04f4*/ 	.word	0x0000ea10


	//   ....[104]....
        /*04f8*/ 	.word	0x0000ea90


	//   ....[105]....
        /*04fc*/ 	.word	0x0000eac0


	//   ....[106]....
        /*0500*/ 	.word	0x0000eb10


	//   ....[107]....
        /*0504*/ 	.word	0x0000eb40


	//   ....[108]....
        /*0508*/ 	.word	0x0000eb90


	//   ....[109]....
        /*050c*/ 	.word	0x0000ebc0


	//   ....[110]....
        /*0510*/ 	.word	0x0000ec10


	//   ....[111]....
        /*0514*/ 	.word	0x0000ec40


	//   ....[112]....
        /*0518*/ 	.word	0x0000ef20


	//   ....[113]....
        /*051c*/ 	.word	0x0000f100


	//   ....[114]....
        /*0520*/ 	.word	0x0000f690


	//   ....[115]....
        /*0524*/ 	.word	0x0000f770


	//   ....[116]....
        /*0528*/ 	.word	0x0000f810


	//   ....[117]....
        /*052c*/ 	.word	0x0000f890


	//   ....[118]....
        /*0530*/ 	.word	0x0000f950


	//   ....[119]....
        /*0534*/ 	.word	0x0000f9d0


	//   ....[120]....
        /*0538*/ 	.word	0x0000fab0


	//   ....[121]....
        /*053c*/ 	.word	0x0000fb40


	//   ....[122]....
        /*0540*/ 	.word	0x0000fc10


	//   ....[123]....
        /*0544*/ 	.word	0x0000fca0


	//   ....[124]....
        /*0548*/ 	.word	0x0000fd70


	//   ....[125]....
        /*054c*/ 	.word	0x0000fdf0


	//   ....[126]....
        /*0550*/ 	.word	0x0000fec0


	//   ....[127]....
        /*0554*/ 	.word	0x0000ff50


	//   ....[128]....
        /*0558*/ 	.word	0x0000ffd0


	//   ....[129]....
        /*055c*/ 	.word	0x00010050


	//   ....[130]....
        /*0560*/ 	.word	0x00010110


	//   ....[131]....
        /*0564*/ 	.word	0x00010180


	//   ....[132]....
        /*0568*/ 	.word	0x00010270


	//   ....[133]....
        /*056c*/ 	.word	0x00010300


	//   ....[134]....
        /*0570*/ 	.word	0x000103d0


	//   ....[135]....
        /*0574*/ 	.word	0x00010450


	//   ....[136]....
        /*0578*/ 	.word	0x00010530


	//   ....[137]....
        /*057c*/ 	.word	0x000105a0


	//   ....[138]....
        /*0580*/ 	.word	0x00010690


	//   ....[139]....
        /*0584*/ 	.word	0x00010720


	//   ....[140]....
        /*0588*/ 	.word	0x000107f0


	//   ....[141]....
        /*058c*/ 	.word	0x00010870


	//   ....[142]....
        /*0590*/ 	.word	0x00010930


	//   ....[143]....
        /*0594*/ 	.word	0x00010a60


	//   ....[144]....
        /*0598*/ 	.word	0x00010b10


	//   ....[145]....
        /*059c*/ 	.word	0x00010b70


	//   ....[146]....
        /*05a0*/ 	.word	0x00010c30


	//   ....[147]....
        /*05a4*/ 	.word	0x00010c90


	//   ....[148]....
        /*05a8*/ 	.word	0x00010d50


	//   ....[149]....
        /*05ac*/ 	.word	0x00010db0


	//   ....[150]....
        /*05b0*/ 	.word	0x00010e70


	//   ....[151]....
        /*05b4*/ 	.word	0x00010ed0


	//   ....[152]....
        /*05b8*/ 	.word	0x00010f90


	//   ....[153]....
        /*05bc*/ 	.word	0x00010ff0


	//   ....[154]....
        /*05c0*/ 	.word	0x000110b0


	//   ....[155]....
        /*05c4*/ 	.word	0x00011190


	//   ....[156]....
        /*05c8*/ 	.word	0x00011230


	//   ....[157]....
        /*05cc*/ 	.word	0x00011290


	//   ....[158]....
        /*05d0*/ 	.word	0x00011360


	//   ....[159]....
        /*05d4*/ 	.word	0x000113c0


	//   ....[160]....
        /*05d8*/ 	.word	0x00011490


	//   ....[161]....
        /*05dc*/ 	.word	0x000114f0


	//   ....[162]....
        /*05e0*/ 	.word	0x000115c0


	//   ....[163]....
        /*05e4*/ 	.word	0x00011620


	//   ....[164]....
        /*05e8*/ 	.word	0x000116f0


	//   ....[165]....
        /*05ec*/ 	.word	0x00011750


	//   ....[166]....
        /*05f0*/ 	.word	0x00011810


	//   ....[167]....
        /*05f4*/ 	.word	0x00011930


	//   ....[168]....
        /*05f8*/ 	.word	0x000119d0


	//   ....[169]....
        /*05fc*/ 	.word	0x00011a30


	//   ....[170]....
        /*0600*/ 	.word	0x00011b00


	//   ....[171]....
        /*0604*/ 	.word	0x00011ba0


	//   ....[172]....
        /*0608*/ 	.word	0x00011c60


	//   ....[173]....
        /*060c*/ 	.word	0x00011d00


	//   ....[174]....
        /*0610*/ 	.word	0x00011dc0


	//   ....[175]....
        /*0614*/ 	.word	0x00011e60


	//   ....[176]....
        /*0618*/ 	.word	0x00011f20


	//   ....[177]....
        /*061c*/ 	.word	0x00011fc0


	//   ....[178]....
        /*0620*/ 	.word	0x00012080


	//   ....[179]....
        /*0624*/ 	.word	0x00012150


	//   ....[180]....
        /*0628*/ 	.word	0x00012270


	//----- nvinfo : EIATTR_REG_RECONFIG
	.align		4
.L_262:
        /*062c*/ 	.byte	0x01, 0x54
	.zero		2


	//----- nvinfo : EIATTR_SYSCALL_OFFSETS
	.align		4
        /*0630*/ 	.byte	0x04, 0x46
        /*0632*/ 	.short	(.L_264 - .L_263)


	//   ....[0]....
.L_263:
        /*0634*/ 	.word	0x00001570


	//   ....[1]....
        /*0638*/ 	.word	0x0000be00


	//   ....[2]....
        /*063c*/ 	.word	0x0000bf50


	//   ....[3]....
        /*0640*/ 	.word	0x0000c040


	//   ....[4]....
        /*0644*/ 	.word	0x0000cdc0


	//----- nvinfo : EIATTR_MBARRIER_INSTR_OFFSETS
	.align		4
.L_264:
        /*0648*/ 	.byte	0x04, 0x39
        /*064a*/ 	.short	(.L_266 - .L_265)


	//   ....[0]....
.L_265:
        /*064c*/ 	.word	0x00000180
        /*0650*/ 	.word	0x000000ff
        /*0654*/ 	.word	0x0002a800
        /*0658*/ 	.short	0x0100
        /*065a*/ 	.byte	0x08
	.zero		1


	//   ....[1]....
        /*065c*/ 	.word	0x00000190
        /*0660*/ 	.word	0x000000ff
        /*0664*/ 	.word	0x0002a820
        /*0668*/ 	.short	0x0100
        /*066a*/ 	.byte	0x08
	.zero		1


	//   ....[2]....
        /*066c*/ 	.word	0x00000280
        /*0670*/ 	.word	0x000000ff
        /*0674*/ 	.word	0x0002a830
        /*0678*/ 	.short	0x0100
        /*067a*/ 	.byte	0x08
	.zero		1


	//   ....[3]....
        /*067c*/ 	.word	0x00000290
        /*0680*/ 	.word	0x000000ff
        /*0684*/ 	.word	0x0002a840
        /*0688*/ 	.short	0x0100
        /*068a*/ 	.byte	0x08
	.zero		1


	//   ....[4]....
        /*068c*/ 	.word	0x000002a0
        /*0690*/ 	.word	0x000000ff
        /*0694*/ 	.word	0x0002a838
        /*0698*/ 	.short	0x0100
        /*069a*/ 	.byte	0x08
	.zero		1


	//   ....[5]....
        /*069c*/ 	.word	0x000002b0
        /*06a0*/ 	.word	0x000000ff
        /*06a4*/ 	.word	0x0002a848
        /*06a8*/ 	.short	0x0100
        /*06aa*/ 	.byte	0x08
	.zero		1


	//   ....[6]....
        /*06ac*/ 	.word	0x000003e0
        /*06b0*/ 	.word	0x000000ff
        /*06b4*/ 	.word	0x0002a850
        /*06b8*/ 	.short	0x0100
        /*06ba*/ 	.byte	0x08
	.zero		1


	//   ....[7]....
        /*06bc*/ 	.word	0x000003f0
        /*06c0*/ 	.word	0x000000ff
        /*06c4*/ 	.word	0x0002a860
        /*06c8*/ 	.short	0x0100
        /*06ca*/ 	.byte	0x08
	.zero		1


	//   ....[8]....
        /*06cc*/ 	.word	0x00000400
        /*06d0*/ 	.word	0x000000ff
        /*06d4*/ 	.word	0x0002a858
        /*06d8*/ 	.short	0x0100
        /*06da*/ 	.byte	0x08
	.zero		1


	//   ....[9]....
        /*06dc*/ 	.word	0x00000410
        /*06e0*/ 	.word	0x000000ff
        /*06e4*/ 	.word	0x0002a868
        /*06e8*/ 	.short	0x0100
        /*06ea*/ 	.byte	0x08
	.zero		1


	//   ....[10]....
        /*06ec*/ 	.word	0x00000500
        /*06f0*/ 	.word	0x000000ff
        /*06f4*/ 	.word	0x0002a870
        /*06f8*/ 	.short	0x0100
        /*06fa*/ 	.byte	0x06
	.zero		1


	//   ....[11]....
        /*06fc*/ 	.word	0x00000510
        /*0700*/ 	.word	0x000000ff
        /*0704*/ 	.word	0x0002a880
        /*0708*/ 	.short	0x0100
        /*070a*/ 	.byte	0x06
	.zero		1


	//   ....[12]....
        /*070c*/ 	.word	0x00000520
        /*0710*/ 	.word	0x000000ff
        /*0714*/ 	.word	0x0002a878
        /*0718*/ 	.short	0x0100
        /*071a*/ 	.byte	0x06
	.zero		1


	//   ....[13]....
        /*071c*/ 	.word	0x00000530
        /*0720*/ 	.word	0x000000ff
        /*0724*/ 	.word	0x0002a888
        /*0728*/ 	.short	0x0100
        /*072a*/ 	.byte	0x06
	.zero		1


	//   ....[14]....
        /*072c*/ 	.word	0x00000660
        /*0730*/ 	.word	0x000000ff
        /*0734*/ 	.word	0x0002a890
        /*0738*/ 	.short	0x0100
        /*073a*/ 	.byte	0x08
	.zero		1


	//   ....[15]....
        /*073c*/ 	.word	0x00000670
        /*0740*/ 	.word	0x000000ff
        /*0744*/ 	.word	0x0002a8a0
        /*0748*/ 	.short	0x0100
        /*074a*/ 	.byte	0x08
	.zero		1


	//   ....[16]....
        /*074c*/ 	.word	0x00000680
        /*0750*/ 	.word	0x000000ff
        /*0754*/ 	.word	0x0002a898
        /*0758*/ 	.short	0x0100
        /*075a*/ 	.byte	0x08
	.zero		1


	//   ....[17]....
        /*075c*/ 	.word	0x00000690
        /*0760*/ 	.word	0x000000ff
        /*0764*/ 	.word	0x0002a8a8
        /*0768*/ 	.short	0x0100
        /*076a*/ 	.byte	0x08
	.zero		1


	//   ....[18]....
        /*076c*/ 	.word	0x000007d0
        /*0770*/ 	.word	0x000000ff
        /*0774*/ 	.word	0x0002a8b0
        /*0778*/ 	.short	0x0100
        /*077a*/ 	.byte	0x08
	.zero		1


	//   ....[19]....
        /*077c*/ 	.word	0x000007e0
        /*0780*/ 	.word	0x000000ff
        /*0784*/ 	.word	0x0002a8c0
        /*0788*/ 	.short	0x0100
        /*078a*/ 	.byte	0x08
	.zero		1


	//   ....[20]....
        /*078c*/ 	.word	0x000007f0
        /*0790*/ 	.word	0x000000ff
        /*0794*/ 	.word	0x0002a8b8
        /*0798*/ 	.short	0x0100
        /*079a*/ 	.byte	0x08
	.zero		1


	//   ....[21]....
        /*079c*/ 	.word	0x00000800
        /*07a0*/ 	.word	0x000000ff
        /*07a4*/ 	.word	0x0002a8c8
        /*07a8*/ 	.short	0x0100
        /*07aa*/ 	.byte	0x08
	.zero		1


	//   ....[22]....
        /*07ac*/ 	.word	0x000015e0
        /*07b0*/ 	.word	0x000000ff
        /*07b4*/ 	.word	0x0002a800
        /*07b8*/ 	.short	0x010a
        /*07ba*/ 	.byte	0x28
	.zero		1


	//   ....[23]....
        /*07bc*/ 	.word	0x00001660
        /*07c0*/ 	.word	0x00000000
        /*07c4*/ 	.word	0x0002a830
        /*07c8*/ 	.short	0x010a
        /*07ca*/ 	.byte	0x3f
	.zero		1


	//   ....[24]....
        /*07cc*/ 	.word	0x000016a0
        /*07d0*/ 	.word	0x00000000
        /*07d4*/ 	.word	0x0002a830
        /*07d8*/ 	.short	0x010a
        /*07da*/ 	.byte	0x3f
	.zero		1


	//   ....[25]....
        /*07dc*/ 	.word	0x00002f80
        /*07e0*/ 	.word	0x000000ff
        /*07e4*/ 	.word	0x00000000
        /*07e8*/ 	.short	0x0101
        /*07ea*/ 	.byte	0x04
	.zero		1


	//   ....[26]....
        /*07ec*/ 	.word	0x00003d00
        /*07f0*/ 	.word	0x000000ff
        /*07f4*/ 	.word	0x0002a830
        /*07f8*/ 	.short	0x010a
        /*07fa*/ 	.byte	0x07
	.zero		1


	//   ....[27]....
        /*07fc*/ 	.word	0x00003d40
        /*0800*/ 	.word	0x000000ff
        /*0804*/ 	.word	0x0002a830
        /*0808*/ 	.short	0x010a
        /*080a*/ 	.byte	0x07
	.zero		1


	//   ....[28]....
        /*080c*/ 	.word	0x00004680
        /*0810*/ 	.word	0x000000ff
        /*0814*/ 	.word	0x0002a850
        /*0818*/ 	.short	0x010a
        /*081a*/ 	.byte	0x0a
	.zero		1


	//   ....[29]....
        /*081c*/ 	.word	0x000046c0
        /*0820*/ 	.word	0x000000ff
        /*0824*/ 	.word	0x0002a850
        /*0828*/ 	.short	0x010a
        /*082a*/ 	.byte	0x0a
	.zero		1


	//   ....[30]....
        /*082c*/ 	.word	0x00004e00
        /*0830*/ 	.word	0x000000ff
        /*0834*/ 	.word	0x00000000
        /*0838*/ 	.short	0x0101
        /*083a*/ 	.byte	0x07
	.zero		1


	//   ....[31]....
        /*083c*/ 	.word	0x000064a0
        /*0840*/ 	.word	0x000000ff
        /*0844*/ 	.word	0x00000000
        /*0848*/ 	.short	0x0101
        /*084a*/ 	.byte	0x0a
	.zero		1


	//   ....[32]....
        /*084c*/ 	.word	0x00006730
        /*0850*/ 	.word	0x000000ff
        /*0854*/ 	.word	0x0002a830
        /*0858*/ 	.short	0x010a
        /*085a*/ 	.byte	0x07
	.zero		1


	//   ....[33]....
        /*085c*/ 	.word	0x00006770
        /*0860*/ 	.word	0x000000ff
        /*0864*/ 	.word	0x0002a830
        /*0868*/ 	.short	0x010a
        /*086a*/ 	.byte	0x07
	.zero		1


	//   ....[34]....
        /*086c*/ 	.word	0x000070b0
        /*0870*/ 	.word	0x000000ff
        /*0874*/ 	.word	0x0002a850
        /*0878*/ 	.short	0x010a
        /*087a*/ 	.byte	0x07
	.zero		1


	//   ....[35]....
        /*087c*/ 	.word	0x000070f0
        /*0880*/ 	.word	0x000000ff
        /*0884*/ 	.word	0x0002a850
        /*0888*/ 	.short	0x010a
        /*088a*/ 	.byte	0x07
	.zero		1


	//   ....[36]....
        /*088c*/ 	.word	0x000077a0
        /*0890*/ 	.word	0x000000ff
        /*0894*/ 	.word	0x00000000
        /*0898*/ 	.short	0x0101
        /*089a*/ 	.byte	0x04
	.zero		1


	//   ....[37]....
        /*089c*/ 	.word	0x00008790
        /*08a0*/ 	.word	0x000000ff
        /*08a4*/ 	.word	0x00000000
        /*08a8*/ 	.short	0x0101
        /*08aa*/ 	.byte	0x07
	.zero		1


	//   ....[38]....
        /*08ac*/ 	.word	0x00008d60
        /*08b0*/ 	.word	0x000000ff
        /*08b4*/ 	.word	0x0002a850
        /*08b8*/ 	.short	0x010a
        /*08ba*/ 	.byte	0x05
	.zero		1


	//   ....[39]....
        /*08bc*/ 	.word	0x00008da0
        /*08c0*/ 	.word	0x000000ff
        /*08c4*/ 	.word	0x0002a850
        /*08c8*/ 	.short	0x010a
        /*08ca*/ 	.byte	0x05
	.zero		1


	//   ....[40]....
        /*08cc*/ 	.word	0x00009270
        /*08d0*/ 	.word	0x000000ff
        /*08d4*/ 	.word	0x00000000
        /*08d8*/ 	.short	0x0101
        /*08da*/ 	.byte	0x04
	.zero		1


	//   ....[41]....
        /*08dc*/ 	.word	0x0000a590
        /*08e0*/ 	.word	0x00000028
        /*08e4*/ 	.word	0x00000000
        /*08e8*/ 	.short	0x0101
        /*08ea*/ 	.byte	0x3f
	.zero		1


	//   ....[42]....
        /*08ec*/ 	.word	0x0000c590
        /*08f0*/ 	.word	0x00000000
        /*08f4*/ 	.word	0x0002a840
        /*08f8*/ 	.short	0x010a
        /*08fa*/ 	.byte	0x3f
	.zero		1


	//   ....[43]....
        /*08fc*/ 	.word	0x0000cba0
        /*0900*/ 	.word	0x00000000
        /*0904*/ 	.word	0x0002a830
        /*0908*/ 	.short	0x0107
        /*090a*/ 	.byte	0x3f
	.zero		1


	//   ....[44]....
        /*090c*/ 	.word	0x0000cc60
        /*0910*/ 	.word	0x00000000
        /*0914*/ 	.word	0x0002a830
        /*0918*/ 	.short	0x0101
        /*091a*/ 	.byte	0x3f
	.zero		1


	//   ....[45]....
        /*091c*/ 	.word	0x0000d6b0
        /*0920*/ 	.word	0x00000011
        /*0924*/ 	.word	0x0002a800
        /*0928*/ 	.short	0x0107
        /*092a*/ 	.byte	0x3f
	.zero		1


	//   ....[46]....
        /*092c*/ 	.word	0x0000d7a0
        /*0930*/ 	.word	0x00000011
        /*0934*/ 	.word	0x0002a800
        /*0938*/ 	.short	0x0101
        /*093a*/ 	.byte	0x3f
	.zero		1


	//   ....[47]....
        /*093c*/ 	.word	0x0000d7c0
        /*0940*/ 	.word	0x00000011
        /*0944*/ 	.word	0x0002a820
        /*0948*/ 	.short	0x010a
        /*094a*/ 	.byte	0x3f
	.zero		1


	//   ....[48]....
        /*094c*/ 	.word	0x0000db20
        /*0950*/ 	.word	0x00000006
        /*0954*/ 	.word	0x0002a840
        /*0958*/ 	.short	0x010a
        /*095a*/ 	.byte	0x3f
	.zero		1


	//   ....[49]....
        /*095c*/ 	.word	0x0000dff0
        /*0960*/ 	.word	0x00000006
        /*0964*/ 	.word	0x0002a830
        /*0968*/ 	.short	0x0107
        /*096a*/ 	.byte	0x3f
	.zero		1


	//   ....[50]....
        /*096c*/ 	.word	0x0000e0b0
        /*0970*/ 	.word	0x00000006
        /*0974*/ 	.word	0x0002a830
        /*0978*/ 	.short	0x0101
        /*097a*/ 	.byte	0x3f
	.zero		1


	//   ....[51]....
        /*097c*/ 	.word	0x0000e110
        /*0980*/ 	.word	0x00000006
        /*0984*/ 	.word	0x0002a860
        /*0988*/ 	.short	0x010a
        /*098a*/ 	.byte	0x3f
	.zero		1


	//   ....[52]....
        /*098c*/ 	.word	0x0000e540
        /*0990*/ 	.word	0x00000006
        /*0994*/ 	.word	0x0002a850
        /*0998*/ 	.short	0x0107
        /*099a*/ 	.byte	0x3f
	.zero		1


	//   ....[53]....
        /*099c*/ 	.word	0x0000e690
        /*09a0*/ 	.word	0x00000006
        /*09a4*/ 	.word	0x0002a850
        /*09a8*/ 	.short	0x0101
        /*09aa*/ 	.byte	0x3f
	.zero		1


	//   ....[54]....
        /*09ac*/ 	.word	0x0000e920
        /*09b0*/ 	.word	0x00000004
        /*09b4*/ 	.word	0x0002a860
        /*09b8*/ 	.short	0x010a
        /*09ba*/ 	.byte	0x3f
	.zero		1


	//   ....[55]....
        /*09bc*/ 	.word	0x0000ed20
        /*09c0*/ 	.word	0x00000004
        /*09c4*/ 	.word	0x0002a850
        /*09c8*/ 	.short	0x0107
        /*09ca*/ 	.byte	0x3f
	.zero		1


	//   ....[56]....
        /*09cc*/ 	.word	0x0000ede0
        /*09d0*/ 	.word	0x00000004
        /*09d4*/ 	.word	0x0002a850
        /*09d8*/ 	.short	0x0101
        /*09da*/ 	.byte	0x3f
	.zero		1


	//   ....[57]....
        /*09dc*/ 	.word	0x0000f080
        /*09e0*/ 	.word	0x00000004
        /*09e4*/ 	.word	0x0002a820
        /*09e8*/ 	.short	0x010a
        /*09ea*/ 	.byte	0x3f
	.zero		1


	//   ....[58]....
        /*09ec*/ 	.word	0x0000f200
        /*09f0*/ 	.word	0x00000005
        /*09f4*/ 	.word	0x0002a840
        /*09f8*/ 	.short	0x010a
        /*09fa*/ 	.byte	0x3f
	.zero		1


	//   ....[59]....
        /*09fc*/ 	.word	0x0000f2a0
        /*0a00*/ 	.word	0x00000017
        /*0a04*/ 	.word	0x0002a840
        /*0a08*/ 	.short	0x010a
        /*0a0a*/ 	.byte	0x3f
	.zero		1


	//   ....[60]....
        /*0a0c*/ 	.word	0x0000f2e0
        /*0a10*/ 	.word	0x00000005
        /*0a14*/ 	.word	0x0002a860
        /*0a18*/ 	.short	0x010a
        /*0a1a*/ 	.byte	0x3f
	.zero		1


	//   ....[61]....
        /*0a1c*/ 	.word	0x0000f320
        /*0a20*/ 	.word	0x00000017
        /*0a24*/ 	.word	0x0002a860
        /*0a28*/ 	.short	0x010a
        /*0a2a*/ 	.byte	0x3f
	.zero		1


	//   ....[62]....
        /*0a2c*/ 	.word	0x0000f390
        /*0a30*/ 	.word	0x00000003
        /*0a34*/ 	.word	0x0002a800
        /*0a38*/ 	.short	0x010a
        /*0a3a*/ 	.byte	0x3f
	.zero		1


	//   ....[63]....
        /*0a3c*/ 	.word	0x0000f3e0
        /*0a40*/ 	.word	0x00000000
        /*0a44*/ 	.word	0x0002a830
        /*0a48*/ 	.short	0x010a
        /*0a4a*/ 	.byte	0x3f
	.zero		1


	//   ....[64]....
        /*0a4c*/ 	.word	0x0000f440
        /*0a50*/ 	.word	0x0000000a
        /*0a54*/ 	.word	0x0002a830
        /*0a58*/ 	.short	0x010a
        /*0a5a*/ 	.byte	0x3f
	.zero		1


	//   ....[65]....
        /*0a5c*/ 	.word	0x0000f4a0
        /*0a60*/ 	.word	0x00000009
        /*0a64*/ 	.word	0x0002a850
        /*0a68*/ 	.short	0x010a
        /*0a6a*/ 	.byte	0x3f
	.zero		1


	//   ....[66]....
        /*0a6c*/ 	.word	0x0000f500
        /*0a70*/ 	.word	0x0000000a
        /*0a74*/ 	.word	0x0002a830
        /*0a78*/ 	.short	0x010a
        /*0a7a*/ 	.byte	0x3f
	.zero		1


	//   ....[67]....
        /*0a7c*/ 	.word	0x0000f560
        /*0a80*/ 	.word	0x00000009
        /*0a84*/ 	.word	0x0002a850
        /*0a88*/ 	.short	0x010a
        /*0a8a*/ 	.byte	0x3f
	.zero		1


	//   ....[68]....
        /*0a8c*/ 	.word	0x0000f5c0
        /*0a90*/ 	.word	0x00000003
        /*0a94*/ 	.word	0x0002a850
        /*0a98*/ 	.short	0x010a
        /*0a9a*/ 	.byte	0x3f
	.zero		1


	//   ....[69]....
        /*0a9c*/ 	.word	0x0000f6c0
        /*0aa0*/ 	.word	0x00000000
        /*0aa4*/ 	.word	0x0002a840
        /*0aa8*/ 	.short	0x010a
        /*0aaa*/ 	.byte	0x3f
	.zero		1


	//   ....[70]....
        /*0aac*/ 	.word	0x00010960
        /*0ab0*/ 	.word	0x00000011
        /*0ab4*/ 	.word	0x0002a820
        /*0ab8*/ 	.short	0x010a
        /*0aba*/ 	.byte	0x3f
	.zero		1


	//   ....[71]....
        /*0abc*/ 	.word	0x000109b0
        /*0ac0*/ 	.word	0x00000006
        /*0ac4*/ 	.word	0x0002a840
        /*0ac8*/ 	.short	0x010a
        /*0aca*/ 	.byte	0x3f
	.zero		1


	//   ....[72]....
        /*0acc*/ 	.word	0x000110e0
        /*0ad0*/ 	.word	0x00000006
        /*0ad4*/ 	.word	0x0002a860
        /*0ad8*/ 	.short	0x010a
        /*0ada*/ 	.byte	0x3f
	.zero		1


	//   ....[73]....
        /*0adc*/ 	.word	0x00011880
        /*0ae0*/ 	.word	0x00000004
        /*0ae4*/ 	.word	0x0002a860
        /*0ae8*/ 	.short	0x010a
        /*0aea*/ 	.byte	0x3f
	.zero		1


	//   ....[74]....
        /*0aec*/ 	.word	0x00012190
        /*0af0*/ 	.word	0x00000004
        /*0af4*/ 	.word	0x0002a820
        /*0af8*/ 	.short	0x010a
        /*0afa*/ 	.byte	0x3f
	.zero		1


	//   ....[75]....
        /*0afc*/ 	.word	0x00012330
        /*0b00*/ 	.word	0x00000005
        /*0b04*/ 	.word	0x0002a840
        /*0b08*/ 	.short	0x010a
        /*0b0a*/ 	.byte	0x3f
	.zero		1


	//   ....[76]....
        /*0b0c*/ 	.word	0x00012380
        /*0b10*/ 	.word	0x00000017
        /*0b14*/ 	.word	0x0002a840
        /*0b18*/ 	.short	0x010a
        /*0b1a*/ 	.byte	0x3f
	.zero		1


	//   ....[77]....
        /*0b1c*/ 	.word	0x000123d0
        /*0b20*/ 	.word	0x00000005
        /*0b24*/ 	.word	0x0002a860
        /*0b28*/ 	.short	0x010a
        /*0b2a*/ 	.byte	0x3f
	.zero		1


	//----- nvinfo : EIATTR_NUM_MBARRIERS
	.align		4
.L_266:
        /*0b2c*/ 	.byte	0x03, 0x38
        /*0b2e*/ 	.short	0x0016


	//----- nvinfo : EIATTR_EXIT_INSTR_OFFSETS
	.align		4
        /*0b30*/ 	.byte	0x04, 0x1c
        /*0b32*/ 	.short	(.L_268 - .L_267)


	//   ....[0]....
.L_267:
        /*0b34*/ 	.word	0x00000930


	//   ....[1]....
        /*0b38*/ 	.word	0x0000b260


	//   ....[2]....
        /*0b3c*/ 	.word	0x0000f370


	//----- nvinfo : EIATTR_MAX_THREADS
	.align		4
.L_268:
        /*0b40*/ 	.byte	0x04, 0x05
        /*0b42*/ 	.short	(.L_270 - .L_269)
.L_269:
        /*0b44*/ 	.word	0x00000180
        /*0b48*/ 	.word	0x00000001
        /*0b4c*/ 	.word	0x00000001


	//----- nvinfo : EIATTR_CRS_STACK_SIZE
	.align		4
.L_270:
        /*0b50*/ 	.byte	0x04, 0x1e
        /*0b52*/ 	.short	(.L_272 - .L_271)
.L_271:
        /*0b54*/ 	.word	0x00000000


	//----- nvinfo : EIATTR_CBANK_PARAM_SIZE
	.align		4
.L_272:
        /*0b58*/ 	.byte	0x03, 0x19
        /*0b5a*/ 	.short	0x0af0


	//----- nvinfo : EIATTR_PARAM_CBANK
	.align		4
        /*0b5c*/ 	.byte	0x04, 0x0a
        /*0b5e*/ 	.short	(.L_274 - .L_273)
	.align		4
.L_273:
        /*0b60*/ 	.word	index@(.nv.constant0._ZN7cutlass13device_kernelIN5flash11enable_sm90INS1_16FlashAttnFwdSm90INS1_25CollectiveMainloopFwdSm90ILi2EN4cute5tupleIJNS5_1CILi1EEES8_S8_EEENS6_IJNS7_ILi128EEENS7_ILi96EEENS7_ILi192EEEEEELi128ENS_10bfloat16_tEfNS_4arch4Sm90ELb1ELb0ELb1ELb0ELb1ELb0ELb0ELb1ELb1ELb1ELb0ELb0EEENS1_21CollectiveEpilogueFwdINS6_IJSA_SA_SB_EEES9_SE_SG_Li256ELb0ELb1ELb0ELb0EEENS1_30DynamicPersistentTileSchedulerILi256ELi128ELb0ELb1ELb1EEEEEEEEEvNT_6ParamsE)
        /*0b64*/ 	.short	0x0210
        /*0b66*/ 	.short	0x0af0


	//----- nvinfo : EIATTR_SW_WAR
	.align		4
.L_274:
        /*0b68*/ 	.byte	0x04, 0x36
        /*0b6a*/ 	.short	(.L_276 - .L_275)
.L_275:
        /*0b6c*/ 	.word	0x00000008
.L_276:


//--------------------- .nv.info._ZN7cutlass13device_kernelIN5flash11enable_sm90INS1_16FlashAttnFwdSm90INS1_25CollectiveMainloopFwdSm90ILi2EN4cute5tupleIJNS5_1CILi1EEES8_S8_EEENS6_IJNS7_ILi128EEENS7_ILi96EEENS7_ILi192EEEEEELi128ENS_10bfloat16_tEfNS_4arch4Sm90ELb1ELb0ELb1ELb1ELb1ELb0ELb0ELb1ELb1ELb1ELb0ELb0EEENS1_21CollectiveEpilogueFwdINS6_IJSA_SA_SB_EEES9_SE_SG_Li256ELb1ELb1ELb0ELb0EEENS1_36VarlenDynamicPersistentTileSchedulerILi128ELi96ELi256ELi128ELb0ELb1ELb1ELb1ELb1ELb1EEEEEEEEEvNT_6ParamsE --------------------------
	.section	.nv.info._ZN7cutlass13device_kernelIN5flash11enable_sm90INS1_16FlashAttnFwdSm90INS1_25CollectiveMainloopFwdSm90ILi2EN4cute5tupleIJNS5_1CILi1EEES8_S8_EEENS6_IJNS7_ILi128EEENS7_ILi96EEENS7_ILi192EEEEEELi128ENS_10bfloat16_tEfNS_4arch4Sm90ELb1ELb0ELb1ELb1ELb1ELb0ELb0ELb1ELb1ELb1ELb0ELb0EEENS1_21CollectiveEpilogueFwdINS6_IJSA_SA_SB_EEES9_SE_SG_Li256ELb1ELb1ELb0ELb0EEENS1_36VarlenDynamicPersistentTileSchedulerILi128ELi96ELi256ELi128ELb0ELb1ELb1ELb1ELb1ELb1EEEEEEEEEvNT_6ParamsE,"",@"SHT_CUDA_INFO"
	.sectionflags	@""
	.align	4


	//----- nvinfo : EIATTR_CUDA_API_VERSION
	.align		4
        /*0000*/ 	.byte	0x04, 0x37
        /*0002*/ 	.short	(.L_278 - .L_277)
.L_277:
        /*0004*/ 	.word	0x00000082


	//----- nvinfo : EIATTR_KPARAM_INFO
	.align		4
.L_278:
        /*0008*/ 	.byte	0x04, 0x17
        /*000a*/ 	.short	(.L_280 - .L_279)
.L_279:
        /*000c*/ 	.word	0x00000000
        /*0010*/ 	.short	0x0000
        /*0012*/ 	.short	0x0070
        /*0014*/ 	.byte	0x00, 0xf0, 0x01, 0x2a


	//----- nvinfo : EIATTR_SPARSE_MMA_MASK
	.align		4
.L_280:
        /*0018*/ 	.byte	0x03, 0x50
        /*001a*/ 	.short	0x0000


	//----- nvinfo : EIATTR_MAXREG_COUNT
	.align		4
        /*001c*/ 	.byte	0x03, 0x1b
        /*001e*/ 	.short	0x00a8


	//----- nvinfo : EIATTR_NUM_BARRIERS
	.align		4
        /*0020*/ 	.byte	0x02, 0x4c
        /*0022*/ 	.byte	0x09
	.zero		1


	//----- nvinfo : EIATTR_EXTERNS
	.align		4
        /*0024*/ 	.byte	0x04, 0x0f
        /*0026*/ 	.short	(.L_282 - .L_281)


	//   ....[0]....
	.align		4
.L_281:
        /*0028*/ 	.word	index@(__assertfail)


	//----- nvinfo : EIATTR_ANNOTATIONS
	.align		4
.L_282:
        /*002c*/ 	.byte	0x04, 0x55
        /*002e*/ 	.short	(.L_284 - .L_283)


	//   ....[0]....
.L_283:
        /* <DEDUP_REMOVED lines=11> */


	//----- nvinfo : EIATTR_MERCURY_ISA_VERSION
	.align		4
.L_284:
        /*00d0*/ 	.byte	0x03, 0x5f
        /*00d2*/ 	.short	0x0101


	//----- nvinfo : EIATTR_UNUSED_LOAD_BYTE_OFFSET
	.align		4
        /*00d4*/ 	.byte	0x04, 0x44
        /*00d6*/ 	.short	(.L_286 - .L_285)


	//   ....[0]....
.L_285:
        /*00d8*/ 	.word	0x00000930
        /*00dc*/ 	.word	0x0000fff0


	//   ....[1]....
        /*00e0*/ 	.word	0x00009670
        /*00e4*/ 	.word	0x0000fff0


	//----- nvinfo : EIATTR_INT_WARP_WIDE_INSTR_OFFSETS
	.align		4
.L_286:
        /*00e8*/ 	.byte	0x04, 0x31
        /*00ea*/ 	.short	(.L_288 - .L_287)


	//   ....[0]....
.L_287:
        /*00ec*/ 	.word	0x000000c0


	//   ....[1]....
        /*00f0*/ 	.word	0x000000d0


	//   ....[2]....
        /*00f4*/ 	.word	0x00000170


	//   ....[3]....
        /*00f8*/ 	.word	0x0000c8c0


	//   ....[4]....
        /*00fc*/ 	.word	0x0000c950


	//   ....[5]....
        /*0100*/ 	.word	0x0000f870


	//   ....[6]....
        /*0104*/ 	.word	0x0000f900


	//----- nvinfo : EIATTR_COOP_GROUP_MASK_REGIDS
	.align		4
.L_288:
        /*0108*/ 	.byte	0x04, 0x29
        /*010a*/ 	.short	(.L_290 - .L_289)


	//   ....[0]....
.L_289:
        /*010c*/ 	.word	0xffffffff


	//   ....[1]....
        /*0110*/ 	.word	0xffffffff


	//   ....[2]....
        /*0114*/ 	.word	0xffffffff


	//   ....[3]....
        /*0118*/ 	.word	0xffffffff


	//   ....[4]....
        /*011c*/ 	.word	0xffffffff


	//   ....[5]....
        /*0120*/ 	.word	0xffffffff


	//   ....[6]....
        /*0124*/ 	.word	0xffffffff


	//   ....[7]....
        /*0128*/ 	.word	0xffffffff


	//   ....[8]....
        /*012c*/ 	.word	0xffffffff


	//   ....[9]....
        /*0130*/ 	.word	0xffffffff


	//   ....[10]....
        /*0134*/ 	.word	0xffffffff


	//   ....[11]....
        /*0138*/ 	.word	0xffffffff


	//   ....[12]....
        /*013c*/ 	.word	0xffffffff


	//   ....[13]....
        /*0140*/ 	.word	0xffffffff


	//   ....[14]....
        /*0144*/ 	.word	0xffffffff


	//   ....[15]....
        /*0148*/ 	.word	0xffffffff


	//   ....[16]....
        /*014c*/ 	.word	0xffffffff


	//   ....[17]....
        /*0150*/ 	.word	0xffffffff


	//   ....[18]....
        /*0154*/ 	.word	0xffffffff


	//   ....[19]....
        /*0158*/ 	.word	0xffffffff


	//   ....[20]....
        /*015c*/ 	.word	0xffffffff


	//   ....[21]....
        /*0160*/ 	.word	0xffffffff


	//   ....[22]....
        /*0164*/ 	.word	0xffffffff


	//   ....[23]....
        /*0168*/ 	.word	0xffffffff


	//   ....[24]....
        /*016c*/ 	.word	0xffffffff


	//   ....[25]....
        /*0170*/ 	.word	0xffffffff


	//   ....[26]....
        /*0174*/ 	.word	0xffffffff


	//   ....[27]....
        /*0178*/ 	.word	0xffffffff


	//   ....[28]....
        /*017c*/ 	.word	0xffffffff


	//   ....[29]....
        /*0180*/ 	.word	0xffffffff


	//   ....[30]....
        /*0184*/ 	.word	0xffffffff


	//   ....[31]....
        /*0188*/ 	.word	0xffffffff


	//   ....[32]....
        /*018c*/ 	.word	0xffffffff


	//   ....[33]....
        /*0190*/ 	.word	0xffffffff


	//   ....[34]....
        /*0194*/ 	.word	0xffffffff


	//   ....[35]....
        /*0198*/ 	.word	0xffffffff


	//   ....[36]....
        /*019c*/ 	.word	0xffffffff


	//   ....[37]....
        /*01a0*/ 	.word	0xffffffff


	//   ....[38]....
        /*01a4*/ 	.word	0xffffffff


	//   ....[39]....
        /*01a8*/ 	.word	0xffffffff


	//   ....[40]....
        /*01ac*/ 	.word	0xffffffff


	//   ....[41]....
        /*01b0*/ 	.word	0xffffffff


	//   ....[42]....
        /*01b4*/ 	.word	0xffffffff


	//   ....[43]....
        /*01b8*/ 	.word	0xffffffff


	//   ....[44]....
        /*01bc*/ 	.word	0xffffffff


	//   ....[45]....
        /*01c0*/ 	.word	0xffffffff


	//   ....[46]....
        /*01c4*/ 	.word	0xffffffff


	//   ....[47]....
        /*01c8*/ 	.word	0xffffffff


	//   ....[48]....
        /*01cc*/ 	.word	0xffffffff


	//   ....[49]....
        /*01d0*/ 	.word	0xffffffff


	//   ....[50]....
        /*01d4*/ 	.word	0xffffffff


	//   ....[51]....
        /*01d8*/ 	.word	0xffffffff


	//   ....[52]....
        /*01dc*/ 	.word	0xffffffff


	//   ....[53]....
        /*01e0*/ 	.word	0xffffffff


	//   ....[54]....
        /*01e4*/ 	.word	0xffffffff


	//   ....[55]....
        /*01e8*/ 	.word	0xffffffff


	//   ....[56]....
        /*01ec*/ 	.word	0xffffffff


	//   ....[57]....
        /*01f0*/ 	.word	0xffffffff


	//   ....[58]....
        /*01f4*/ 	.word	0xffffffff


	//   ....[59]....
        /*01f8*/ 	.word	0xffffffff


	//   ....[60]....
        /*01fc*/ 	.word	0xffffffff


	//   ....[61]....
        /*0200*/ 	.word	0xffffffff


	//   ....[62]....
        /*0204*/ 	.word	0xffffffff


	//   ....[63]....
        /*0208*/ 	.word	0xffffffff


	//   ....[64]....
        /*020c*/ 	.word	0xffffffff


	//   ....[65]....
        /*0210*/ 	.word	0xffffffff


	//   ....[66]....
        /*0214*/ 	.word	0xffffffff


	//   ....[67]....
        /*0218*/ 	.word	0xffffffff


	//   ....[68]....
        /*021c*/ 	.word	0xffffffff


	//   ....[69]....
        /*0220*/ 	.word	0xffffffff


	//   ....[70]....
        /*0224*/ 	.word	0xffffffff


	//   ....[71]....
        /*0228*/ 	.word	0xffffffff


	//   ....[72]....
        /*022c*/ 	.word	0xffffffff


	//   ....[73]....
        /*0230*/ 	.word	0xffffffff


	//   ....[74]....
        /*0234*/ 	.word	0xffffffff


	//   ....[75]....
        /*0238*/ 	.word	0xffffffff


	//   ....[76]....
        /*023c*/ 	.word	0xffffffff


	//   ....[77]....
        /*0240*/ 	.word	0xffffffff


	//   ....[78]....
        /*0244*/ 	.word	0xffffffff


	//   ....[79]....
        /*0248*/ 	.word	0xffffffff


	//   ....[80]....
        /*024c*/ 	.word	0xffffffff


	//   ....[81]....
        /*0250*/ 	.word	0xffffffff


	//   ....[82]....
        /*0254*/ 	.word	0xffffffff


	//   ....[83]....
        /*0258*/ 	.word	0xffffffff


	//   ....[84]....
        /*025c*/ 	.word	0xffffffff


	//   ....[85]....
        /*0260*/ 	.word	0xffffffff


	//   ....[86]....
        /*0264*/ 	.word	0xffffffff


	//   ....[87]....
        /*0268*/ 	.word	0xffffffff


	//   ....[88]....
        /*026c*/ 	.word	0xffffffff


	//   ....[89]....
        /*0270*/ 	.word	0xffffffff


	//   ....[90]....
        /*0274*/ 	.word	0xffffffff


	//   ....[91]....
        /*0278*/ 	.word	0xffffffff


	//   ....[92]....
        /*027c*/ 	.word	0xffffffff


	//   ....[93]....
        /*0280*/ 	.word	0xffffffff


	//   ....[94]....
        /*0284*/ 	.word	0xffffffff


	//   ....[95]....
        /*0288*/ 	.word	0xffffffff


	//   ....[96]....
        /*028c*/ 	.word	0xffffffff


	//   ....[97]....
        /*0290*/ 	.word	0xffffffff


	//   ....[98]....
        /*0294*/ 	.word	0xffffffff


	//   ....[99]....
        /*0298*/ 	.word	0xffffffff


	//   ....[100]....
        /*029c*/ 	.word	0xffffffff


	//   ....[101]....
        /*02a0*/ 	.word	0xffffffff


	//   ....[102]....
        /*02a4*/ 	.word	0xffffffff


	//   ....[103]....
        /*02a8*/ 	.word	0xffffffff


	//   ....[104]....
        /*02ac*/ 	.word	0xffffffff


	//   ....[105]....
        /*02b0*/ 	.word	0xffffffff


	//   ....[106]....
        /*02b4*/ 	.word	0xffffffff


	//   ....[107]....
        /*02b8*/ 	.word	0xffffffff


	//   ....[108]....
        /*02bc*/ 	.word	0xffffffff


	//   ....[109]....
        /*02c0*/ 	.word	0xffffffff


	//   ....[110]....
        /*02c4*/ 	.word	0xffffffff


	//   ....[111]....
        /*02c8*/ 	.word	0xffffffff


	//   ....[112]....
        /*02cc*/ 	.word	0xffffffff


	//   ....[113]....
        /*02d0*/ 	.word	0xffffffff


	//   ....[114]....
        /*02d4*/ 	.word	0xffffffff


	//   ....[115]....
        /*02d8*/ 	.word	0xffffffff


	//   ....[116]....
        /*02dc*/ 	.word	0xffffffff


	//   ....[117]....
        /*02e0*/ 	.word	0xffffffff


	//   ....[118]....
        /*02e4*/ 	.word	0xffffffff


	//   ....[119]....
        /*02e8*/ 	.word	0xffffffff


	//   ....[120]....
        /*02ec*/ 	.word	0xffffffff


	//   ....[121]....
        /*02f0*/ 	.word	0xffffffff


	//   ....[122]....
        /*02f4*/ 	.word	0xffffffff


	//   ....[123]....
        /*02f8*/ 	.word	0xffffffff


	//   ....[124]....
        /*02fc*/ 	.word	0xffffffff


	//   ....[125]....
        /*0300*/ 	.word	0xffffffff


	//   ....[126]....
        /*0304*/ 	.word	0xffffffff


	//   ....[127]....
        /*0308*/ 	.word	0xffffffff


	//   ....[128]....
        /*030c*/ 	.word	0xffffffff


	//   ....[129]....
        /*0310*/ 	.word	0xffffffff


	//   ....[130]....
        /*0314*/ 	.word	0xffffffff


	//   ....[131]....
        /*0318*/ 	.word	0xffffffff


	//   ....[132]....
        /*031c*/ 	.word	0xffffffff


	//   ....[133]....
        /*0320*/ 	.word	0xffffffff


	//   ....[134]....
        /*0324*/ 	.word	0xffffffff


	//   ....[135]....
        /*0328*/ 	.word	0xffffffff


	//   ....[136]....
        /*032c*/ 	.word	0xffffffff


	//   ....[137]....
        /*0330*/ 	.word	0xffffffff


	//   ....[138]....
        /*0334*/ 	.word	0xffffffff


	//   ....[139]....
        /*0338*/ 	.word	0xffffffff


	//   ....[140]....
        /*033c*/ 	.word	0xffffffff


	//   ....[141]....
        /*0340*/ 	.word	0xffffffff


	//   ....[142]....
        /*0344*/ 	.word	0xffffffff


	//   ....[143]....
        /*0348*/ 	.word	0xffffffff


	//   ....[144]....
        /*034c*/ 	.word	0xffffffff


	//   ....[145]....
        /*0350*/ 	.word	0x0500000f


	//   ....[146]....
        /*0354*/ 	.word	0x0500000f


	//   ....[147]....
        /*0358*/ 	.word	0x0500000f


	//   ....[148]....
        /*035c*/ 	.word	0x0500000f


	//   ....[149]....
        /*0360*/ 	.word	0x0500000f


	//   ....[150]....
        /*0364*/ 	.word	0x0500000f


	//   ....[151]....
        /*0368*/ 	.word	0x0500000f


	//   ....[152]....
        /*036c*/ 	.word	0x0500000f


	//   ....[153]....
        /*0370*/ 	.word	0x0500000f


	//   ....[154]....
        /*0374*/ 	.word	0x0500000f


	//   ....[155]....
        /*0378*/ 	.word	0x0500000f


	//   ....[156]....
        /*037c*/ 	.word	0x0500000f


	//   ....[157]....
        /*0380*/ 	.word	0x0500000f


	//   ....[158]....
        /*0384*/ 	.word	0x0500000f


	//   ....[159]....
        /*0388*/ 	.word	0x0500000f


	//   ....[160]....
        /*038c*/ 	.word	0x0500000f


	//   ....[161]....
        /*0390*/ 	.word	0x0500000f


	//   ....[162]....
        /*0394*/ 	.word	0x0500000f


	//   ....[163]....
        /*0398*/ 	.word	0x0500000f


	//   ....[164]....
        /*039c*/ 	.word	0x0500000f


	//   ....[165]....
        /*03a0*/ 	.word	0x0500000f


	//   ....[166]....
        /*03a4*/ 	.word	0x0500000f


	//   ....[167]....
        /*03a8*/ 	.word	0x0500000f


	//   ....[168]....
        /*03ac*/ 	.word	0x0500000f


	//   ....[169]....
        /*03b0*/ 	.word	0x0500000f


	//   ....[170]....
        /*03b4*/ 	.word	0x0500000f


	//   ....[171]....
        /*03b8*/ 	.word	0x0500000f


	//   ....[172]....
        /*03bc*/ 	.word	0x0500000f


	//   ....[173]....
        /*03c0*/ 	.word	0x0500000f


	//   ....[174]....
        /*03c4*/ 	.word	0x0500000f


	//   ....[175]....
        /*03c8*/ 	.word	0x0500000f


	//   ....[176]....
        /*03cc*/ 	.word	0x0500000f


	//   ....[177]....
        /*03d0*/ 	.word	0x0500000f


	//   ....[178]....
        /*03d4*/ 	.word	0x0500000f


	//   ....[179]....
        /*03d8*/ 	.word	0x0500000f


	//   ....[180]....
        /*03dc*/ 	.word	0x0500000f


	//   ....[181]....
        /*03e0*/ 	.word	0x0500000f


	//   ....[182]....
        /*03e4*/ 	.word	0x0500000f


	//   ....[183]....
        /*03e8*/ 	.word	0x0500000f


	//   ....[184]....
        /*03ec*/ 	.word	0x0500000f


	//   ....[185]....
        /*03f0*/ 	.word	0x0500000f


	//   ....[186]....
        /*03f4*/ 	.word	0x0500000f


	//   ....[187]....
        /*03f8*/ 	.word	0x0500000f


	//   ....[188]....
        /*03fc*/ 	.word	0x0500000f


	//   ....[189]....
        /*0400*/ 	.word	0x0500000f


	//   ....[190]....
        /*0404*/ 	.word	0x0500000f


	//   ....[191]....
        /*0408*/ 	.word	0x0500000f


	//   ....[192]....
        /*040c*/ 	.word	0x0500000f


	//   ....[193]....
        /*0410*/ 	.word	0x0500000f


	//   ....[194]....
        /*0414*/ 	.word	0x0500000f


	//   ....[195]....
        /*0418*/ 	.word	0x0500000f


	//   ....[196]....
        /*041c*/ 	.word	0x0500000f


	//   ....[197]....
        /*0420*/ 	.word	0x0500000f


	//   ....[198]....
        /*0424*/ 	.word	0x0500000f


	//   ....[199]....
        /*0428*/ 	.word	0x0500000f


	//   ....[200]....
        /*042c*/ 	.word	0x0500000f


	//   ....[201]....
        /*0430*/ 	.word	0x0500000f


	//   ....[202]....
        /*0434*/ 	.word	0x0500000f


	//   ....[203]....
        /*0438*/ 	.word	0x0500000f


	//   ....[204]....
        /*043c*/ 	.word	0x0500000f


	//   ....[205]....
        /*0440*/ 	.word	0x0500000f


	//   ....[206]....
        /*0444*/ 	.word	0x0500000f


	//   ....[207]....
        /*0448*/ 	.word	0x0500000f


	//   ....[208]....
        /*044c*/ 	.word	0x0500000f


	//   ....[209]....
        /*0450*/ 	.word	0x0500000f


	//   ....[210]....
        /*0454*/ 	.word	0x0500000f


	//   ....[211]....
        /*0458*/ 	.word	0x0500000f


	//   ....[212]....
        /*045c*/ 	.word	0x0500000f


	//   ....[213]....
        /*0460*/ 	.word	0x0500000f


	//   ....[214]....
        /*0464*/ 	.word	0x0500000f


	//   ....[215]....
        /*0468*/ 	.word	0x0500000f


	//   ....[216]....
        /*046c*/ 	.word	0x0500000f


	//   ....[217]....
        /*0470*/ 	.word	0x0500000f


	//   ....[218]....
        /*0474*/ 	.word	0x0500000f


	//   ....[219]....
        /*0478*/ 	.word	0x0500000f


	//   ....[220]....
        /*047c*/ 	.word	0x0500000f


	//   ....[221]....
        /*0480*/ 	.word	0x0500000f


	//   ....[222]....
        /*0484*/ 	.word	0x0500000f


	//   ....[223]....
        /*0488*/ 	.word	0x0500000f


	//   ....[224]....
        /*048c*/ 	.word	0x0500000f


	//   ....[225]....
        /*0490*/ 	.word	0x0500000f


	//   ....[226]....
        /*0494*/ 	.word	0x0500000f


	//   ....[227]....
        /*0498*/ 	.word	0x0500000f


	//----- nvinfo : EIATTR_COOP_GROUP_INSTR_OFFSETS
	.align		4
.L_290:
        /*049c*/ 	.byte	0x04, 0x28
        /*049e*/ 	.short	(.L_292 - .L_291)


	//   ....[0]....
.L_291:
        /*04a0*/ 	.word	0x00000070


	//   ....[1]....
        /*04a4*/ 	.word	0x000000b0


	//   ....[2]....
        /*04a8*/ 	.word	0x000002d0


	//   ....[3]....
        /*04ac*/ 	.word	0x00000430


	//   ....[4]....
        /*04b0*/ 	.word	0x00000550


	//   ....[5]....
        /*04b4*/ 	.word	0x000006b0


	//   ....[6]....
        /*04b8*/ 	.word	0x000013e0


	//   ....[7]....
        /*04bc*/ 	.word	0x00002050


	//   ....[8]....
        /*04c0*/ 	.word	0x00002090


	//   ....[9]....
        /*04c4*/ 	.word	0x00002840


	//   ....[10]....
        /*04c8*/ 	.word	0x00002900


	//   ....[11]....
        /*04cc*/ 	.word	0x00002ff0


	//   ....[12]....
        /*04d0*/ 	.word	0x00003080


	//   ....[13]....
        /*04d4*/ 	.word	0x00004c50


	//   ....[14]....
        /*04d8*/ 	.word	0x00004c90


	//   ....[15]....
        /*04dc*/ 	.word	0x000053b0


	//   ....[16]....
        /*04e0*/ 	.word	0x00005480


	//   ....[17]....
        /*04e4*/ 	.word	0x00005b70


	//   ....[18]....
        /*04e8*/ 	.word	0x00005bf0


	//   ....[19]....
        /*04ec*/ 	.word	0x00007c70


	//   ....[20]....
        /*04f0*/ 	.word	0x00007ca0


	//   ....[21]....
        /*04f4*/ 	.word	0x00007cd0


	//   ....[22]....
        /*04f8*/ 	.word	0x00007cf0


	//   ....[23]....
        /*04fc*/ 	.word	0x00008dd0


	//   ....[24]....
        /*0500*/ 	.word	0x00008e00


	//   ....[25]....
        /*0504*/ 	.word	0x00008ea0


	//   ....[26]....
        /*0508*/ 	.word	0x00008eb0


	//   ....[27]....
        /*050c*/ 	.word	0x0000a0c0


	//   ....[28]....
        /*0510*/ 	.word	0x0000a100


	//   ....[29]....
        /*0514*/ 	.word	0x0000a140


	//   ....[30]....
        /*0518*/ 	.word	0x0000a170


	//   ....[31]....
        /*051c*/ 	.word	0x0000a6f0


	//   ....[32]....
        /*0520*/ 	.word	0x0000a730


	//   ....[33]....
        /*0524*/ 	.word	0x0000a7f0


	//   ....[34]....
        /*0528*/ 	.word	0x0000a810


	//   ....[35]....
        /*052c*/ 	.word	0x0000a8d0


	//   ....[36]....
        /*0530*/ 	.word	0x0000a8f0


	//   ....[37]....
        /*0534*/ 	.word	0x0000a9c0


	//   ....[38]....
        /*0538*/ 	.word	0x0000a9e0


	//   ....[39]....
        /*053c*/ 	.word	0x0000b1e0


	//   ....[40]....
        /*0540*/ 	.word	0x0000b200


	//   ....[41]....
        /*0544*/ 	.word	0x0000b2c0


	//   ....[42]....
        /*0548*/ 	.word	0x0000b2e0


	//   ....[43]....
        /*054c*/ 	.word	0x0000b3a0


	//   ....[44]....
        /*0550*/ 	.word	0x0000b3c0


	//   ....[45]....
        /*0554*/ 	.word	0x0000b490


	//   ....[46]....
        /*0558*/ 	.word	0x0000b4b0


	//   ....[47]....
        /*055c*/ 	.word	0x0000b5f0


	//   ....[48]....
        /*0560*/ 	.word	0x0000b7c0


	//   ....[49]....
        /*0564*/ 	.word	0x0000b7f0


	//   ....[50]....
        /*0568*/ 	.word	0x0000b820


	//   ....[51]....
        /*056c*/ 	.word	0x0000b850


	//   ....[52]....
        /*0570*/ 	.word	0x0000b880


	//   ....[53]....
        /*0574*/ 	.word	0x0000b8b0


	//   ....[54]....
        /*0578*/ 	.word	0x0000ba00


	//   ....[55]....
        /*057c*/ 	.word	0x0000ba30


	//   ....[56]....
        /*0580*/ 	.word	0x0000ba60


	//   ....[57]....
        /*0584*/ 	.word	0x0000ba90


	//   ....[58]....
        /*0588*/ 	.word	0x0000bac0


	//   ....[59]....
        /*058c*/ 	.word	0x0000baf0


	//   ....[60]....
        /*0590*/ 	.word	0x0000bb80


	//   ....[61]....
        /*0594*/ 	.word	0x0000bbe0


	//   ....[62]....
        /*0598*/ 	.word	0x0000bc70


	//   ....[63]....
        /*059c*/ 	.word	0x0000d570


	//   ....[64]....
        /*05a0*/ 	.word	0x0000d590


	//   ....[65]....
        /*05a4*/ 	.word	0x0000d640


	//   ....[66]....
        /*05a8*/ 	.word	0x0000d660


	//   ....[67]....
        /*05ac*/ 	.word	0x0000d700


	//   ....[68]....
        /*05b0*/ 	.word	0x0000d720


	//   ....[69]....
        /*05b4*/ 	.word	0x0000d7c0


	//   ....[70]....
        /*05b8*/ 	.word	0x0000d7e0


	//   ....[71]....
        /*05bc*/ 	.word	0x0000d880


	//   ....[72]....
        /*05c0*/ 	.word	0x0000d8a0


	//   ....[73]....
        /*05c4*/ 	.word	0x0000d8b0


	//   ....[74]....
        /*05c8*/ 	.word	0x0000d940


	//   ....[75]....
        /*05cc*/ 	.word	0x0000e0f0


	//   ....[76]....
        /*05d0*/ 	.word	0x0000e120


	//   ....[77]....
        /*05d4*/ 	.word	0x0000e180


	//   ....[78]....
        /*05d8*/ 	.word	0x0000e1e0


	//   ....[79]....
        /*05dc*/ 	.word	0x0000e220


	//   ....[80]....
        /*05e0*/ 	.word	0x0000e290


	//   ....[81]....
        /*05e4*/ 	.word	0x0000e2d0


	//   ....[82]....
        /*05e8*/ 	.word	0x0000e340


	//   ....[83]....
        /*05ec*/ 	.word	0x0000e380


	//   ....[84]....
        /*05f0*/ 	.word	0x0000e3f0


	//   ....[85]....
        /*05f4*/ 	.word	0x0000e440


	//   ....[86]....
        /*05f8*/ 	.word	0x0000e4a0


	//   ....[87]....
        /*05fc*/ 	.word	0x0000e4f0


	//   ....[88]....
        /*0600*/ 	.word	0x0000e540


	//   ....[89]....
        /*0604*/ 	.word	0x0000e560


	//   ....[90]....
        /*0608*/ 	.word	0x0000e590


	//   ....[91]....
        /*060c*/ 	.word	0x0000ed50


	//   ....[92]....
        /*0610*/ 	.word	0x0000ed60


	//   ....[93]....
        /*0614*/ 	.word	0x0000ed80


	//   ....[94]....
        /*0618*/ 	.word	0x0000ee00


	//   ....[95]....
        /*061c*/ 	.word	0x0000ee10


	//   ....[96]....
        /*0620*/ 	.word	0x0000ee70


	//   ....[97]....
        /*0624*/ 	.word	0x0000eea0


	//   ....[98]....
        /*0628*/ 	.word	0x0000eee0


	//   ....[99]....
        /*062c*/ 	.word	0x0000ef10


	//   ....[100]....
        /*0630*/ 	.word	0x0000ef50


	//   ....[101]....
        /*0634*/ 	.word	0x0000ef80


	//   ....[102]....
        /*0638*/ 	.word	0x0000efc0


	//   ....[103]....
        /*063c*/ 	.word	0x0000f240


	//   ....[104]....
        /*0640*/ 	.word	0x0000f260


	//   ....[105]....
        /*0644*/ 	.word	0x0000f270


	//   ....[106]....
        /*0648*/ 	.word	0x0000f2f0


	//   ....[107]....
        /*064c*/ 	.word	0x0000f300


	//   ....[108]....
        /*0650*/ 	.word	0x0000f370


	//   ....[109]....
        /*0654*/ 	.word	0x0000f380


	//   ....[110]....
        /*0658*/ 	.word	0x0000f3f0


	//   ....[111]....
        /*065c*/ 	.word	0x0000f400


	//   ....[112]....
        /*0660*/ 	.word	0x0000f470


	//   ....[113]....
        /*0664*/ 	.word	0x0000f480


	//   ....[114]....
        /*0668*/ 	.word	0x0000f490


	//   ....[115]....
        /*066c*/ 	.word	0x0000fa80


	//   ....[116]....
        /*0670*/ 	.word	0x0000faa0


	//   ....[117]....
        /*0674*/ 	.word	0x0000fab0


	//   ....[118]....
        /*0678*/ 	.word	0x0000fac0


	//   ....[119]....
        /*067c*/ 	.word	0x0000fb30


	//   ....[120]....
        /*0680*/ 	.word	0x0000fb50


	//   ....[121]....
        /*0684*/ 	.word	0x0000fbc0


	//   ....[122]....
        /*0688*/ 	.word	0x0000fbe0


	//   ....[123]....
        /*068c*/ 	.word	0x0000fc40


	//   ....[124]....
        /*0690*/ 	.word	0x0000fc60


	//   ....[125]....
        /*0694*/ 	.word	0x0000fcb0


	//   ....[126]....
        /*0698*/ 	.word	0x0000fcd0


	//   ....[127]....
        /*069c*/ 	.word	0x000100d0


	//   ....[128]....
        /*06a0*/ 	.word	0x00010120


	//   ....[129]....
        /*06a4*/ 	.word	0x00010150


	//   ....[130]....
        /*06a8*/ 	.word	0x00010160


	//   ....[131]....
        /*06ac*/ 	.word	0x00010190


	//   ....[132]....
        /*06b0*/ 	.word	0x000101c0


	//   ....[133]....
        /*06b4*/ 	.word	0x000101f0


	//   ....[134]....
        /*06b8*/ 	.word	0x00010220


	//   ....[135]....
        /*06bc*/ 	.word	0x000103a0


	//   ....[136]....
        /*06c0*/ 	.word	0x000103d0


	//   ....[137]....
        /*06c4*/ 	.word	0x00010400


	//   ....[138]....
        /*06c8*/ 	.word	0x00010430


	//   ....[139]....
        /*06cc*/ 	.word	0x00010460


	//   ....[140]....
        /*06d0*/ 	.word	0x00010490


	//   ....[141]....
        /*06d4*/ 	.word	0x00010550


	//   ....[142]....
        /*06d8*/ 	.word	0x00010570


	//   ....[143]....
        /*06dc*/ 	.word	0x000105e0


	//   ....[144]....
        /*06e0*/ 	.word	0x00010c80


	//   ....[145]....
        /*06e4*/ 	.word	0x00011210


	//   ....[146]....
        /*06e8*/ 	.word	0x00011300


	//   ....[147]....
        /*06ec*/ 	.word	0x000113a0


	//   ....[148]....
        /*06f0*/ 	.word	0x00011400


	//   ....[149]....
        /*06f4*/ 	.word	0x00011510


	//   ....[150]....
        /*06f8*/ 	.word	0x00011580


	//   ....[151]....
        /*06fc*/ 	.word	0x00011690


	//   ....[152]....
        /*0700*/ 	.word	0x00011700


	//   ....[153]....
        /*0704*/ 	.word	0x00011810


	//   ....[154]....
        /*0708*/ 	.word	0x00011880


	//   ....[155]....
        /*070c*/ 	.word	0x00011990


	//   ....[156]....
        /*0710*/ 	.word	0x00011a00


	//   ....[157]....
        /*0714*/ 	.word	0x00011aa0


	//   ....[158]....
        /*0718*/ 	.word	0x00011bb0


	//   ....[159]....
        /*071c*/ 	.word	0x00011c20


	//   ....[160]....
        /*0720*/ 	.word	0x00011ca0


	//   ....[161]....
        /*0724*/ 	.word	0x00011d70


	//   ....[162]....
        /*0728*/ 	.word	0x00011df0


	//   ....[163]....
        /*072c*/ 	.word	0x00011ed0


	//   ....[164]....
        /*0730*/ 	.word	0x00011f50


	//   ....[165]....
        /*0734*/ 	.word	0x00012030


	//   ....[166]....
        /*0738*/ 	.word	0x000120b0


	//   ....[167]....
        /*073c*/ 	.word	0x00012190


	//   ....[168]....
        /*0740*/ 	.word	0x00012210


	//   ....[169]....
        /*0744*/ 	.word	0x000122f0


	//   ....[170]....
        /*0748*/ 	.word	0x00012370


	//   ....[171]....
        /*074c*/ 	.word	0x00012440


	//   ....[172]....
        /*0750*/ 	.word	0x000124c0


	//   ....[173]....
        /*0754*/ 	.word	0x00012580


	//   ....[174]....
        /*0758*/ 	.word	0x000126b0


	//   ....[175]....
        /*075c*/ 	.word	0x00012760


	//   ....[176]....
        /*0760*/ 	.word	0x000127d0


	//   ....[177]....
        /*0764*/ 	.word	0x000128c0


	//   ....[178]....
        /*0768*/ 	.word	0x00012920


	//   ....[179]....
        /*076c*/ 	.word	0x000129f0


	//   ....[180]....
        /*0770*/ 	.word	0x00012a50


	//   ....[181]....
        /*0774*/ 	.word	0x00012b20


	//   ....[182]....
        /*0778*/ 	.word	0x00012b80


	//   ....[183]....
        /*077c*/ 	.word	0x00012c50


	//   ....[184]....
        /*0780*/ 	.word	0x00012cb0


	//   ....[185]....
        /*0784*/ 	.word	0x00012d80


	//   ....[186]....
        /*0788*/ 	.word	0x00012e70


	//   ....[187]....
        /*078c*/ 	.word	0x00012f10


	//   ....[188]....
        /*0790*/ 	.word	0x00012f70


	//   ....[189]....
        /*0794*/ 	.word	0x00013060


	//   ....[190]....
        /*0798*/ 	.word	0x000130c0


	//   ....[191]....
        /*079c*/ 	.word	0x000131a0


	//   ....[192]....
        /*07a0*/ 	.word	0x00013200


	//   ....[193]....
        /*07a4*/ 	.word	0x000132e0


	//   ....[194]....
        /*07a8*/ 	.word	0x00013340


	//   ....[195]....
        /*07ac*/ 	.word	0x00013420


	//   ....[196]....
        /*07b0*/ 	.word	0x00013480


	//   ....[197]....
        /*07b4*/ 	.word	0x00013550


	//   ....[198]....
        /*07b8*/ 	.word	0x00013670


	//   ....[199]....
        /*07bc*/ 	.word	0x00013740


	//   ....[200]....
        /*07c0*/ 	.word	0x00013800


	//   ....[201]....
        /*07c4*/ 	.word	0x000138d0


	//   ....[202]....
        /*07c8*/ 	.word	0x00013930


	//   ....[203]....
        /*07cc*/ 	.word	0x00013a00


	//   ....[204]....
        /*07d0*/ 	.word	0x00013a60


	//   ....[205]....
        /*07d4*/ 	.word	0x00013b40


	//   ....[206]....
        /*07d8*/ 	.word	0x00013ba0


	//   ....[207]....
        /*07dc*/ 	.word	0x00013c70


	//   ....[208]....
        /*07e0*/ 	.word	0x00013cd0


	//   ....[209]....
        /*07e4*/ 	.word	0x00013d90


	//   ....[210]....
        /*07e8*/ 	.word	0x00013e20


	//   ....[211]....
        /*07ec*/ 	.word	0x00013ec0


	//   ....[212]....
        /*07f0*/ 	.word	0x00013fe0


	//   ....[213]....
        /*07f4*/ 	.word	0x00014050


	//   ....[214]....
        /*07f8*/ 	.word	0x000140c0


	//   ....[215]....
        /*07fc*/ 	.word	0x00014130


	//   ....[216]....
        /*0800*/ 	.word	0x000141a0


	//   ....[217]....
        /*0804*/ 	.word	0x00014220


	//   ....[218]....
        /*0808*/ 	.word	0x000142b0


	//   ....[219]....
        /*080c*/ 	.word	0x00014340


	//   ....[220]....
        /*0810*/ 	.word	0x000143b0


	//   ....[221]....
        /*0814*/ 	.word	0x00014420


	//   ....[222]....
        /*0818*/ 	.word	0x00014490


	//   ....[223]....
        /*081c*/ 	.word	0x00014510


	//   ....[224]....
        /*0820*/ 	.word	0x00014580


	//   ....[225]....
        /*0824*/ 	.word	0x00014620


	//   ....[226]....
        /*0828*/ 	.word	0x000146b0


	//   ....[227]....
        /*082c*/ 	.word	0x000147d0


	//----- nvinfo : EIATTR_REG_RECONFIG
	.align		4
.L_292:
        /*0830*/ 	.byte	0x01, 0x54
	.zero		2


	//----- nvinfo : EIATTR_SYSCALL_OFFSETS
	.align		4
        /*0834*/ 	.byte	0x04, 0x46
        /*0836*/ 	.short	(.L_294 - .L_293)


	//   ....[0]....
.L_293:
        /*0838*/ 	.word	0x000015c0


	//   ....[1]....
        /*083c*/ 	.word	0x0000cab0


	//   ....[2]....
        /*0840*/ 	.word	0x0000cc00


	//   ....[3]....
        /*0844*/ 	.word	0x0000ccf0


	//   ....[4]....
        /*0848*/ 	.word	0x0000dce0


	//----- nvinfo : EIATTR_MBARRIER_INSTR_OFFSETS
	.align		4
.L_294:
        /*084c*/ 	.byte	0x04, 0x39
        /*084e*/ 	.short	(.L_296 - .L_295)


	//   ....[0]....
.L_295:
        /*0850*/ 	.word	0x00000180
        /*0854*/ 	.word	0x000000ff
        /*0858*/ 	.word	0x0002a800
        /*085c*/ 	.short	0x0100
        /*085e*/ 	.byte	0x08
	.zero		1


	//   ....[1]....
        /*0860*/ 	.word	0x00000190
        /*0864*/ 	.word	0x000000ff
        /*0868*/ 	.word	0x0002a820
        /*086c*/ 	.short	0x0100
        /*086e*/ 	.byte	0x08
	.zero		1


	//   ....[2]....
        /*0870*/ 	.word	0x00000280
        /*0874*/ 	.word	0x000000ff
        /*0878*/ 	.word	0x0002a830
        /*087c*/ 	.short	0x0100
        /*087e*/ 	.byte	0x08
	.zero		1


	//   ....[3]....
        /*0880*/ 	.word	0x00000290
        /*0884*/ 	.word	0x000000ff
        /*0888*/ 	.word	0x0002a840
        /*088c*/ 	.short	0x0100
        /*088e*/ 	.byte	0x08
	.zero		1


	//   ....[4]....
        /*0890*/ 	.word	0x000002a0
        /*0894*/ 	.word	0x000000ff
        /*0898*/ 	.word	0x0002a838
        /*089c*/ 	.short	0x0100
        /*089e*/ 	.byte	0x08
	.zero		1


	//   ....[5]....
        /*08a0*/ 	.word	0x000002b0
        /*08a4*/ 	.word	0x000000ff
        /*08a8*/ 	.word	0x0002a848
        /*08ac*/ 	.short	0x0100
        /*08ae*/ 	.byte	0x08
	.zero		1


	//   ....[6]....
        /*08b0*/ 	.word	0x000003e0
        /*08b4*/ 	.word	0x000000ff
        /*08b8*/ 	.word	0x0002a850
        /*08bc*/ 	.short	0x0100
        /*08be*/ 	.byte	0x08
	.zero		1


	//   ....[7]....
        /*08c0*/ 	.word	0x000003f0
        /*08c4*/ 	.word	0x000000ff
        /*08c8*/ 	.word	0x0002a860
        /*08cc*/ 	.short	0x0100
        /*08ce*/ 	.byte	0x08
	.zero		1


	//   ....[8]....
        /*08d0*/ 	.word	0x00000400
        /*08d4*/ 	.word	0x000000ff
        /*08d8*/ 	.word	0x0002a858
        /*08dc*/ 	.short	0x0100
        /*08de*/ 	.byte	0x08
	.zero		1


	//   ....[9]....
        /*08e0*/ 	.word	0x00000410
        /*08e4*/ 	.word	0x000000ff
        /*08e8*/ 	.word	0x0002a868
        /*08ec*/ 	.short	0x0100
        /*08ee*/ 	.byte	0x08
	.zero		1


	//   ....[10]....
        /*08f0*/ 	.word	0x00000500
        /*08f4*/ 	.word	0x000000ff
        /*08f8*/ 	.word	0x0002a870
        /*08fc*/ 	.short	0x0100
        /*08fe*/ 	.byte	0x06
	.zero		1


	//   ....[11]....
        /*0900*/ 	.word	0x00000510
        /*0904*/ 	.word	0x000000ff
        /*0908*/ 	.word	0x0002a880
        /*090c*/ 	.short	0x0100
        /*090e*/ 	.byte	0x06
	.zero		1


	//   ....[12]....
        /*0910*/ 	.word	0x00000520
        /*0914*/ 	.word	0x000000ff
        /*0918*/ 	.word	0x0002a878
        /*091c*/ 	.short	0x0100
        /*091e*/ 	.byte	0x06
	.zero		1


	//   ....[13]....
        /*0920*/ 	.word	0x00000530
        /*0924*/ 	.word	0x000000ff
        /*0928*/ 	.word	0x0002a888
        /*092c*/ 	.short	0x0100
        /*092e*/ 	.byte	0x06
	.zero		1


	//   ....[14]....
        /*0930*/ 	.word	0x00000660
        /*0934*/ 	.word	0x000000ff
        /*0938*/ 	.word	0x0002a890
        /*093c*/ 	.short	0x0100
        /*093e*/ 	.byte	0x08
	.zero		1


	//   ....[15]....
        /*0940*/ 	.word	0x00000670
        /*0944*/ 	.word	0x000000ff
        /*0948*/ 	.word	0x0002a8a0
        /*094c*/ 	.short	0x0100
        /*094e*/ 	.byte	0x08
	.zero		1


	//   ....[16]....
        /*0950*/ 	.word	0x00000680
        /*0954*/ 	.word	0x000000ff
        /*0958*/ 	.word	0x0002a898
        /*095c*/ 	.short	0x0100
        /*095e*/ 	.byte	0x08
	.zero		1


	//   ....[17]....
        /*0960*/ 	.word	0x00000690
        /*0964*/ 	.word	0x000000ff
        /*0968*/ 	.word	0x0002a8a8
        /*096c*/ 	.short	0x0100
        /*096e*/ 	.byte	0x08
	.zero		1


	//   ....[18]....
        /*0970*/ 	.word	0x000007d0
        /*0974*/ 	.word	0x000000ff
        /*0978*/ 	.word	0x0002a8b0
        /*097c*/ 	.short	0x0100
        /*097e*/ 	.byte	0x08
	.zero		1


	//   ....[19]....
        /*0980*/ 	.word	0x000007e0
        /*0984*/ 	.word	0x000000ff
        /*0988*/ 	.word	0x0002a8c0
        /*098c*/ 	.short	0x0100
        /*098e*/ 	.byte	0x08
	.zero		1


	//   ....[20]....
        /*0990*/ 	.word	0x000007f0
        /*0994*/ 	.word	0x000000ff
        /*0998*/ 	.word	0x0002a8b8
        /*099c*/ 	.short	0x0100
        /*099e*/ 	.byte	0x08
	.zero		1


	//   ....[21]....
        /*09a0*/ 	.word	0x00000800
        /*09a4*/ 	.word	0x000000ff
        /*09a8*/ 	.word	0x0002a8c8
        /*09ac*/ 	.short	0x0100
        /*09ae*/ 	.byte	0x08
	.zero		1


	//   ....[22]....
        /*09b0*/ 	.word	0x00001630
        /*09b4*/ 	.word	0x000000ff
        /*09b8*/ 	.word	0x0002a800
        /*09bc*/ 	.short	0x010a
        /*09be*/ 	.byte	0x28
	.zero		1


	//   ....[23]....
        /*09c0*/ 	.word	0x000016b0
        /*09c4*/ 	.word	0x00000000
        /*09c8*/ 	.word	0x0002a830
        /*09cc*/ 	.short	0x010a
        /*09ce*/ 	.byte	0x3f
	.zero		1


	//   ....[24]....
        /*09d0*/ 	.word	0x000016f0
        /*09d4*/ 	.word	0x00000000
        /*09d8*/ 	.word	0x0002a830
        /*09dc*/ 	.short	0x010a
        /*09de*/ 	.byte	0x3f
	.zero		1


	//   ....[25]....
        /*09e0*/ 	.word	0x00002440
        /*09e4*/ 	.word	0x000000ff
        /*09e8*/ 	.word	0x00000000
        /*09ec*/ 	.short	0x0101
        /*09ee*/ 	.byte	0x04
	.zero		1


	//   ....[26]....
        /*09f0*/ 	.word	0x00003cf0
        /*09f4*/ 	.word	0x000000ff
        /*09f8*/ 	.word	0x0002a830
        /*09fc*/ 	.short	0x010a
        /*09fe*/ 	.byte	0x07
	.zero		1


	//   ....[27]....
        /*0a00*/ 	.word	0x00003d30
        /*0a04*/ 	.word	0x000000ff
        /*0a08*/ 	.word	0x0002a830
        /*0a0c*/ 	.short	0x010a
        /*0a0e*/ 	.byte	0x07
	.zero		1


	//   ....[28]....
        /*0a10*/ 	.word	0x00004670
        /*0a14*/ 	.word	0x000000ff
        /*0a18*/ 	.word	0x0002a850
        /*0a1c*/ 	.short	0x010a
        /*0a1e*/ 	.byte	0x0a
	.zero		1


	//   ....[29]....
        /*0a20*/ 	.word	0x000046b0
        /*0a24*/ 	.word	0x000000ff
        /*0a28*/ 	.word	0x0002a850
        /*0a2c*/ 	.short	0x010a
        /*0a2e*/ 	.byte	0x0a
	.zero		1


	//   ....[30]....
        /*0a30*/ 	.word	0x00004d90
        /*0a34*/ 	.word	0x000000ff
        /*0a38*/ 	.word	0x00000000
        /*0a3c*/ 	.short	0x0101
        /*0a3e*/ 	.byte	0x07
	.zero		1


	//   ....[31]....
        /*0a40*/ 	.word	0x00006490
        /*0a44*/ 	.word	0x000000ff
        /*0a48*/ 	.word	0x00000000
        /*0a4c*/ 	.short	0x0101
        /*0a4e*/ 	.byte	0x0a
	.zero		1


	//   ....[32]....
        /*0a50*/ 	.word	0x00006710
        /*0a54*/ 	.word	0x000000ff
        /*0a58*/ 	.word	0x0002a830
        /*0a5c*/ 	.short	0x010a
        /*0a5e*/ 	.byte	0x07
	.zero		1


	//   ....[33]....
        /*0a60*/ 	.word	0x00006750
        /*0a64*/ 	.word	0x000000ff
        /*0a68*/ 	.word	0x0002a830
        /*0a6c*/ 	.short	0x010a
        /*0a6e*/ 	.byte	0x07
	.zero		1


	//   ....[34]....
        /*0a70*/ 	.word	0x00007090
        /*0a74*/ 	.word	0x000000ff
        /*0a78*/ 	.word	0x0002a850
        /*0a7c*/ 	.short	0x010a
        /*0a7e*/ 	.byte	0x07
	.zero		1


	//   ....[35]....
        /*0a80*/ 	.word	0x000070d0
        /*0a84*/ 	.word	0x000000ff
        /*0a88*/ 	.word	0x0002a850
        /*0a8c*/ 	.short	0x010a
        /*0a8e*/ 	.byte	0x07
	.zero		1


	//   ....[36]....
        /*0a90*/ 	.word	0x00007780
        /*0a94*/ 	.word	0x000000ff
        /*0a98*/ 	.word	0x00000000
        /*0a9c*/ 	.short	0x0101
        /*0a9e*/ 	.byte	0x04
	.zero		1


	//   ....[37]....
        /*0aa0*/ 	.word	0x00008770
        /*0aa4*/ 	.word	0x000000ff
        /*0aa8*/ 	.word	0x00000000
        /*0aac*/ 	.short	0x0101
        /*0aae*/ 	.byte	0x07
	.zero		1


	//   ....[38]....
        /*0ab0*/ 	.word	0x00008d40
        /*0ab4*/ 	.word	0x000000ff
        /*0ab8*/ 	.word	0x0002a850
        /*0abc*/ 	.short	0x010a
        /*0abe*/ 	.byte	0x05
	.zero		1


	//   ....[39]....
        /*0ac0*/ 	.word	0x00008d80
        /*0ac4*/ 	.word	0x000000ff
        /*0ac8*/ 	.word	0x0002a850
        /*0acc*/ 	.short	0x010a
        /*0ace*/ 	.byte	0x05
	.zero		1


	//   ....[40]....
        /*0ad0*/ 	.word	0x00009250
        /*0ad4*/ 	.word	0x000000ff
        /*0ad8*/ 	.word	0x00000000
        /*0adc*/ 	.short	0x0101
        /*0ade*/ 	.byte	0x04
	.zero		1


	//   ....[41]....
        /*0ae0*/ 	.word	0x0000a720
        /*0ae4*/ 	.word	0x00000003
        /*0ae8*/ 	.word	0x00000000
        /*0aec*/ 	.short	0x0101
        /*0aee*/ 	.byte	0x3f
	.zero		1


	//   ....[42]....
        /*0af0*/ 	.word	0x0000d330
        /*0af4*/ 	.word	0x00000007
        /*0af8*/ 	.word	0x0002a840
        /*0afc*/ 	.short	0x010a
        /*0afe*/ 	.byte	0x3f
	.zero		1


	//   ....[43]....
        /*0b00*/ 	.word	0x0000da00
        /*0b04*/ 	.word	0x00000007
        /*0b08*/ 	.word	0x0002a830
        /*0b0c*/ 	.short	0x0107
        /*0b0e*/ 	.byte	0x3f
	.zero		1


	//   ....[44]....
        /*0b10*/ 	.word	0x0000dae0
        /*0b14*/ 	.word	0x00000007
        /*0b18*/ 	.word	0x0002a830
        /*0b1c*/ 	.short	0x0101
        /*0b1e*/ 	.byte	0x3f
	.zero		1


	//   ....[45]....
        /*0b20*/ 	.word	0x0000e6b0
        /*0b24*/ 	.word	0x00000016
        /*0b28*/ 	.word	0x0002a800
        /*0b2c*/ 	.short	0x0107
        /*0b2e*/ 	.byte	0x3f
	.zero		1


	//   ....[46]....
        /*0b30*/ 	.word	0x0000e7b0
        /*0b34*/ 	.word	0x00000016
        /*0b38*/ 	.word	0x0002a800
        /*0b3c*/ 	.short	0x0101
        /*0b3e*/ 	.byte	0x3f
	.zero		1


	//   ....[47]....
        /*0b40*/ 	.word	0x0000e7d0
        /*0b44*/ 	.word	0x00000016
        /*0b48*/ 	.word	0x0002a820
        /*0b4c*/ 	.short	0x010a
        /*0b4e*/ 	.byte	0x3f
	.zero		1


	//   ....[48]....
        /*0b50*/ 	.word	0x0000eb60
        /*0b54*/ 	.word	0x00000006
        /*0b58*/ 	.word	0x0002a840
        /*0b5c*/ 	.short	0x010a
        /*0b5e*/ 	.byte	0x3f
	.zero		1


	//   ....[49]....
        /*0b60*/ 	.word	0x0000f060
        /*0b64*/ 	.word	0x00000006
        /*0b68*/ 	.word	0x0002a830
        /*0b6c*/ 	.short	0x0107
        /*0b6e*/ 	.byte	0x3f
	.zero		1


	//   ....[50]....
        /*0b70*/ 	.word	0x0000f120
        /*0b74*/ 	.word	0x00000006
        /*0b78*/ 	.word	0x0002a830
        /*0b7c*/ 	.short	0x0101
        /*0b7e*/ 	.byte	0x3f
	.zero		1


	//   ....[51]....
        /*0b80*/ 	.word	0x0000f180
        /*0b84*/ 	.word	0x00000004
        /*0b88*/ 	.word	0x0002a860
        /*0b8c*/ 	.short	0x010a
        /*0b8e*/ 	.byte	0x3f
	.zero		1


	//   ....[52]....
        /*0b90*/ 	.word	0x0000f5d0
        /*0b94*/ 	.word	0x00000004
        /*0b98*/ 	.word	0x0002a850
        /*0b9c*/ 	.short	0x0107
        /*0b9e*/ 	.byte	0x3f
	.zero		1


	//   ....[53]....
        /*0ba0*/ 	.word	0x0000f720
        /*0ba4*/ 	.word	0x00000004
        /*0ba8*/ 	.word	0x0002a850
        /*0bac*/ 	.short	0x0101
        /*0bae*/ 	.byte	0x3f
	.zero		1


	//   ....[54]....
        /*0bb0*/ 	.word	0x0000f9b0
        /*0bb4*/ 	.word	0x00000000
        /*0bb8*/ 	.word	0x0002a860
        /*0bbc*/ 	.short	0x010a
        /*0bbe*/ 	.byte	0x3f
	.zero		1


	//   ....[55]....
        /*0bc0*/ 	.word	0x0000fe10
        /*0bc4*/ 	.word	0x00000000
        /*0bc8*/ 	.word	0x0002a850
        /*0bcc*/ 	.short	0x0107
        /*0bce*/ 	.byte	0x3f
	.zero		1


	//   ....[56]....
        /*0bd0*/ 	.word	0x0000fed0
        /*0bd4*/ 	.word	0x00000000
        /*0bd8*/ 	.word	0x0002a850
        /*0bdc*/ 	.short	0x0101
        /*0bde*/ 	.byte	0x3f
	.zero		1


	//   ....[57]....
        /*0be0*/ 	.word	0x00010c00
        /*0be4*/ 	.word	0x00000004
        /*0be8*/ 	.word	0x0002a820
        /*0bec*/ 	.short	0x010a
        /*0bee*/ 	.byte	0x3f
	.zero		1


	//   ....[58]....
        /*0bf0*/ 	.word	0x00010d80
        /*0bf4*/ 	.word	0x00000005
        /*0bf8*/ 	.word	0x0002a840
        /*0bfc*/ 	.short	0x010a
        /*0bfe*/ 	.byte	0x3f
	.zero		1


	//   ....[59]....
        /*0c00*/ 	.word	0x00010e20
        /*0c04*/ 	.word	0x0000001b
        /*0c08*/ 	.word	0x0002a840
        /*0c0c*/ 	.short	0x010a
        /*0c0e*/ 	.byte	0x3f
	.zero		1


	//   ....[60]....
        /*0c10*/ 	.word	0x00010e60
        /*0c14*/ 	.word	0x00000005
        /*0c18*/ 	.word	0x0002a860
        /*0c1c*/ 	.short	0x010a
        /*0c1e*/ 	.byte	0x3f
	.zero		1


	//   ....[61]....
        /*0c20*/ 	.word	0x00010ea0
        /*0c24*/ 	.word	0x0000001b
        /*0c28*/ 	.word	0x0002a860
        /*0c2c*/ 	.short	0x010a
        /*0c2e*/ 	.byte	0x3f
	.zero		1


	//   ....[62]....
        /*0c30*/ 	.word	0x00010f10
        /*0c34*/ 	.word	0x00000003
        /*0c38*/ 	.word	0x0002a800
        /*0c3c*/ 	.short	0x010a
        /*0c3e*/ 	.byte	0x3f
	.zero		1


	//   ....[63]....
        /*0c40*/ 	.word	0x00010f60
        /*0c44*/ 	.word	0x00000000
        /*0c48*/ 	.word	0x0002a830
        /*0c4c*/ 	.short	0x010a
        /*0c4e*/ 	.byte	0x3f
	.zero		1


	//   ....[64]....
        /*0c50*/ 	.word	0x00010fc0
        /*0c54*/ 	.word	0x0000000a
        /*0c58*/ 	.word	0x0002a830
        /*0c5c*/ 	.short	0x010a
        /*0c5e*/ 	.byte	0x3f
	.zero		1


	//   ....[65]....
        /*0c60*/ 	.word	0x00011020
        /*0c64*/ 	.word	0x00000009
        /*0c68*/ 	.word	0x0002a850
        /*0c6c*/ 	.short	0x010a
        /*0c6e*/ 	.byte	0x3f
	.zero		1


	//   ....[66]....
        /*0c70*/ 	.word	0x00011080
        /*0c74*/ 	.word	0x0000000a
        /*0c78*/ 	.word	0x0002a830
        /*0c7c*/ 	.short	0x010a
        /*0c7e*/ 	.byte	0x3f
	.zero		1


	//   ....[67]....
        /*0c80*/ 	.word	0x000110e0
        /*0c84*/ 	.word	0x00000009
        /*0c88*/ 	.word	0x0002a850
        /*0c8c*/ 	.short	0x010a
        /*0c8e*/ 	.byte	0x3f
	.zero		1


	//   ....[68]....
        /*0c90*/ 	.word	0x00011140
        /*0c94*/ 	.word	0x00000003
        /*0c98*/ 	.word	0x0002a850
        /*0c9c*/ 	.short	0x010a
        /*0c9e*/ 	.byte	0x3f
	.zero		1


	//   ....[69]....
        /*0ca0*/ 	.word	0x00011250
        /*0ca4*/ 	.word	0x00000007
        /*0ca8*/ 	.word	0x0002a840
        /*0cac*/ 	.short	0x010a
        /*0cae*/ 	.byte	0x3f
	.zero		1


	//   ....[70]....
        /*0cb0*/ 	.word	0x000125b0
        /*0cb4*/ 	.word	0x00000016
        /*0cb8*/ 	.word	0x0002a820
        /*0cbc*/ 	.short	0x010a
        /*0cbe*/ 	.byte	0x3f
	.zero		1


	//   ....[71]....
        /*0cc0*/ 	.word	0x00012600
        /*0cc4*/ 	.word	0x00000006
        /*0cc8*/ 	.word	0x0002a840
        /*0ccc*/ 	.short	0x010a
        /*0cce*/ 	.byte	0x3f
	.zero		1


	//   ....[72]....
        /*0cd0*/ 	.word	0x00012dc0
        /*0cd4*/ 	.word	0x00000004
        /*0cd8*/ 	.word	0x0002a860
        /*0cdc*/ 	.short	0x010a
        /*0cde*/ 	.byte	0x3f
	.zero		1


	//   ....[73]....
        /*0ce0*/ 	.word	0x000135c0
        /*0ce4*/ 	.word	0x00000000
        /*0ce8*/ 	.word	0x0002a860
        /*0cec*/ 	.short	0x010a
        /*0cee*/ 	.byte	0x3f
	.zero		1


	//   ....[74]....
        /*0cf0*/ 	.word	0x000146f0
        /*0cf4*/ 	.word	0x00000004
        /*0cf8*/ 	.word	0x0002a820
        /*0cfc*/ 	.short	0x010a
        /*0cfe*/ 	.byte	0x3f
	.zero		1


	//   ....[75]....
        /*0d00*/ 	.word	0x00014890
        /*0d04*/ 	.word	0x00000005
        /*0d08*/ 	.word	0x0002a840
        /*0d0c*/ 	.short	0x010a
        /*0d0e*/ 	.byte	0x3f
	.zero		1


	//   ....[76]....
        /*0d10*/ 	.word	0x000148e0
        /*0d14*/ 	.word	0x0000001b
        /*0d18*/ 	.word	0x0002a840
        /*0d1c*/ 	.short	0x010a
        /*0d1e*/ 	.byte	0x3f
	.zero		1


	//   ....[77]....
        /*0d20*/ 	.word	0x00014930
        /*0d24*/ 	.word	0x00000005
        /*0d28*/ 	.word	0x0002a860
        /*0d2c*/ 	.short	0x010a
        /*0d2e*/ 	.byte	0x3f
	.zero		1


	//----- nvinfo : EIATTR_NUM_MBARRIERS
	.align		4
.L_296:
        /*0d30*/ 	.byte	0x03, 0x38
        /*0d32*/ 	.short	0x0016


	//----- nvinfo : EIATTR_EXIT_INSTR_OFFSETS
	.align		4
        /*0d34*/ 	.byte	0x04, 0x1c
        /*0d36*/ 	.short	(.L_298 - .L_297)


	//   ....[0]....
.L_297:
        /*0d38*/ 	.word	0x00000970


	//   ....[1]....
        /*0d3c*/ 	.word	0x0000b5a0


	//   ....[2]....
        /*0d40*/ 	.word	0x00010ef0


	//----- nvinfo : EIATTR_MAX_THREADS
	.align		4
.L_298:
        /*0d44*/ 	.byte	0x04, 0x05
        /*0d46*/ 	.short	(.L_300 - .L_299)
.L_299:
        /*0d48*/ 	.word	0x00000180
        /*0d4c*/ 	.word	0x00000001
        /*0d50*/ 	.word	0x00000001


	//----- nvinfo : EIATTR_CRS_STACK_SIZE
	.align		4
.L_300:
        /*0d54*/ 	.byte	0x04, 0x1e
        /*0d56*/ 	.short	(.L_302 - .L_301)
.L_301:
        /*0d58*/ 	.word	0x00000000


	//----- nvinfo : EIATTR_CBANK_PARAM_SIZE
	.align		4
.L_302:
        /*0d5c*/ 	.byte	0x03, 0x19
        /*0d5e*/ 	.short	0x0af0


	//----- nvinfo : EIATTR_PARAM_CBANK
	.align		4
        /*0d60*/ 	.byte	0x04, 0x0a
        /*0d62*/ 	.short	(.L_304 - .L_303)
	.align		4
.L_303:
        /*0d64*/ 	.word	index@(.nv.constant0._ZN7cutlass13device_kernelIN5flash11enable_sm90INS1_16FlashAttnFwdSm90INS1_25CollectiveMainloopFwdSm90ILi2EN4cute5tupleIJNS5_1CILi1EEES8_S8_EEENS6_IJNS7_ILi128EEENS7_ILi96EEENS7_ILi192EEEEEELi128ENS_10bfloat16_tEfNS_4arch4Sm90ELb1ELb0ELb1ELb1ELb1ELb0ELb0ELb1ELb1ELb1ELb0ELb0EEENS1_21CollectiveEpilogueFwdINS6_IJSA_SA_SB_EEES9_SE_SG_Li256ELb1ELb1ELb0ELb0EEENS1_36VarlenDynamicPersistentTileSchedulerILi128ELi96ELi256ELi128ELb0ELb1ELb1ELb1ELb1ELb1EEEEEEEEEvNT_6ParamsE)
        /*0d68*/ 	.short	0x0210
        /*0d6a*/ 	.short	0x0af0


	//----- nvinfo : EIATTR_SW_WAR
	.align		4
.L_304:
        /*0d6c*/ 	.byte	0x04, 0x36
        /*0d6e*/ 	.short	(.L_306 - .L_305)
.L_305:
        /*0d70*/ 	.word	0x00000008
.L_306:


//--------------------- .nv.info._ZN7cutlass13device_kernelIN5flash11enable_sm90INS1_16FlashAttnFwdSm90INS1_25CollectiveMainloopFwdSm90ILi2EN4cute5tupleIJNS5_1CILi1EEES8_S8_EEENS6_IJNS7_ILi128EEENS7_ILi96EEENS7_ILi192EEEEEELi128ENS_10bfloat16_tEfNS_4arch4Sm90ELb1ELb0ELb1ELb1ELb1ELb1ELb0ELb1ELb1ELb1ELb0ELb0EEENS1_21CollectiveEpilogueFwdINS6_IJSA_SA_SB_EEES9_SE_SG_Li256ELb1ELb1ELb0ELb0EEENS1_36VarlenDynamicPersistentTileSchedulerILi128ELi96ELi256ELi128ELb0ELb1ELb1ELb1ELb1ELb1EEEEEEEEEvNT_6ParamsE --------------------------
	.section	.nv.info._ZN7cutlass13device_kernelIN5flash11enable_sm90INS1_16FlashAttnFwdSm90INS1_25CollectiveMainloopFwdSm90ILi2EN4cute5tupleIJNS5_1CILi1EEES8_S8_EEENS6_IJNS7_ILi128EEENS7_ILi96EEENS7_ILi192EEEEEELi128ENS_10bfloat16_tEfNS_4arch4Sm90ELb1ELb0ELb1ELb1ELb1ELb1ELb0ELb1ELb1ELb1ELb0ELb0EEENS1_21CollectiveEpilogueFwdINS6_IJSA_SA_SB_EEES9_SE_SG_Li256ELb1ELb1ELb0ELb0EEENS1_36VarlenDynamicPersistentTileSchedulerILi128ELi96ELi256ELi128ELb0ELb1ELb1ELb1ELb1ELb1EEEEEEEEEvNT_6ParamsE,"",@"SHT_CUDA_INFO"
	.sectionflags	@""
	.align	4


	//----- nvinfo : EIATTR_CUDA_API_VERSION
	.align		4
        /*0000*/ 	.byte	0x04, 0x37
        /*0002*/ 	.short	(.L_308 - .L_307)
.L_307:
        /*0004*/ 	.word	0x00000082


	//----- nvinfo : EIATTR_KPARAM_INFO
	.align		4
.L_308:
        /*0008*/ 	.byte	0x04, 0x17
        /*000a*/ 	.short	(.L_310 - .L_309)
.L_309:
        /*000c*/ 	.word	0x00000000
        /*0010*/ 	.short	0x0000
        /*0012*/ 	.short	0x0070
        /*0014*/ 	.byte	0x00, 0xf0, 0x01, 0x2a


	//----- nvinfo : EIATTR_SPARSE_MMA_MASK
	.align		4
.L_310:
        /*0018*/ 	.byte	0x03, 0x50
        /*001a*/ 	.short	0x0000


	//----- nvinfo : EIATTR_MAXREG_COUNT
	.align		4
        /*001c*/ 	.byte	0x03, 0x1b
        /*001e*/ 	.short	0x00a8


	//----- nvinfo : EIATTR_NUM_BARRIERS
	.align		4
        /*0020*/ 	.byte	0x02, 0x4c
        /*0022*/ 	.byte	0x10
	.zero		1


	//----- nvinfo : EIATTR_EXTERNS
	.align		4
        /*0024*/ 	.byte	0x04, 0x0f
        /*0026*/ 	.short	(.L_312 - .L_311)


	//   ....[0]....
	.align		4
.L_311:
        /*0028*/ 	.word	index@(__assertfail)


	//----- nvinfo : EIATTR_ANNOTATIONS
	.align		4
.L_312:
        /*002c*/ 	.byte	0x04, 0x55
        /*002e*/ 	.short	(.L_314 - .L_313)


	//   ....[0]....
.L_313:
        /* <DEDUP_REMOVED lines=32> */


	//----- nvinfo : EIATTR_MERCURY_ISA_VERSION
	.align		4
.L_314:
        /*0218*/ 	.byte	0x03, 0x5f
        /*021a*/ 	.short	0x0101


	//----- nvinfo : EIATTR_UNUSED_LOAD_BYTE_OFFSET
	.align		4
        /*021c*/ 	.byte	0x04, 0x44
        /*021e*/ 	.short	(.L_316 - .L_315)


	//   ....[0]....
.L_315:
        /*0220*/ 	.word	0x00000a50
        /*0224*/ 	.word	0x0000fff0


	//   ....[1]....
        /*0228*/ 	.word	0x0001b310
        /*022c*/ 	.word	0x0000fff0


	//----- nvinfo : EIATTR_INT_WARP_WIDE_INSTR_OFFSETS
	.align		4
.L_316:
        /*0230*/ 	.byte	0x04, 0x31
        /*0232*/ 	.short	(.L_318 - .L_317)


	//   ....[0]....
.L_317:
        /*0234*/ 	.word	0x00000130


	//   ....[1]....
        /*0238*/ 	.word	0x00000170


	//   ....[2]....
        /*023c*/ 	.word	0x000001e0


	//   ....[3]....
        /*0240*/ 	.word	0x0001fa40


	//   ....[4]....
        /*0244*/ 	.word	0x0001fad0


	//   ....[5]....
        /*0248*/ 	.word	0x000229e0


	//   ....[6]....
        /*024c*/ 	.word	0x00022a70


	//----- nvinfo : EIATTR_COOP_GROUP_MASK_REGIDS
	.align		4
.L_318:
        /*0250*/ 	.byte	0x04, 0x29
        /*0252*/ 	.short	(.L_320 - .L_319)


	//   ....[0]....
.L_319:
        /*0254*/ 	.word	0xffffffff


	//   ....[1]....
        /*0258*/ 	.word	0xffffffff


	//   ....[2]....
        /*025c*/ 	.word	0xffffffff


	//   ....[3]....
        /*0260*/ 	.word	0xffffffff


	//   ....[4]....
        /*0264*/ 	.word	0xffffffff


	//   ....[5]....
        /*0268*/ 	.word	0xffffffff


	//   ....[6]....
        /*026c*/ 	.word	0xffffffff


	//   ....[7]....
        /*0270*/ 	.word	0xffffffff


	//   ....[8]....
        /*0274*/ 	.word	0xffffffff


	//   ....[9]....
        /*0278*/ 	.word	0xffffffff


	//   ....[10]....
        /*027c*/ 	.word	0xffffffff


	//   ....[11]....
        /*0280*/ 	.word	0xffffffff


	//   ....[12]....
        /*0284*/ 	.word	0xffffffff


	//   ....[13]....
        /*0288*/ 	.word	0xffffffff


	//   ....[14]....
        /*028c*/ 	.word	0xffffffff


	//   ....[15]....
        /*0290*/ 	.word	0xffffffff


	//   ....[16]....
        /*0294*/ 	.word	0xffffffff


	//   ....[17]....
        /*0298*/ 	.word	0xffffffff


	//   ....[18]....
        /*029c*/ 	.word	0xffffffff


	//   ....[19]....
        /*02a0*/ 	.word	0xffffffff


	//   ....[20]....
        /*02a4*/ 	.word	0xffffffff


	//   ....[21]....
        /*02a8*/ 	.word	0xffffffff


	//   ....[22]....
        /*02ac*/ 	.word	0xffffffff


	//   ....[23]....
        /*02b0*/ 	.word	0xffffffff


	//   ....[24]....
        /*02b4*/ 	.word	0xffffffff


	//   ....[25]....
        /*02b8*/ 	.word	0xffffffff


	//   ....[26]....
        /*02bc*/ 	.word	0xffffffff


	//   ....[27]....
        /*02c0*/ 	.word	0xffffffff


	//   ....[28]....
        /*02c4*/ 	.word	0xffffffff


	//   ....[29]....
        /*02c8*/ 	.word	0xffffffff


	//   ....[30]....
        /*02cc*/ 	.word	0xffffffff


	//   ....[31]....
        /*02d0*/ 	.word	0xffffffff


	//   ....[32]....
        /*02d4*/ 	.word	0xffffffff


	//   ....[33]....
        /*02d8*/ 	.word	0xffffffff


	//   ....[34]....
        /*02dc*/ 	.word	0xffffffff


	//   ....[35]....
        /*02e0*/ 	.word	0xffffffff


	//   ....[36]....
        /*02e4*/ 	.word	0xffffffff


	//   ....[37]....
        /*02e8*/ 	.word	0xffffffff


	//   ....[38]....
        /*02ec*/ 	.word	0xffffffff


	//   ....[39]....
        /*02f0*/ 	.word	0xffffffff


	//   ....[40]....
        /*02f4*/ 	.word	0xffffffff


	//   ....[41]....
        /*02f8*/ 	.word	0xffffffff


	//   ....[42]....
        /*02fc*/ 	.word	0xffffffff


	//   ....[43]....
        /*0300*/ 	.word	0xffffffff


	//   ....[44]....
        /*0304*/ 	.word	0xffffffff


	//   ....[45]....
        /*0308*/ 	.word	0xffffffff


	//   ....[46]....
        /*030c*/ 	.word	0xffffffff


	//   ....[47]....
        /*0310*/ 	.word	0xffffffff


	//   ....[48]....
        /*0314*/ 	.word	0xffffffff


	//   ....[49]....
        /*0318*/ 	.word	0xffffffff


	//   ....[50]....
        /*031c*/ 	.word	0xffffffff


	//   ....[51]....
        /*0320*/ 	.word	0xffffffff


	//   ....[52]....
        /*0324*/ 	.word	0xffffffff


	//   ....[53]....
        /*0328*/ 	.word	0xffffffff


	//   ....[54]....
        /*032c*/ 	.word	0xffffffff


	//   ....[55]....
        /*0330*/ 	.word	0xffffffff


	//   ....[56]....
        /*0334*/ 	.word	0xffffffff


	//   ....[57]....
        /*0338*/ 	.word	0xffffffff


	//   ....[58]....
        /*033c*/ 	.word	0xffffffff


	//   ....[59]....
        /*0340*/ 	.word	0xffffffff


	//   ....[60]....
        /*0344*/ 	.word	0xffffffff


	//   ....[61]....
        /*0348*/ 	.word	0xffffffff


	//   ....[62]....
        /*034c*/ 	.word	0xffffffff


	//   ....[63]....
        /*0350*/ 	.word	0xffffffff


	//   ....[64]....
        /*0354*/ 	.word	0xffffffff


	//   ....[65]....
        /*0358*/ 	.word	0xffffffff


	//   ....[66]....
        /*035c*/ 	.word	0xffffffff


	//   ....[67]....
        /*0360*/ 	.word	0xffffffff


	//   ....[68]....
        /*0364*/ 	.word	0xffffffff


	//   ....[69]....
        /*0368*/ 	.word	0xffffffff


	//   ....[70]....
        /*036c*/ 	.word	0xffffffff


	//   ....[71]....
        /*0370*/ 	.word	0xffffffff


	//   ....[72]....
        /*0374*/ 	.word	0xffffffff


	//   ....[73]....
        /*0378*/ 	.word	0xffffffff


	//   ....[74]....
        /*037c*/ 	.word	0xffffffff


	//   ....[75]....
        /*0380*/ 	.word	0xffffffff


	//   ....[76]....
        /*0384*/ 	.word	0xffffffff


	//   ....[77]....
        /*0388*/ 	.word	0xffffffff


	//   ....[78]....
        /*038c*/ 	.word	0xffffffff


	//   ....[79]....
        /*0390*/ 	.word	0xffffffff


	//   ....[80]....
        /*0394*/ 	.word	0xffffffff


	//   ....[81]....
        /*0398*/ 	.word	0xffffffff


	//   ....[82]....
        /*039c*/ 	.word	0xffffffff


	//   ....[83]....
        /*03a0*/ 	.word	0xffffffff


	//   ....[84]....
        /*03a4*/ 	.word	0xffffffff


	//   ....[85]....
        /*03a8*/ 	.word	0xffffffff


	//   ....[86]....
        /*03ac*/ 	.word	0xffffffff


	//   ....[87]....
        /*03b0*/ 	.word	0xffffffff


	//   ....[88]....
        /*03b4*/ 	.word	0xffffffff


	//   ....[89]....
        /*03b8*/ 	.word	0xffffffff


	//   ....[90]....
        /*03bc*/ 	.word	0xffffffff


	//   ....[91]....
        /*03c0*/ 	.word	0xffffffff


	//   ....[92]....
        /*03c4*/ 	.word	0xffffffff


	//   ....[93]....
        /*03c8*/ 	.word	0xffffffff


	//   ....[94]....
        /*03cc*/ 	.word	0xffffffff


	//   ....[95]....
        /*03d0*/ 	.word	0xffffffff


	//   ....[96]....
        /*03d4*/ 	.word	0xffffffff


	//   ....[97]....
        /*03d8*/ 	.word	0xffffffff


	//   ....[98]....
        /*03dc*/ 	.word	0xffffffff


	//   ....[99]....
        /*03e0*/ 	.word	0xffffffff


	//   ....[100]....
        /*03e4*/ 	.word	0xffffffff


	//   ....[101]....
        /*03e8*/ 	.word	0xffffffff


	//   ....[102]....
        /*03ec*/ 	.word	0xffffffff


	//   ....[103]....
        /*03f0*/ 	.word	0xffffffff


	//   ....[104]....
        /*03f4*/ 	.word	0xffffffff


	//   ....[105]....
        /*03f8*/ 	.word	0xffffffff


	//   ....[106]....
        /*03fc*/ 	.word	0xffffffff


	//   ....[107]....
        /*0400*/ 	.word	0xffffffff


	//   ....[108]....
        /*0404*/ 	.word	0xffffffff


	//   ....[109]....
        /*0408*/ 	.word	0xffffffff


	//   ....[110]....
        /*040c*/ 	.word	0xffffffff


	//   ....[111]....
        /*0410*/ 	.word	0xffffffff


	//   ....[112]....
        /*0414*/ 	.word	0xffffffff


	//   ....[113]....
        /*0418*/ 	.word	0xffffffff


	//   ....[114]....
        /*041c*/ 	.word	0xffffffff


	//   ....[115]....
        /*0420*/ 	.word	0xffffffff


	//   ....[116]....
        /*0424*/ 	.word	0xffffffff


	//   ....[117]....
        /*0428*/ 	.word	0xffffffff


	//   ....[118]....
        /*042c*/ 	.word	0xffffffff


	//   ....[119]....
        /*0430*/ 	.word	0xffffffff


	//   ....[120]....
        /*0434*/ 	.word	0xffffffff


	//   ....[121]....
        /*0438*/ 	.word	0xffffffff


	//   ....[122]....
        /*043c*/ 	.word	0xffffffff


	//   ....[123]....
        /*0440*/ 	.word	0xffffffff


	//   ....[124]....
        /*0444*/ 	.word	0xffffffff


	//   ....[125]....
        /*0448*/ 	.word	0xffffffff


	//   ....[126]....
        /*044c*/ 	.word	0xffffffff


	//   ....[127]....
        /*0450*/ 	.word	0xffffffff


	//   ....[128]....
        /*0454*/ 	.word	0xffffffff


	//   ....[129]....
        /*0458*/ 	.word	0xffffffff


	//   ....[130]....
        /*045c*/ 	.word	0xffffffff


	//   ....[131]....
        /*0460*/ 	.word	0xffffffff


	//   ....[132]....
        /*0464*/ 	.word	0xffffffff


	//   ....[133]....
        /*0468*/ 	.word	0xffffffff


	//   ....[134]....
        /*046c*/ 	.word	0xffffffff


	//   ....[135]....
        /*0470*/ 	.word	0xffffffff


	//   ....[136]....
        /*0474*/ 	.word	0xffffffff


	//   ....[137]....
        /*0478*/ 	.word	0xffffffff


	//   ....[138]....
        /*047c*/ 	.word	0xffffffff


	//   ....[139]....
        /*0480*/ 	.word	0xffffffff


	//   ....[140]....
        /*0484*/ 	.word	0xffffffff


	//   ....[141]....
        /*0488*/ 	.word	0xffffffff


	//   ....[142]....
        /*048c*/ 	.word	0xffffffff


	//   ....[143]....
        /*0490*/ 	.word	0xffffffff


	//   ....[144]....
        /*0494*/ 	.word	0xffffffff


	//   ....[145]....
        /*0498*/ 	.word	0xffffffff


	//   ....[146]....
        /*049c*/ 	.word	0xffffffff


	//   ....[147]....
        /*04a0*/ 	.word	0xffffffff


	//   ....[148]....
        /*04a4*/ 	.word	0xffffffff


	//   ....[149]....
        /*04a8*/ 	.word	0xffffffff


	//   ....[150]....
        /*04ac*/ 	.word	0xffffffff


	//   ....[151]....
        /*04b0*/ 	.word	0xffffffff


	//   ....[152]....
        /*04b4*/ 	.word	0xffffffff


	//   ....[153]....
        /*04b8*/ 	.word	0xffffffff


	//   ....[154]....
        /*04bc*/ 	.word	0xffffffff


	//   ....[155]....
        /*04c0*/ 	.word	0xffffffff


	//   ....[156]....
        /*04c4*/ 	.word	0xffffffff


	//   ....[157]....
        /*04c8*/ 	.word	0xffffffff


	//   ....[158]....
        /*04cc*/ 	.word	0xffffffff


	//   ....[159]....
        /*04d0*/ 	.word	0xffffffff


	//   ....[160]....
        /*04d4*/ 	.word	0xffffffff


	//   ....[161]....
        /*04d8*/ 	.word	0xffffffff


	//   ....[162]....
        /*04dc*/ 	.word	0xffffffff


	//   ....[163]....
        /*04e0*/ 	.word	0xffffffff


	//   ....[164]....
        /*04e4*/ 	.word	0xffffffff


	//   ....[165]....
        /*04e8*/ 	.word	0xffffffff


	//   ....[166]....
        /*04ec*/ 	.word	0xffffffff


	//   ....[167]....
        /*04f0*/ 	.word	0xffffffff


	//   ....[168]....
        /*04f4*/ 	.word	0xffffffff


	//   ....[169]....
        /*04f8*/ 	.word	0xffffffff


	//   ....[170]....
        /*04fc*/ 	.word	0xffffffff


	//   ....[171]....
        /*0500*/ 	.word	0xffffffff


	//   ....[172]....
        /*0504*/ 	.word	0xffffffff


	//   ....[173]....
        /*0508*/ 	.word	0xffffffff


	//   ....[174]....
        /*050c*/ 	.word	0xffffffff


	//   ....[175]....
        /*0510*/ 	.word	0xffffffff


	//   ....[176]....
        /*0514*/ 	.word	0xffffffff


	//   ....[177]....
        /*0518*/ 	.word	0xffffffff


	//   ....[178]....
        /*051c*/ 	.word	0xffffffff


	//   ....[179]....
        /*0520*/ 	.word	0x0500000f


	//   ....[180]....
        /*0524*/ 	.word	0x0500000f


	//   ....[181]....
        /*0528*/ 	.word	0x0500000f


	//   ....[182]....
        /*052c*/ 	.word	0x0500000f


	//   ....[183]....
        /*0530*/ 	.word	0x0500000f


	//   ....[184]....
        /*0534*/ 	.word	0x0500000f


	//   ....[185]....
        /*0538*/ 	.word	0x0500000f


	//   ....[186]....
        /*053c*/ 	.word	0x0500000f


	//   ....[187]....
        /*0540*/ 	.word	0x0500000f


	//   ....[188]....
        /*0544*/ 	.word	0x0500000f


	//   ....[189]....
        /*0548*/ 	.word	0x0500000f


	//   ....[190]....
        /*054c*/ 	.word	0x0500000f


	//   ....[191]....
        /*0550*/ 	.word	0x0500000f


	//   ....[192]....
        /*0554*/ 	.word	0x0500000f


	//   ....[193]....
        /*0558*/ 	.word	0x0500000f


	//   ....[194]....
        /*055c*/ 	.word	0x0500000f


	//   ....[195]....
        /*0560*/ 	.word	0x0500000f


	//   ....[196]....
        /*0564*/ 	.word	0x0500000f


	//   ....[197]....
        /*0568*/ 	.word	0x0500000f


	//   ....[198]....
        /*056c*/ 	.word	0x0500000f


	//   ....[199]....
        /*0570*/ 	.word	0x0500000f


	//   ....[200]....
        /*0574*/ 	.word	0x0500000f


	//   ....[201]....
        /*0578*/ 	.word	0x0500000f


	//   ....[202]....
        /*057c*/ 	.word	0x0500000f


	//   ....[203]....
        /*0580*/ 	.word	0x0500000f


	//   ....[204]....
        /*0584*/ 	.word	0x0500000f


	//   ....[205]....
        /*0588*/ 	.word	0x0500000f


	//   ....[206]....
        /*058c*/ 	.word	0x0500000f


	//   ....[207]....
        /*0590*/ 	.word	0x0500000f


	//   ....[208]....
        /*0594*/ 	.word	0x0500000f


	//   ....[209]....
        /*0598*/ 	.word	0x0500000f


	//   ....[210]....
        /*059c*/ 	.word	0x0500000f


	//   ....[211]....
        /*05a0*/ 	.word	0x0500000f


	//   ....[212]....
        /*05a4*/ 	.word	0x0500000f


	//   ....[213]....
        /*05a8*/ 	.word	0x0500000f


	//   ....[214]....
        /*05ac*/ 	.word	0x0500000f


	//   ....[215]....
        /*05b0*/ 	.word	0x0500000f


	//   ....[216]....
        /*05b4*/ 	.word	0x0500000f


	//   ....[217]....
        /*05b8*/ 	.word	0x0500000f


	//   ....[218]....
        /*05bc*/ 	.word	0x0500000f


	//   ....[219]....
        /*05c0*/ 	.word	0x0500000f


	//   ....[220]....
        /*05c4*/ 	.word	0x0500000f


	//   ....[221]....
        /*05c8*/ 	.word	0x0500000f


	//   ....[222]....
        /*05cc*/ 	.word	0x0500000f


	//   ....[223]....
        /*05d0*/ 	.word	0x0500000f


	//   ....[224]....
        /*05d4*/ 	.word	0x0500000f


	//   ....[225]....
        /*05d8*/ 	.word	0x0500000f


	//   ....[226]....
        /*05dc*/ 	.word	0x0500000f


	//   ....[227]....
        /*05e0*/ 	.word	0x0500000f


	//   ....[228]....
        /*05e4*/ 	.word	0x0500000f


	//   ....[229]....
        /*05e8*/ 	.word	0x0500000f


	//   ....[230]....
        /*05ec*/ 	.word	0x0500000f


	//   ....[231]....
        /*05f0*/ 	.word	0x0500000f


	//   ....[232]....
        /*05f4*/ 	.word	0x0500000f


	//   ....[233]....
        /*05f8*/ 	.word	0x0500000f


	//   ....[234]....
        /*05fc*/ 	.word	0x0500000f


	//   ....[235]....
        /*0600*/ 	.word	0x0500000f


	//   ....[236]....
        /*0604*/ 	.word	0x0500000f


	//   ....[237]....
        /*0608*/ 	.word	0x0500000f


	//   ....[238]....
        /*060c*/ 	.word	0x0500000f


	//   ....[239]....
        /*0610*/ 	.word	0x0500000f


	//   ....[240]....
        /*0614*/ 	.word	0x0500000f


	//   ....[241]....
        /*0618*/ 	.word	0x0500000f


	//   ....[242]....
        /*061c*/ 	.word	0x0500000f


	//   ....[243]....
        /*0620*/ 	.word	0x0500000f


	//   ....[244]....
        /*0624*/ 	.word	0x0500000f


	//   ....[245]....
        /*0628*/ 	.word	0x0500000f


	//   ....[246]....
        /*062c*/ 	.word	0x0500000f


	//   ....[247]....
        /*0630*/ 	.word	0x0500000f


	//   ....[248]....
        /*0634*/ 	.word	0x0500000f


	//   ....[249]....
        /*0638*/ 	.word	0x0500000f


	//   ....[250]....
        /*063c*/ 	.word	0x0500000f


	//   ....[251]....
        /*0640*/ 	.word	0x0500000f


	//   ....[252]....
        /*0644*/ 	.word	0x0500000f


	//   ....[253]....
        /*0648*/ 	.word	0x0500000f


	//   ....[254]....
        /*064c*/ 	.word	0x0500000f


	//   ....[255]....
        /*0650*/ 	.word	0x0500000f


	//   ....[0]....
        /*0654*/ 	.word	0x0500000f


	//   ....[1]....
        /*0658*/ 	.word	0x0500000f


	//   ....[2]....
        /*065c*/ 	.word	0x0500000f


	//   ....[3]....
        /*0660*/ 	.word	0x0500000f


	//   ....[4]....
        /*0664*/ 	.word	0x0500000f


	//   ....[5]....
        /*0668*/ 	.word	0x0500000f


	//   ....[6]....
        /*066c*/ 	.word	0x0500000f


	//   ....[7]....
        /*0670*/ 	.word	0x0500000f


	//   ....[8]....
        /*0674*/ 	.word	0x0500000f


	//   ....[9]....
        /*0678*/ 	.word	0x0500000f


	//   ....[10]....
        /*067c*/ 	.word	0x0500000f


	//   ....[11]....
        /*0680*/ 	.word	0x0500000f


	//   ....[12]....
        /*0684*/ 	.word	0x0500000f


	//   ....[13]....
        /*0688*/ 	.word	0x0500000f


	//   ....[14]....
        /*068c*/ 	.word	0x0500000f


	//   ....[15]....
        /*0690*/ 	.word	0x0500000f


	//   ....[16]....
        /*0694*/ 	.word	0x0500000f


	//   ....[17]....
        /*0698*/ 	.word	0x0500000f


	//   ....[18]....
        /*069c*/ 	.word	0x0500000f


	//   ....[19]....
        /*06a0*/ 	.word	0x0500000f


	//   ....[20]....
        /*06a4*/ 	.word	0x0500000f


	//   ....[21]....
        /*06a8*/ 	.word	0x0500000f


	//   ....[22]....
        /*06ac*/ 	.word	0x0500000f


	//   ....[23]....
        /*06b0*/ 	.word	0x0500000f


	//   ....[24]....
        /*06b4*/ 	.word	0x0500000f


	//   ....[25]....
        /*06b8*/ 	.word	0x0500000f


	//   ....[26]....
        /*06bc*/ 	.word	0x0500000f


	//   ....[27]....
        /*06c0*/ 	.word	0x0500000f


	//   ....[28]....
        /*06c4*/ 	.word	0x0500000f


	//   ....[29]....
        /*06c8*/ 	.word	0x0500000f


	//   ....[30]....
        /*06cc*/ 	.word	0x0500000f


	//   ....[31]....
        /*06d0*/ 	.word	0x0500000f


	//   ....[32]....
        /*06d4*/ 	.word	0x0500000f


	//   ....[33]....
        /*06d8*/ 	.word	0x0500000f


	//   ....[34]....
        /*06dc*/ 	.word	0x0500000f


	//----- nvinfo : EIATTR_COOP_GROUP_INSTR_OFFSETS
	.align		4
.L_320:
        /*06e0*/ 	.byte	0x04, 0x28
        /*06e2*/ 	.short	(.L_322 - .L_321)


	//   ....[0]....
.L_321:
        /*06e4*/ 	.word	0x00000060


	//   ....[1]....
        /*06e8*/ 	.word	0x00000140


	//   ....[2]....
        /*06ec*/ 	.word	0x00000190


	//   ....[3]....
        /*06f0*/ 	.word	0x000003c0


	//   ....[4]....
        /*06f4*/ 	.word	0x00000520


	//   ....[5]....
        /*06f8*/ 	.word	0x00000640


	//   ....[6]....
        /*06fc*/ 	.word	0x000007a0


	//   ....[7]....
        /*0700*/ 	.word	0x00003760


	//   ....[8]....
        /*0704*/ 	.word	0x00003770


	//   ....[9]....
        /*0708*/ 	.word	0x00004e10


	//   ....[10]....
        /*070c*/ 	.word	0x00004e20


	//   ....[11]....
        /*0710*/ 	.word	0x00006fa0


	//   ....[12]....
        /*0714*/ 	.word	0x00006fb0


	//   ....[13]....
        /*0718*/ 	.word	0x000087b0


	//   ....[14]....
        /*071c*/ 	.word	0x000087c0


	//   ....[15]....
        /*0720*/ 	.word	0x0000a170


	//   ....[16]....
        /*0724*/ 	.word	0x0000a180


	//   ....[17]....
        /*0728*/ 	.word	0x0000a410


	//   ....[18]....
        /*072c*/ 	.word	0x0000a420


	//   ....[19]....
        /*0730*/ 	.word	0x0000a960


	//   ....[20]....
        /*0734*/ 	.word	0x0000a990


	//   ....[21]....
        /*0738*/ 	.word	0x0000ab10


	//   ....[22]....
        /*073c*/ 	.word	0x0000ab30


	//   ....[23]....
        /*0740*/ 	.word	0x0000b170


	//   ....[24]....
        /*0744*/ 	.word	0x0000b870


	//   ....[25]....
        /*0748*/ 	.word	0x0000b880


	//   ....[26]....
        /*074c*/ 	.word	0x0000b890


	//   ....[27]....
        /*0750*/ 	.word	0x0000b8a0


	//   ....[28]....
        /*0754*/ 	.word	0x0000c110


	//   ....[29]....
        /*0758*/ 	.word	0x0000c120


	//   ....[30]....
        /*075c*/ 	.word	0x0000c130


	//   ....[31]....
        /*0760*/ 	.word	0x0000c140


	//   ....[32]....
        /*0764*/ 	.word	0x0000f220


	//   ....[33]....
        /*0768*/ 	.word	0x0000f230


	//   ....[34]....
        /*076c*/ 	.word	0x0000f240


	//   ....[35]....
        /*0770*/ 	.word	0x0000f250


	//   ....[36]....
        /*0774*/ 	.word	0x0000f900


	//   ....[37]....
        /*0778*/ 	.word	0x0000f910


	//   ....[38]....
        /*077c*/ 	.word	0x0000f920


	//   ....[39]....
        /*0780*/ 	.word	0x0000f930


	//   ....[40]....
        /*0784*/ 	.word	0x00013700


	//   ....[41]....
        /*0788*/ 	.word	0x00013740


	//   ....[42]....
        /*078c*/ 	.word	0x00013d90


	//   ....[43]....
        /*0790*/ 	.word	0x00013ed0


	//   ....[44]....
        /*0794*/ 	.word	0x00014630


	//   ....[45]....
        /*0798*/ 	.word	0x000146d0


	//   ....[46]....
        /*079c*/ 	.word	0x00016410


	//   ....[47]....
        /*07a0*/ 	.word	0x000164a0


	//   ....[48]....
        /*07a4*/ 	.word	0x00016c10


	//   ....[49]....
        /*07a8*/ 	.word	0x00016ce0


	//   ....[50]....
        /*07ac*/ 	.word	0x000173c0


	//   ....[51]....
        /*07b0*/ 	.word	0x00017410


	//   ....[52]....
        /*07b4*/ 	.word	0x00019800


	//   ....[53]....
        /*07b8*/ 	.word	0x00019820


	//   ....[54]....
        /*07bc*/ 	.word	0x00019860


	//   ....[55]....
        /*07c0*/ 	.word	0x00019870


	//   ....[56]....
        /*07c4*/ 	.word	0x0001abe0


	//   ....[57]....
        /*07c8*/ 	.word	0x0001ac50


	//   ....[58]....
        /*07cc*/ 	.word	0x0001ac80


	//   ....[59]....
        /*07d0*/ 	.word	0x0001ac90


	//   ....[60]....
        /*07d4*/ 	.word	0x0001bd60


	//   ....[61]....
        /*07d8*/ 	.word	0x0001bda0


	//   ....[62]....
        /*07dc*/ 	.word	0x0001bde0


	//   ....[63]....
        /*07e0*/ 	.word	0x0001be10


	//   ....[64]....
        /*07e4*/ 	.word	0x0001c380


	//   ....[65]....
        /*07e8*/ 	.word	0x0001c3b0


	//   ....[66]....
        /*07ec*/ 	.word	0x0001c470


	//   ....[67]....
        /*07f0*/ 	.word	0x0001c490


	//   ....[68]....
        /*07f4*/ 	.word	0x0001c550


	//   ....[69]....
        /*07f8*/ 	.word	0x0001c570


	//   ....[70]....
        /*07fc*/ 	.word	0x0001c640


	//   ....[71]....
        /*0800*/ 	.word	0x0001c660


	//   ....[72]....
        /*0804*/ 	.word	0x0001ce70


	//   ....[73]....
        /*0808*/ 	.word	0x0001ce90


	//   ....[74]....
        /*080c*/ 	.word	0x0001cf50


	//   ....[75]....
        /*0810*/ 	.word	0x0001cf70


	//   ....[76]....
        /*0814*/ 	.word	0x0001d030


	//   ....[77]....
        /*0818*/ 	.word	0x0001d050


	//   ....[78]....
        /*081c*/ 	.word	0x0001d120


	//   ....[79]....
        /*0820*/ 	.word	0x0001d140


	//   ....[80]....
        /*0824*/ 	.word	0x0001d290


	//   ....[81]....
        /*0828*/ 	.word	0x0001d440


	//   ....[82]....
        /*082c*/ 	.word	0x0001d470


	//   ....[83]....
        /*0830*/ 	.word	0x0001d4a0


	//   ....[84]....
        /*0834*/ 	.word	0x0001d4d0


	//   ....[85]....
        /*0838*/ 	.word	0x0001d500


	//   ....[86]....
        /*083c*/ 	.word	0x0001d530


	//   ....[87]....
        /*0840*/ 	.word	0x0001d6a0


	//   ....[88]....
        /*0844*/ 	.word	0x0001d6d0


	//   ....[89]....
        /*0848*/ 	.word	0x0001d700


	//   ....[90]....
        /*084c*/ 	.word	0x0001d730


	//   ....[91]....
        /*0850*/ 	.word	0x0001d760


	//   ....[92]....
        /*0854*/ 	.word	0x0001d790


	//   ....[93]....
        /*0858*/ 	.word	0x0001d820


	//   ....[94]....
        /*085c*/ 	.word	0x0001d880


	//   ....[95]....
        /*0860*/ 	.word	0x0001d910


	//   ....[96]....
        /*0864*/ 	.word	0x0001e700


	//   ....[97]....
        /*0868*/ 	.word	0x00020700


	//   ....[98]....
        /*086c*/ 	.word	0x00020720


	//   ....[99]....
        /*0870*/ 	.word	0x000207d0


	//   ....[100]....
        /*0874*/ 	.word	0x000207f0


	//   ....[101]....
        /*0878*/ 	.word	0x00020890


	//   ....[102]....
        /*087c*/ 	.word	0x000208b0


	//   ....[103]....
        /*0880*/ 	.word	0x00020950


	//   ....[104]....
        /*0884*/ 	.word	0x00020970


	//   ....[105]....
        /*0888*/ 	.word	0x00020a10


	//   ....[106]....
        /*088c*/ 	.word	0x00020a30


	//   ....[107]....
        /*0890*/ 	.word	0x00020a40


	//   ....[108]....
        /*0894*/ 	.word	0x00020ad0


	//   ....[109]....
        /*0898*/ 	.word	0x00021280


	//   ....[110]....
        /*089c*/ 	.word	0x000212b0


	//   ....[111]....
        /*08a0*/ 	.word	0x000212d0


	//   ....[112]....
        /*08a4*/ 	.word	0x00021360


	//   ....[113]....
        /*08a8*/ 	.word	0x00021370


	//   ....[114]....
        /*08ac*/ 	.word	0x00021410


	//   ....[115]....
        /*08b0*/ 	.word	0x00021420


	//   ....[116]....
        /*08b4*/ 	.word	0x000214c0


	//   ....[117]....
        /*08b8*/ 	.word	0x000214d0


	//   ....[118]....
        /*08bc*/ 	.word	0x00021570


	//   ....[119]....
        /*08c0*/ 	.word	0x00021580


	//   ....[120]....
        /*08c4*/ 	.word	0x00021620


	//   ....[121]....
        /*08c8*/ 	.word	0x00021630


	//   ....[122]....
        /*08cc*/ 	.word	0x000216d0


	//   ....[123]....
        /*08d0*/ 	.word	0x000216e0


	//   ....[124]....
        /*08d4*/ 	.word	0x000216f0


	//   ....[125]....
        /*08d8*/ 	.word	0x00021ec0


	//   ....[126]....
        /*08dc*/ 	.word	0x00021ed0


	//   ....[127]....
        /*08e0*/ 	.word	0x00021ee0


	//   ....[128]....
        /*08e4*/ 	.word	0x00021f70


	//   ....[129]....
        /*08e8*/ 	.word	0x00021f80


	//   ....[130]....
        /*08ec*/ 	.word	0x00021fe0


	//   ....[131]....
        /*08f0*/ 	.word	0x00022010


	//   ....[132]....
        /*08f4*/ 	.word	0x00022050


	//   ....[133]....
        /*08f8*/ 	.word	0x00022080


	//   ....[134]....
        /*08fc*/ 	.word	0x000220c0


	//   ....[135]....
        /*0900*/ 	.word	0x000220f0


	//   ....[136]....
        /*0904*/ 	.word	0x00022130


	//   ....[137]....
        /*0908*/ 	.word	0x000223b0


	//   ....[138]....
        /*090c*/ 	.word	0x000223d0


	//   ....[139]....
        /*0910*/ 	.word	0x00022460


	//   ....[140]....
        /*0914*/ 	.word	0x00022470


	//   ....[141]....
        /*0918*/ 	.word	0x000224e0


	//   ....[142]....
        /*091c*/ 	.word	0x000224f0


	//   ....[143]....
        /*0920*/ 	.word	0x00022560


	//   ....[144]....
        /*0924*/ 	.word	0x00022570


	//   ....[145]....
        /*0928*/ 	.word	0x000225e0


	//   ....[146]....
        /*092c*/ 	.word	0x000225f0


	//   ....[147]....
        /*0930*/ 	.word	0x00022600


	//   ....[148]....
        /*0934*/ 	.word	0x00022670


	//   ....[149]....
        /*0938*/ 	.word	0x00022c00


	//   ....[150]....
        /*093c*/ 	.word	0x00022c30


	//   ....[151]....
        /*0940*/ 	.word	0x00022c50


	//   ....[152]....
        /*0944*/ 	.word	0x00022c60


	//   ....[153]....
        /*0948*/ 	.word	0x00022ca0


	//   ....[154]....
        /*094c*/ 	.word	0x00022cc0


	//   ....[155]....
        /*0950*/ 	.word	0x00022d30


	//   ....[156]....
        /*0954*/ 	.word	0x00022d50


	//   ....[157]....
        /*0958*/ 	.word	0x00022db0


	//   ....[158]....
        /*095c*/ 	.word	0x00022dd0


	//   ....[159]....
        /*0960*/ 	.word	0x00022e20


	//   ....[160]....
        /*0964*/ 	.word	0x00022e40


	//   ....[161]....
        /*0968*/ 	.word	0x00023230


	//   ....[162]....
        /*096c*/ 	.word	0x00023260


	//   ....[163]....
        /*0970*/ 	.word	0x00023290


	//   ....[164]....
        /*0974*/ 	.word	0x000232c0


	//   ....[165]....
        /*0978*/ 	.word	0x000232f0


	//   ....[166]....
        /*097c*/ 	.word	0x00023320


	//   ....[167]....
        /*0980*/ 	.word	0x00023350


	//   ....[168]....
        /*0984*/ 	.word	0x00023380


	//   ....[169]....
        /*0988*/ 	.word	0x00023500


	//   ....[170]....
        /*098c*/ 	.word	0x00023530


	//   ....[171]....
        /*0990*/ 	.word	0x00023560


	//   ....[172]....
        /*0994*/ 	.word	0x00023590


	//   ....[173]....
        /*0998*/ 	.word	0x000235c0


	//   ....[174]....
        /*099c*/ 	.word	0x000235f0


	//   ....[175]....
        /*09a0*/ 	.word	0x000236b0


	//   ....[176]....
        /*09a4*/ 	.word	0x000236d0


	//   ....[177]....
        /*09a8*/ 	.word	0x00023740


	//   ....[178]....
        /*09ac*/ 	.word	0x00023de0


	//   ....[179]....
        /*09b0*/ 	.word	0x00024120


	//   ....[180]....
        /*09b4*/ 	.word	0x000241b0


	//   ....[181]....
        /*09b8*/ 	.word	0x00024250


	//   ....[182]....
        /*09bc*/ 	.word	0x000242e0


	//   ....[183]....
        /*09c0*/ 	.word	0x000243d0


	//   ....[184]....
        /*09c4*/ 	.word	0x00024460


	//   ....[185]....
        /*09c8*/ 	.word	0x00024500


	//   ....[186]....
        /*09cc*/ 	.word	0x00024590


	//   ....[187]....
        /*09d0*/ 	.word	0x00024680


	//   ....[188]....
        /*09d4*/ 	.word	0x00024710


	//   ....[189]....
        /*09d8*/ 	.word	0x000247b0


	//   ....[190]....
        /*09dc*/ 	.word	0x00024840


	//   ....[191]....
        /*09e0*/ 	.word	0x00024930


	//   ....[192]....
        /*09e4*/ 	.word	0x000249c0


	//   ....[193]....
        /*09e8*/ 	.word	0x00024a10


	//   ....[194]....
        /*09ec*/ 	.word	0x00024a60


	//   ....[195]....
        /*09f0*/ 	.word	0x00024af0


	//   ....[196]....
        /*09f4*/ 	.word	0x00024b80


	//   ....[197]....
        /*09f8*/ 	.word	0x00024bd0


	//   ....[198]....
        /*09fc*/ 	.word	0x00024c20


	//   ....[199]....
        /*0a00*/ 	.word	0x00024d10


	//   ....[200]....
        /*0a04*/ 	.word	0x00024da0


	//   ....[201]....
        /*0a08*/ 	.word	0x00024df0


	//   ....[202]....
        /*0a0c*/ 	.word	0x00024e40


	//   ....[203]....
        /*0a10*/ 	.word	0x00024ed0


	//   ....[204]....
        /*0a14*/ 	.word	0x00024f60


	//   ....[205]....
        /*0a18*/ 	.word	0x00024fb0


	//   ....[206]....
        /*0a1c*/ 	.word	0x00025000


	//   ....[207]....
        /*0a20*/ 	.word	0x00025300


	//   ....[208]....
        /*0a24*/ 	.word	0x000255e0


	//   ....[209]....
        /*0a28*/ 	.word	0x000256d0


	//   ....[210]....
        /*0a2c*/ 	.word	0x00025770


	//   ....[211]....
        /*0a30*/ 	.word	0x000257d0


	//   ....[212]....
        /*0a34*/ 	.word	0x000258e0


	//   ....[213]....
        /*0a38*/ 	.word	0x00025950


	//   ....[214]....
        /*0a3c*/ 	.word	0x00025a60


	//   ....[215]....
        /*0a40*/ 	.word	0x00025ad0


	//   ....[216]....
        /*0a44*/ 	.word	0x00025be0


	//   ....[217]....
        /*0a48*/ 	.word	0x00025c50


	//   ....[218]....
        /*0a4c*/ 	.word	0x00025d60


	//   ....[219]....
        /*0a50*/ 	.word	0x00025dd0


	//   ....[220]....
        /*0a54*/ 	.word	0x00025e70


	//   ....[221]....
        /*0a58*/ 	.word	0x00025f80


	//   ....[222]....
        /*0a5c*/ 	.word	0x00025fe0


	//   ....[223]....
        /*0a60*/ 	.word	0x00026040


	//   ....[224]....
        /*0a64*/ 	.word	0x00026140


	//   ....[225]....
        /*0a68*/ 	.word	0x000261a0


	//   ....[226]....
        /*0a6c*/ 	.word	0x000262b0


	//   ....[227]....
        /*0a70*/ 	.word	0x00026310


	//   ....[228]....
        /*0a74*/ 	.word	0x00026420


	//   ....[229]....
        /*0a78*/ 	.word	0x00026480


	//   ....[230]....
        /*0a7c*/ 	.word	0x00026590


	//   ....[231]....
        /*0a80*/ 	.word	0x000265f0


	//   ....[232]....
        /*0a84*/ 	.word	0x00026700


	//   ....[233]....
        /*0a88*/ 	.word	0x00026760


	//   ....[234]....
        /*0a8c*/ 	.word	0x00026870


	//   ....[235]....
        /*0a90*/ 	.word	0x000268d0


	//   ....[236]....
        /*0a94*/ 	.word	0x000269c0


	//   ....[237]....
        /*0a98*/ 	.word	0x00026af0


	//   ....[238]....
        /*0a9c*/ 	.word	0x00026ba0


	//   ....[239]....
        /*0aa0*/ 	.word	0x00026c20


	//   ....[240]....
        /*0aa4*/ 	.word	0x00026d00


	//   ....[241]....
        /*0aa8*/ 	.word	0x00026d60


	//   ....[242]....
        /*0aac*/ 	.word	0x00026e30


	//   ....[243]....
        /*0ab0*/ 	.word	0x00026e90


	//   ....[244]....
        /*0ab4*/ 	.word	0x00026f60


	//   ....[245]....
        /*0ab8*/ 	.word	0x00026fc0


	//   ....[246]....
        /*0abc*/ 	.word	0x00027090


	//   ....[247]....
        /*0ac0*/ 	.word	0x000270f0


	//   ....[248]....
        /*0ac4*/ 	.word	0x000271c0


	//   ....[249]....
        /*0ac8*/ 	.word	0x000272b0


	//   ....[250]....
        /*0acc*/ 	.word	0x00027350


	//   ....[251]....
        /*0ad0*/ 	.word	0x000273b0


	//   ....[252]....
        /*0ad4*/ 	.word	0x000274a0


	//   ....[253]....
        /*0ad8*/ 	.word	0x00027500


	//   ....[254]....
        /*0adc*/ 	.word	0x000275e0


	//   ....[255]....
        /*0ae0*/ 	.word	0x00027640


	//   ....[0]....
        /*0ae4*/ 	.word	0x00027720


	//   ....[1]....
        /*0ae8*/ 	.word	0x00027780


	//   ....[2]....
        /*0aec*/ 	.word	0x00027860


	//   ....[3]....
        /*0af0*/ 	.word	0x000278c0


	//   ....[4]....
        /*0af4*/ 	.word	0x00027990


	//   ....[5]....
        /*0af8*/ 	.word	0x00027ac0


	//   ....[6]....
        /*0afc*/ 	.word	0x00027bc0


	//   ....[7]....
        /*0b00*/ 	.word	0x00027c50


	//   ....[8]....
        /*0b04*/ 	.word	0x00027d20


	//   ....[9]....
        /*0b08*/ 	.word	0x00027d80


	//   ....[10]....
        /*0b0c*/ 	.word	0x00027e50


	//   ....[11]....
        /*0b10*/ 	.word	0x00027eb0


	//   ....[12]....
        /*0b14*/ 	.word	0x00027f90


	//   ....[13]....
        /*0b18*/ 	.word	0x00027ff0


	//   ....[14]....
        /*0b1c*/ 	.word	0x000280c0


	//   ....[15]....
        /*0b20*/ 	.word	0x00028120


	//   ....[16]....
        /*0b24*/ 	.word	0x000281e0


	//   ....[17]....
        /*0b28*/ 	.word	0x00028270


	//   ....[18]....
        /*0b2c*/ 	.word	0x00028310


	//   ....[19]....
        /*0b30*/ 	.word	0x00028430


	//   ....[20]....
        /*0b34*/ 	.word	0x000284a0


	//   ....[21]....
        /*0b38*/ 	.word	0x00028510


	//   ....[22]....
        /*0b3c*/ 	.word	0x00028580


	//   ....[23]....
        /*0b40*/ 	.word	0x000285f0


	//   ....[24]....
        /*0b44*/ 	.word	0x00028670


	//   ....[25]....
        /*0b48*/ 	.word	0x00028700


	//   ....[26]....
        /*0b4c*/ 	.word	0x00028790


	//   ....[27]....
        /*0b50*/ 	.word	0x00028800


	//   ....[28]....
        /*0b54*/ 	.word	0x00028870


	//   ....[29]....
        /*0b58*/ 	.word	0x000288e0


	//   ....[30]....
        /*0b5c*/ 	.word	0x00028960


	//   ....[31]....
        /*0b60*/ 	.word	0x000289d0


	//   ....[32]....
        /*0b64*/ 	.word	0x00028a70


	//   ....[33]....
        /*0b68*/ 	.word	0x00028b00


	//   ....[34]....
        /*0b6c*/ 	.word	0x00028c20


	//----- nvinfo : EIATTR_REG_RECONFIG
	.align		4
.L_322:
        /*0b70*/ 	.byte	0x01, 0x54
	.zero		2


	//----- nvinfo : EIATTR_SYSCALL_OFFSETS
	.align		4
        /*0b74*/ 	.byte	0x04, 0x46
        /*0b76*/ 	.short	(.L_324 - .L_323)


	//   ....[0]....
.L_323:
        /*0b78*/ 	.word	0x00001b00


	//   ....[1]....
        /*0b7c*/ 	.word	0x00001c50


	//   ....[2]....
        /*0b80*/ 	.word	0x0000b310


	//   ....[3]....
        /*0b84*/ 	.word	0x0000b630


	//   ....[4]....
        /*0b88*/ 	.word	0x0001fc30


	//   ....[5]....
        /*0b8c*/ 	.word	0x0001fd80


	//   ....[6]....
        /*0b90*/ 	.word	0x0001fe70


	//   ....[7]....
        /*0b94*/ 	.word	0x00020e80


	//----- nvinfo : EIATTR_MBARRIER_INSTR_OFFSETS
	.align		4
.L_324:
        /*0b98*/ 	.byte	0x04, 0x39
        /*0b9a*/ 	.short	(.L_326 - .L_325)


	//   ....[0]....
.L_325:
        /*0b9c*/ 	.word	0x00000270
        /*0ba0*/ 	.word	0x000000ff
        /*0ba4*/ 	.word	0x0002a800
        /*0ba8*/ 	.short	0x0100
        /*0baa*/ 	.byte	0x08
	.zero		1


	//   ....[1]....
        /*0bac*/ 	.word	0x00000280
        /*0bb0*/ 	.word	0x000000ff
        /*0bb4*/ 	.word	0x0002a820
        /*0bb8*/ 	.short	0x0100
        /*0bba*/ 	.byte	0x08
	.zero		1


	//   ....[2]....
        /*0bbc*/ 	.word	0x00000370
        /*0bc0*/ 	.word	0x000000ff
        /*0bc4*/ 	.word	0x0002a830
        /*0bc8*/ 	.short	0x0100
        /*0bca*/ 	.byte	0x08
	.zero		1


	//   ....[3]....
        /*0bcc*/ 	.word	0x00000380
        /*0bd0*/ 	.word	0x000000ff
        /*0bd4*/ 	.word	0x0002a840
        /*0bd8*/ 	.short	0x0100
        /*0bda*/ 	.byte	0x08
	.zero		1


	//   ....[4]....
        /*0bdc*/ 	.word	0x00000390
        /*0be0*/ 	.word	0x000000ff
        /*0be4*/ 	.word	0x0002a838
        /*0be8*/ 	.short	0x0100
        /*0bea*/ 	.byte	0x08
	.zero		1


	//   ....[5]....
        /*0bec*/ 	.word	0x000003a0
        /*0bf0*/ 	.word	0x000000ff
        /*0bf4*/ 	.word	0x0002a848
        /*0bf8*/ 	.short	0x0100
        /*0bfa*/ 	.byte	0x08
	.zero		1


	//   ....[6]....
        /*0bfc*/ 	.word	0x000004d0
        /*0c00*/ 	.word	0x000000ff
        /*0c04*/ 	.word	0x0002a850
        /*0c08*/ 	.short	0x0100
        /*0c0a*/ 	.byte	0x08
	.zero		1


	//   ....[7]....
        /*0c0c*/ 	.word	0x000004e0
        /*0c10*/ 	.word	0x000000ff
        /*0c14*/ 	.word	0x0002a860
        /*0c18*/ 	.short	0x0100
        /*0c1a*/ 	.byte	0x08
	.zero		1


	//   ....[8]....
        /*0c1c*/ 	.word	0x000004f0
        /*0c20*/ 	.word	0x000000ff
        /*0c24*/ 	.word	0x0002a858
        /*0c28*/ 	.short	0x0100
        /*0c2a*/ 	.byte	0x08
	.zero		1


	//   ....[9]....
        /*0c2c*/ 	.word	0x00000500
        /*0c30*/ 	.word	0x000000ff
        /*0c34*/ 	.word	0x0002a868
        /*0c38*/ 	.short	0x0100
        /*0c3a*/ 	.byte	0x08
	.zero		1


	//   ....[10]....
        /*0c3c*/ 	.word	0x000005f0
        /*0c40*/ 	.word	0x000000ff
        /*0c44*/ 	.word	0x0002a870
        /*0c48*/ 	.short	0x0100
        /*0c4a*/ 	.byte	0x06
	.zero		1


	//   ....[11]....
        /*0c4c*/ 	.word	0x00000600
        /*0c50*/ 	.word	0x000000ff
        /*0c54*/ 	.word	0x0002a880
        /*0c58*/ 	.short	0x0100
        /*0c5a*/ 	.byte	0x06
	.zero		1


	//   ....[12]....
        /*0c5c*/ 	.word	0x00000610
        /*0c60*/ 	.word	0x000000ff
        /*0c64*/ 	.word	0x0002a878
        /*0c68*/ 	.short	0x0100
        /*0c6a*/ 	.byte	0x06
	.zero		1


	//   ....[13]....
        /*0c6c*/ 	.word	0x00000620
        /*0c70*/ 	.word	0x000000ff
        /*0c74*/ 	.word	0x0002a888
        /*0c78*/ 	.short	0x0100
        /*0c7a*/ 	.byte	0x06
	.zero		1


	//   ....[14]....
        /*0c7c*/ 	.word	0x00000750
        /*0c80*/ 	.word	0x000000ff
        /*0c84*/ 	.word	0x0002a890
        /*0c88*/ 	.short	0x0100
        /*0c8a*/ 	.byte	0x08
	.zero		1


	//   ....[15]....
        /*0c8c*/ 	.word	0x00000760
        /*0c90*/ 	.word	0x000000ff
        /*0c94*/ 	.word	0x0002a8a0
        /*0c98*/ 	.short	0x0100
        /*0c9a*/ 	.byte	0x08
	.zero		1


	//   ....[16]....
        /*0c9c*/ 	.word	0x00000770
        /*0ca0*/ 	.word	0x000000ff
        /*0ca4*/ 	.word	0x0002a898
        /*0ca8*/ 	.short	0x0100
        /*0caa*/ 	.byte	0x08
	.zero		1


	//   ....[17]....
        /*0cac*/ 	.word	0x00000780
        /*0cb0*/ 	.word	0x000000ff
        /*0cb4*/ 	.word	0x0002a8a8
        /*0cb8*/ 	.short	0x0100
        /*0cba*/ 	.byte	0x08
	.zero		1


	//   ....[18]....
        /*0cbc*/ 	.word	0x000008b0
        /*0cc0*/ 	.word	0x000000ff
        /*0cc4*/ 	.word	0x0002a8b0
        /*0cc8*/ 	.short	0x0100
        /*0cca*/ 	.byte	0x08
	.zero		1


	//   ....[19]....
        /*0ccc*/ 	.word	0x000008c0
        /*0cd0*/ 	.word	0x000000ff
        /*0cd4*/ 	.word	0x0002a8c0
        /*0cd8*/ 	.short	0x0100
        /*0cda*/ 	.byte	0x08
	.zero		1


	//   ....[20]....
        /*0cdc*/ 	.word	0x000008d0
        /*0ce0*/ 	.word	0x000000ff
        /*0ce4*/ 	.word	0x0002a8b8
        /*0ce8*/ 	.short	0x0100
        /*0cea*/ 	.byte	0x08
	.zero		1


	//   ....[21]....
        /*0cec*/ 	.word	0x000008e0
        /*0cf0*/ 	.word	0x000000ff
        /*0cf4*/ 	.word	0x0002a8c8
        /*0cf8*/ 	.short	0x0100
        /*0cfa*/ 	.byte	0x08
	.zero		1


	//   ....[22]....
        /*0cfc*/ 	.word	0x00003710
        /*0d00*/ 	.word	0x00000056
        /*0d04*/ 	.word	0x0002a890
        /*0d08*/ 	.short	0x010a
        /*0d0a*/ 	.byte	0x3f
	.zero		1


	//   ....[23]....
        /*0d0c*/ 	.word	0x00006f40
        /*0d10*/ 	.word	0x00000056
        /*0d14*/ 	.word	0x0002a890
        /*0d18*/ 	.short	0x010a
        /*0d1a*/ 	.byte	0x3f
	.zero		1


	//   ....[24]....
        /*0d1c*/ 	.word	0x00009fb0
        /*0d20*/ 	.word	0x00000056
        /*0d24*/ 	.word	0x0002a890
        /*0d28*/ 	.short	0x010a
        /*0d2a*/ 	.byte	0x3f
	.zero		1


	//   ....[25]....
        /*0d2c*/ 	.word	0x0000a770
        /*0d30*/ 	.word	0x0000000b
        /*0d34*/ 	.word	0x00000000
        /*0d38*/ 	.short	0x0101
        /*0d3a*/ 	.byte	0x3f
	.zero		1


	//   ....[26]....
        /*0d3c*/ 	.word	0x0000a7b0
        /*0d40*/ 	.word	0x00000056
        /*0d44*/ 	.word	0x0002a8b0
        /*0d48*/ 	.short	0x010a
        /*0d4a*/ 	.byte	0x3f
	.zero		1


	//   ....[27]....
        /*0d4c*/ 	.word	0x0000ad60
        /*0d50*/ 	.word	0x00000056
        /*0d54*/ 	.word	0x00000000
        /*0d58*/ 	.short	0x0101
        /*0d5a*/ 	.byte	0x3f
	.zero		1


	//   ....[28]....
        /*0d5c*/ 	.word	0x0000b390
        /*0d60*/ 	.word	0x00000002
        /*0d64*/ 	.word	0x0002a800
        /*0d68*/ 	.short	0x010a
        /*0d6a*/ 	.byte	0x3f
	.zero		1


	//   ....[29]....
        /*0d6c*/ 	.word	0x0000b3e0
        /*0d70*/ 	.word	0x00000002
        /*0d74*/ 	.word	0x0002a800
        /*0d78*/ 	.short	0x010a
        /*0d7a*/ 	.byte	0x3f
	.zero		1


	//   ....[30]....
        /*0d7c*/ 	.word	0x0000c7c0
        /*0d80*/ 	.word	0x00000002
        /*0d84*/ 	.word	0x0002a800
        /*0d88*/ 	.short	0x010a
        /*0d8a*/ 	.byte	0x3f
	.zero		1


	//   ....[31]....
        /*0d8c*/ 	.word	0x0000fdd0
        /*0d90*/ 	.word	0x00000002
        /*0d94*/ 	.word	0x0002a800
        /*0d98*/ 	.short	0x010a
        /*0d9a*/ 	.byte	0x3f
	.zero		1


	//   ....[32]....
        /*0d9c*/ 	.word	0x00012940
        /*0da0*/ 	.word	0x00000000
        /*0da4*/ 	.word	0x0002a830
        /*0da8*/ 	.short	0x010a
        /*0daa*/ 	.byte	0x3f
	.zero		1


	//   ....[33]....
        /*0dac*/ 	.word	0x00012980
        /*0db0*/ 	.word	0x00000000
        /*0db4*/ 	.word	0x0002a830
        /*0db8*/ 	.short	0x010a
        /*0dba*/ 	.byte	0x3f
	.zero		1


	//   ....[34]....
        /*0dbc*/ 	.word	0x000136d0
        /*0dc0*/ 	.word	0x00000000
        /*0dc4*/ 	.word	0x00000000
        /*0dc8*/ 	.short	0x0101
        /*0dca*/ 	.byte	0x3f
	.zero		1


	//   ....[35]....
        /*0dcc*/ 	.word	0x00015250
        /*0dd0*/ 	.word	0x0000000f
        /*0dd4*/ 	.word	0x0002a830
        /*0dd8*/ 	.short	0x010a
        /*0dda*/ 	.byte	0x3f
	.zero		1


	//   ....[36]....
        /*0ddc*/ 	.word	0x000152c0
        /*0de0*/ 	.word	0x0000000f
        /*0de4*/ 	.word	0x0002a830
        /*0de8*/ 	.short	0x010a
        /*0dea*/ 	.byte	0x3f
	.zero		1


	//   ....[37]....
        /*0dec*/ 	.word	0x00015e30
        /*0df0*/ 	.word	0x0000000b
        /*0df4*/ 	.word	0x0002a850
        /*0df8*/ 	.short	0x010a
        /*0dfa*/ 	.byte	0x3f
	.zero		1


	//   ....[38]....
        /*0dfc*/ 	.word	0x00015ed0
        /*0e00*/ 	.word	0x0000000b
        /*0e04*/ 	.word	0x0002a850
        /*0e08*/ 	.short	0x010a
        /*0e0a*/ 	.byte	0x3f
	.zero		1


	//   ....[39]....
        /*0e0c*/ 	.word	0x00017aa0
        /*0e10*/ 	.word	0x00000004
        /*0e14*/ 	.word	0x00000000
        /*0e18*/ 	.short	0x0101
        /*0e1a*/ 	.byte	0x3f
	.zero		1


	//   ....[40]....
        /*0e1c*/ 	.word	0x00017cf0
        /*0e20*/ 	.word	0x00000066
        /*0e24*/ 	.word	0x00000000
        /*0e28*/ 	.short	0x0101
        /*0e2a*/ 	.byte	0x3f
	.zero		1


	//   ....[41]....
        /*0e2c*/ 	.word	0x00017fa0
        /*0e30*/ 	.word	0x0000000a
        /*0e34*/ 	.word	0x0002a830
        /*0e38*/ 	.short	0x010a
        /*0e3a*/ 	.byte	0x3f
	.zero		1


	//   ....[42]....
        /*0e3c*/ 	.word	0x00018010
        /*0e40*/ 	.word	0x0000000a
        /*0e44*/ 	.word	0x0002a830
        /*0e48*/ 	.short	0x010a
        /*0e4a*/ 	.byte	0x3f
	.zero		1


	//   ....[43]....
        /*0e4c*/ 	.word	0x00018b80
        /*0e50*/ 	.word	0x0000000b
        /*0e54*/ 	.word	0x0002a850
        /*0e58*/ 	.short	0x010a
        /*0e5a*/ 	.byte	0x3f
	.zero		1


	//   ....[44]....
        /*0e5c*/ 	.word	0x00018c20
        /*0e60*/ 	.word	0x0000000b
        /*0e64*/ 	.word	0x0002a850
        /*0e68*/ 	.short	0x010a
        /*0e6a*/ 	.byte	0x3f
	.zero		1


	//   ....[45]....
        /*0e6c*/ 	.word	0x0001a040
        /*0e70*/ 	.word	0x00000004
        /*0e74*/ 	.word	0x00000000
        /*0e78*/ 	.short	0x0101
        /*0e7a*/ 	.byte	0x3f
	.zero		1


	//   ....[46]....
        /*0e7c*/ 	.word	0x0001a320
        /*0e80*/ 	.word	0x00000078
        /*0e84*/ 	.word	0x00000000
        /*0e88*/ 	.short	0x0101
        /*0e8a*/ 	.byte	0x3f
	.zero		1


	//   ....[47]....
        /*0e8c*/ 	.word	0x0001a900
        /*0e90*/ 	.word	0x0000000c
        /*0e94*/ 	.word	0x0002a850
        /*0e98*/ 	.short	0x010a
        /*0e9a*/ 	.byte	0x3f
	.zero		1


	//   ....[48]....
        /*0e9c*/ 	.word	0x0001a9a0
        /*0ea0*/ 	.word	0x0000000c
        /*0ea4*/ 	.word	0x0002a850
        /*0ea8*/ 	.short	0x010a
        /*0eaa*/ 	.byte	0x3f
	.zero		1


	//   ....[49]....
        /*0eac*/ 	.word	0x0001aea0
        /*0eb0*/ 	.word	0x00000002
        /*0eb4*/ 	.word	0x00000000
        /*0eb8*/ 	.short	0x0101
        /*0eba*/ 	.byte	0x3f
	.zero		1


	//   ....[50]....
        /*0ebc*/ 	.word	0x0001c390
        /*0ec0*/ 	.word	0x00000000
        /*0ec4*/ 	.word	0x00000000
        /*0ec8*/ 	.short	0x0101
        /*0eca*/ 	.byte	0x3f
	.zero		1


	//   ....[51]....
        /*0ecc*/ 	.word	0x0001e7e0
        /*0ed0*/ 	.word	0x00000016
        /*0ed4*/ 	.word	0x0002a820
        /*0ed8*/ 	.short	0x010a
        /*0eda*/ 	.byte	0x3f
	.zero		1


	//   ....[52]....
        /*0edc*/ 	.word	0x0001e870
        /*0ee0*/ 	.word	0x0000000b
        /*0ee4*/ 	.word	0x0002a8a0
        /*0ee8*/ 	.short	0x010a
        /*0eea*/ 	.byte	0x3f
	.zero		1


	//   ....[53]....
        /*0eec*/ 	.word	0x0001ecb0
        /*0ef0*/ 	.word	0x0000000b
        /*0ef4*/ 	.word	0x0002a8c0
        /*0ef8*/ 	.short	0x010a
        /*0efa*/ 	.byte	0x3f
	.zero		1


	//   ....[54]....
        /*0efc*/ 	.word	0x0001f0e0
        /*0f00*/ 	.word	0x0000000a
        /*0f04*/ 	.word	0x0002a8a0
        /*0f08*/ 	.short	0x010a
        /*0f0a*/ 	.byte	0x3f
	.zero		1


	//   ....[55]....
        /*0f0c*/ 	.word	0x0001f510
        /*0f10*/ 	.word	0x0000000a
        /*0f14*/ 	.word	0x0002a8c0
        /*0f18*/ 	.short	0x010a
        /*0f1a*/ 	.byte	0x3f
	.zero		1


	//   ....[56]....
        /*0f1c*/ 	.word	0x000204b0
        /*0f20*/ 	.word	0x00000007
        /*0f24*/ 	.word	0x0002a840
        /*0f28*/ 	.short	0x010a
        /*0f2a*/ 	.byte	0x3f
	.zero		1


	//   ....[57]....
        /*0f2c*/ 	.word	0x00020b90
        /*0f30*/ 	.word	0x00000007
        /*0f34*/ 	.word	0x0002a830
        /*0f38*/ 	.short	0x0107
        /*0f3a*/ 	.byte	0x3f
	.zero		1


	//   ....[58]....
        /*0f3c*/ 	.word	0x00020c50
        /*0f40*/ 	.word	0x00000007
        /*0f44*/ 	.word	0x0002a830
        /*0f48*/ 	.short	0x0101
        /*0f4a*/ 	.byte	0x3f
	.zero		1


	//   ....[59]....
        /*0f4c*/ 	.word	0x00021840
        /*0f50*/ 	.word	0x00000016
        /*0f54*/ 	.word	0x0002a800
        /*0f58*/ 	.short	0x0107
        /*0f5a*/ 	.byte	0x3f
	.zero		1


	//   ....[60]....
        /*0f5c*/ 	.word	0x00021940
        /*0f60*/ 	.word	0x00000016
        /*0f64*/ 	.word	0x0002a800
        /*0f68*/ 	.short	0x0101
        /*0f6a*/ 	.byte	0x3f
	.zero		1


	//   ....[61]....
        /*0f6c*/ 	.word	0x00021960
        /*0f70*/ 	.word	0x00000016
        /*0f74*/ 	.word	0x0002a820
        /*0f78*/ 	.short	0x010a
        /*0f7a*/ 	.byte	0x3f
	.zero		1


	//   ....[62]....
        /*0f7c*/ 	.word	0x00021cd0
        /*0f80*/ 	.word	0x00000005
        /*0f84*/ 	.word	0x0002a840
        /*0f88*/ 	.short	0x010a
        /*0f8a*/ 	.byte	0x3f
	.zero		1


	//   ....[63]....
        /*0f8c*/ 	.word	0x000221d0
        /*0f90*/ 	.word	0x00000005
        /*0f94*/ 	.word	0x0002a830
        /*0f98*/ 	.short	0x0107
        /*0f9a*/ 	.byte	0x3f
	.zero		1


	//   ....[64]....
        /*0f9c*/ 	.word	0x00022280
        /*0fa0*/ 	.word	0x00000005
        /*0fa4*/ 	.word	0x0002a830
        /*0fa8*/ 	.short	0x0101
        /*0faa*/ 	.byte	0x3f
	.zero		1


	//   ....[65]....
        /*0fac*/ 	.word	0x000222e0
        /*0fb0*/ 	.word	0x00000005
        /*0fb4*/ 	.word	0x0002a860
        /*0fb8*/ 	.short	0x010a
        /*0fba*/ 	.byte	0x3f
	.zero		1


	//   ....[66]....
        /*0fbc*/ 	.word	0x00022750
        /*0fc0*/ 	.word	0x00000005
        /*0fc4*/ 	.word	0x0002a850
        /*0fc8*/ 	.short	0x0107
        /*0fca*/ 	.byte	0x3f
	.zero		1


	//   ....[67]....
        /*0fcc*/ 	.word	0x00022880
        /*0fd0*/ 	.word	0x00000005
        /*0fd4*/ 	.word	0x0002a850
        /*0fd8*/ 	.short	0x0101
        /*0fda*/ 	.byte	0x3f
	.zero		1


	//   ....[68]....
        /*0fdc*/ 	.word	0x00022b10
        /*0fe0*/ 	.word	0x00000000
        /*0fe4*/ 	.word	0x0002a860
        /*0fe8*/ 	.short	0x010a
        /*0fea*/ 	.byte	0x3f
	.zero		1


	//   ....[69]....
        /*0fec*/ 	.word	0x00022f80
        /*0ff0*/ 	.word	0x00000000
        /*0ff4*/ 	.word	0x0002a850
        /*0ff8*/ 	.short	0x0107
        /*0ffa*/ 	.byte	0x3f
	.zero		1


	//   ....[70]....
        /*0ffc*/ 	.word	0x00023040
        /*1000*/ 	.word	0x00000000
        /*1004*/ 	.word	0x0002a850
        /*1008*/ 	.short	0x0101
        /*100a*/ 	.byte	0x3f
	.zero		1


	//   ....[71]....
        /*100c*/ 	.word	0x00023d60
        /*1010*/ 	.word	0x00000005
        /*1014*/ 	.word	0x0002a820
        /*1018*/ 	.short	0x010a
        /*101a*/ 	.byte	0x3f
	.zero		1


	//   ....[72]....
        /*101c*/ 	.word	0x00023ef0
        /*1020*/ 	.word	0x00000003
        /*1024*/ 	.word	0x0002a840
        /*1028*/ 	.short	0x010a
        /*102a*/ 	.byte	0x3f
	.zero		1


	//   ....[73]....
        /*102c*/ 	.word	0x00023f90
        /*1030*/ 	.word	0x00000005
        /*1034*/ 	.word	0x0002a840
        /*1038*/ 	.short	0x010a
        /*103a*/ 	.byte	0x3f
	.zero		1


	//   ....[74]....
        /*103c*/ 	.word	0x00023fd0
        /*1040*/ 	.word	0x00000003
        /*1044*/ 	.word	0x0002a860
        /*1048*/ 	.short	0x010a
        /*104a*/ 	.byte	0x3f
	.zero		1


	//   ....[75]....
        /*104c*/ 	.word	0x00024010
        /*1050*/ 	.word	0x00000005
        /*1054*/ 	.word	0x0002a860
        /*1058*/ 	.short	0x010a
        /*105a*/ 	.byte	0x3f
	.zero		1


	//   ....[76]....
        /*105c*/ 	.word	0x00024070
        /*1060*/ 	.word	0x00000056
        /*1064*/ 	.word	0x0002a890
        /*1068*/ 	.short	0x010a
        /*106a*/ 	.byte	0x3f
	.zero		1


	//   ....[77]....
        /*106c*/ 	.word	0x00024320
        /*1070*/ 	.word	0x00000056
        /*1074*/ 	.word	0x0002a890
        /*1078*/ 	.short	0x010a
        /*107a*/ 	.byte	0x3f
	.zero		1


	//   ....[78]....
        /*107c*/ 	.word	0x000245d0
        /*1080*/ 	.word	0x00000056
        /*1084*/ 	.word	0x0002a890
        /*1088*/ 	.short	0x010a
        /*108a*/ 	.byte	0x3f
	.zero		1


	//   ....[79]....
        /*108c*/ 	.word	0x00024880
        /*1090*/ 	.word	0x00000056
        /*1094*/ 	.word	0x0002a8b0
        /*1098*/ 	.short	0x010a
        /*109a*/ 	.byte	0x3f
	.zero		1


	//   ....[80]....
        /*109c*/ 	.word	0x00024c60
        /*10a0*/ 	.word	0x00000002
        /*10a4*/ 	.word	0x0002a800
        /*10a8*/ 	.short	0x010a
        /*10aa*/ 	.byte	0x3f
	.zero		1


	//   ....[81]....
        /*10ac*/ 	.word	0x00025040
        /*10b0*/ 	.word	0x00000002
        /*10b4*/ 	.word	0x0002a800
        /*10b8*/ 	.short	0x010a
        /*10ba*/ 	.byte	0x3f
	.zero		1


	//   ....[82]....
        /*10bc*/ 	.word	0x00025090
        /*10c0*/ 	.word	0x00000000
        /*10c4*/ 	.word	0x0002a830
        /*10c8*/ 	.short	0x010a
        /*10ca*/ 	.byte	0x3f
	.zero		1


	//   ....[83]....
        /*10cc*/ 	.word	0x000250e0
        /*10d0*/ 	.word	0x0000000f
        /*10d4*/ 	.word	0x0002a830
        /*10d8*/ 	.short	0x010a
        /*10da*/ 	.byte	0x3f
	.zero		1


	//   ....[84]....
        /*10dc*/ 	.word	0x00025130
        /*10e0*/ 	.word	0x0000000b
        /*10e4*/ 	.word	0x0002a850
        /*10e8*/ 	.short	0x010a
        /*10ea*/ 	.byte	0x3f
	.zero		1


	//   ....[85]....
        /*10ec*/ 	.word	0x00025180
        /*10f0*/ 	.word	0x0000000a
        /*10f4*/ 	.word	0x0002a830
        /*10f8*/ 	.short	0x010a
        /*10fa*/ 	.byte	0x3f
	.zero		1


	//   ....[86]....
        /*10fc*/ 	.word	0x000251d0
        /*1100*/ 	.word	0x0000000b
        /*1104*/ 	.word	0x0002a850
        /*1108*/ 	.short	0x010a
        /*110a*/ 	.byte	0x3f
	.zero		1


	//   ....[87]....
        /*110c*/ 	.word	0x00025220
        /*1110*/ 	.word	0x0000000c
        /*1114*/ 	.word	0x0002a850
        /*1118*/ 	.short	0x010a
        /*111a*/ 	.byte	0x3f
	.zero		1


	//   ....[88]....
        /*111c*/ 	.word	0x000253c0
        /*1120*/ 	.word	0x00000016
        /*1124*/ 	.word	0x0002a820
        /*1128*/ 	.short	0x010a
        /*112a*/ 	.byte	0x3f
	.zero		1


	//   ....[89]....
        /*112c*/ 	.word	0x00025410
        /*1130*/ 	.word	0x0000000b
        /*1134*/ 	.word	0x0002a8a0
        /*1138*/ 	.short	0x010a
        /*113a*/ 	.byte	0x3f
	.zero		1


	//   ....[90]....
        /*113c*/ 	.word	0x00025460
        /*1140*/ 	.word	0x0000000b
        /*1144*/ 	.word	0x0002a8c0
        /*1148*/ 	.short	0x010a
        /*114a*/ 	.byte	0x3f
	.zero		1


	//   ....[91]....
        /*114c*/ 	.word	0x000254b0
        /*1150*/ 	.word	0x0000000a
        /*1154*/ 	.word	0x0002a8a0
        /*1158*/ 	.short	0x010a
        /*115a*/ 	.byte	0x3f
	.zero		1


	//   ....[92]....
        /*115c*/ 	.word	0x00025500
        /*1160*/ 	.word	0x0000000a
        /*1164*/ 	.word	0x0002a8c0
        /*1168*/ 	.short	0x010a
        /*116a*/ 	.byte	0x3f
	.zero		1


	//   ....[93]....
        /*116c*/ 	.word	0x00025620
        /*1170*/ 	.word	0x00000007
        /*1174*/ 	.word	0x0002a840
        /*1178*/ 	.short	0x010a
        /*117a*/ 	.byte	0x3f
	.zero		1


	//   ....[94]....
        /*117c*/ 	.word	0x000269f0
        /*1180*/ 	.word	0x00000016
        /*1184*/ 	.word	0x0002a820
        /*1188*/ 	.short	0x010a
        /*118a*/ 	.byte	0x3f
	.zero		1


	//   ....[95]....
        /*118c*/ 	.word	0x00026a40
        /*1190*/ 	.word	0x00000005
        /*1194*/ 	.word	0x0002a840
        /*1198*/ 	.short	0x010a
        /*119a*/ 	.byte	0x3f
	.zero		1


	//   ....[96]....
        /*119c*/ 	.word	0x00027200
        /*11a0*/ 	.word	0x00000005
        /*11a4*/ 	.word	0x0002a860
        /*11a8*/ 	.short	0x010a
        /*11aa*/ 	.byte	0x3f
	.zero		1


	//   ....[97]....
        /*11ac*/ 	.word	0x00027a10
        /*11b0*/ 	.word	0x00000000
        /*11b4*/ 	.word	0x0002a860
        /*11b8*/ 	.short	0x010a
        /*11ba*/ 	.byte	0x3f
	.zero		1


	//   ....[98]....
        /*11bc*/ 	.word	0x00028b40
        /*11c0*/ 	.word	0x00000005
        /*11c4*/ 	.word	0x0002a820
        /*11c8*/ 	.short	0x010a
        /*11ca*/ 	.byte	0x3f
	.zero		1


	//   ....[99]....
        /*11cc*/ 	.word	0x00028ce0
        /*11d0*/ 	.word	0x00000003
        /*11d4*/ 	.word	0x0002a840
        /*11d8*/ 	.short	0x010a
        /*11da*/ 	.byte	0x3f
	.zero		1


	//   ....[100]....
        /*11dc*/ 	.word	0x00028d30
        /*11e0*/ 	.word	0x00000005
        /*11e4*/ 	.word	0x0002a840
        /*11e8*/ 	.short	0x010a
        /*11ea*/ 	.byte	0x3f
	.zero		1


	//   ....[101]....
        /*11ec*/ 	.word	0x00028d80
        /*11f0*/ 	.word	0x00000003
        /*11f4*/ 	.word	0x0002a860
        /*11f8*/ 	.short	0x010a
        /*11fa*/ 	.byte	0x3f
	.zero		1


	//----- nvinfo : EIATTR_NUM_MBARRIERS
	.align		4
.L_326:
        /*11fc*/ 	.byte	0x03, 0x38
        /*11fe*/ 	.short	0x0016


	//----- nvinfo : EIATTR_EXIT_INSTR_OFFSETS
	.align		4
        /*1200*/ 	.byte	0x04, 0x1c
        /*1202*/ 	.short	(.L_328 - .L_327)


	//   ....[0]....
.L_327:
        /*1204*/ 	.word	0x00024060


	//----- nvinfo : EIATTR_MAX_THREADS
	.align		4
.L_328:
        /*1208*/ 	.byte	0x04, 0x05
        /*120a*/ 	.short	(.L_330 - .L_329)
.L_329:
        /*120c*/ 	.word	0x00000180
        /*1210*/ 	.word	0x00000001
        /*1214*/ 	.word	0x00000001


	//----- nvinfo : EIATTR_CRS_STACK_SIZE
	.align		4
.L_330:
        /*1218*/ 	.byte	0x04, 0x1e
        /*121a*/ 	.short	(.L_332 - .L_331)
.L_331:
        /*121c*/ 	.word	0x00000000


	//----- nvinfo : EIATTR_CBANK_PARAM_SIZE
	.align		4
.L_332:
        /*1220*/ 	.byte	0x03, 0x19
        /*1222*/ 	.short	0x0af0


	//----- nvinfo : EIATTR_PARAM_CBANK
	.align		4
        /*1224*/ 	.byte	0x04, 0x0a
        /*1226*/ 	.short	(.L_334 - .L_333)
	.align		4
.L_333:
        /*1228*/ 	.word	index@(.nv.constant0._ZN7cutlass13device_kernelIN5flash11enable_sm90INS1_16FlashAttnFwdSm90INS1_25CollectiveMainloopFwdSm90ILi2EN4cute5tupleIJNS5_1CILi1EEES8_S8_EEENS6_IJNS7_ILi128EEENS7_ILi96EEENS7_ILi192EEEEEELi128ENS_10bfloat16_tEfNS_4arch4Sm90ELb1ELb0ELb1ELb1ELb1ELb1ELb0ELb1ELb1ELb1ELb0ELb0EEENS1_21CollectiveEpilogueFwdINS6_IJSA_SA_SB_EEES9_SE_SG_Li256ELb1ELb1ELb0ELb0EEENS1_36VarlenDynamicPersistentTileSchedulerILi128ELi96ELi256ELi128ELb0ELb1ELb1ELb1ELb1ELb1EEEEEEEEEvNT_6ParamsE)
        /*122c*/ 	.short	0x0210
        /*122e*/ 	.short	0x0af0


	//----- nvinfo : EIATTR_SW_WAR
	.align		4
.L_334:
        /*1230*/ 	.byte	0x04, 0x36
        /*1232*/ 	.short	(.L_336 - .L_335)
.L_335:
        /*1234*/ 	.word	0x00000008
.L_336:


//--------------------- .nv.callgraph             --------------------------
	.section	.nv.callgraph,"",@"SHT_CUDA_CALLGRAPH"
	.align	4
	.sectionentsize	8
	.align		4
        /*0000*/ 	.word	0x00000000
	.align		4
        /*0004*/ 	.word	0xffffffff
	.align		4
        /*0008*/ 	.word	index@(_ZN7cutlass13device_kernelIN5flash11enable_sm90INS1_16FlashAttnFwdSm90INS1_25CollectiveMainloopFwdSm90ILi2EN4cute5tupleIJNS5_1CILi1EEES8_S8_EEENS6_IJNS7_ILi128EEENS7_ILi96EEENS7_ILi192EEEEEELi128ENS_10bfloat16_tEfNS_4arch4Sm90ELb0ELb0ELb1ELb0ELb1ELb0ELb0ELb1ELb1ELb1ELb0ELb0EEENS1_21CollectiveEpilogueFwdINS6_IJSA_SA_SB_EEES9_SE_SG_Li256ELb0ELb1ELb0ELb0EEENS1_29StaticPersistentTileSchedulerILb0EEEEEEEEEvNT_6ParamsE)
	.align		4
        /*000c*/ 	.word	index@(__assertfail)
	.align		4
        /*0010*/ 	.word	index@(_ZN7cutlass13device_kernelIN5flash11enable_sm90INS1_16FlashAttnFwdSm90INS1_25CollectiveMainloopFwdSm90ILi2EN4cute5tupleIJNS5_1CILi1EEES8_S8_EEENS6_IJNS7_ILi128EEENS7_ILi96EEENS7_ILi192EEEEEELi128ENS_10bfloat16_tEfNS_4arch4Sm90ELb0ELb0ELb1ELb1ELb1ELb0ELb0ELb1ELb1ELb1ELb0ELb0EEENS1_21CollectiveEpilogueFwdINS6_IJSA_SA_SB_EEES9_SE_SG_Li256ELb1ELb1ELb0ELb0EEENS1_36VarlenDynamicPersistentTileSchedulerILi128ELi96ELi256ELi128ELb0ELb1ELb1ELb0ELb1ELb1EEEEEEEEEvNT_6ParamsE)
	.align		4
        /*0014*/ 	.word	index@(__assertfail)
	.align		4
        /*0018*/ 	.word	index@(_ZN7cutlass13device_kernelIN5flash11enable_sm90INS1_16FlashAttnFwdSm90INS1_25CollectiveMainloopFwdSm90ILi2EN4cute5tupleIJNS5_1CILi1EEES8_S8_EEENS6_IJNS7_ILi128EEENS7_ILi96EEENS7_ILi192EEEEEELi128ENS_10bfloat16_tEfNS_4arch4Sm90ELb0ELb0ELb1ELb1ELb1ELb1ELb0ELb1ELb1ELb1ELb0ELb0EEENS1_21CollectiveEpilogueFwdINS6_IJSA_SA_SB_EEES9_SE_SG_Li256ELb1ELb1ELb0ELb0EEENS1_36VarlenDynamicPersistentTileSchedulerILi128ELi96ELi256ELi128ELb0ELb1ELb1ELb0ELb1ELb1EEEEEEEEEvNT_6ParamsE)
	.align		4
        /*001c*/ 	.word	index@(__assertfail)
	.align		4
        /*0020*/ 	.word	index@(_ZN7cutlass13device_kernelIN5flash11enable_sm90INS1_16FlashAttnFwdSm90INS1_25CollectiveMainloopFwdSm90ILi2EN4cute5tupleIJNS5_1CILi1EEES8_S8_EEENS6_IJNS7_ILi128EEENS7_ILi96EEENS7_ILi192EEEEEELi128ENS_10bfloat16_tEfNS_4arch4Sm90ELb0ELb1ELb1ELb0ELb1ELb0ELb0ELb1ELb1ELb1ELb0ELb0EEENS1_21CollectiveEpilogueFwdINS6_IJSA_SA_SB_EEES9_SE_SG_Li256ELb0ELb1ELb0ELb0EEENS1_30DynamicPersistentTileSchedulerILi256ELi128ELb0ELb1ELb1EEEEEEEEEvNT_6ParamsE)
	.align		4
        /*0024*/ 	.word	index@(__assertfail)
	.align		4
        /*0028*/ 	.word	index@(_ZN7cutlass13device_kernelIN5flash11enable_sm90INS1_16FlashAttnFwdSm90INS1_25CollectiveMainloopFwdSm90ILi2EN4cute5tupleIJNS5_1CILi1EEES8_S8_EEENS6_IJNS7_ILi128EEENS7_ILi96EEENS7_ILi192EEEEEELi128ENS_10bfloat16_tEfNS_4arch4Sm90ELb0ELb1ELb1ELb1ELb1ELb0ELb0ELb1ELb1ELb1ELb0ELb0EEENS1_21CollectiveEpilogueFwdINS6_IJSA_SA_SB_EEES9_SE_SG_Li256ELb1ELb1ELb0ELb0EEENS1_36VarlenDynamicPersistentTileSchedulerILi128ELi96ELi256ELi128ELb0ELb1ELb1ELb1ELb0ELb1EEEEEEEEEvNT_6ParamsE)
	.align		4
        /*002c*/ 	.word	index@(__assertfail)
	.align		4
        /*0030*/ 	.word	index@(_ZN7cutlass13device_kernelIN5flash11enable_sm90INS1_16FlashAttnFwdSm90INS1_25CollectiveMainloopFwdSm90ILi2EN4cute5tupleIJNS5_1CILi1EEES8_S8_EEENS6_IJNS7_ILi128EEENS7_ILi96EEENS7_ILi192EEEEEELi128ENS_10bfloat16_tEfNS_4arch4Sm90ELb0ELb1ELb1ELb1ELb1ELb1ELb0ELb1ELb1ELb1ELb0ELb0EEENS1_21CollectiveEpilogueFwdINS6_IJSA_SA_SB_EEES9_SE_SG_Li256ELb1ELb1ELb0ELb0EEENS1_36VarlenDynamicPersistentTileSchedulerILi128ELi96ELi256ELi128ELb0ELb1ELb1ELb1ELb0ELb1EEEEEEEEEvNT_6ParamsE)
	.align		4
        /*0034*/ 	.word	index@(__assertfail)
	.align		4
        /*0038*/ 	.word	index@(_ZN7cutlass13device_kernelIN5flash11enable_sm90INS1_16FlashAttnFwdSm90INS1_25CollectiveMainloopFwdSm90ILi2EN4cute5tupleIJNS5_1CILi1EEES8_S8_EEENS6_IJNS7_ILi128EEENS7_ILi96EEENS7_ILi192EEEEEELi128ENS_10bfloat16_tEfNS_4arch4Sm90ELb1ELb0ELb1ELb0ELb1ELb0ELb0ELb1ELb1ELb1ELb0ELb0EEENS1_21CollectiveEpilogueFwdINS6_IJSA_SA_SB_EEES9_SE_SG_Li256ELb0ELb1ELb0ELb0EEENS1_30DynamicPersistentTileSchedulerILi256ELi128ELb0ELb1ELb1EEEEEEEEEvNT_6ParamsE)
	.align		4
        /*003c*/ 	.word	index@(__assertfail)
	.align		4
        /*0040*/ 	.word	index@(_ZN7cutlass13device_kernelIN5flash11enable_sm90INS1_16FlashAttnFwdSm90INS1_25CollectiveMainloopFwdSm90ILi2EN4cute5tupleIJNS5_1CILi1EEES8_S8_EEENS6_IJNS7_ILi128EEENS7_ILi96EEENS7_ILi192EEEEEELi128ENS_10bfloat16_tEfNS_4arch4Sm90ELb1ELb0ELb1ELb1ELb1ELb0ELb0ELb1ELb1ELb1ELb0ELb0EEENS1_21CollectiveEpilogueFwdINS6_IJSA_SA_SB_EEES9_SE_SG_Li256ELb1ELb1ELb0ELb0EEENS1_36VarlenDynamicPersistentTileSchedulerILi128ELi96ELi256ELi128ELb0ELb1ELb1ELb1ELb1ELb1EEEEEEEEEvNT_6ParamsE)
	.align		4
        /*0044*/ 	.word	index@(__assertfail)
	.align		4
        /*0048*/ 	.word	index@(_ZN7cutlass13device_kernelIN5flash11enable_sm90INS1_16FlashAttnFwdSm90INS1_25CollectiveMainloopFwdSm90ILi2EN4cute5tupleIJNS5_1CILi1EEES8_S8_EEENS6_IJNS7_ILi128EEENS7_ILi96EEENS7_ILi192EEEEEELi128ENS_10bfloat16_tEfNS_4arch4Sm90ELb1ELb0ELb1ELb1ELb1ELb1ELb0ELb1ELb1ELb1ELb0ELb0EEENS1_21CollectiveEpilogueFwdINS6_IJSA_SA_SB_EEES9_SE_SG_Li256ELb1ELb1ELb0ELb0EEENS1_36VarlenDynamicPersistentTileSchedulerILi128ELi96ELi256ELi128ELb0ELb1ELb1ELb1ELb1ELb1EEEEEEEEEvNT_6ParamsE)
	.align		4
        /*004c*/ 	.word	index@(__assertfail)
	.align		4
        /*0050*/ 	.word	0x00000000
	.align		4
        /*0054*/ 	.word	0xfffffffe
	.align		4
        /*0058*/ 	.word	0x00000000
	.align		4
        /*005c*/ 	.word	0xfffffffd
	.align		4
        /*0060*/ 	.word	0x00000000
	.align		4
        /*0064*/ 	.word	0xfffffffc


//--------------------- .nv.constant4             --------------------------
	.section	.nv.constant4,"a",@progbits
	.align	8
	.align		8
.nv.constant4:
        /*0000*/ 	.dword	__assertfail
	.align		8
        /*0008*/ 	.dword	__unnamed_1
	.align		8
        /*0010*/ 	.dword	__unnamed_2
	.align		8
        /*0018*/ 	.dword	__unnamed_3
	.align		8
        /*0020*/ 	.dword	__unnamed_4
	.align		8
        /*0028*/ 	.dword	__unnamed_5
	.align		8
        /*0030*/ 	.dword	__unnamed_6
	.align		8
        /*0038*/ 	.dword	_ZN84_INTERNAL_3aed1491_48_flash_fwd_hdim192_128_bf16_paged_softcap_sm90_cu_a7f3af4d_34724cuda3std3__45__cpo5beginE
	.align		8
        /*0040*/ 	.dword	_ZN84_INTERNAL_3aed1491_48_flash_fwd_hdim192_128_bf16_paged_softcap_sm90_cu_a7f3af4d_34724cuda3std3__45__cpo3endE
	.align		8
        /*0048*/ 	.dword	_ZN84_INTERNAL_3aed1491_48_flash_fwd_hdim192_128_bf16_paged_softcap_sm90_cu_a7f3af4d_34724cuda3std3__45__cpo6cbeginE
	.align		8
        /*0050*/ 	.dword	_ZN84_INTERNAL_3aed1491_48_flash_fwd_hdim192_128_bf16_paged_softcap_sm90_cu_a7f3af4d_34724cuda3std3__45__cpo4cendE
	.align		8
        /*0058*/ 	.dword	_ZN84_INTERNAL_3aed1491_48_flash_fwd_hdim192_128_bf16_paged_softcap_sm90_cu_a7f3af4d_34724cuda3std3__486_GLOBAL__N__3aed1491_48_flash_fwd_hdim192_128_bf16_paged_softcap_sm90_cu_a7f3af4d_34726ignoreE
	.align		8
        /*0060*/ 	.dword	_ZN84_INTERNAL_3aed1491_48_flash_fwd_hdim192_128_bf16_paged_softcap_sm90_cu_a7f3af4d_34724cuda3std3__419piecewise_constructE
	.align		8
        /*0068*/ 	.dword	_ZN84_INTERNAL_3aed1491_48_flash_fwd_hdim192_128_bf16_paged_softcap_sm90_cu_a7f3af4d_34724cuda3std3__48in_placeE
	.align		8
        /*0070*/ 	.dword	_ZN84_INTERNAL_3aed1491_48_flash_fwd_hdim192_128_bf16_paged_softcap_sm90_cu_a7f3af4d_34724cuda3std6ranges3__45__cpo4swapE
	.align		8
        /*0078*/ 	.dword	_ZN84_INTERNAL_3aed1491_48_flash_fwd_hdim192_128_bf16_paged_softcap_sm90_cu_a7f3af4d_34724cuda3std6ranges3__45__cpo9iter_moveE
	.align		8
        /*0080*/ 	.dword	_ZN84_INTERNAL_3aed1491_48_flash_fwd_hdim192_128_bf16_paged_softcap_sm90_cu_a7f3af4d_34724cute7productE
	.align		8
        /*0088*/ 	.dword	_ZN84_INTERNAL_3aed1491_48_flash_fwd_hdim192_128_bf16_paged_softcap_sm90_cu_a7f3af4d_34724cute1_E
	.align		8
        /*0090*/ 	.dword	$str$23
	.align		8
        /*0098*/ 	.dword	$str$24


//--------------------- .text._ZN7cutlass13device_kernelIN5flash11enable_sm90INS1_16FlashAttnFwdSm90INS1_25CollectiveMainloopFwdSm90ILi2EN4cute5tupleIJNS5_1CILi1EEES8_S8_EEENS6_IJNS7_ILi128EEENS7_ILi96EEENS7_ILi192EEEEEELi128ENS_10bfloat16_tEfNS_4arch4Sm90ELb0ELb0ELb1ELb0ELb1ELb0ELb0ELb1ELb1ELb1ELb0ELb0EEENS1_21CollectiveEpilogueFwdINS6_IJSA_SA_SB_EEES9_SE_SG_Li256ELb0ELb1ELb0ELb0EEENS1_29StaticPersistentTileSchedulerILb0EEEEEEEEEvNT_6ParamsE --------------------------
	.section	.text._ZN7cutlass13device_kernelIN5flash11enable_sm90INS1_16FlashAttnFwdSm90INS1_25CollectiveMainloopFwdSm90ILi2EN4cute5tupleIJNS5_1CILi1EEES8_S8_EEENS6_IJNS7_ILi128EEENS7_ILi96EEENS7_ILi192EEEEEELi128ENS_10bfloat16_tEfNS_4arch4Sm90ELb0ELb0ELb1ELb0ELb1ELb0ELb0ELb1ELb1ELb1ELb0ELb0EEENS1_21CollectiveEpilogueFwdINS6_IJSA_SA_SB_EEES9_SE_SG_Li256ELb0ELb1ELb0ELb0EEENS1_29StaticPersistentTileSchedulerILb0EEEEEEEEEvNT_6ParamsE,"ax",@progbits
	.align	128
.text._ZN7cutlass13device_kernelIN5flash11enable_sm90INS1_16FlashAttnFwdSm90INS1_25CollectiveMainloopFwdSm90ILi2EN4cute5tupleIJNS5_1CILi1EEES8_S8_EEENS6_IJNS7_ILi128EEENS7_ILi96EEENS7_ILi192EEEEEELi128ENS_10bfloat16_tEfNS_4arch4Sm90ELb0ELb0ELb1ELb0ELb1ELb0ELb0ELb1ELb1ELb1ELb0ELb0EEENS1_21CollectiveEpilogueFwdINS6_IJSA_SA_SB_EEES9_SE_SG_Li256ELb0ELb1ELb0ELb0EEENS1_29StaticPersistentTileSchedulerILb0EEEEEEEEEvNT_6ParamsE:
        .type           _ZN7cutlass13device_kernelIN5flash11enable_sm90INS1_16FlashAttnFwdSm90INS1_25CollectiveMainloopFwdSm90ILi2EN4cute5tupleIJNS5_1CILi1EEES8_S8_EEENS6_IJNS7_ILi128EEENS7_ILi96EEENS7_ILi192EEEEEELi128ENS_10bfloat16_tEfNS_4arch4Sm90ELb0ELb0ELb1ELb0ELb1ELb0ELb0ELb1ELb1ELb1ELb0ELb0EEENS1_21CollectiveEpilogueFwdINS6_IJSA_SA_SB_EEES9_SE_SG_Li256ELb0ELb1ELb0ELb0EEENS1_29StaticPersistentTileSchedulerILb0EEEEEEEEEvNT_6ParamsE,@function
        .size           _ZN7cutlass13device_kernelIN5flash11enable_sm90INS1_16FlashAttnFwdSm90INS1_25CollectiveMainloopFwdSm90ILi2EN4cute5tupleIJNS5_1CILi1EEES8_S8_EEENS6_IJNS7_ILi128EEENS7_ILi96EEENS7_ILi192EEEEEELi128ENS_10bfloat16_tEfNS_4arch4Sm90ELb0ELb0ELb1ELb0ELb1ELb0ELb0ELb1ELb1ELb1ELb0ELb0EEENS1_21CollectiveEpilogueFwdINS6_IJSA_SA_SB_EEES9_SE_SG_Li256ELb0ELb1ELb0ELb0EEENS1_29StaticPersistentTileSchedulerILb0EEEEEEEEEvNT_6ParamsE,(.L_x_3226 - _ZN7cutlass13device_kernelIN5flash11enable_sm90INS1_16FlashAttnFwdSm90INS1_25CollectiveMainloopFwdSm90ILi2EN4cute5tupleIJNS5_1CILi1EEES8_S8_EEENS6_IJNS7_ILi128EEENS7_ILi96EEENS7_ILi192EEEEEELi128ENS_10bfloat16_tEfNS_4arch4Sm90ELb0ELb0ELb1ELb0ELb1ELb0ELb0ELb1ELb1ELb1ELb0ELb0EEENS1_21CollectiveEpilogueFwdINS6_IJSA_SA_SB_EEES9_SE_SG_Li256ELb0ELb1ELb0ELb0EEENS1_29StaticPersistentTileSchedulerILb0EEEEEEEEEvNT_6ParamsE)
        .other          _ZN7cutlass13device_kernelIN5flash11enable_sm90INS1_16FlashAttnFwdSm90INS1_25CollectiveMainloopFwdSm90ILi2EN4cute5tupleIJNS5_1CILi1EEES8_S8_EEENS6_IJNS7_ILi128EEENS7_ILi96EEENS7_ILi192EEEEEELi128ENS_10bfloat16_tEfNS_4arch4Sm90ELb0ELb0ELb1ELb0ELb1ELb0ELb0ELb1ELb1ELb1ELb0ELb0EEENS1_21CollectiveEpilogueFwdINS6_IJSA_SA_SB_EEES9_SE_SG_Li256ELb0ELb1ELb0ELb0EEENS1_29StaticPersistentTileSchedulerILb0EEEEEEEEEvNT_6ParamsE,@"STO_CUDA_ENTRY STV_DEFAULT"
_ZN7cutlass13device_kernelIN5flash11enable_sm90INS1_16FlashAttnFwdSm90INS1_25CollectiveMainloopFwdSm90ILi2EN4cute5tupleIJNS5_1CILi1EEES8_S8_EEENS6_IJNS7_ILi128EEENS7_ILi96EEENS7_ILi192EEEEEELi128ENS_10bfloat16_tEfNS_4arch4Sm90ELb0ELb0ELb1ELb0ELb1ELb0ELb0ELb1ELb1ELb1ELb0ELb0EEENS1_21CollectiveEpilogueFwdINS6_IJSA_SA_SB_EEES9_SE_SG_Li256ELb0ELb1ELb0ELb0EEENS1_29StaticPersistentTileSchedulerILb0EEEEEEEEEvNT_6ParamsE:
[----:B------:R-:W0:Y:S02]  /*0000*/  LDC R1, c[0x0][0x28] ;  /* 0x00000a00ff017b82 */ /* 0x000e240000000800 */
[----:B0-----:R-:W-:Y:S01]  /*0010*/  VIADD R1, R1, 0xfffffff8 ;  /* 0xfffffff801017836 */ /* 0x001fe20000000000 */
[----:B------:R-:W0:Y:S01]  /*0020*/  S2R R3, SR_TID.X ;  /* 0x0000000000037919 */ /* 0x000e220000002100 */
[----:B------:R-:W-:Y:S01]  /*0030*/  ELECT P0, URZ, PT ;  /* 0x00000000003f782f */ /* 0x000fe20003800000 */
[----:B------:R-:W-:Y:S01]  /*0040*/  UMOV UR4, 0x80 ;  /* 0x0000008000047882 */ /* 0x000fe20000000000 */
[----:B------:R-:W-:Y:S01]  /*0050*/  UMOV UR7, 0x100 ;  /* 0x0000010000077882 */ /* 0x000fe20000000000 */
[----:B0-----:R-:W-:-:S05]  /*0060*/  SHF.R.U32.HI R0, RZ, 0x5, R3 ;  /* 0x00000005ff007819 */ /* 0x001fca0000011603 */
[----:B------:R-:W0:Y:S02]  /*0070*/  SHFL.IDX PT, R2, R0, RZ, 0x1f ;  /* 0x00001fff00027589 */ /* 0x000e2400000e0000 */
[C---:B0-----:R-:W-:Y:S02]  /*0080*/  ISETP.NE.OR P0, PT, R2.reuse, RZ, !P0 ;  /* 0x000000ff0200720c */ /* 0x041fe40004705670 */
[----:B------:R-:W-:Y:S02]  /*0090*/  ISETP.NE.AND P1, PT, R2, RZ, PT ;  /* 0x000000ff0200720c */ /* 0x000fe40003f25270 */
[----:B------:R-:W-:-:S06]  /*00a0*/  SHF.R.U32.HI R2, RZ, 0x7, R3 ;  /* 0x00000007ff027819 */ /* 0x000fcc0000011603 */
[----:B------:R-:W0:Y:S03]  /*00b0*/  SHFL.IDX PT, R2, R2, RZ, 0x1f ;  /* 0x00001fff02027589 */ /* 0x000e2600000e0000 */
[----:B------:R-:W-:Y:S01]  /*00c0*/  VOTEU.ALL UP0, P0 ;  /* 0x00000000003f7886 */ /* 0x000fe20000000000 */
[----:B------:R-:W-:-:S04]  /*00d0*/  VOTEU.ALL UP1, P0 ;  /* 0x00000000003f7886 */ /* 0x000fc80000020000 */
[----:B------:R-:W1:Y:S01]  /*00e0*/  @!UP0 S2UR UR8, SR_CgaCtaId ;  /* 0x00000000000889c3 */ /* 0x000e620000008800 */
[----:B------:R-:W-:Y:S01]  /*00f0*/  @!UP0 UMOV UR6, 0x400 ;  /* 0x0000040000068882 */ /* 0x000fe20000000000 */
[----:B------:R-:W-:-:S04]  /*0100*/  @!UP0 UIADD3 UR4, -UR4, 0x100000, URZ ;  /* 0x0010000004048890 */ /* 0x000fc8000fffe13f */
[----:B------:R-:W-:Y:S02]  /*0110*/  @!UP0 USHF.L.U32 UR5, UR4, 0xb, URZ ;  /* 0x0000000b04058899 */ /* 0x000fe4000800063f */
[----:B------:R-:W-:Y:S02]  /*0120*/  @!UP0 USHF.L.U32 UR4, UR4, 0x1, URZ ;  /* 0x0000000104048899 */ /* 0x000fe4000800063f */
[----:B-1----:R-:W-:Y:S02]  /*0130*/  @!UP0 ULEA UR8, UR8, UR6, 0x18 ;  /* 0x0000000608088291 */ /* 0x002fe4000f8ec03f */
[----:B------:R-:W-:-:S04]  /*0140*/  @!UP0 UIADD3 UR6, -UR7, 0x100000, URZ ;  /* 0x0010000007068890 */ /* 0x000fc8000fffe13f */
[----:B------:R-:W-:Y:S02]  /*0150*/  @!UP0 USHF.L.U32 UR7, UR6, 0xb, URZ ;  /* 0x0000000b06078899 */ /* 0x000fe4000800063f */
[----:B------:R-:W-:Y:S01]  /*0160*/  @!UP0 USHF.L.U32 UR6, UR6, 0x1, URZ ;  /* 0x0000000106068899 */ /* 0x000fe2000800063f */
[----:B------:R-:W-:-:S05]  /*0170*/  VOTEU.ALL UP0, P0 ;  /* 0x00000000003f7886 */ /* 0x000fca0000000000 */
[----:B------:R1:W2:Y:S06]  /*0180*/  @!UP0 SYNCS.EXCH.64 URZ, [UR8+0x2a800], UR4 ;  /* 0x02a80004083f85b2 */ /* 0x0002ac0008000100 */
[----:B------:R1:W3:Y:S02]  /*0190*/  @!UP1 SYNCS.EXCH.64 URZ, [UR8+0x2a820], UR6 ;  /* 0x02a82006083f95b2 */ /* 0x0002e40008000100 */
[----:B01----:R-:W-:Y:S05]  /*01a0*/  @P1 BRA `(.L_x_0) ;  /* 0x0000000000481947 */ /* 0x003fea0003800000 */
[----:B------:R-:W0:Y:S01]  /*01b0*/  S2UR UR5, SR_CgaCtaId ;  /* 0x00000000000579c3 */ /* 0x000e220000008800 */
[----:B------:R-:W-:Y:S01]  /*01c0*/  UMOV UR4, 0x400 ;  /* 0x0000040000047882 */ /* 0x000fe20000000000 */
[----:B------:R-:W-:Y:S01]  /*01d0*/  UMOV UR6, 0x80 ;  /* 0x0000008000067882 */ /* 0x000fe20000000000 */
[----:B------:R-:W-:Y:S01]  /*01e0*/  UMOV UR7, 0x100 ;  /* 0x0000010000077882 */ /* 0x000fe20000000000 */
[----:B------:R-:W-:Y:S01]  /*01f0*/  ELECT P0, URZ, PT ;  /* 0x00000000003f782f */ /* 0x000fe20003800000 */
[----:B0-----:R-:W-:Y:S02]  /*0200*/  ULEA UR8, UR5, UR4, 0x18 ;  /* 0x0000000405087291 */ /* 0x001fe4000f8ec03f */
[----:B------:R-:W-:-:S04]  /*0210*/  UIADD3 UR4, -UR6, 0x100000, URZ ;  /* 0x0010000006047890 */ /* 0x000fc8000fffe13f */
[----:B------:R-:W-:Y:S02]  /*0220*/  USHF.L.U32 UR5, UR4, 0xb, URZ ;  /* 0x0000000b04057899 */ /* 0x000fe4000800063f */
[----:B------:R-:W-:Y:S02]  /*0230*/  USHF.L.U32 UR4, UR4, 0x1, URZ ;  /* 0x0000000104047899 */ /* 0x000fe4000800063f */
[----:B------:R-:W-:-:S04]  /*0240*/  UIADD3 UR6, -UR7, 0x100000, URZ ;  /* 0x0010000007067890 */ /* 0x000fc8000fffe13f */
[----:B------:R-:W-:Y:S02]  /*0250*/  USHF.L.U32 UR7, UR6, 0xb, URZ ;  /* 0x0000000b06077899 */ /* 0x000fe4000800063f */
[----:B------:R-:W-:Y:S01]  /*0260*/  USHF.L.U32 UR6, UR6, 0x1, URZ ;  /* 0x0000000106067899 */ /* 0x000fe2000800063f */
[----:B------:R-:W0:Y:S03]  /*0270*/  FENCE.VIEW.ASYNC.S ;  /* 0x00000000000073c6 */ /* 0x000e260000000000 */
[----:B0-----:R0:W1:Y:S08]  /*0280*/  SYNCS.EXCH.64 URZ, [UR8+0x2a830], UR4 ;  /* 0x02a83004083f75b2 */ /* 0x0010700008000100 */
[----:B------:R0:W4:Y:S01]  /*0290*/  SYNCS.EXCH.64 URZ, [UR8+0x2a840], UR6 ;  /* 0x02a84006083f75b2 */ /* 0x0001220008000100 */
[----:B------:R0:W0:Y:S01]  /*02a0*/  SYNCS.EXCH.64 URZ, [UR8+0x2a838], UR4 ;  /* 0x02a83804083f75b2 */ /* 0x0000220008000100 */
[----:B------:R0:W0:Y:S01]  /*02b0*/  SYNCS.EXCH.64 URZ, [UR8+0x2a848], UR6 ;  /* 0x02a84806083f75b2 */ /* 0x0000220008000100 */
[----:B------:R-:W-:Y:S01]  /*02c0*/  NOP ;  /* 0x0000000000007918 */ /* 0x000fe20000000000 */
.L_x_0:
[----:B------:R-:W5:Y:S01]  /*02d0*/  SHFL.IDX PT, R4, R0, RZ, 0x1f ;  /* 0x00001fff00047589 */ /* 0x000f6200000e0000 */
[----:B------:R-:W-:Y:S01]  /*02e0*/  NOP ;  /* 0x0000000000007918 */ /* 0x000fe20000000000 */
[----:B-----5:R-:W-:-:S13]  /*02f0*/  ISETP.NE.AND P0, PT, R4, RZ, PT ;  /* 0x000000ff0400720c */ /* 0x020fda0003f05270 */
[----:B------:R-:W-:Y:S05]  /*0300*/  @P0 BRA `(.L_x_1) ;  /* 0x0000000000480947 */ /* 0x000fea0003800000 */
[----:B0-----:R-:W0:Y:S01]  /*0310*/  S2UR UR5, SR_CgaCtaId ;  /* 0x00000000000579c3 */ /* 0x001e220000008800 */
        /* <DEDUP_REMOVED lines=12> */
[----:B0-----:R0:W0:Y:S08]  /*03e0*/  SYNCS.EXCH.64 URZ, [UR8+0x2a850], UR4 ;  /* 0x02a85004083f75b2 */ /* 0x0010300008000100 */
[----:B------:R0:W0:Y:S01]  /*03f0*/  SYNCS.EXCH.64 URZ, [UR8+0x2a860], UR6 ;  /* 0x02a86006083f75b2 */ /* 0x0000220008000100 */
[----:B------:R0:W0:Y:S01]  /*0400*/  SYNCS.EXCH.64 URZ, [UR8+0x2a858], UR4 ;  /* 0x02a85804083f75b2 */ /* 0x0000220008000100 */
[----:B------:R0:W0:Y:S01]  /*0410*/  SYNCS.EXCH.64 URZ, [UR8+0x2a868], UR6 ;  /* 0x02a86806083f75b2 */ /* 0x0000220008000100 */
[----:B------:R-:W-:Y:S01]  /*0420*/  NOP ;  /* 0x0000000000007918 */ /* 0x000fe20000000000 */
.L_x_1:
[----:B------:R-:W5:Y:S01]  /*0430*/  SHFL.IDX PT, R4, R0, RZ, 0x1f ;  /* 0x00001fff00047589 */ /* 0x000f6200000e0000 */
[----:B------:R-:W-:Y:S01]  /*0440*/  NOP ;  /* 0x0000000000007918 */ /* 0x000fe20000000000 */
[----:B-----5:R-:W-:-:S13]  /*0450*/  ISETP.NE.AND P0, PT, R4, RZ, PT ;  /* 0x000000ff0400720c */ /* 0x020fda0003f05270 */
[----:B------:R-:W-:Y:S05]  /*0460*/  @P0 BRA `(.L_x_2) ;  /* 0x0000000000380947 */ /* 0x000fea0003800000 */
[----:B0-----:R-:W0:Y:S01]  /*0470*/  S2UR UR5, SR_CgaCtaId ;  /* 0x00000000000579c3 */ /* 0x001e220000008800 */
[----:B------:R-:W-:Y:S01]  /*0480*/  UMOV UR4, 0x400 ;  /* 0x0000040000047882 */ /* 0x000fe20000000000 */
[----:B------:R-:W-:Y:S01]  /*0490*/  UMOV UR7, 0x80 ;  /* 0x0000008000077882 */ /* 0x000fe20000000000 */
[----:B------:R-:W-:Y:S01]  /*04a0*/  ELECT P0, URZ, PT ;  /* 0x00000000003f782f */ /* 0x000fe20003800000 */
[----:B0-----:R-:W-:Y:S02]  /*04b0*/  ULEA UR6, UR5, UR4, 0x18 ;  /* 0x0000000405067291 */ /* 0x001fe4000f8ec03f */
[----:B------:R-:W-:-:S04]  /*04c0*/  UIADD3 UR4, -UR7, 0x100000, URZ ;  /* 0x0010000007047890 */ /* 0x000fc8000fffe13f */
[----:B------:R-:W-:Y:S02]  /*04d0*/  USHF.L.U32 UR5, UR4, 0xb, URZ ;  /* 0x0000000b04057899 */ /* 0x000fe4000800063f */
[----:B------:R-:W-:Y:S01]  /*04e0*/  USHF.L.U32 UR4, UR4, 0x1, URZ ;  /* 0x0000000104047899 */ /* 0x000fe2000800063f */
[----:B------:R-:W0:Y:S11]  /*04f0*/  FENCE.VIEW.ASYNC.S ;  /* 0x00000000000073c6 */ /* 0x000e360000000000 */
[----:B0-----:R0:W0:Y:S01]  /*0500*/  SYNCS.EXCH.64 URZ, [UR6+0x2a870], UR4 ;  /* 0x02a87004063f75b2 */ /* 0x0010220008000100 */
[----:B------:R0:W0:Y:S01]  /*0510*/  SYNCS.EXCH.64 URZ, [UR6+0x2a880], UR4 ;  /* 0x02a88004063f75b2 */ /* 0x0000220008000100 */
[----:B------:R0:W0:Y:S01]  /*0520*/  SYNCS.EXCH.64 URZ, [UR6+0x2a878], UR4 ;  /* 0x02a87804063f75b2 */ /* 0x0000220008000100 */
[----:B------:R0:W0:Y:S01]  /*0530*/  SYNCS.EXCH.64 URZ, [UR6+0x2a888], UR4 ;  /* 0x02a88804063f75b2 */ /* 0x0000220008000100 */
[----:B------:R-:W-:Y:S01]  /*0540*/  NOP ;  /* 0x0000000000007918 */ /* 0x000fe20000000000 */
.L_x_2:
        /* <DEDUP_REMOVED lines=22> */
.L_x_3:
[----:B------:R-:W5:Y:S01]  /*06b0*/  SHFL.IDX PT, R4, R0, RZ, 0x1f ;  /* 0x00001fff00047589 */ /* 0x000f6200000e0000 */
[----:B------:R-:W-:Y:S01]  /*06c0*/  R2UR UR9, R2 ;  /* 0x00000000020972ca */ /* 0x000fe200000e0000 */
        /* <DEDUP_REMOVED lines=21> */
.L_x_4:
[----:B------:R-:W-:Y:S01]  /*0820*/  UISETP.NE.AND UP0, UPT, UR9, URZ, UPT ;  /* 0x0000003f0900728c */ /* 0x000fe2000bf05270 */
[----:B------:R-:W-:Y:S01]  /*0830*/  NOP ;  /* 0x0000000000007918 */ /* 0x000fe20000000000 */
[----:B0-----:R-:W-:Y:S01]  /*0840*/  UMOV UR4, 0x1 ;  /* 0x0000000100047882 */ /* 0x001fe20000000000 */
[----:B------:R-:W-:Y:S01]  /*0850*/  ULDC.64 UR36, c[0x0][0x208] ;  /* 0x0000820000247ab9 */ /* 0x000fe20000000a00 */
[----:B------:R-:W-:Y:S01]  /*0860*/  USEL UR4, UR4, 0x2, !UP0 ;  /* 0x0000000204047887 */ /* 0x000fe2000c000000 */
[----:B-1234-:R-:W-:Y:S01]  /*0870*/  BAR.SYNC.DEFER_BLOCKING 0x0 ;  /* 0x0000000000007b1d */ /* 0x01efe20000010000 */
[----:B------:R-:W-:-:S04]  /*0880*/  PLOP3.LUT P0, PT, PT, PT, UP0, 0x80, 0x0 ;  /* 0x000000000000781c */ /* 0x000fc80003f0f008 */
[----:B------:R-:W-:-:S05]  /*0890*/  IMAD.U32 R2, RZ, RZ, UR4 ;  /* 0x00000004ff027e24 */ /* 0x000fca000f8e00ff */
[----:B------:R0:W-:Y:S04]  /*08a0*/  STL [R1+0x4], R2 ;  /* 0x0000040201007387 */ /* 0x0001e80000100800 */
[----:B------:R-:W-:Y:S05]  /*08b0*/  @!P0 BRA `(.L_x_5) ;  /* 0x0000007000808947 */ /* 0x000fea0003800000 */
.L_x_6:
[----:B------:R-:W-:-:S08]  /*08c0*/  NOP ;  /* 0x0000000000007918 */ /* 0x000fd00000000000 */
[----:B------:R-:W1:Y:S02]  /*08d0*/  USETMAXREG.TRY_ALLOC.CTAPOOL UP0, 0xe8 ;  /* 0x000000e8000079c8 */ /* 0x000e640008000600 */
[----:B-1----:R-:W-:-:S13]  /*08e0*/  PLOP3.LUT P0, PT, PT, PT, UP0, 0x80, 0x0 ;  /* 0x000000000000781c */ /* 0x002fda0003f0f008 */
[----:B------:R-:W-:Y:S05]  /*08f0*/  @!P0 BRA `(.L_x_6) ;  /* 0xfffffffc00f08947 */ /* 0x000fea000383ffff */
[----:B------:R-:W1:Y:S08]  /*0900*/  S2UR UR61, SR_CTAID.X ;  /* 0x00000000003d79c3 */ /* 0x000e700000002500 */
[----:B------:R-:W-:Y:S08]  /*0910*/  BAR.ARV 0x8, 0x180 ;  /* 0x0206000000007b1d */ /* 0x000ff00000002000 */
[----:B------:R-:W1:Y:S02]  /*0920*/  LDC R0, c[0x0][0xc34] ;  /* 0x00030d00ff007b82 */ /* 0x000e640000000800 */
[----:B-1----:R-:W-:-:S13]  /*0930*/  ISETP.LE.AND P0, PT, R0, UR61, PT ;  /* 0x0000003d00007c0c */ /* 0x002fda000bf03270 */
[----:B------:R-:W-:Y:S05]  /*0940*/  @P0 EXIT ;  /* 0x000000000000094d */ /* 0x000fea0003800000 */
[----:B0-----:R-:W2:Y:S01]  /*0950*/  LDL R2, [R1+0x4] ;  /* 0x0000040001027983 */ /* 0x001ea20000100800 */
[----:B------:R-:W-:Y:S01]  /*0960*/  VIADD R17, R3, 0xffffff80 ;  /* 0xffffff8003117836 */ /* 0x000fe20000000000 */
[----:B------:R-:W-:Y:S01]  /*0970*/  UMOV UR39, URZ ;  /* 0x0000003f00277c82 */ /* 0x000fe20008000000 */
[----:B------:R-:W-:Y:S01]  /*0980*/  IMAD.MOV.U32 R164, RZ, RZ, -0x2 ;  /* 0xfffffffeffa47424 */ /* 0x000fe200078e00ff */
[----:B------:R-:W-:Y:S01]  /*0990*/  UMOV UR38, URZ ;  /* 0x0000003f00267c82 */ /* 0x000fe20008000000 */
[----:B------:R-:W-:Y:S01]  /*09a0*/  IMAD.MOV.U32 R18, RZ, RZ, RZ ;  /* 0x000000ffff127224 */ /* 0x000fe200078e00ff */
[----:B------:R-:W-:-:S04]  /*09b0*/  SHF.R.S32.HI R0, RZ, 0x1f, R17 ;  /* 0x0000001fff007819 */ /* 0x000fc80000011411 */
[CC--:B------:R-:W-:Y:S02]  /*09c0*/  LEA.HI R3, R0.reuse, R17.reuse, RZ, 0x7 ;  /* 0x0000001100037211 */ /* 0x0c0fe400078f38ff */
[CC--:B------:R-:W-:Y:S02]  /*09d0*/  LEA.HI R4, R0.reuse, R17.reuse, RZ, 0x4 ;  /* 0x0000001100047211 */ /* 0x0c0fe400078f20ff */
[----:B------:R-:W-:Y:S02]  /*09e0*/  LOP3.LUT R22, R3, 0xffffff80, RZ, 0xc0, !PT ;  /* 0xffffff8003167812 */ /* 0x000fe400078ec0ff */
[----:B------:R-:W-:Y:S02]  /*09f0*/  SHF.R.S32.HI R7, RZ, 0x4, R4 ;  /* 0x00000004ff077819 */ /* 0x000fe40000011404 */
[CC--:B------:R-:W-:Y:S01]  /*0a00*/  LEA.HI R8, R0.reuse, R17.reuse, RZ, 0x2 ;  /* 0x0000001100087211 */ /* 0x0c0fe200078f10ff */
[----:B------:R-:W-:Y:S01]  /*0a10*/  IMAD.IADD R22, R17, 0x1, -R22 ;  /* 0x0000000111167824 */ /* 0x000fe200078e0a16 */
[----:B------:R-:W-:-:S02]  /*0a20*/  LEA.HI R19, R0, R17, RZ, 0x3 ;  /* 0x0000001100137211 */ /* 0x000fc400078f18ff */
[----:B------:R-:W-:Y:S02]  /*0a30*/  LOP3.LUT R8, R8, 0xfffffffc, RZ, 0xc0, !PT ;  /* 0xfffffffc08087812 */ /* 0x000fe400078ec0ff */
[----:B------:R-:W-:-:S03]  /*0a40*/  SHF.R.S32.HI R160, RZ, 0x7, R3 ;  /* 0x00000007ffa07819 */ /* 0x000fc60000011403 */
[----:B------:R-:W-:Y:S01]  /*0a50*/  IMAD.IADD R8, R17, 0x1, -R8 ;  /* 0x0000000111087824 */ /* 0x000fe200078e0a08 */
[----:B------:R-:W-:-:S04]  /*0a60*/  LEA.HI R3, R3, R160, RZ, 0x1 ;  /* 0x000000a003037211 */ /* 0x000fc800078f08ff */
[----:B------:R-:W-:-:S04]  /*0a70*/  LOP3.LUT R3, R3, 0x3fffffe, RZ, 0xc0, !PT ;  /* 0x03fffffe03037812 */ /* 0x000fc800078ec0ff */
[----:B------:R-:W-:Y:S02]  /*0a80*/  IADD3 R3, R160, -R3, RZ ;  /* 0x80000003a0037210 */ /* 0x000fe40007ffe0ff */
[----:B--2---:R-:W-:Y:S02]  /*0a90*/  R2UR UR4, R2 ;  /* 0x00000000020472ca */ /* 0x004fe400000e0000 */
[----:B------:R-:W-:Y:S02]  /*0aa0*/  LEA.HI R2, R0, R17, RZ, 0x5 ;  /* 0x0000001100027211 */ /* 0x000fe400078f28ff */
[----:B------:R-:W-:Y:S02]  /*0ab0*/  LOP3.LUT R0, R19, 0xfffffff8, RZ, 0xc0, !PT ;  /* 0xfffffff813007812 */ /* 0x000fe400078ec0ff */
[----:B------:R-:W-:Y:S02]  /*0ac0*/  SHF.L.U32 R5, R2, 0x5, RZ ;  /* 0x0000000502057819 */ /* 0x000fe400000006ff */
[----:B------:R-:W-:-:S02]  /*0ad0*/  LOP3.LUT R2, R4, 0x3fffff0, RZ, 0xc0, !PT ;  /* 0x03fffff004027812 */ /* 0x000fc400078ec0ff */
[----:B------:R-:W-:Y:S02]  /*0ae0*/  LOP3.LUT R9, R5, 0xfffffc00, RZ, 0xc0, !PT ;  /* 0xfffffc0005097812 */ /* 0x000fe400078ec0ff */
[----:B------:R-:W-:Y:S01]  /*0af0*/  SHF.R.S32.HI R5, RZ, 0x1f, R22 ;  /* 0x0000001fff057819 */ /* 0x000fe20000011416 */
[C---:B------:R-:W-:Y:S01]  /*0b00*/  IMAD.IADD R6, R17.reuse, 0x1, -R2 ;  /* 0x0000000111067824 */ /* 0x040fe200078e0a02 */
[----:B------:R-:W-:Y:S01]  /*0b10*/  LEA.HI R4, R4, R7, RZ, 0x1 ;  /* 0x0000000704047211 */ /* 0x000fe200078f08ff */
[----:B------:R-:W-:Y:S01]  /*0b20*/  IMAD.IADD R17, R17, 0x1, -R0 ;  /* 0x0000000111117824 */ /* 0x000fe200078e0a00 */
[----:B------:R-:W-:Y:S01]  /*0b30*/  LEA.HI R2, R5, R22, RZ, 0x2 ;  /* 0x0000001605027211 */ /* 0x000fe200078f10ff */
[----:B------:R-:W-:Y:S01]  /*0b40*/  IMAD R9, R6, 0x40, R9 ;  /* 0x0000004006097824 */ /* 0x000fe200078e0209 */
[----:B------:R-:W-:Y:S01]  /*0b50*/  LOP3.LUT R4, R4, 0x1ffffffe, RZ, 0xc0, !PT ;  /* 0x1ffffffe04047812 */ /* 0x000fe200078ec0ff */
[----:B------:R-:W-:Y:S01]  /*0b60*/  ULOP3.LUT UR4, UR4, 0x1, URZ, 0xfc, !UPT ;  /* 0x0000000104047892 */ /* 0x000fe2000f8efc3f */
[----:B------:R-:W-:-:S02]  /*0b70*/  SHF.R.S32.HI R6, RZ, 0x2, R2 ;  /* 0x00000002ff067819 */ /* 0x000fc40000011402 */
[----:B------:R-:W-:Y:S02]  /*0b80*/  SHF.R.S32.HI R11, RZ, 0x1f, R2 ;  /* 0x0000001fff0b7819 */ /* 0x000fe40000011402 */
[----:B------:R-:W-:Y:S01]  /*0b90*/  IADD3 R4, R7, -R4, RZ ;  /* 0x8000000407047210 */ /* 0x000fe20007ffe0ff */
[----:B------:R-:W-:Y:S01]  /*0ba0*/  IMAD.U32 R165, RZ, RZ, UR4 ;  /* 0x00000004ffa57e24 */ /* 0x000fe2000f8e00ff */
[----:B------:R-:W-:Y:S02]  /*0bb0*/  LEA.HI R11, R11, R6, RZ, 0x3 ;  /* 0x000000060b0b7211 */ /* 0x000fe400078f18ff */
[----:B------:R-:W-:Y:S01]  /*0bc0*/  LEA.HI R0, R5, R22, RZ, 0x5 ;  /* 0x0000001605007211 */ /* 0x000fe200078f28ff */
[----:B------:R-:W-:Y:S01]  /*0bd0*/  IMAD R163, R4, 0x8, R9 ;  /* 0x0000000804a37824 */ /* 0x000fe200078e0209 */
[----:B------:R-:W-:Y:S02]  /*0be0*/  LOP3.LUT R11, R11, 0xfffffff8, RZ, 0xc0, !PT ;  /* 0xfffffff80b0b7812 */ /* 0x000fe400078ec0ff */
[----:B------:R-:W-:-:S02]  /*0bf0*/  LEA.HI R4, R8, R8, RZ, 0x1 ;  /* 0x0000000808047211 */ /* 0x000fc400078f08ff */
[----:B------:R-:W-:Y:S02]  /*0c00*/  IADD3 R11, R6, -R11, RZ ;  /* 0x8000000b060b7210 */ /* 0x000fe40007ffe0ff */
[----:B------:R-:W-:Y:S02]  /*0c10*/  SHF.R.S32.HI R0, RZ, 0x5, R0 ;  /* 0x00000005ff007819 */ /* 0x000fe40000011400 */
[----:B------:R-:W-:Y:S01]  /*0c20*/  LOP3.LUT R5, R2, 0x7ffffffc, RZ, 0xc0, !PT ;  /* 0x7ffffffc02057812 */ /* 0x000fe200078ec0ff */
[----:B------:R-:W-:Y:S01]  /*0c30*/  IMAD.SHL.U32 R2, R17, 0x8, RZ ;  /* 0x0000000811027824 */ /* 0x000fe200078e00ff */
[----:B------:R-:W-:Y:S01]  /*0c40*/  LOP3.LUT R7, R4, 0x1ffffffe, RZ, 0xc0, !PT ;  /* 0x1ffffffe04077812 */ /* 0x000fe200078ec0ff */
[----:B------:R-:W-:Y:S01]  /*0c50*/  IMAD R0, R0, 0x10, R11 ;  /* 0x0000001000007824 */ /* 0x000fe200078e020b */
[----:B------:R-:W-:Y:S01]  /*0c60*/  SHF.R.S32.HI R19, RZ, 0x3, R19 ;  /* 0x00000003ff137819 */ /* 0x000fe20000011413 */
[----:B------:R-:W-:Y:S01]  /*0c70*/  IMAD.IADD R5, R22, 0x1, -R5 ;  /* 0x0000000116057824 */ /* 0x000fe200078e0a05 */
[----:B------:R-:W-:Y:S01]  /*0c80*/  IADD3 R16, R2, 0x40, RZ ;  /* 0x0000004002107810 */ /* 0x000fe20007ffe0ff */
[----:B------:R-:W-:-:S02]  /*0c90*/  IMAD.IADD R162, R8, 0x1, -R7 ;  /* 0x0000000108a27824 */ /* 0x000fc400078e0a07 */
[----:B------:R-:W-:Y:S01]  /*0ca0*/  IMAD R161, R3, 0x40, R0 ;  /* 0x0000004003a17824 */ /* 0x000fe200078e0200 */
[----:B------:R-:W-:Y:S01]  /*0cb0*/  SHF.R.S32.HI R166, RZ, 0x1f, R16 ;  /* 0x0000001fffa67819 */ /* 0x000fe20000011410 */
[----:B------:R-:W-:Y:S02]  /*0cc0*/  IMAD R164, R5, R164, 0x60 ;  /* 0x0000006005a47424 */ /* 0x000fe400078e02a4 */
[----:B------:R-:W-:-:S07]  /*0cd0*/  IMAD R162, R162, 0x8, R161 ;  /* 0x00000008a2a27824 */ /* 0x000fce00078e02a1 */
.L_x_39:
[----:B------:R-:W0:Y:S01]  /*0ce0*/  SHFL.IDX PT, R0, R160, RZ, 0x1f ;  /* 0x00001fffa0007589 */ /* 0x000e2200000e0000 */
[----:B-1----:R-:W1:Y:S01]  /*0cf0*/  S2UR UR40, SR_CgaCtaId ;  /* 0x00000000002879c3 */ /* 0x002e620000008800 */
[----:B------:R-:W-:Y:S01]  /*0d00*/  ULDC.64 UR8, c[0x0][0x418] ;  /* 0x0001060000087ab9 */ /* 0x000fe20000000a00 */
[----:B------:R-:W-:Y:S01]  /*0d10*/  UMOV UR41, 0x400 ;  /* 0x0000040000297882 */ /* 0x000fe20000000000 */
[----:B------:R-:W-:Y:S01]  /*0d20*/  UISETP.NE.U32.AND UP0, UPT, UR8, URZ, UPT ;  /* 0x0000003f0800728c */ /* 0x000fe2000bf05070 */
[----:B------:R-:W-:Y:S01]  /*0d30*/  ULDC UR4, c[0x0][0xc38] ;  /* 0x00030e0000047ab9 */ /* 0x000fe20000000800 */
[----:B------:R-:W-:Y:S02]  /*0d40*/  ULDC UR6, c[0x0][0x424] ;  /* 0x0001090000067ab9 */ /* 0x000fe40000000800 */
[----:B------:R-:W-:Y:S01]  /*0d50*/  UISETP.NE.AND.EX UP0, UPT, UR9, URZ, UPT, UP0 ;  /* 0x0000003f0900728c */ /* 0x000fe2000bf05300 */
[----:B------:R-:W2:Y:S01]  /*0d60*/  LDC R73, c[0x0][0x2f0] ;  /* 0x0000bc00ff497b82 */ /* 0x000ea20000000800 */
[----:B------:R-:W-:-:S02]  /*0d70*/  UISETP.NE.AND UP1, UPT, UR4, 0x1, UPT ;  /* 0x000000010400788c */ /* 0x000fc4000bf25270 */
[----:B------:R-:W-:Y:S01]  /*0d80*/  USEL UR6, UR6, 0x1, UP0 ;  /* 0x0000000106067887 */ /* 0x000fe20008000000 */
[----:B------:R-:W-:Y:S01]  /*0d90*/  ULDC UR4, c[0x0][0xc44] ;  /* 0x0003110000047ab9 */ /* 0x000fe20000000800 */
[----:B------:R-:W-:Y:S01]  /*0da0*/  UMOV UR13, UR61 ;  /* 0x0000003d000d7c82 */ /* 0x000fe20008000000 */
[----:B------:R-:W-:-:S06]  /*0db0*/  UISETP.NE.AND UP2, UPT, UR4, 0x1, UPT ;  /* 0x000000010400788c */ /* 0x000fcc000bf45270 */
[----:B------:R-:W-:Y:S01]  /*0dc0*/  @UP1 ULDC UR4, c[0x0][0xc3c] ;  /* 0x00030f0000041ab9 */ /* 0x000fe20000000800 */
[----:B------:R-:W-:Y:S01]  /*0dd0*/  @UP1 ULDC UR12, c[0x0][0xc40] ;  /* 0x00031000000c1ab9 */ /* 0x000fe20000000800 */
[----:B------:R-:W-:Y:S01]  /*0de0*/  UIMAD.WIDE.U32 UR4, UR61, UR4, URZ ;  /* 0x000000043d0472a5 */ /* 0x000fe2000f8e003f */
[----:B0-----:R-:W-:Y:S01]  /*0df0*/  R2UR UR7, R0 ;  /* 0x00000000000772ca */ /* 0x001fe200000e0000 */
[----:B-1----:R-:W-:Y:S02]  /*0e00*/  ULEA UR41, UR40, UR41, 0x18 ;  /* 0x0000002928297291 */ /* 0x002fe4000f8ec03f */
[----:B------:R-:W-:Y:S02]  /*0e10*/  @UP1 USHF.R.U32.HI UR13, URZ, UR12, UR5 ;  /* 0x0000000c3f0d1299 */ /* 0x000fe40008011605 */
[----:B------:R-:W-:Y:S01]  /*0e20*/  UIADD3 UR9, UR41, 0xc400, URZ ;  /* 0x0000c40029097890 */ /* 0x000fe2000fffe03f */
[----:B------:R-:W-:-:S03]  /*0e30*/  @UP2 ULDC.64 UR10, c[0x0][0xc48] ;  /* 0x00031200000a2ab9 */ /* 0x000fc60000000a00 */
[----:B------:R-:W-:Y:S01]  /*0e40*/  ULOP3.LUT UP0, URZ, UR9, 0x1bf, URZ, 0xc0, !UPT ;  /* 0x000001bf093f7892 */ /* 0x000fe2000f80c03f */
[----:B--2---:R-:W-:Y:S01]  /*0e50*/  IMAD R73, R73, UR6, RZ ;  /* 0x0000000649497c24 */ /* 0x004fe2000f8e02ff */
[----:B------:R-:W-:Y:S02]  /*0e60*/  UIMAD.WIDE.U32 UR4, UR13, UR10, URZ ;  /* 0x0000000a0d0472a5 */ /* 0x000fe4000f8e003f */
[----:B------:R-:W-:Y:S01]  /*0e70*/  IMAD.U32 R23, RZ, RZ, UR13 ;  /* 0x0000000dff177e24 */ /* 0x000fe2000f8e00ff */
[----:B------:R-:W-:Y:S01]  /*0e80*/  ULEA.HI UR8, UR7, UR7, URZ, 0x1 ;  /* 0x0000000707087291 */ /* 0x000fe2000f8f083f */
[----:B------:R-:W-:Y:S01]  /*0e90*/  PLOP3.LUT P0, PT, PT, PT, UP0, 0x80, 0x0 ;  /* 0x000000000000781c */ /* 0x000fe20003f0f008 */
[----:B------:R-:W-:Y:S02]  /*0ea0*/  UMOV UR60, UR13 ;  /* 0x0000000d003c7c82 */ /* 0x000fe40008000000 */
[----:B------:R-:W-:Y:S01]  /*0eb0*/  ULOP3.LUT UR8, UR8, 0x1e, URZ, 0xc0, !UPT ;  /* 0x0000001e08087892 */ /* 0x000fe2000f8ec03f */
[----:B------:R-:W-:Y:S01]  /*0ec0*/  IADD3 R0, R73, 0x5f, RZ ;  /* 0x0000005f49007810 */ /* 0x000fe20007ffe0ff */
[----:B------:R-:W-:-:S02]  /*0ed0*/  @UP2 USHF.R.U32.HI UR60, URZ, UR11, UR5 ;  /* 0x0000000b3f3c2299 */ /* 0x000fc40008011605 */
[----:B------:R-:W-:Y:S02]  /*0ee0*/  UIADD3 UR8, UR7, -UR8, URZ ;  /* 0x8000000807087290 */ /* 0x000fe4000fffe03f */
[----:B------:R-:W-:Y:S02]  /*0ef0*/  IMAD.HI R0, R0, 0x2aaaaaab, RZ ;  /* 0x2aaaaaab00007827 */ /* 0x000fe400078e02ff */
[----:B------:R-:W-:-:S03]  /*0f00*/  ULEA UR8, UR8, UR9, 0xd ;  /* 0x0000000908087291 */ /* 0x000fc6000f8e683f */
[----:B------:R-:W-:Y:S01]  /*0f10*/  SHF.R.U32.HI R3, RZ, 0x1f, R0 ;  /* 0x0000001fff037819 */ /* 0x000fe20000011600 */
[----:B------:R-:W-:-:S03]  /*0f20*/  USHF.R.U32.HI UR8, URZ, 0x4, UR8 ;  /* 0x000000043f087899 */ /* 0x000fc60008011608 */
[----:B------:R-:W-:Y:S01]  /*0f30*/  LEA.HI.SX32 R88, R0, R3, 0x1c ;  /* 0x0000000300587211 */ /* 0x000fe200078fe2ff */
[----:B------:R-:W-:Y:S01]  /*0f40*/  ULOP3.LUT UR42, UR8, 0x3fff, URZ, 0xc0, !UPT ;  /* 0x00003fff082a7892 */ /* 0x000fe2000f8ec03f */
[----:B---3-5:R-:W-:Y:S11]  /*0f50*/  @!P0 BRA `(.L_x_7) ;  /* 0x0000000000408947 */ /* 0x028ff60003800000 */
[----:B------:R-:W-:Y:S01]  /*0f60*/  MOV R0, 0x0 ;  /* 0x0000000000007802 */ /* 0x000fe20000000f00 */
[----:B------:R-:W-:Y:S01]  /*0f70*/  ULDC.64 UR4, c[0x4][0x90] ;  /* 0x0100240000047ab9 */ /* 0x000fe20000000a00 */
[----:B------:R-:W-:Y:S01]  /*0f80*/  ULDC.64 UR6, c[0x4][0x30] ;  /* 0x01000c0000067ab9 */ /* 0x000fe20000000a00 */
[----:B------:R-:W-:Y:S01]  /*0f90*/  IMAD.U32 R4, RZ, RZ, UR4 ;  /* 0x00000004ff047e24 */ /* 0x000fe2000f8e00ff */
[----:B------:R0:W1:Y:S01]  /*0fa0*/  LDC.64 R14, c[0x4][R0] ;  /* 0x01000000000e7b82 */ /* 0x0000620000000a00 */
[----:B------:R-:W-:Y:S01]  /*0fb0*/  IMAD.U32 R5, RZ, RZ, UR5 ;  /* 0x00000005ff057e24 */ /* 0x000fe2000f8e00ff */
[----:B------:R-:W-:Y:S01]  /*0fc0*/  ULDC.64 UR4, c[0x4][0x98] ;  /* 0x0100260000047ab9 */ /* 0x000fe20000000a00 */
[----:B------:R-:W-:Y:S01]  /*0fd0*/  IMAD.U32 R10, RZ, RZ, UR6 ;  /* 0x00000006ff0a7e24 */ /* 0x000fe2000f8e00ff */
[----:B------:R-:W-:Y:S01]  /*0fe0*/  MOV R6, UR4 ;  /* 0x0000000400067c02 */ /* 0x000fe20008000f00 */
[----:B------:R-:W-:Y:S01]  /*0ff0*/  IMAD.U32 R7, RZ, RZ, UR5 ;  /* 0x00000005ff077e24 */ /* 0x000fe2000f8e00ff */
[----:B------:R-:W-:Y:S01]  /*1000*/  MOV R11, UR7 ;  /* 0x00000007000b7c02 */ /* 0x000fe20008000f00 */
[----:B------:R-:W-:Y:S01]  /*1010*/  IMAD.MOV.U32 R8, RZ, RZ, 0x70 ;  /* 0x00000070ff087424 */ /* 0x000fe200078e00ff */
[----:B------:R-:W-:Y:S01]  /*1020*/  MOV R13, RZ ;  /* 0x000000ff000d7202 */ /* 0x000fe20000000f00 */
[----:B0-----:R-:W-:-:S07]  /*1030*/  IMAD.MOV.U32 R12, RZ, RZ, 0x1 ;  /* 0x00000001ff0c7424 */ /* 0x001fce00078e00ff */
[----:B------:R-:W-:-:S07]  /*1040*/  LEPC R20, `(.L_x_7) ;  /* 0x000000001014794e */ /* 0x000fce0000000000 */
[----:B-1----:R-:W-:Y:S05]  /*1050*/  CALL.ABS.NOINC R14 ;  /* 0x000000000e007343 */ /* 0x002fea0003c00000 */
.L_x_7:
[----:B------:R-:W-:Y:S02]  /*1060*/  LOP3.LUT R0, R18, 0x1, RZ, 0xc0, !PT ;  /* 0x0000000112007812 */ /* 0x000fe400078ec0ff */
[----:B------:R-:W-:Y:S02]  /*1070*/  R2UR UR4, R165 ;  /* 0x00000000a50472ca */ /* 0x000fe400000e0000 */
[----:B------:R-:W-:-:S04]  /*1080*/  SHF.L.U32 R0, R0, 0x1f, RZ ;  /* 0x0000001f00007819 */ /* 0x000fc800000006ff */
[----:B------:R-:W0:Y:S07]  /*1090*/  SYNCS.PHASECHK.TRANS64.TRYWAIT P1, [UR41+0x2a800], R0 ;  /* 0x02a80000ff0075a7 */ /* 0x000e2e0008020169 */
[----:B------:R-:W-:-:S05]  /*10a0*/  IMAD.U32 R3, RZ, RZ, UR4 ;  /* 0x00000004ff037e24 */ /* 0x000fca000f8e00ff */
[----:B------:R-:W-:Y:S01]  /*10b0*/  ISETP.NE.AND P0, PT, R3, 0x3, PT ;  /* 0x000000030300780c */ /* 0x000fe20003f05270 */
[----:B0-----:R-:W-:-:S12]  /*10c0*/  @!P1 BRA `(.L_x_8) ;  /* 0x000000a000789947 */ /* 0x001fd80003800000 */
.L_x_89:
[----:B------:R-:W-:Y:S05]  /*10d0*/  @!P0 BRA `(.L_x_9) ;  /* 0x0000000000048947 */ /* 0x000fea0003800000 */
[----:B------:R-:W-:Y:S01]  /*10e0*/  BPT.TRAP 0x1 ;  /* 0x000000040000795c */ /* 0x000fe20000300000 */
.L_x_9:
[----:B0-----:R-:W-:Y:S01]  /*10f0*/  IMAD.U32 R0, RZ, RZ, UR38 ;  /* 0x00000026ff007e24 */ /* 0x001fe2000f8e00ff */
[----:B------:R-:W-:-:S04]  /*1100*/  MOV R3, UR39 ;  /* 0x0000002700037c02 */ /* 0x000fc80008000f00 */
[----:B------:R-:W-:Y:S02]  /*1110*/  LEA R0, R0, UR41, 0x3 ;  /* 0x0000002900007c11 */ /* 0x000fe4000f8e18ff */
[----:B------:R-:W-:-:S04]  /*1120*/  SHF.L.U32 R3, R3, 0x1f, RZ ;  /* 0x0000001f03037819 */ /* 0x000fc800000006ff */
[----:B------:R0:W1:Y:S01]  /*1130*/  SYNCS.PHASECHK.TRANS64.TRYWAIT P1, [R0+URZ+0x2a830], R3 ;  /* 0x02a83003000075a7 */ /* 0x000062000802017f */
[----:B------:R-:W-:Y:S05]  /*1140*/  @!P0 BRA `(.L_x_10) ;  /* 0x0000000000048947 */ /* 0x000fea0003800000 */
[----:B------:R-:W-:Y:S01]  /*1150*/  BPT.TRAP 0x1 ;  /* 0x000000040000795c */ /* 0x000fe20000300000 */
.L_x_10:
[----:B------:R-:W-:Y:S01]  /*1160*/  IMAD.MOV.U32 R87, RZ, RZ, RZ ;  /* 0x000000ffff577224 */ /* 0x000fe200078e00ff */
[----:B-1----:R-:W-:Y:S06]  /*1170*/  @P1 BRA `(.L_x_11) ;  /* 0x0000000000081947 */ /* 0x002fec0003800000 */
[----:B------:R-:W1:Y:S02]  /*1180*/  SYNCS.PHASECHK.TRANS64.TRYWAIT P1, [R0+URZ+0x2a830], R3 ;  /* 0x02a83003000075a7 */ /* 0x000e64000802017f */
[----:B-1----:R-:W-:Y:S05]  /*1190*/  @!P1 BRA `(.L_x_12) ;  /* 0x000000a0005c9947 */ /* 0x002fea0003800000 */
.L_x_11:
[----:B------:R-:W-:Y:S05]  /*11a0*/  WARPSYNC.ALL ;  /* 0x0000000000007948 */ /* 0x000fea0003800000 */
[----:B------:R-:W-:Y:S01]  /*11b0*/  UIADD3 UR41, UR41, 0x18400, URZ ;  /* 0x0001840029297890 */ /* 0x000fe2000fffe03f */
[----:B------:R-:W-:Y:S01]  /*11c0*/  WARPGROUP.ARRIVE ;  /* 0x00000000000079c5 */ /* 0x000fe20000000000 */
[----:B------:R-:W-:Y:S02]  /*11d0*/  ULOP3.LUT UR4, UR42, 0x10000, URZ, 0xfc, !UPT ;  /* 0x000100002a047892 */ /* 0x000fe4000f8efc3f */
[----:B------:R-:W-:Y:S01]  /*11e0*/  USHF.R.U32.HI UR41, URZ, 0x4, UR41 ;  /* 0x000000043f297899 */ /* 0x000fe20008011629 */
[----:B------:R-:W-:Y:S01]  /*11f0*/  UMOV UR13, 0x40000040 ;  /* 0x40000040000d7882 */ /* 0x000fe20000000000 */
[----:B------:R-:W-:-:S02]  /*1200*/  UMOV UR15, 0x40000040 ;  /* 0x40000040000f7882 */ /* 0x000fc40000000000 */
[----:B------:R-:W-:Y:S01]  /*1210*/  ULOP3.LUT UR10, UR41, 0x3fff, URZ, 0xc0, !UPT ;  /* 0x00003fff290a7892 */ /* 0x000fe2000f8ec03f */
[----:B------:R-:W-:Y:S01]  /*1220*/  MOV R11, UR13 ;  /* 0x0000000d000b7c02 */ /* 0x000fe20008000f00 */
[----:B------:R-:W-:Y:S01]  /*1230*/  UMOV UR12, UR4 ;  /* 0x00000004000c7c82 */ /* 0x000fe20008000000 */
[----:B------:R-:W-:Y:S01]  /*1240*/  UIADD3 UR6, UR4, 0x2, URZ ;  /* 0x0000000204067890 */ /* 0x000fe2000fffe03f */
[----:B------:R-:W-:Y:S01]  /*1250*/  IMAD.U32 R10, RZ, RZ, UR12 ;  /* 0x0000000cff0a7e24 */ /* 0x000fe2000f8e00ff */
[----:B------:R-:W-:Y:S02]  /*1260*/  ULOP3.LUT UR10, UR10, 0x10000, URZ, 0xfc, !UPT ;  /* 0x000100000a0a7892 */ /* 0x000fe4000f8efc3f */
[----:B------:R-:W-:Y:S02]  /*1270*/  UIADD3 UR56, UR4, 0x4, URZ ;  /* 0x0000000404387890 */ /* 0x000fe4000fffe03f */
[----:B------:R-:W-:Y:S01]  /*1280*/  UIMAD UR5, UR38, 0x900, UR10 ;  /* 0x00000900260578a4 */ /* 0x000fe2000f8e020a */
[----:B------:R-:W-:Y:S01]  /*1290*/  UMOV UR57, 0x40000040 ;  /* 0x4000004000397882 */ /* 0x000fe20000000000 */
[----:B------:R-:W-:-:S02]  /*12a0*/  UMOV UR59, 0x40000040 ;  /* 0x40000040003b7882 */ /* 0x000fc40000000000 */
[----:B------:R-:W-:Y:S02]  /*12b0*/  UIADD3 UR7, UR5, 0x2, URZ ;  /* 0x0000000205077890 */ /* 0x000fe4000fffe03f */
[----:B------:R-:W-:Y:S02]  /*12c0*/  UIADD3 UR58, UR5, 0x4, URZ ;  /* 0x00000004053a7890 */ /* 0x000fe4000fffe03f */
[----:B------:R-:W-:Y:S01]  /*12d0*/  UMOV UR14, UR5 ;  /* 0x00000005000e7c82 */ /* 0x000fe20008000000 */
[----:B------:R-:W-:Y:S01]  /*12e0*/  UIADD3 UR52, UR4, 0x6, URZ ;  /* 0x0000000604347890 */ /* 0x000fe2000fffe03f */
[----:B------:R-:W-:Y:S01]  /*12f0*/  HGMMA.64x96x16.F32.BF16 R24, gdesc[UR12], RZ, !UPT, gsb0 ;  /* 0x016000000c1879f0 */ /* 0x000fe2000c0018ff */
[----:B------:R-:W-:Y:S01]  /*1300*/  UMOV UR12, UR6 ;  /* 0x00000006000c7c82 */ /* 0x000fe20008000000 */
[----:B------:R-:W-:Y:S01]  /*1310*/  UMOV UR13, 0x40000040 ;  /* 0x40000040000d7882 */ /* 0x000fe20000000000 */
[----:B------:R-:W-:Y:S01]  /*1320*/  UMOV UR14, UR7 ;  /* 0x00000007000e7c82 */ /* 0x000fe20008000000 */
[----:B------:R-:W-:Y:S01]  /*1330*/  UMOV UR15, 0x40000040 ;  /* 0x40000040000f7882 */ /* 0x000fe20000000000 */
[----:B------:R-:W-:Y:S01]  /*1340*/  UIADD3 UR54, UR5, 0x6, URZ ;  /* 0x0000000605367890 */ /* 0x000fe2000fffe03f */
[----:B------:R-:W-:Y:S01]  /*1350*/  IMAD.U32 R8, RZ, RZ, UR12 ;  /* 0x0000000cff087e24 */ /* 0x000fe2000f8e00ff */
[----:B------:R-:W-:Y:S01]  /*1360*/  UMOV UR53, 0x40000040 ;  /* 0x4000004000357882 */ /* 0x000fe20000000000 */
[----:B------:R-:W-:Y:S01]  /*1370*/  UMOV UR55, 0x40000040 ;  /* 0x4000004000377882 */ /* 0x000fe20000000000 */
[----:B------:R-:W-:Y:S01]  /*1380*/  UIADD3 UR48, UR4, 0x400, URZ ;  /* 0x0000040004307890 */ /* 0x000fe2000fffe03f */
[----:B------:R-:W-:Y:S01]  /*1390*/  IMAD.U32 R9, RZ, RZ, UR13 ;  /* 0x0000000dff097e24 */ /* 0x000fe2000f8e00ff */
[----:B------:R-:W-:Y:S01]  /*13a0*/  UIADD3 UR50, UR5, 0x300, URZ ;  /* 0x0000030005327890 */ /* 0x000fe2000fffe03f */
[----:B------:R-:W-:Y:S01]  /*13b0*/  UMOV UR49, 0x40000040 ;  /* 0x4000004000317882 */ /* 0x000fe20000000000 */
[----:B------:R-:W-:Y:S01]  /*13c0*/  UMOV UR51, 0x40000040 ;  /* 0x4000004000337882 */ /* 0x000fe20000000000 */
[----:B------:R-:W-:-:S02]  /*13d0*/  UIADD3 UR16, UR4, 0x404, URZ ;  /* 0x0000040404107890 */ /* 0x000fc4000fffe03f */
[----:B------:R-:W-:Y:S01]  /*13e0*/  UIADD3 UR18, UR5, 0x304, URZ ;  /* 0x0000030405127890 */ /* 0x000fe2000fffe03f */
[----:B------:R-:W-:Y:S01]  /*13f0*/  UMOV UR17, 0x40000040 ;  /* 0x4000004000117882 */ /* 0x000fe20000000000 */
[----:B------:R-:W-:Y:S01]  /*1400*/  UMOV UR19, 0x40000040 ;  /* 0x4000004000137882 */ /* 0x000fe20000000000 */
[----:B------:R-:W-:Y:S02]  /*1410*/  UIADD3 UR20, UR4, 0x406, URZ ;  /* 0x0000040604147890 */ /* 0x000fe4000fffe03f */
[----:B------:R-:W-:Y:S01]  /*1420*/  UIADD3 UR22, UR5, 0x306, URZ ;  /* 0x0000030605167890 */ /* 0x000fe2000fffe03f */
[----:B------:R-:W-:Y:S01]  /*1430*/  UMOV UR21, 0x40000040 ;  /* 0x4000004000157882 */ /* 0x000fe20000000000 */
[----:B------:R-:W-:Y:S01]  /*1440*/  UMOV UR23, 0x40000040 ;  /* 0x4000004000177882 */ /* 0x000fe20000000000 */
[----:B------:R-:W-:Y:S02]  /*1450*/  UIADD3 UR24, UR4, 0x800, URZ ;  /* 0x0000080004187890 */ /* 0x000fe4000fffe03f */
        /* <DEDUP_REMOVED lines=15> */
[----:B------:R-:W-:-:S02]  /*1550*/  WARPGROUP.DEPBAR.LE gsb0, 0x0 ;  /* 0x00008000000079c5 */ /* 0x000fc40000010000 */
[----:B------:R-:W-:-:S06]  /*1560*/  WARPGROUP.ARRIVE ;  /* 0x00000000000079c5 */ /* 0x000fcc0000000000 */
[----:B------:R-:W-:Y:S01]  /*1570*/  HGMMA.64x96x16.F32.BF16 R24, gdesc[UR12], R24, gsb0 ;  /* 0x016000000c1879f0 */ /* 0x000fe20008001818 */
[----:B------:R-:W-:Y:S02]  /*1580*/  UIADD3 UR12, UR4, 0x402, URZ ;  /* 0x00000402040c7890 */ /* 0x000fe4000fffe03f */
[----:B------:R-:W-:Y:S01]  /*1590*/  UIADD3 UR14, UR5, 0x302, URZ ;  /* 0x00000302050e7890 */ /* 0x000fe2000fffe03f */
[----:B------:R-:W-:Y:S01]  /*15a0*/  UMOV UR13, 0x40000040 ;  /* 0x40000040000d7882 */ /* 0x000fe20000000000 */
[----:B------:R-:W-:Y:S01]  /*15b0*/  UMOV UR15, 0x40000040 ;  /* 0x40000040000f7882 */ /* 0x000fe20000000000 */
[----:B------:R-:W-:Y:S02]  /*15c0*/  WARPGROUP.DEPBAR.LE gsb0, 0x0 ;  /* 0x00008000000079c5 */ /* 0x000fe40000010000 */
[----:B------:R-:W-:-:S06]  /*15d0*/  WARPGROUP.ARRIVE ;  /* 0x00000000000079c5 */ /* 0x000fcc0000000000 */
[----:B------:R-:W-:Y:S03]  /*15e0*/  HGMMA.64x96x16.F32.BF16 R24, gdesc[UR56], R24, gsb0 ;  /* 0x01600000381879f0 */ /* 0x000fe60008001818 */
        /* <DEDUP_REMOVED lines=28> */
[----:B------:R-:W-:Y:S05]  /*17b0*/  @!P0 BRA `(.L_x_13) ;  /* 0x0000000000048947 */ /* 0x000fea0003800000 */
[----:B------:R-:W-:Y:S01]  /*17c0*/  BPT.TRAP 0x1 ;  /* 0x000000040000795c */ /* 0x000fe20000300000 */
.L_x_13:
[----:B------:R-:W-:Y:S01]  /*17d0*/  ULDC UR4, c[0x0][0x9d8] ;  /* 0x0002760000047ab9 */ /* 0x000fe20000000800 */
[----:B------:R-:W-:Y:S01]  /*17e0*/  IADD3 R5, R164, R73, RZ ;  /* 0x00000049a4057210 */ /* 0x000fe20007ffe0ff */
[----:B------:R-:W-:Y:S01]  /*17f0*/  FMUL.FTZ R24, R24, UR4 ;  /* 0x0000000418187c20 */ /* 0x000fe20008410000 */
[----:B------:R-:W-:Y:S01]  /*1800*/  FMUL.FTZ R25, R25, UR4 ;  /* 0x0000000419197c20 */ /* 0x000fe20008410000 */
[----:B------:R-:W-:Y:S01]  /*1810*/  FMUL.FTZ R28, R28, UR4 ;  /* 0x000000041c1c7c20 */ /* 0x000fe20008410000 */
[----:B------:R-:W-:Y:S01]  /*1820*/  FMUL.FTZ R29, R29, UR4 ;  /* 0x000000041d1d7c20 */ /* 0x000fe20008410000 */
[----:B------:R-:W-:Y:S01]  /*1830*/  FMUL.FTZ R32, R32, UR4 ;  /* 0x0000000420207c20 */ /* 0x000fe20008410000 */
[----:B------:R-:W-:Y:S01]  /*1840*/  IMAD R5, R88, -0x60, R5 ;  /* 0xffffffa058057824 */ /* 0x000fe200078e0205 */
[----:B------:R-:W2:Y:S01]  /*1850*/  MUFU.TANH R24, R24 ;  /* 0x0000001800187308 */ /* 0x000ea20000002400 */
[----:B------:R-:W-:Y:S01]  /*1860*/  FMUL.FTZ R33, R33, UR4 ;  /* 0x0000000421217c20 */ /* 0x000fe20008410000 */
[----:B------:R-:W-:Y:S01]  /*1870*/  FMUL.FTZ R26, R26, UR4 ;  /* 0x000000041a1a7c20 */ /* 0x000fe20008410000 */
[----:B------:R-:W-:Y:S01]  /*1880*/  FMUL.FTZ R36, R36, UR4 ;  /* 0x0000000424247c20 */ /* 0x000fe20008410000 */
[----:B------:R-:W-:Y:S01]  /*1890*/  ISETP.GT.AND P6, PT, R5, RZ, PT ;  /* 0x000000ff0500720c */ /* 0x000fe20003fc4270 */
[----:B------:R-:W-:Y:S01]  /*18a0*/  FMUL.FTZ R27, R27, UR4 ;  /* 0x000000041b1b7c20 */ /* 0x000fe20008410000 */
[----:B------:R-:W-:Y:S01]  /*18b0*/  ISETP.GT.AND P5, PT, R5, 0x1, PT ;  /* 0x000000010500780c */ /* 0x000fe20003fa4270 */
[----:B------:R-:W-:Y:S01]  /*18c0*/  FMUL.FTZ R37, R37, UR4 ;  /* 0x0000000425257c20 */ /* 0x000fe20008410000 */
[----:B------:R-:W3:Y:S01]  /*18d0*/  MUFU.TANH R25, R25 ;  /* 0x0000001900197308 */ /* 0x000ee20000002400 */
[----:B------:R-:W-:Y:S01]  /*18e0*/  ISETP.GT.AND P4, PT, R5, 0x8, PT ;  /* 0x000000080500780c */ /* 0x000fe20003f84270 */
[----:B------:R-:W-:Y:S01]  /*18f0*/  FMUL.FTZ R30, R30, UR4 ;  /* 0x000000041e1e7c20 */ /* 0x000fe20008410000 */
[----:B------:R-:W-:Y:S01]  /*1900*/  FMUL.FTZ R31, R31, UR4 ;  /* 0x000000041f1f7c20 */ /* 0x000fe20008410000 */
[C---:B------:R-:W-:Y:S01]  /*1910*/  ISETP.GT.AND P3, PT, R5.reuse, 0x9, PT ;  /* 0x000000090500780c */ /* 0x040fe20003f64270 */
[----:B------:R-:W-:Y:S01]  /*1920*/  FMUL.FTZ R40, R40, UR4 ;  /* 0x0000000428287c20 */ /* 0x000fe20008410000 */
[----:B------:R-:W-:Y:S01]  /*1930*/  FMUL.FTZ R34, R34, UR4 ;  /* 0x0000000422227c20 */ /* 0x000fe20008410000 */
[----:B------:R-:W-:Y:S01]  /*1940*/  ISETP.GT.AND P2, PT, R5, 0x10, PT ;  /* 0x000000100500780c */ /* 0x000fe20003f44270 */
[----:B------:R-:W4:Y:S01]  /*1950*/  MUFU.TANH R28, R28 ;  /* 0x0000001c001c7308 */ /* 0x000f220000002400 */
[----:B--2---:R-:W-:Y:S01]  /*1960*/  FSEL R24, R24, -INF , P6 ;  /* 0xff80000018187808 */ /* 0x004fe20003000000 */
[----:B------:R-:W-:Y:S01]  /*1970*/  FMUL.FTZ R41, R41, UR4 ;  /* 0x0000000429297c20 */ /* 0x000fe20008410000 */
[----:B------:R-:W-:Y:S01]  /*1980*/  FMUL.FTZ R35, R35, UR4 ;  /* 0x0000000423237c20 */ /* 0x000fe20008410000 */
[----:B------:R-:W-:Y:S01]  /*1990*/  ISETP.GT.AND P1, PT, R5, 0x11, PT ;  /* 0x000000110500780c */ /* 0x000fe20003f24270 */
[----:B------:R-:W-:Y:S01]  /*19a0*/  FMUL.FTZ R44, R44, UR4 ;  /* 0x000000042c2c7c20 */ /* 0x000fe20008410000 */
[----:B------:R-:W-:Y:S01]  /*19b0*/  FMUL.FTZ R38, R38, UR4 ;  /* 0x0000000426267c20 */ /* 0x000fe20008410000 */
[----:B------:R-:W-:Y:S01]  /*19c0*/  FMUL.FTZ R45, R45, UR4 ;  /* 0x000000042d2d7c20 */ /* 0x000fe20008410000 */
[----:B------:R-:W2:Y:S01]  /*19d0*/  MUFU.TANH R29, R29 ;  /* 0x0000001d001d7308 */ /* 0x000ea20000002400 */
[----:B---3--:R-:W-:Y:S01]  /*19e0*/  FSEL R25, R25, -INF , P5 ;  /* 0xff80000019197808 */ /* 0x008fe20002800000 */
[----:B------:R-:W-:Y:S01]  /*19f0*/  FMUL.FTZ R39, R39, UR4 ;  /* 0x0000000427277c20 */ /* 0x000fe20008410000 */
[----:B------:R-:W-:Y:S01]  /*1a00*/  FMUL.FTZ R48, R48, UR4 ;  /* 0x0000000430307c20 */ /* 0x000fe20008410000 */
[----:B------:R-:W-:Y:S01]  /*1a10*/  FMUL.FTZ R42, R42, UR4 ;  /* 0x000000042a2a7c20 */ /* 0x000fe20008410000 */
[----:B------:R-:W-:Y:S01]  /*1a20*/  FMNMX.FTZ R7, R24, R25, !PT ;  /* 0x0000001918077209 */ /* 0x000fe20007810000 */
[----:B------:R-:W-:Y:S01]  /*1a30*/  FMUL.FTZ R49, R49, UR4 ;  /* 0x0000000431317c20 */ /* 0x000fe20008410000 */
[----:B------:R-:W-:Y:S01]  /*1a40*/  FMUL.FTZ R43, R43, UR4 ;  /* 0x000000042b2b7c20 */ /* 0x000fe20008410000 */
[----:B------:R-:W3:Y:S01]  /*1a50*/  MUFU.TANH R32, R32 ;  /* 0x0000002000207308 */ /* 0x000ee20000002400 */
[----:B----4-:R-:W-:Y:S01]  /*1a60*/  FSEL R28, R28, -INF , P4 ;  /* 0xff8000001c1c7808 */ /* 0x010fe20002000000 */
[----:B------:R-:W-:Y:S01]  /*1a70*/  FMUL.FTZ R52, R52, UR4 ;  /* 0x0000000434347c20 */ /* 0x000fe20008410000 */
[----:B------:R-:W-:Y:S01]  /*1a80*/  FMUL.FTZ R46, R46, UR4 ;  /* 0x000000042e2e7c20 */ /* 0x000fe20008410000 */
[----:B------:R-:W-:Y:S01]  /*1a90*/  FMUL.FTZ R53, R53, UR4 ;  /* 0x0000000435357c20 */ /* 0x000fe20008410000 */
[----:B------:R-:W-:Y:S01]  /*1aa0*/  FMNMX.FTZ R7, R28, R7, !PT ;  /* 0x000000071c077209 */ /* 0x000fe20007810000 */
[----:B------:R-:W-:Y:S01]  /*1ab0*/  FMUL.FTZ R47, R47, UR4 ;  /* 0x000000042f2f7c20 */ /* 0x000fe20008410000 */
[----:B------:R-:W-:Y:S01]  /*1ac0*/  FMUL.FTZ R56, R56, UR4 ;  /* 0x0000000438387c20 */ /* 0x000fe20008410000 */
[----:B------:R-:W4:Y:S01]  /*1ad0*/  MUFU.TANH R4, R26 ;  /* 0x0000001a00047308 */ /* 0x000f220000002400 */
[----:B--2---:R-:W-:Y:S01]  /*1ae0*/  FSEL R12, R29, -INF , P3 ;  /* 0xff8000001d0c7808 */ /* 0x004fe20001800000 */
[----:B------:R-:W-:Y:S01]  /*1af0*/  FMUL.FTZ R50, R50, UR4 ;  /* 0x0000000432327c20 */ /* 0x000fe20008410000 */
[----:B------:R-:W-:Y:S01]  /*1b00*/  FMUL.FTZ R57, R57, UR4 ;  /* 0x0000000439397c20 */ /* 0x000fe20008410000 */
[----:B------:R-:W-:Y:S01]  /*1b10*/  FMUL.FTZ R51, R51, UR4 ;  /* 0x0000000433337c20 */ /* 0x000fe20008410000 */
[----:B------:R-:W-:Y:S01]  /*1b20*/  FMNMX.FTZ R7, R12, R7, !PT ;  /* 0x000000070c077209 */ /* 0x000fe20007810000 */
[----:B------:R-:W-:Y:S01]  /*1b30*/  FMUL.FTZ R60, R60, UR4 ;  /* 0x000000043c3c7c20 */ /* 0x000fe20008410000 */
[----:B------:R-:W-:Y:S01]  /*1b40*/  FMUL.FTZ R54, R54, UR4 ;  /* 0x0000000436367c20 */ /* 0x000fe20008410000 */
[----:B------:R-:W-:Y:S01]  /*1b50*/  MUFU.TANH R33, R33 ;  /* 0x0000002100217308 */ /* 0x000fe20000002400 */
[----:B---3--:R-:W-:Y:S01]  /*1b60*/  FSEL R32, R32, -INF , P2 ;  /* 0xff80000020207808 */ /* 0x008fe20001000000 */
[----:B------:R-:W-:Y:S01]  /*1b70*/  FMUL.FTZ R61, R61, UR4 ;  /* 0x000000043d3d7c20 */ /* 0x000fe20008410000 */
[----:B------:R-:W-:Y:S01]  /*1b80*/  FMUL.FTZ R55, R55, UR4 ;  /* 0x0000000437377c20 */ /* 0x000fe20008410000 */
[----:B------:R-:W-:Y:S01]  /*1b90*/  FMUL.FTZ R64, R64, UR4 ;  /* 0x0000000440407c20 */ /* 0x000fe20008410000 */
[----:B------:R-:W-:Y:S01]  /*1ba0*/  FMNMX.FTZ R7, R32, R7, !PT ;  /* 0x0000000720077209 */ /* 0x000fe20007810000 */
[----:B------:R-:W-:Y:S01]  /*1bb0*/  FMUL.FTZ R58, R58, UR4 ;  /* 0x000000043a3a7c20 */ /* 0x000fe20008410000 */
[----:B------:R-:W-:Y:S01]  /*1bc0*/  FMUL.FTZ R65, R65, UR4 ;  /* 0x0000000441417c20 */ /* 0x000fe20008410000 */
[----:B01----:R-:W0:Y:S01]  /*1bd0*/  MUFU.TANH R3, R27 ;  /* 0x0000001b00037308 */ /* 0x003e220000002400 */
[----:B----4-:R-:W-:Y:S01]  /*1be0*/  FSEL R4, R4, -INF , P6 ;  /* 0xff80000004047808 */ /* 0x010fe20003000000 */
[----:B------:R-:W-:Y:S01]  /*1bf0*/  FMUL.FTZ R59, R59, UR4 ;  /* 0x000000043b3b7c20 */ /* 0x000fe20008410000 */
[----:B------:R-:W-:Y:S01]  /*1c00*/  ISETP.GT.AND P6, PT, R5, 0x18, PT ;  /* 0x000000180500780c */ /* 0x000fe20003fc4270 */
[----:B------:R-:W-:Y:S01]  /*1c10*/  FMUL.FTZ R68, R68, UR4 ;  /* 0x0000000444447c20 */ /* 0x000fe20008410000 */
[----:B------:R-:W-:Y:S01]  /*1c20*/  FMUL.FTZ R69, R69, UR4 ;  /* 0x0000000445457c20 */ /* 0x000fe20008410000 */
[----:B------:R-:W-:Y:S01]  /*1c30*/  FMUL.FTZ R62, R62, UR4 ;  /* 0x000000043e3e7c20 */ /* 0x000fe20008410000 */
[----:B------:R-:W-:Y:S01]  /*1c40*/  FMUL.FTZ R63, R63, UR4 ;  /* 0x000000043f3f7c20 */ /* 0x000fe20008410000 */
[----:B------:R-:W1:Y:S01]  /*1c50*/  MUFU.TANH R36, R36 ;  /* 0x0000002400247308 */ /* 0x000e620000002400 */
[----:B------:R-:W-:Y:S01]  /*1c60*/  ULDC UR5, c[0x0][0x988] ;  /* 0x0002620000057ab9 */ /* 0x000fe20000000800 */
[----:B------:R-:W-:Y:S01]  /*1c70*/  FMUL.FTZ R66, R66, UR4 ;  /* 0x0000000442427c20 */ /* 0x000fe20008410000 */
[----:B------:R-:W-:Y:S01]  /*1c80*/  P2R R21, PR, RZ, 0x1 ;  /* 0x00000001ff157803 */ /* 0x000fe20000000000 */
[----:B------:R-:W-:Y:S01]  /*1c90*/  FMUL.FTZ R67, R67, UR4 ;  /* 0x0000000443437c20 */ /* 0x000fe20008410000 */
[----:B------:R-:W-:Y:S01]  /*1ca0*/  FMUL.FTZ R70, R70, UR4 ;  /* 0x0000000446467c20 */ /* 0x000fe20008410000 */
[----:B------:R-:W-:Y:S01]  /*1cb0*/  FMUL.FTZ R71, R71, UR4 ;  /* 0x0000000447477c20 */ /* 0x000fe20008410000 */
[----:B------:R-:W-:Y:S01]  /*1cc0*/  R2UR UR4, R0 ;  /* 0x00000000000472ca */ /* 0x000fe200000e0000 */
[----:B------:R2:W3:Y:S01]  /*1cd0*/  MUFU.TANH R14, R30 ;  /* 0x0000001e000e7308 */ /* 0x0004e20000002400 */
[----:B0-----:R-:W-:Y:S01]  /*1ce0*/  FSEL R3, R3, -INF , P5 ;  /* 0xff80000003037808 */ /* 0x001fe20002800000 */
[--C-:B------:R-:W-:Y:S01]  /*1cf0*/  IMAD.MOV.U32 R85, RZ, RZ, R87.reuse ;  /* 0x000000ffff557224 */ /* 0x100fe200078e0057 */
[----:B------:R-:W-:Y:S01]  /*1d00*/  ISETP.GT.AND P5, PT, R5, 0x19, PT ;  /* 0x000000190500780c */ /* 0x000fe20003fa4270 */
[--C-:B------:R-:W-:Y:S01]  /*1d10*/  IMAD.MOV.U32 R83, RZ, RZ, R87.reuse ;  /* 0x000000ffff537224 */ /* 0x100fe200078e0057 */
[-C--:B------:R-:W-:Y:S01]  /*1d20*/  MOV R81, R87.reuse ;  /* 0x0000005700517202 */ /* 0x080fe20000000f00 */
[--C-:B------:R-:W-:Y:S01]  /*1d30*/  IMAD.MOV.U32 R79, RZ, RZ, R87.reuse ;  /* 0x000000ffff4f7224 */ /* 0x100fe200078e0057 */
[----:B------:R-:W-:Y:S01]  /*1d40*/  MOV R75, R87 ;  /* 0x00000057004b7202 */ /* 0x000fe20000000f00 */
[----:B------:R-:W0:Y:S01]  /*1d50*/  MUFU.TANH R37, R37 ;  /* 0x0000002500257308 */ /* 0x000e220000002400 */
[----:B--2---:R-:W-:Y:S01]  /*1d60*/  FSEL R30, R33, -INF , P1 ;  /* 0xff800000211e7808 */ /* 0x004fe20000800000 */
[----:B------:R-:W-:Y:S01]  /*1d70*/  IMAD.MOV.U32 R77, RZ, RZ, R87 ;  /* 0x000000ffff4d7224 */ /* 0x000fe200078e0057 */
[----:B-1----:R-:W-:Y:S01]  /*1d80*/  FSEL R36, R36, -INF , P6 ;  /* 0xff80000024247808 */ /* 0x002fe20003000000 */
[----:B------:R-:W-:Y:S01]  /*1d90*/  UIADD3 UR4, UR4, 0x2a840, URZ ;  /* 0x0002a84004047890 */ /* 0x000fe2000fffe03f */
[----:B------:R-:W-:-:S03]  /*1da0*/  FMNMX.FTZ R7, R30, R7, !PT ;  /* 0x000000071e077209 */ /* 0x000fc60007810000 */
[----:B------:R-:W1:Y:S01]  /*1db0*/  MUFU.TANH R31, R31 ;  /* 0x0000001f001f7308 */ /* 0x000e620000002400 */
[----:B---3--:R-:W-:Y:S01]  /*1dc0*/  FSEL R14, R14, -INF , P4 ;  /* 0xff8000000e0e7808 */ /* 0x008fe20002000000 */
[----:B------:R-:W-:Y:S01]  /*1dd0*/  UPRMT UR4, UR40, 0x654, UR4 ;  /* 0x0000065428047896 */ /* 0x000fe20008000004 */
[----:B------:R-:W-:Y:S02]  /*1de0*/  ISETP.GT.AND P4, PT, R5, 0x20, PT ;  /* 0x000000200500780c */ /* 0x000fe40003f84270 */
[----:B------:R-:W-:-:S03]  /*1df0*/  FMNMX.FTZ R7, R36, R7, !PT ;  /* 0x0000000724077209 */ /* 0x000fc60007810000 */
[----:B------:R-:W2:Y:S01]  /*1e00*/  MUFU.TANH R40, R40 ;  /* 0x0000002800287308 */ /* 0x000ea20000002400 */
[----:B0-----:R-:W-:Y:S02]  /*1e10*/  FSEL R72, R37, -INF , P5 ;  /* 0xff80000025487808 */ /* 0x001fe40002800000 */
[----:B------:R-:W-:Y:S02]  /*1e20*/  SYNCS.ARRIVE.TRANS64.RED.A1T0 RZ, [UR4], RZ ;  /* 0x000000ffffff79a7 */ /* 0x000fe40008100404 */
[----:B------:R-:W-:-:S03]  /*1e30*/  FMNMX.FTZ R7, R72, R7, !PT ;  /* 0x0000000748077209 */ /* 0x000fc60007810000 */
[----:B------:R-:W0:Y:S01]  /*1e40*/  MUFU.TANH R34, R34 ;  /* 0x0000002200227308 */ /* 0x000e220000002400 */
[----:B-1----:R-:W-:Y:S02]  /*1e50*/  FSEL R20, R31, -INF , P3 ;  /* 0xff8000001f147808 */ /* 0x002fe40001800000 */
[----:B------:R-:W-:-:S05]  /*1e60*/  ISETP.GT.AND P3, PT, R5, 0x21, PT ;  /* 0x000000210500780c */ /* 0x000fca0003f64270 */
[----:B------:R-:W1:Y:S01]  /*1e70*/  MUFU.TANH R41, R41 ;  /* 0x0000002900297308 */ /* 0x000e620000002400 */
[----:B--2---:R-:W-:-:S04]  /*1e80*/  FSEL R74, R40, -INF , P4 ;  /* 0xff800000284a7808 */ /* 0x004fc80002000000 */
[----:B------:R-:W-:-:S03]  /*1e90*/  FMNMX.FTZ R7, R74, R7, !PT ;  /* 0x000000074a077209 */ /* 0x000fc60007810000 */
[----:B------:R-:W2:Y:S01]  /*1ea0*/  MUFU.TANH R35, R35 ;  /* 0x0000002300237308 */ /* 0x000ea20000002400 */
[----:B0-----:R-:W-:Y:S02]  /*1eb0*/  FSEL R34, R34, -INF , P2 ;  /* 0xff80000022227808 */ /* 0x001fe40001000000 */
[----:B------:R-:W-:-:S05]  /*1ec0*/  ISETP.GT.AND P2, PT, R5, 0x28, PT ;  /* 0x000000280500780c */ /* 0x000fca0003f44270 */
[----:B------:R-:W0:Y:S01]  /*1ed0*/  MUFU.TANH R44, R44 ;  /* 0x0000002c002c7308 */ /* 0x000e220000002400 */
[----:B-1----:R-:W-:-:S04]  /*1ee0*/  FSEL R76, R41, -INF , P3 ;  /* 0xff800000294c7808 */ /* 0x002fc80001800000 */
[----:B------:R-:W-:-:S03]  /*1ef0*/  FMNMX.FTZ R7, R76, R7, !PT ;  /* 0x000000074c077209 */ /* 0x000fc60007810000 */
[----:B------:R-:W1:Y:S01]  /*1f00*/  MUFU.TANH R38, R38 ;  /* 0x0000002600267308 */ /* 0x000e620000002400 */
[----:B--2---:R-:W-:Y:S02]  /*1f10*/  FSEL R26, R35, -INF , P1 ;  /* 0xff800000231a7808 */ /* 0x004fe40000800000 */
[----:B------:R-:W-:-:S05]  /*1f20*/  ISETP.GT.AND P1, PT, R5, 0x29, PT ;  /* 0x000000290500780c */ /* 0x000fca0003f24270 */
[----:B------:R-:W2:Y:S01]  /*1f30*/  MUFU.TANH R45, R45 ;  /* 0x0000002d002d7308 */ /* 0x000ea20000002400 */
[----:B0-----:R-:W-:-:S04]  /*1f40*/  FSEL R78, R44, -INF , P2 ;  /* 0xff8000002c4e7808 */ /* 0x001fc80001000000 */
[----:B------:R-:W-:-:S03]  /*1f50*/  FMNMX.FTZ R7, R78, R7, !PT ;  /* 0x000000074e077209 */ /* 0x000fc60007810000 */
[----:B------:R-:W0:Y:S01]  /*1f60*/  MUFU.TANH R39, R39 ;  /* 0x0000002700277308 */ /* 0x000e220000002400 */
[----:B-1----:R-:W-:Y:S02]  /*1f70*/  FSEL R38, R38, -INF , P6 ;  /* 0xff80000026267808 */ /* 0x002fe40003000000 */
[----:B------:R-:W-:-:S05]  /*1f80*/  ISETP.GT.AND P6, PT, R5, 0x30, PT ;  /* 0x000000300500780c */ /* 0x000fca0003fc4270 */
[----:B------:R-:W1:Y:S01]  /*1f90*/  MUFU.TANH R48, R48 ;  /* 0x0000003000307308 */ /* 0x000e620000002400 */
[----:B--2---:R-:W-:Y:S02]  /*1fa0*/  FSEL R80, R45, -INF , P1 ;  /* 0xff8000002d507808 */ /* 0x004fe40000800000 */
[----:B------:R-:W-:Y:S02]  /*1fb0*/  MOV R45, R87 ;  /* 0x00000057002d7202 */ /* 0x000fe40000000f00 */
        /* <DEDUP_REMOVED lines=11> */
[----:B0-----:R-:W-:Y:S01]  /*2070*/  FSEL R84, R49, -INF , P5 ;  /* 0xff80000031547808 */ /* 0x001fe20002800000 */
[----:B------:R-:W-:-:S03]  /*2080*/  IMAD.MOV.U32 R49, RZ, RZ, R87 ;  /* 0x000000ffff317224 */ /* 0x000fc600078e0057 */
        /* <DEDUP_REMOVED lines=11> */
[----:B-1----:R-:W-:Y:S01]  /*2140*/  FSEL R90, R53, -INF , P3 ;  /* 0xff800000355a7808 */ /* 0x002fe20001800000 */
[----:B------:R-:W-:-:S03]  /*2150*/  IMAD.MOV.U32 R53, RZ, RZ, R87 ;  /* 0x000000ffff357224 */ /* 0x000fc600078e0057 */
[----:B------:R-:W-:-:S03]  /*2160*/  FMNMX.FTZ R7, R90, R7, !PT ;  /* 0x000000075a077209 */ /* 0x000fc60007810000 */
[----:B------:R-:W1:Y:S01]  /*2170*/  MUFU.TANH R50, R50 ;  /* 0x0000003200327308 */ /* 0x000e620000002400 */
[----:B--2---:R-:W-:Y:S01]  /*2180*/  FSEL R48, R47, -INF , P1 ;  /* 0xff8000002f307808 */ /* 0x004fe20000800000 */
[----:B------:R-:W-:Y:S01]  /*2190*/  IMAD.MOV.U32 R47, RZ, RZ, R87 ;  /* 0x000000ffff2f7224 */ /* 0x000fe200078e0057 */
        /* <DEDUP_REMOVED lines=13> */
[----:B------:R-:W-:Y:S02]  /*2270*/  ISETP.GT.AND P5, PT, R5, 0x49, PT ;  /* 0x000000490500780c */ /* 0x000fe40003fa4270 */
[----:B------:R-:W-:-:S03]  /*2280*/  MOV R51, R87 ;  /* 0x0000005700337202 */ /* 0x000fc60000000f00 */
        /* <DEDUP_REMOVED lines=11> */
[----:B-1----:R-:W-:Y:S01]  /*2340*/  FSEL R56, R55, -INF , P3 ;  /* 0xff80000037387808 */ /* 0x002fe20001800000 */
[----:B------:R-:W-:Y:S01]  /*2350*/  IMAD.MOV.U32 R55, RZ, RZ, R87 ;  /* 0x000000ffff377224 */ /* 0x000fe200078e0057 */
        /* <DEDUP_REMOVED lines=18> */
[----:B------:R-:W-:Y:S01]  /*2480*/  MUFU.TANH R63, R63 ;  /* 0x0000003f003f7308 */ /* 0x000fe20000002400 */
[----:B-1----:R-:W-:Y:S02]  /*2490*/  FSEL R102, R69, -INF , P1 ;  /* 0xff80000045667808 */ /* 0x002fe40000800000 */
[----:B------:R-:W-:Y:S02]  /*24a0*/  MOV R69, R87 ;  /* 0x0000005700457202 */ /* 0x000fe40000000f00 */
[----:B------:R-:W-:Y:S01]  /*24b0*/  FMNMX.FTZ R5, R102, R7, !PT ;  /* 0x0000000766057209 */ /* 0x000fe20007810000 */
[----:B------:R-:W-:Y:S02]  /*24c0*/  IMAD.U32 R7, RZ, RZ, UR5 ;  /* 0x00000005ff077e24 */ /* 0x000fe4000f8e00ff */
[----:B------:R-:W0:Y:S01]  /*24d0*/  MUFU.TANH R66, R66 ;  /* 0x0000004200427308 */ /* 0x000e220000002400 */
[----:B--2---:R-:W-:Y:S01]  /*24e0*/  FSEL R62, R62, -INF , P6 ;  /* 0xff8000003e3e7808 */ /* 0x004fe20003000000 */
[----:B------:R-:W1:Y:S06]  /*24f0*/  SHFL.BFLY PT, R6, R5, 0x2, 0x1f ;  /* 0x0c401f0005067f89 */ /* 0x000e6c00000e0000 */
[----:B------:R-:W-:Y:S08]  /*2500*/  MUFU.TANH R67, R67 ;  /* 0x0000004300437308 */ /* 0x000ff00000002400 */
[----:B------:R-:W2:Y:S01]  /*2510*/  MUFU.TANH R70, R70 ;  /* 0x0000004600467308 */ /* 0x000ea20000002400 */
[----:B0-----:R-:W-:-:S07]  /*2520*/  FSEL R66, R66, -INF , P4 ;  /* 0xff80000042427808 */ /* 0x001fce0002000000 */
[----:B------:R-:W0:Y:S01]  /*2530*/  MUFU.TANH R71, R71 ;  /* 0x0000004700477308 */ /* 0x000e220000002400 */
[----:B-1----:R-:W-:Y:S02]  /*2540*/  FMNMX.FTZ R13, R5, R6, !PT ;  /* 0x00000006050d7209 */ /* 0x002fe40007810000 */
[----:B------:R-:W-:-:S03]  /*2550*/  FMNMX.FTZ R5, R4, R3, !PT ;  /* 0x0000000304057209 */ /* 0x000fc60007810000 */
[----:B------:R-:W1:Y:S01]  /*2560*/  SHFL.BFLY PT, R6, R13, 0x1, 0x1f ;  /* 0x0c201f000d067f89 */ /* 0x000e6200000e0000 */
[----:B------:R-:W-:Y:S02]  /*2570*/  FMNMX.FTZ R5, R14, R5, !PT ;  /* 0x000000050e057209 */ /* 0x000fe40007810000 */
[----:B--2---:R-:W-:Y:S02]  /*2580*/  FSEL R70, R70, -INF , P2 ;  /* 0xff80000046467808 */ /* 0x004fe40001000000 */
[----:B------:R-:W-:-:S04]  /*2590*/  FMNMX.FTZ R5, R20, R5, !PT ;  /* 0x0000000514057209 */ /* 0x000fc80007810000 */
[----:B------:R-:W-:-:S04]  /*25a0*/  FMNMX.FTZ R5, R34, R5, !PT ;  /* 0x0000000522057209 */ /* 0x000fc80007810000 */
[----:B------:R-:W-:-:S04]  /*25b0*/  FMNMX.FTZ R5, R26, R5, !PT ;  /* 0x000000051a057209 */ /* 0x000fc80007810000 */
[----:B------:R-:W-:-:S04]  /*25c0*/  FMNMX.FTZ R5, R38, R5, !PT ;  /* 0x0000000526057209 */ /* 0x000fc80007810000 */
[----:B------:R-:W-:Y:S02]  /*25d0*/  FMNMX.FTZ R5, R40, R5, !PT ;  /* 0x0000000528057209 */ /* 0x000fe40007810000 */
[----:B-1----:R-:W-:Y:S02]  /*25e0*/  FMNMX.FTZ R6, R13, R6, !PT ;  /* 0x000000060d067209 */ /* 0x002fe40007810000 */
[----:B------:R-:W-:Y:S02]  /*25f0*/  FMNMX.FTZ R5, R42, R5, !PT ;  /* 0x000000052a057209 */ /* 0x000fe40007810000 */
[C---:B------:R-:W-:Y:S01]  /*2600*/  FSETP.NEU.FTZ.AND P0, PT, R6.reuse, -INF , PT ;  /* 0xff8000000600780b */ /* 0x040fe20003f1d000 */
[----:B------:R-:W-:Y:S01]  /*2610*/  FMUL.FTZ R15, R6, R7 ;  /* 0x00000007060f7220 */ /* 0x000fe20000410000 */
[----:B------:R-:W-:-:S04]  /*2620*/  FMNMX.FTZ R5, R44, R5, !PT ;  /* 0x000000052c057209 */ /* 0x000fc80007810000 */
[----:B------:R-:W-:Y:S02]  /*2630*/  FMNMX.FTZ R5, R46, R5, !PT ;  /* 0x000000052e057209 */ /* 0x000fe40007810000 */
[----:B------:R-:W-:Y:S02]  /*2640*/  FSEL R15, R15, RZ, P0 ;  /* 0x000000ff0f0f7208 */ /* 0x000fe40000000000 */
[----:B------:R-:W-:Y:S02]  /*2650*/  FMNMX.FTZ R5, R48, R5, !PT ;  /* 0x0000000530057209 */ /* 0x000fe40007810000 */
[----:B------:R-:W-:Y:S01]  /*2660*/  ISETP.NE.AND P0, PT, R21, RZ, PT ;  /* 0x000000ff1500720c */ /* 0x000fe20003f05270 */
[--C-:B------:R-:W-:Y:S01]  /*2670*/  FFMA.FTZ R24, R24, R7, -R15.reuse ;  /* 0x0000000718187223 */ /* 0x100fe2000001080f */
[----:B------:R-:W-:Y:S01]  /*2680*/  FMNMX.FTZ R5, R50, R5, !PT ;  /* 0x0000000532057209 */ /* 0x000fe20007810000 */
[-CC-:B------:R-:W-:Y:S01]  /*2690*/  FFMA.FTZ R28, R28, R7.reuse, -R15.reuse ;  /* 0x000000071c1c7223 */ /* 0x180fe2000001080f */
[--C-:B------:R-:W-:Y:S01]  /*26a0*/  FFMA.FTZ R30, R30, R7, -R15.reuse ;  /* 0x000000071e1e7223 */ /* 0x100fe2000001080f */
[----:B------:R1:W-:Y:S01]  /*26b0*/  MUFU.EX2 R136, R24 ;  /* 0x0000001800887308 */ /* 0x0003e20000000800 */
[----:B------:R-:W-:Y:S01]  /*26c0*/  FMNMX.FTZ R5, R52, R5, !PT ;  /* 0x0000000534057209 */ /* 0x000fe20007810000 */
[-CC-:B------:R-:W-:Y:S01]  /*26d0*/  FFMA.FTZ R12, R12, R7.reuse, -R15.reuse ;  /* 0x000000070c0c7223 */ /* 0x180fe2000001080f */
[-CC-:B------:R-:W-:Y:S01]  /*26e0*/  FFMA.FTZ R25, R25, R7.reuse, -R15.reuse ;  /* 0x0000000719197223 */ /* 0x180fe2000001080f */
[--C-:B------:R-:W-:Y:S01]  /*26f0*/  FFMA.FTZ R32, R32, R7, -R15.reuse ;  /* 0x0000000720207223 */ /* 0x100fe2000001080f */
[----:B------:R-:W-:Y:S01]  /*2700*/  FMNMX.FTZ R5, R54, R5, !PT ;  /* 0x0000000536057209 */ /* 0x000fe20007810000 */
[-CC-:B------:R-:W-:Y:S01]  /*2710*/  FFMA.FTZ R36, R36, R7.reuse, -R15.reuse ;  /* 0x0000000724247223 */ /* 0x180fe2000001080f */
[--C-:B------:R-:W-:Y:S01]  /*2720*/  FFMA.FTZ R72, R72, R7, -R15.reuse ;  /* 0x0000000748487223 */ /* 0x100fe2000001080f */
[----:B------:R2:W-:Y:S01]  /*2730*/  MUFU.EX2 R138, R28 ;  /* 0x0000001c008a7308 */ /* 0x0005e20000000800 */
[----:B------:R-:W-:Y:S01]  /*2740*/  FMNMX.FTZ R5, R56, R5, !PT ;  /* 0x0000000538057209 */ /* 0x000fe20007810000 */
[-CC-:B------:R-:W-:Y:S01]  /*2750*/  FFMA.FTZ R74, R74, R7.reuse, -R15.reuse ;  /* 0x000000074a4a7223 */ /* 0x180fe2000001080f */
[----:B-1----:R-:W-:Y:S01]  /*2760*/  FSEL R24, R63, -INF , P5 ;  /* 0xff8000003f187808 */ /* 0x002fe20002800000 */
[--C-:B------:R-:W-:Y:S01]  /*2770*/  FFMA.FTZ R76, R76, R7, -R15.reuse ;  /* 0x000000074c4c7223 */ /* 0x100fe2000001080f */
[----:B------:R-:W-:Y:S01]  /*2780*/  FMNMX.FTZ R5, R58, R5, !PT ;  /* 0x000000053a057209 */ /* 0x000fe20007810000 */
[-CC-:B------:R-:W-:Y:S01]  /*2790*/  FFMA.FTZ R78, R78, R7.reuse, -R15.reuse ;  /* 0x000000074e4e7223 */ /* 0x180fe2000001080f */
[--C-:B------:R-:W-:Y:S01]  /*27a0*/  FFMA.FTZ R80, R80, R7, -R15.reuse ;  /* 0x0000000750507223 */ /* 0x100fe2000001080f */
[----:B------:R0:W-:Y:S01]  /*27b0*/  MUFU.EX2 R27, R30 ;  /* 0x0000001e001b7308 */ /* 0x0001e20000000800 */
[----:B------:R-:W-:Y:S01]  /*27c0*/  FMNMX.FTZ R5, R60, R5, !PT ;  /* 0x000000053c057209 */ /* 0x000fe20007810000 */
[-CC-:B------:R-:W-:Y:S01]  /*27d0*/  FFMA.FTZ R82, R82, R7.reuse, -R15.reuse ;  /* 0x0000000752527223 */ /* 0x180fe2000001080f */
[----:B--2---:R-:W-:Y:S01]  /*27e0*/  FSEL R28, R67, -INF , P3 ;  /* 0xff800000431c7808 */ /* 0x004fe20001800000 */
[--C-:B------:R-:W-:Y:S01]  /*27f0*/  FFMA.FTZ R84, R84, R7, -R15.reuse ;  /* 0x0000000754547223 */ /* 0x100fe2000001080f */
[----:B------:R-:W-:Y:S01]  /*2800*/  FMNMX.FTZ R5, R62, R5, !PT ;  /* 0x000000053e057209 */ /* 0x000fe20007810000 */
[-CC-:B------:R-:W-:Y:S01]  /*2810*/  FFMA.FTZ R86, R86, R7.reuse, -R15.reuse ;  /* 0x0000000756567223 */ /* 0x180fe2000001080f */
[--C-:B------:R-:W-:Y:S01]  /*2820*/  FFMA.FTZ R90, R90, R7, -R15.reuse ;  /* 0x000000075a5a7223 */ /* 0x100fe2000001080f */
[----:B------:R1:W-:Y:S01]  /*2830*/  MUFU.EX2 R21, R12 ;  /* 0x0000000c00157308 */ /* 0x0003e20000000800 */
[----:B------:R-:W-:Y:S01]  /*2840*/  FMNMX.FTZ R5, R24, R5, !PT ;  /* 0x0000000518057209 */ /* 0x000fe20007810000 */
[-CC-:B------:R-:W-:Y:S01]  /*2850*/  FFMA.FTZ R92, R92, R7.reuse, -R15.reuse ;  /* 0x000000075c5c7223 */ /* 0x180fe2000001080f */
[----:B0-----:R-:W-:Y:S01]  /*2860*/  FSEL R30, R71, -INF , P1 ;  /* 0xff800000471e7808 */ /* 0x001fe20000800000 */
[--C-:B------:R-:W-:Y:S01]  /*2870*/  FFMA.FTZ R94, R94, R7, -R15.reuse ;  /* 0x000000075e5e7223 */ /* 0x100fe2000001080f */
[----:B------:R-:W-:Y:S01]  /*2880*/  FMNMX.FTZ R5, R66, R5, !PT ;  /* 0x0000000542057209 */ /* 0x000fe20007810000 */
[-CC-:B------:R-:W-:Y:S01]  /*2890*/  FFMA.FTZ R96, R96, R7.reuse, -R15.reuse ;  /* 0x0000000760607223 */ /* 0x180fe2000001080f */
[--C-:B------:R-:W-:Y:S01]  /*28a0*/  FFMA.FTZ R98, R98, R7, -R15.reuse ;  /* 0x0000000762627223 */ /* 0x100fe2000001080f */
[----:B------:R-:W-:Y:S01]  /*28b0*/  MUFU.EX2 R25, R25 ;  /* 0x0000001900197308 */ /* 0x000fe20000000800 */
[----:B------:R-:W-:Y:S01]  /*28c0*/  FMNMX.FTZ R5, R28, R5, !PT ;  /* 0x000000051c057209 */ /* 0x000fe20007810000 */
[-CC-:B------:R-:W-:Y:S01]  /*28d0*/  FFMA.FTZ R64, R64, R7.reuse, -R15.reuse ;  /* 0x0000000740407223 */ /* 0x180fe2000001080f */
[-CC-:B------:R-:W-:Y:S01]  /*28e0*/  FFMA.FTZ R100, R100, R7.reuse, -R15.reuse ;  /* 0x0000000764647223 */ /* 0x180fe2000001080f */
[--C-:B------:R-:W-:Y:S01]  /*28f0*/  FFMA.FTZ R68, R68, R7, -R15.reuse ;  /* 0x0000000744447223 */ /* 0x100fe2000001080f */
[----:B------:R-:W-:Y:S01]  /*2900*/  FMNMX.FTZ R5, R70, R5, !PT ;  /* 0x0000000546057209 */ /* 0x000fe20007810000 */
[----:B------:R-:W-:Y:S01]  /*2910*/  FFMA.FTZ R15, R102, R7, -R15 ;  /* 0x00000007660f7223 */ /* 0x000fe2000001080f */
[--C-:B------:R-:W-:Y:S01]  /*2920*/  IMAD.MOV.U32 R71, RZ, RZ, R87.reuse ;  /* 0x000000ffff477224 */ /* 0x100fe200078e0057 */
[----:B------:R-:W0:Y:S01]  /*2930*/  MUFU.EX2 R32, R32 ;  /* 0x0000002000207308 */ /* 0x000e220000000800 */
[----:B------:R-:W-:Y:S01]  /*2940*/  FMNMX.FTZ R5, R30, R5, !PT ;  /* 0x000000051e057209 */ /* 0x000fe20007810000 */
[----:B------:R-:W-:Y:S01]  /*2950*/  IMAD.MOV.U32 R67, RZ, RZ, R87 ;  /* 0x000000ffff437224 */ /* 0x000fe200078e0057 */
[----:B------:R-:W-:-:S03]  /*2960*/  MOV R63, R87 ;  /* 0x00000057003f7202 */ /* 0x000fc60000000f00 */
[----:B-1----:R-:W1:Y:S02]  /*2970*/  SHFL.BFLY PT, R12, R5, 0x2, 0x1f ;  /* 0x0c401f00050c7f89 */ /* 0x002e6400000e0000 */
[----:B------:R-:W-:Y:S08]  /*2980*/  MUFU.EX2 R36, R36 ;  /* 0x0000002400247308 */ /* 0x000ff00000000800 */
[----:B------:R2:W3:Y:S01]  /*2990*/  MUFU.EX2 R29, R72 ;  /* 0x00000048001d7308 */ /* 0x0004e20000000800 */
[----:B0-----:R-:W-:-:S07]  /*29a0*/  F2FP.BF16.F32.PACK_AB R140, R27, R32 ;  /* 0x000000201b8c723e */ /* 0x001fce00000010ff */
[----:B------:R-:W-:Y:S01]  /*29b0*/  MUFU.EX2 R74, R74 ;  /* 0x0000004a004a7308 */ /* 0x000fe20000000800 */
[----:B--2---:R-:W-:Y:S02]  /*29c0*/  MOV R72, R87 ;  /* 0x0000005700487202 */ /* 0x004fe40000000f00 */
[----:B-1----:R-:W-:-:S05]  /*29d0*/  FMNMX.FTZ R13, R5, R12, !PT ;  /* 0x0000000c050d7209 */ /* 0x002fca0007810000 */
[----:B------:R0:W1:Y:S01]  /*29e0*/  MUFU.EX2 R31, R76 ;  /* 0x0000004c001f7308 */ /* 0x0000620000000800 */
[----:B---3--:R-:W-:Y:S01]  /*29f0*/  F2FP.BF16.F32.PACK_AB R142, R29, R36 ;  /* 0x000000241d8e723e */ /* 0x008fe200000010ff */
[----:B------:R-:W2:Y:S06]  /*2a00*/  SHFL.BFLY PT, R12, R13, 0x1, 0x1f ;  /* 0x0c201f000d0c7f89 */ /* 0x000eac00000e0000 */
[----:B------:R-:W-:Y:S01]  /*2a10*/  MUFU.EX2 R78, R78 ;  /* 0x0000004e004e7308 */ /* 0x000fe20000000800 */
[----:B0-----:R-:W-:-:S07]  /*2a20*/  IMAD.MOV.U32 R76, RZ, RZ, R87 ;  /* 0x000000ffff4c7224 */ /* 0x001fce00078e0057 */
[----:B------:R0:W3:Y:S01]  /*2a30*/  MUFU.EX2 R33, R80 ;  /* 0x0000005000217308 */ /* 0x0000e20000000800 */
[----:B-1----:R-:W-:-:S07]  /*2a40*/  F2FP.BF16.F32.PACK_AB R144, R31, R74 ;  /* 0x0000004a1f90723e */ /* 0x002fce00000010ff */
[----:B------:R-:W-:Y:S01]  /*2a50*/  MUFU.EX2 R82, R82 ;  /* 0x0000005200527308 */ /* 0x000fe20000000800 */
[----:B0-----:R-:W-:Y:S01]  /*2a60*/  IMAD.MOV.U32 R80, RZ, RZ, R87 ;  /* 0x000000ffff507224 */ /* 0x001fe200078e0057 */
[----:B--2---:R-:W-:-:S04]  /*2a70*/  FMNMX.FTZ R12, R13, R12, !PT ;  /* 0x0000000c0d0c7209 */ /* 0x004fc80007810000 */
[C---:B------:R-:W-:Y:S01]  /*2a80*/  FSETP.NEU.FTZ.AND P1, PT, R12.reuse, -INF , PT ;  /* 0xff8000000c00780b */ /* 0x040fe20003f3d000 */
[----:B------:R-:W-:Y:S01]  /*2a90*/  FMUL.FTZ R41, R12, R7 ;  /* 0x000000070c297220 */ /* 0x000fe20000410000 */
[----:B------:R-:W0:Y:S01]  /*2aa0*/  MUFU.EX2 R35, R84 ;  /* 0x0000005400237308 */ /* 0x000e220000000800 */
[----:B---3--:R-:W-:-:S03]  /*2ab0*/  F2FP.BF16.F32.PACK_AB R146, R33, R78 ;  /* 0x0000004e2192723e */ /* 0x008fc600000010ff */
[----:B------:R-:W-:Y:S02]  /*2ac0*/  FSEL R41, R41, RZ, P1 ;  /* 0x000000ff29297208 */ /* 0x000fe40000800000 */
[----:B------:R-:W-:Y:S01]  /*2ad0*/  ISETP.GE.AND P1, PT, R73, 0x61, PT ;  /* 0x000000614900780c */ /* 0x000fe20003f26270 */
[----:B------:R-:W-:Y:S01]  /*2ae0*/  IMAD.MOV.U32 R73, RZ, RZ, R87 ;  /* 0x000000ffff497224 */ /* 0x000fe200078e0057 */
[----:B------:R-:W-:Y:S01]  /*2af0*/  MUFU.EX2 R86, R86 ;  /* 0x0000005600567308 */ /* 0x000fe20000000800 */
[-CC-:B------:R-:W-:Y:S01]  /*2b00*/  FFMA.FTZ R4, R4, R7.reuse, -R41.reuse ;  /* 0x0000000704047223 */ /* 0x180fe20000010829 */
[-CC-:B------:R-:W-:Y:S01]  /*2b10*/  FFMA.FTZ R3, R3, R7.reuse, -R41.reuse ;  /* 0x0000000703037223 */ /* 0x180fe20000010829 */
[-CC-:B------:R-:W-:Y:S01]  /*2b20*/  FFMA.FTZ R14, R14, R7.reuse, -R41.reuse ;  /* 0x000000070e0e7223 */ /* 0x180fe20000010829 */
[-CC-:B------:R-:W-:Y:S01]  /*2b30*/  FFMA.FTZ R20, R20, R7.reuse, -R41.reuse ;  /* 0x0000000714147223 */ /* 0x180fe20000010829 */
[-CC-:B------:R-:W-:Y:S01]  /*2b40*/  FFMA.FTZ R34, R34, R7.reuse, -R41.reuse ;  /* 0x0000000722227223 */ /* 0x180fe20000010829 */
[-CC-:B------:R-:W-:Y:S01]  /*2b50*/  FFMA.FTZ R26, R26, R7.reuse, -R41.reuse ;  /* 0x000000071a1a7223 */ /* 0x180fe20000010829 */
[-CC-:B------:R-:W-:Y:S01]  /*2b60*/  FFMA.FTZ R38, R38, R7.reuse, -R41.reuse ;  /* 0x0000000726267223 */ /* 0x180fe20000010829 */
        /* <DEDUP_REMOVED lines=8> */
[----:B------:R1:W2:Y:S01]  /*2bf0*/  MUFU.EX2 R137, R3 ;  /* 0x0000000300897308 */ /* 0x0002a20000000800 */
[-CC-:B------:R-:W-:Y:S01]  /*2c00*/  FFMA.FTZ R54, R54, R7.reuse, -R41.reuse ;  /* 0x0000000736367223 */ /* 0x180fe20000010829 */
[-CC-:B------:R-:W-:Y:S01]  /*2c10*/  FFMA.FTZ R56, R56, R7.reuse, -R41.reuse ;  /* 0x0000000738387223 */ /* 0x180fe20000010829 */
[-CC-:B------:R-:W-:Y:S01]  /*2c20*/  FFMA.FTZ R58, R58, R7.reuse, -R41.reuse ;  /* 0x000000073a3a7223 */ /* 0x180fe20000010829 */
[-CC-:B------:R-:W-:Y:S01]  /*2c30*/  FFMA.FTZ R60, R60, R7.reuse, -R41.reuse ;  /* 0x000000073c3c7223 */ /* 0x180fe20000010829 */
[-CC-:B------:R-:W-:Y:S01]  /*2c40*/  FFMA.FTZ R62, R62, R7.reuse, -R41.reuse ;  /* 0x000000073e3e7223 */ /* 0x180fe20000010829 */
[-CC-:B------:R-:W-:Y:S01]  /*2c50*/  FFMA.FTZ R24, R24, R7.reuse, -R41.reuse ;  /* 0x0000000718187223 */ /* 0x180fe20000010829 */
[-C--:B------:R-:W-:Y:S01]  /*2c60*/  FFMA.FTZ R66, R66, R7.reuse, -R41 ;  /* 0x0000000742427223 */ /* 0x080fe20000010829 */
[----:B------:R-:W3:Y:S01]  /*2c70*/  MUFU.EX2 R14, R14 ;  /* 0x0000000e000e7308 */ /* 0x000ee20000000800 */
[----:B-1----:R-:W-:Y:S01]  /*2c80*/  FADD.FTZ R3, R136, R25 ;  /* 0x0000001988037221 */ /* 0x002fe20000010000 */
[-CC-:B------:R-:W-:Y:S01]  /*2c90*/  FFMA.FTZ R28, R28, R7.reuse, -R41.reuse ;  /* 0x000000071c1c7223 */ /* 0x180fe20000010829 */
[-CC-:B------:R-:W-:Y:S01]  /*2ca0*/  FFMA.FTZ R70, R70, R7.reuse, -R41.reuse ;  /* 0x0000000746467223 */ /* 0x180fe20000010829 */
[----:B------:R-:W-:Y:S01]  /*2cb0*/  FFMA.FTZ R30, R30, R7, -R41 ;  /* 0x000000071e1e7223 */ /* 0x000fe20000010829 */
[----:B------:R-:W-:Y:S01]  /*2cc0*/  F2FP.BF16.F32.PACK_AB R136, R25, R136 ;  /* 0x000000881988723e */ /* 0x000fe200000010ff */
[--C-:B------:R-:W-:Y:S01]  /*2cd0*/  IMAD.MOV.U32 R41, RZ, RZ, R87.reuse ;  /* 0x000000ffff297224 */ /* 0x100fe200078e0057 */
[----:B0-----:R-:W-:Y:S01]  /*2ce0*/  F2FP.BF16.F32.PACK_AB R148, R35, R82 ;  /* 0x000000522394723e */ /* 0x001fe200000010ff */
[----:B------:R0:W1:Y:S01]  /*2cf0*/  MUFU.EX2 R139, R20 ;  /* 0x00000014008b7308 */ /* 0x0000620000000800 */
[----:B------:R-:W-:Y:S01]  /*2d00*/  MOV R84, R87 ;  /* 0x0000005700547202 */ /* 0x000fe20000000f00 */
[----:B------:R-:W-:-:S06]  /*2d10*/  IMAD.MOV.U32 R25, RZ, RZ, R87 ;  /* 0x000000ffff197224 */ /* 0x000fcc00078e0057 */
[----:B------:R-:W4:Y:S01]  /*2d20*/  MUFU.EX2 R34, R34 ;  /* 0x0000002200227308 */ /* 0x000f220000000800 */
[----:B0-----:R-:W-:Y:S01]  /*2d30*/  FADD.FTZ R20, R138, R3 ;  /* 0x000000038a147221 */ /* 0x001fe20000010000 */
[----:B------:R-:W-:-:S03]  /*2d40*/  F2FP.BF16.F32.PACK_AB R138, R21, R138 ;  /* 0x0000008a158a723e */ /* 0x000fc600000010ff */
[----:B------:R-:W-:-:S03]  /*2d50*/  FADD.FTZ R3, R21, R20 ;  /* 0x0000001415037221 */ /* 0x000fc60000010000 */
[----:B------:R0:W5:Y:S01]  /*2d60*/  MUFU.EX2 R141, R26 ;  /* 0x0000001a008d7308 */ /* 0x0001620000000800 */
[----:B------:R-:W-:Y:S01]  /*2d70*/  FADD.FTZ R20, R32, R3 ;  /* 0x0000000320147221 */ /* 0x000fe20000010000 */
[----:B--2---:R-:W-:Y:S01]  /*2d80*/  FADD.FTZ R3, R4, R137 ;  /* 0x0000008904037221 */ /* 0x004fe20000010000 */
[----:B------:R-:W-:Y:S01]  /*2d90*/  F2FP.BF16.F32.PACK_AB R137, R137, R4 ;  /* 0x000000048989723e */ /* 0x000fe200000010ff */
[----:B------:R-:W-:Y:S02]  /*2da0*/  IMAD.MOV.U32 R32, RZ, RZ, R87 ;  /* 0x000000ffff207224 */ /* 0x000fe400078e0057 */
[----:B------:R-:W-:Y:S01]  /*2db0*/  FADD.FTZ R43, R27, R20 ;  /* 0x000000141b2b7221 */ /* 0x000fe20000010000 */
[----:B---3--:R-:W-:Y:S01]  /*2dc0*/  FADD.FTZ R20, R14, R3 ;  /* 0x000000030e147221 */ /* 0x008fe20000010000 */
[----:B------:R-:W-:Y:S01]  /*2dd0*/  MOV R4, 0x3f800000 ;  /* 0x3f80000000047802 */ /* 0x000fe20000000f00 */
[----:B------:R-:W2:Y:S01]  /*2de0*/  MUFU.EX2 R38, R38 ;  /* 0x0000002600267308 */ /* 0x000ea20000000800 */
[----:B0-----:R-:W-:Y:S01]  /*2df0*/  FADD.FTZ R26, R36, R43 ;  /* 0x0000002b241a7221 */ /* 0x001fe20000010000 */
[C---:B-1----:R-:W-:Y:S01]  /*2e00*/  FADD.FTZ R3, R139.reuse, R20 ;  /* 0x000000148b037221 */ /* 0x042fe20000010000 */
[----:B------:R-:W-:-:S02]  /*2e10*/  F2FP.BF16.F32.PACK_AB R139, R139, R14 ;  /* 0x0000000e8b8b723e */ /* 0x000fc400000010ff */
[----:B------:R-:W-:Y:S01]  /*2e20*/  FADD.FTZ R43, R29, R26 ;  /* 0x0000001a1d2b7221 */ /* 0x000fe20000010000 */
[----:B----4-:R-:W-:Y:S01]  /*2e30*/  FADD.FTZ R20, R34, R3 ;  /* 0x0000000322147221 */ /* 0x010fe20000010000 */
[-C--:B------:R-:W-:Y:S01]  /*2e40*/  MOV R36, R87.reuse ;  /* 0x0000005700247202 */ /* 0x080fe20000000f00 */
[----:B------:R0:W1:Y:S01]  /*2e50*/  MUFU.EX2 R143, R40 ;  /* 0x00000028008f7308 */ /* 0x0000620000000800 */
[----:B------:R-:W-:Y:S01]  /*2e60*/  FADD.FTZ R26, R74, R43 ;  /* 0x0000002b4a1a7221 */ /* 0x000fe20000010000 */
[C---:B-----5:R-:W-:Y:S01]  /*2e70*/  FADD.FTZ R3, R141.reuse, R20 ;  /* 0x000000148d037221 */ /* 0x060fe20000010000 */
[----:B------:R-:W-:Y:S01]  /*2e80*/  F2FP.BF16.F32.PACK_AB R141, R141, R34 ;  /* 0x000000228d8d723e */ /* 0x000fe200000010ff */
[--C-:B------:R-:W-:Y:S02]  /*2e90*/  IMAD.MOV.U32 R74, RZ, RZ, R87.reuse ;  /* 0x000000ffff4a7224 */ /* 0x100fe400078e0057 */
[----:B------:R-:W-:Y:S01]  /*2ea0*/  FADD.FTZ R43, R31, R26 ;  /* 0x0000001a1f2b7221 */ /* 0x000fe20000010000 */
[----:B------:R-:W-:Y:S01]  /*2eb0*/  IMAD.MOV.U32 R34, RZ, RZ, R87 ;  /* 0x000000ffff227224 */ /* 0x000fe200078e0057 */
[-C--:B------:R-:W-:Y:S01]  /*2ec0*/  MOV R27, R87.reuse ;  /* 0x00000057001b7202 */ /* 0x080fe20000000f00 */
[----:B------:R-:W3:Y:S01]  /*2ed0*/  MUFU.EX2 R42, R42 ;  /* 0x0000002a002a7308 */ /* 0x000ee20000000800 */
[----:B--2---:R-:W-:Y:S01]  /*2ee0*/  FADD.FTZ R20, R38, R3 ;  /* 0x0000000326147221 */ /* 0x004fe20000010000 */
[----:B------:R-:W-:Y:S01]  /*2ef0*/  FADD.FTZ R26, R78, R43 ;  /* 0x0000002b4e1a7221 */ /* 0x000fe20000010000 */
[----:B------:R-:W-:Y:S01]  /*2f00*/  MOV R78, R87 ;  /* 0x00000057004e7202 */ /* 0x000fe20000000f00 */
[----:B0-----:R-:W-:-:S02]  /*2f10*/  IMAD.MOV.U32 R40, RZ, RZ, R87 ;  /* 0x000000ffff287224 */ /* 0x001fc400078e0057 */
[----:B------:R-:W-:Y:S01]  /*2f20*/  FADD.FTZ R43, R33, R26 ;  /* 0x0000001a212b7221 */ /* 0x000fe20000010000 */
[----:B------:R-:W-:Y:S01]  /*2f30*/  MOV R33, R87 ;  /* 0x0000005700217202 */ /* 0x000fe20000000f00 */
[----:B------:R0:W2:Y:S01]  /*2f40*/  MUFU.EX2 R145, R44 ;  /* 0x0000002c00917308 */ /* 0x0000a20000000800 */
[C---:B-1----:R-:W-:Y:S01]  /*2f50*/  FADD.FTZ R3, R143.reuse, R20 ;  /* 0x000000148f037221 */ /* 0x042fe20000010000 */
[----:B------:R-:W-:Y:S01]  /*2f60*/  FADD.FTZ R20, R82, R43 ;  /* 0x0000002b52147221 */ /* 0x000fe20000010000 */
[----:B------:R-:W-:Y:S01]  /*2f70*/  F2FP.BF16.F32.PACK_AB R143, R143, R38 ;  /* 0x000000268f8f723e */ /* 0x000fe200000010ff */
[--C-:B------:R-:W-:Y:S02]  /*2f80*/  IMAD.MOV.U32 R82, RZ, RZ, R87.reuse ;  /* 0x000000ffff527224 */ /* 0x100fe400078e0057 */
[----:B------:R-:W-:Y:S01]  /*2f90*/  FADD.FTZ R43, R35, R20 ;  /* 0x00000014232b7221 */ /* 0x000fe20000010000 */
[----:B------:R-:W-:Y:S01]  /*2fa0*/  IMAD.MOV.U32 R38, RZ, RZ, R87 ;  /* 0x000000ffff267224 */ /* 0x000fe200078e0057 */
[----:B------:R-:W1:Y:S01]  /*2fb0*/  MUFU.EX2 R46, R46 ;  /* 0x0000002e002e7308 */ /* 0x000e620000000800 */
[----:B---3--:R-:W-:Y:S01]  /*2fc0*/  FADD.FTZ R0, R42, R3 ;  /* 0x000000032a007221 */ /* 0x008fe20000010000 */
[----:B------:R-:W-:Y:S01]  /*2fd0*/  FADD.FTZ R20, R86, R43 ;  /* 0x0000002b56147221 */ /* 0x000fe20000010000 */
[----:B0-----:R-:W-:-:S02]  /*2fe0*/  IMAD.MOV.U32 R44, RZ, RZ, R87 ;  /* 0x000000ffff2c7224 */ /* 0x001fc400078e0057 */
[--C-:B------:R-:W-:Y:S02]  /*2ff0*/  IMAD.MOV.U32 R35, RZ, RZ, R87.reuse ;  /* 0x000000ffff237224 */ /* 0x100fe400078e0057 */
[--C-:B------:R-:W-:Y:S01]  /*3000*/  IMAD.MOV.U32 R31, RZ, RZ, R87.reuse ;  /* 0x000000ffff1f7224 */ /* 0x100fe200078e0057 */
[----:B------:R0:W3:Y:S01]  /*3010*/  MUFU.EX2 R147, R48 ;  /* 0x0000003000937308 */ /* 0x0000e20000000800 */
[C---:B--2---:R-:W-:Y:S01]  /*3020*/  FADD.FTZ R3, R145.reuse, R0 ;  /* 0x0000000091037221 */ /* 0x044fe20000010000 */
[----:B------:R-:W-:Y:S01]  /*3030*/  F2FP.BF16.F32.PACK_AB R145, R145, R42 ;  /* 0x0000002a9191723e */ /* 0x000fe200000010ff */
[--C-:B------:R-:W-:Y:S01]  /*3040*/  IMAD.MOV.U32 R29, RZ, RZ, R87.reuse ;  /* 0x000000ffff1d7224 */ /* 0x100fe200078e0057 */
[----:B------:R-:W-:Y:S01]  /*3050*/  MOV R42, R87 ;  /* 0x00000057002a7202 */ /* 0x000fe20000000f00 */
[----:B------:R-:W-:-:S03]  /*3060*/  IMAD.MOV.U32 R26, RZ, RZ, R87 ;  /* 0x000000ffff1a7224 */ /* 0x000fc600078e0057 */
[----:B------:R-:W2:Y:S01]  /*3070*/  MUFU.EX2 R50, R50 ;  /* 0x0000003200327308 */ /* 0x000ea20000000800 */
[----:B-1----:R-:W-:Y:S01]  /*3080*/  FADD.FTZ R0, R46, R3 ;  /* 0x000000032e007221 */ /* 0x002fe20000010000 */
[----:B0-----:R-:W-:-:S06]  /*3090*/  MOV R48, R87 ;  /* 0x0000005700307202 */ /* 0x001fcc0000000f00 */
[----:B------:R0:W1:Y:S01]  /*30a0*/  MUFU.EX2 R149, R52 ;  /* 0x0000003400957308 */ /* 0x0000620000000800 */
[C---:B---3--:R-:W-:Y:S01]  /*30b0*/  FADD.FTZ R3, R147.reuse, R0 ;  /* 0x0000000093037221 */ /* 0x048fe20000010000 */
[----:B------:R-:W-:Y:S01]  /*30c0*/  F2FP.BF16.F32.PACK_AB R147, R147, R46 ;  /* 0x0000002e9393723e */ /* 0x000fe200000010ff */
[----:B------:R-:W-:-:S05]  /*30d0*/  IMAD.MOV.U32 R46, RZ, RZ, R87 ;  /* 0x000000ffff2e7224 */ /* 0x000fca00078e0057 */
[----:B------:R-:W3:Y:S01]  /*30e0*/  MUFU.EX2 R54, R54 ;  /* 0x0000003600367308 */ /* 0x000ee20000000800 */
[----:B--2---:R-:W-:Y:S01]  /*30f0*/  FADD.FTZ R0, R50, R3 ;  /* 0x0000000332007221 */ /* 0x004fe20000010000 */
[----:B0-----:R-:W-:-:S06]  /*3100*/  IMAD.MOV.U32 R52, RZ, RZ, R87 ;  /* 0x000000ffff347224 */ /* 0x001fcc00078e0057 */
[----:B------:R0:W2:Y:S01]  /*3110*/  MUFU.EX2 R151, R56 ;  /* 0x0000003800977308 */ /* 0x0000a20000000800 */
[C---:B-1----:R-:W-:Y:S01]  /*3120*/  FADD.FTZ R3, R149.reuse, R0 ;  /* 0x0000000095037221 */ /* 0x042fe20000010000 */
[----:B------:R-:W-:Y:S01]  /*3130*/  F2FP.BF16.F32.PACK_AB R149, R149, R50 ;  /* 0x000000329595723e */ /* 0x000fe200000010ff */
[----:B------:R-:W-:-:S05]  /*3140*/  IMAD.MOV.U32 R50, RZ, RZ, R87 ;  /* 0x000000ffff327224 */ /* 0x000fca00078e0057 */
[----:B------:R-:W1:Y:S01]  /*3150*/  MUFU.EX2 R37, R90 ;  /* 0x0000005a00257308 */ /* 0x000e620000000800 */
[----:B---3--:R-:W-:Y:S01]  /*3160*/  FADD.FTZ R0, R54, R3 ;  /* 0x0000000336007221 */ /* 0x008fe20000010000 */
[----:B0-----:R-:W-:-:S06]  /*3170*/  IMAD.MOV.U32 R56, RZ, RZ, R87 ;  /* 0x000000ffff387224 */ /* 0x001fcc00078e0057 */
[----:B------:R-:W0:Y:S01]  /*3180*/  MUFU.EX2 R58, R58 ;  /* 0x0000003a003a7308 */ /* 0x000e220000000800 */
[C---:B--2---:R-:W-:Y:S01]  /*3190*/  FADD.FTZ R3, R151.reuse, R0 ;  /* 0x0000000097037221 */ /* 0x044fe20000010000 */
[----:B------:R-:W-:Y:S02]  /*31a0*/  F2FP.BF16.F32.PACK_AB R151, R151, R54 ;  /* 0x000000369797723e */ /* 0x000fe400000010ff */
[----:B------:R-:W-:-:S04]  /*31b0*/  MOV R54, R87 ;  /* 0x0000005700367202 */ /* 0x000fc80000000f00 */
[----:B------:R-:W2:Y:S01]  /*31c0*/  MUFU.EX2 R92, R92 ;  /* 0x0000005c005c7308 */ /* 0x000ea20000000800 */
[C---:B-1----:R-:W-:Y:S01]  /*31d0*/  FADD.FTZ R43, R37.reuse, R20 ;  /* 0x00000014252b7221 */ /* 0x042fe20000010000 */
[----:B------:R-:W-:Y:S01]  /*31e0*/  F2FP.BF16.F32.PACK_AB R150, R37, R86 ;  /* 0x000000562596723e */ /* 0x000fe200000010ff */
[--C-:B------:R-:W-:Y:S02]  /*31f0*/  IMAD.MOV.U32 R86, RZ, RZ, R87.reuse ;  /* 0x000000ffff567224 */ /* 0x100fe400078e0057 */
[----:B------:R-:W-:-:S03]  /*3200*/  IMAD.MOV.U32 R37, RZ, RZ, R87 ;  /* 0x000000ffff257224 */ /* 0x000fc600078e0057 */
[----:B------:R1:W3:Y:S01]  /*3210*/  MUFU.EX2 R153, R60 ;  /* 0x0000003c00997308 */ /* 0x0002e20000000800 */
[----:B0-----:R-:W-:-:S07]  /*3220*/  FADD.FTZ R0, R58, R3 ;  /* 0x000000033a007221 */ /* 0x001fce0000010000 */
[----:B------:R-:W0:Y:S01]  /*3230*/  MUFU.EX2 R5, R94 ;  /* 0x0000005e00057308 */ /* 0x000e220000000800 */
[----:B--2---:R-:W-:Y:S01]  /*3240*/  FADD.FTZ R20, R92, R43 ;  /* 0x0000002b5c147221 */ /* 0x004fe20000010000 */
[----:B-1----:R-:W-:Y:S01]  /*3250*/  MOV R60, R87 ;  /* 0x00000057003c7202 */ /* 0x002fe20000000f00 */
[----:B------:R-:W-:-:S05]  /*3260*/  IMAD.MOV.U32 R43, RZ, RZ, R87 ;  /* 0x000000ffff2b7224 */ /* 0x000fca00078e0057 */
[----:B------:R-:W1:Y:S01]  /*3270*/  MUFU.EX2 R62, R62 ;  /* 0x0000003e003e7308 */ /* 0x000e620000000800 */
[C---:B---3--:R-:W-:Y:S01]  /*3280*/  FADD.FTZ R3, R153.reuse, R0 ;  /* 0x0000000099037221 */ /* 0x048fe20000010000 */
[----:B------:R-:W-:Y:S01]  /*3290*/  F2FP.BF16.F32.PACK_AB R153, R153, R58 ;  /* 0x0000003a9999723e */ /* 0x000fe200000010ff */
[----:B------:R-:W-:-:S05]  /*32a0*/  IMAD.MOV.U32 R58, RZ, RZ, R87 ;  /* 0x000000ffff3a7224 */ /* 0x000fca00078e0057 */
[----:B------:R-:W2:Y:S01]  /*32b0*/  MUFU.EX2 R96, R96 ;  /* 0x0000006000607308 */ /* 0x000ea20000000800 */
[C---:B0-----:R-:W-:Y:S01]  /*32c0*/  FADD.FTZ R21, R5.reuse, R20 ;  /* 0x0000001405157221 */ /* 0x041fe20000010000 */
[----:B------:R-:W-:-:S06]  /*32d0*/  F2FP.BF16.F32.PACK_AB R152, R5, R92 ;  /* 0x0000005c0598723e */ /* 0x000fcc00000010ff */
[----:B------:R0:W3:Y:S01]  /*32e0*/  MUFU.EX2 R155, R24 ;  /* 0x00000018009b7308 */ /* 0x0000e20000000800 */
[----:B-1----:R-:W-:-:S07]  /*32f0*/  FADD.FTZ R0, R62, R3 ;  /* 0x000000033e007221 */ /* 0x002fce0000010000 */
[----:B------:R-:W1:Y:S01]  /*3300*/  MUFU.EX2 R39, R98 ;  /* 0x0000006200277308 */ /* 0x000e620000000800 */
[----:B--2---:R-:W-:Y:S01]  /*3310*/  FADD.FTZ R20, R96, R21 ;  /* 0x0000001560147221 */ /* 0x004fe20000010000 */
[----:B0-----:R-:W-:-:S06]  /*3320*/  MOV R24, R87 ;  /* 0x0000005700187202 */ /* 0x001fcc0000000f00 */
[----:B------:R-:W0:Y:S01]  /*3330*/  MUFU.EX2 R66, R66 ;  /* 0x0000004200427308 */ /* 0x000e220000000800 */
[C---:B---3--:R-:W-:Y:S01]  /*3340*/  FADD.FTZ R5, R155.reuse, R0 ;  /* 0x000000009b057221 */ /* 0x048fe20000010000 */
[----:B------:R-:W-:Y:S01]  /*3350*/  F2FP.BF16.F32.PACK_AB R155, R155, R62 ;  /* 0x0000003e9b9b723e */ /* 0x000fe200000010ff */
[----:B------:R-:W-:-:S05]  /*3360*/  IMAD.MOV.U32 R62, RZ, RZ, R87 ;  /* 0x000000ffff3e7224 */ /* 0x000fca00078e0057 */
[----:B------:R-:W2:Y:S01]  /*3370*/  MUFU.EX2 R64, R64 ;  /* 0x0000004000407308 */ /* 0x000ea20000000800 */
[C---:B-1----:R-:W-:Y:S01]  /*3380*/  FADD.FTZ R21, R39.reuse, R20 ;  /* 0x0000001427157221 */ /* 0x042fe20000010000 */
[----:B------:R-:W-:Y:S02]  /*3390*/  F2FP.BF16.F32.PACK_AB R154, R39, R96 ;  /* 0x00000060279a723e */ /* 0x000fe400000010ff */
[----:B------:R-:W-:-:S04]  /*33a0*/  MOV R39, R87 ;  /* 0x0000005700277202 */ /* 0x000fc80000000f00 */
[----:B------:R1:W3:Y:S01]  /*33b0*/  MUFU.EX2 R157, R28 ;  /* 0x0000001c009d7308 */ /* 0x0002e20000000800 */
[----:B0-----:R-:W-:-:S07]  /*33c0*/  FADD.FTZ R0, R66, R5 ;  /* 0x0000000542007221 */ /* 0x001fce0000010000 */
[----:B------:R-:W0:Y:S01]  /*33d0*/  MUFU.EX2 R13, R100 ;  /* 0x00000064000d7308 */ /* 0x000e220000000800 */
[----:B--2---:R-:W-:Y:S01]  /*33e0*/  FADD.FTZ R20, R64, R21 ;  /* 0x0000001540147221 */ /* 0x004fe20000010000 */
[----:B-1----:R-:W-:-:S06]  /*33f0*/  IMAD.MOV.U32 R28, RZ, RZ, R87 ;  /* 0x000000ffff1c7224 */ /* 0x002fcc00078e0057 */
[----:B------:R-:W1:Y:S01]  /*3400*/  MUFU.EX2 R70, R70 ;  /* 0x0000004600467308 */ /* 0x000e620000000800 */
[C---:B---3--:R-:W-:Y:S01]  /*3410*/  FADD.FTZ R5, R157.reuse, R0 ;  /* 0x000000009d057221 */ /* 0x048fe20000010000 */
[----:B------:R-:W-:Y:S02]  /*3420*/  F2FP.BF16.F32.PACK_AB R157, R157, R66 ;  /* 0x000000429d9d723e */ /* 0x000fe400000010ff */
[----:B------:R-:W-:-:S04]  /*3430*/  MOV R66, R87 ;  /* 0x0000005700427202 */ /* 0x000fc80000000f00 */
[----:B------:R-:W2:Y:S01]  /*3440*/  MUFU.EX2 R68, R68 ;  /* 0x0000004400447308 */ /* 0x000ea20000000800 */
[C---:B0-----:R-:W-:Y:S01]  /*3450*/  FADD.FTZ R21, R13.reuse, R20 ;  /* 0x000000140d157221 */ /* 0x041fe20000010000 */
[----:B------:R-:W-:Y:S01]  /*3460*/  F2FP.BF16.F32.PACK_AB R156, R13, R64 ;  /* 0x000000400d9c723e */ /* 0x000fe200000010ff */
[----:B------:R-:W-:-:S05]  /*3470*/  IMAD.MOV.U32 R64, RZ, RZ, R87 ;  /* 0x000000ffff407224 */ /* 0x000fca00078e0057 */
[----:B------:R0:W3:Y:S01]  /*3480*/  MUFU.EX2 R159, R30 ;  /* 0x0000001e009f7308 */ /* 0x0000e20000000800 */
[----:B-1----:R-:W-:Y:S01]  /*3490*/  FADD.FTZ R0, R70, R5 ;  /* 0x0000000546007221 */ /* 0x002fe20000010000 */
[----:B------:R-:W-:-:S06]  /*34a0*/  IMAD.MOV.U32 R5, RZ, RZ, 0x3f800000 ;  /* 0x3f800000ff057424 */ /* 0x000fcc00078e00ff */
[----:B------:R-:W1:Y:S01]  /*34b0*/  MUFU.EX2 R15, R15 ;  /* 0x0000000f000f7308 */ /* 0x000e620000000800 */
[----:B--2---:R-:W-:Y:S01]  /*34c0*/  FADD.FTZ R20, R68, R21 ;  /* 0x0000001544147221 */ /* 0x004fe20000010000 */
[----:B0-----:R-:W-:Y:S01]  /*34d0*/  MOV R30, R87 ;  /* 0x00000057001e7202 */ /* 0x001fe20000000f00 */
[C---:B---3--:R-:W-:Y:S01]  /*34e0*/  FADD.FTZ R0, R159.reuse, R0 ;  /* 0x000000009f007221 */ /* 0x048fe20000010000 */
[----:B------:R-:W-:Y:S01]  /*34f0*/  F2FP.BF16.F32.PACK_AB R159, R159, R70 ;  /* 0x000000469f9f723e */ /* 0x000fe200000010ff */
[--C-:B------:R-:W-:Y:S01]  /*3500*/  IMAD.MOV.U32 R70, RZ, RZ, R87.reuse ;  /* 0x000000ffff467224 */ /* 0x100fe200078e0057 */
[C---:B-1----:R-:W-:Y:S01]  /*3510*/  F2FP.BF16.F32.PACK_AB R158, R15.reuse, R68 ;  /* 0x000000440f9e723e */ /* 0x042fe200000010ff */
[----:B------:R-:W-:Y:S01]  /*3520*/  FADD.FTZ R3, R15, R20 ;  /* 0x000000140f037221 */ /* 0x000fe20000010000 */
[----:B------:R-:W-:Y:S01]  /*3530*/  IMAD.MOV.U32 R68, RZ, RZ, R87 ;  /* 0x000000ffff447224 */ /* 0x000fe200078e0057 */
[----:B------:R-:W-:Y:S06]  /*3540*/  @!P1 BRA `(.L_x_14) ;  /* 0x0000002400309947 */ /* 0x000fec0003800000 */
[----:B------:R-:W-:Y:S01]  /*3550*/  VIADD R13, R88, 0xfffffffe ;  /* 0xfffffffe580d7836 */ /* 0x000fe20000000000 */
[----:B------:R-:W-:Y:S01]  /*3560*/  MOV R15, R6 ;  /* 0x00000006000f7202 */ /* 0x000fe20000000f00 */
[----:B------:R-:W-:Y:S01]  /*3570*/  IMAD.MOV.U32 R21, RZ, RZ, R12 ;  /* 0x000000ffff157224 */ /* 0x000fe200078e000c */
[----:B------:R-:W-:Y:S01]  /*3580*/  CS2R R86, SRZ ;  /* 0x0000000000567805 */ /* 0x000fe2000001ff00 */
[----:B------:R-:W-:Y:S01]  /*3590*/  IMAD.MOV.U32 R5, RZ, RZ, 0x3f800000 ;  /* 0x3f800000ff057424 */ /* 0x000fe200078e00ff */
[----:B------:R-:W-:Y:S02]  /*35a0*/  CS2R R82, SRZ ;  /* 0x0000000000527805 */ /* 0x000fe4000001ff00 */
[----:B------:R-:W-:Y:S02]  /*35b0*/  CS2R R78, SRZ ;  /* 0x00000000004e7805 */ /* 0x000fe4000001ff00 */
[----:B------:R-:W-:Y:S02]  /*35c0*/  CS2R R74, SRZ ;  /* 0x00000000004a7805 */ /* 0x000fe4000001ff00 */
[----:B------:R-:W-:-:S02]  /*35d0*/  CS2R R70, SRZ ;  /* 0x0000000000467805 */ /* 0x000fc4000001ff00 */
[----:B------:R-:W-:Y:S02]  /*35e0*/  CS2R R66, SRZ ;  /* 0x0000000000427805 */ /* 0x000fe4000001ff00 */
[----:B------:R-:W-:Y:S02]  /*35f0*/  CS2R R62, SRZ ;  /* 0x00000000003e7805 */ /* 0x000fe4000001ff00 */
        /* <DEDUP_REMOVED lines=24> */
[----:B------:R-:W-:Y:S01]  /*3780*/  CS2R R24, SRZ ;  /* 0x0000000000187805 */ /* 0x000fe2000001ff00 */
[----:B------:R-:W-:Y:S01]  /*3790*/  UMOV UR4, UR39 ;  /* 0x0000002700047c82 */ /* 0x000fe20008000000 */
[----:B------:R-:W-:Y:S01]  /*37a0*/  UMOV UR5, UR38 ;  /* 0x0000002600057c82 */ /* 0x000fe20008000000 */
[----:B------:R-:W-:-:S05]  /*37b0*/  ULDC UR6, c[0x0][0x9d8] ;  /* 0x0002760000067ab9 */ /* 0x000fca0000000800 */
.L_x_25:
[----:B------:R-:W-:-:S04]  /*37c0*/  UISETP.NE.AND UP0, UPT, UR5, 0x1, UPT ;  /* 0x000000010500788c */ /* 0x000fc8000bf05270 */
[----:B------:R-:W-:-:S04]  /*37d0*/  USEL UR39, URZ, 0x1, UP0 ;  /* 0x000000013f277887 */ /* 0x000fc80008000000 */
[----:B------:R-:W-:Y:S01]  /*37e0*/  ULOP3.LUT UR39, UR4, UR39, URZ, 0x3c, !UPT ;  /* 0x0000002704277292 */ /* 0x000fe2000f8e3c3f */
[----:B------:R-:W-:Y:S11]  /*37f0*/  @!P0 BRA `(.L_x_15) ;  /* 0x0000000000048947 */ /* 0x000ff60003800000 */
[----:B------:R-:W-:Y:S01]  /*3800*/  BPT.TRAP 0x1 ;  /* 0x000000040000795c */ /* 0x000fe20000300000 */
.L_x_15:
[----:B------:R-:W0:Y:S01]  /*3810*/  S2UR UR11, SR_CgaCtaId ;  /* 0x00000000000b79c3 */ /* 0x000e220000008800 */
[----:B------:R-:W-:Y:S01]  /*3820*/  UIADD3 UR38, UR5, 0x1, URZ ;  /* 0x0000000105267890 */ /* 0x000fe2000fffe03f */
[----:B------:R-:W-:Y:S01]  /*3830*/  IMAD.U32 R6, RZ, RZ, UR39 ;  /* 0x00000027ff067e24 */ /* 0x000fe2000f8e00ff */
[----:B------:R-:W-:Y:S02]  /*3840*/  UMOV UR7, 0x400 ;  /* 0x0000040000077882 */ /* 0x000fe40000000000 */
[----:B------:R-:W-:Y:S02]  /*3850*/  UISETP.NE.AND UP0, UPT, UR38, 0x2, UPT ;  /* 0x000000022600788c */ /* 0x000fe4000bf05270 */
[----:B------:R-:W-:Y:S02]  /*3860*/  SHF.L.U32 R6, R6, 0x1f, RZ ;  /* 0x0000001f06067819 */ /* 0x000fe400000006ff */
[----:B------:R-:W-:Y:S02]  /*3870*/  USEL UR38, UR38, URZ, UP0 ;  /* 0x0000003f26267287 */ /* 0x000fe40008000000 */
[----:B0-----:R-:W-:-:S04]  /*3880*/  ULEA UR7, UR11, UR7, 0x18 ;  /* 0x000000070b077291 */ /* 0x001fc8000f8ec03f */
[----:B------:R-:W-:-:S09]  /*3890*/  ULEA UR8, UR38, UR7, 0x3 ;  /* 0x0000000726087291 */ /* 0x000fd2000f8e183f */
[----:B------:R0:W1:Y:S01]  /*38a0*/  SYNCS.PHASECHK.TRANS64.TRYWAIT P1, [UR8+0x2a830], R6 ;  /* 0x02a83006ff0075a7 */ /* 0x0000620008020148 */
[----:B------:R-:W-:Y:S05]  /*38b0*/  @!P0 BRA `(.L_x_16) ;  /* 0x0000000000048947 */ /* 0x000fea0003800000 */
[----:B------:R-:W-:Y:S01]  /*38c0*/  BPT.TRAP 0x1 ;  /* 0x000000040000795c */ /* 0x000fe20000300000 */
.L_x_16:
[----:B-1----:R-:W-:Y:S05]  /*38d0*/  @P1 BRA `(.L_x_17) ;  /* 0x0000000000081947 */ /* 0x002fea0003800000 */
[----:B------:R-:W1:Y:S02]  /*38e0*/  SYNCS.PHASECHK.TRANS64.TRYWAIT P1, [UR8+0x2a830], R6 ;  /* 0x02a83006ff0075a7 */ /* 0x000e640008020148 */
[----:B-1----:R-:W-:Y:S05]  /*38f0*/  @!P1 BRA `(.L_x_18) ;  /* 0x0000007800989947 */ /* 0x002fea0003800000 */
.L_x_17:
[----:B------:R-:W-:Y:S01]  /*3900*/  R2UR UR40, R10 ;  /* 0x000000000a2872ca */ /* 0x000fe200000e0000 */
[----:B------:R-:W-:Y:S01]  /*3910*/  UIMAD UR9, UR38, 0x900, UR10 ;  /* 0x00000900260978a4 */ /* 0x000fe2000f8e020a */
[----:B------:R-:W-:Y:S01]  /*3920*/  R2UR UR41, R11 ;  /* 0x000000000b2972ca */ /* 0x000fe200000e0000 */
[----:B------:R-:W-:Y:S01]  /*3930*/  WARPGROUP.ARRIVE ;  /* 0x00000000000079c5 */ /* 0x000fe20000000000 */
[----:B------:R-:W-:Y:S01]  /*3940*/  UMOV UR43, 0x40000040 ;  /* 0x40000040002b7882 */ /* 0x000fe20000000000 */
[----:B------:R-:W-:Y:S01]  /*3950*/  UIADD3 UR14, UR9, 0x302, URZ ;  /* 0x00000302090e7890 */ /* 0x000fe2000fffe03f */
[-C--:B------:R-:W-:Y:S01]  /*3960*/  FMUL.FTZ R24, R24, R4.reuse ;  /* 0x0000000418187220 */ /* 0x080fe20000410000 */
[----:B------:R-:W-:Y:S01]  /*3970*/  UMOV UR15, 0x40000040 ;  /* 0x40000040000f7882 */ /* 0x000fe20000000000 */
[----:B------:R-:W-:Y:S01]  /*3980*/  UMOV UR42, UR9 ;  /* 0x00000009002a7c82 */ /* 0x000fe20008000000 */
[----:B------:R-:W-:Y:S01]  /*3990*/  UIADD3 UR18, UR9, 0x304, URZ ;  /* 0x0000030409127890 */ /* 0x000fe2000fffe03f */
[-C--:B------:R-:W-:Y:S01]  /*39a0*/  FMUL.FTZ R25, R25, R4.reuse ;  /* 0x0000000419197220 */ /* 0x080fe20000410000 */
[----:B------:R-:W-:Y:S01]  /*39b0*/  UMOV UR19, 0x40000040 ;  /* 0x4000004000137882 */ /* 0x000fe20000000000 */
[----:B------:R-:W-:Y:S01]  /*39c0*/  UIADD3 UR22, UR9, 0x306, URZ ;  /* 0x0000030609167890 */ /* 0x000fe2000fffe03f */
[-C--:B------:R-:W-:Y:S01]  /*39d0*/  FMUL.FTZ R28, R28, R4.reuse ;  /* 0x000000041c1c7220 */ /* 0x080fe20000410000 */
[----:B------:R-:W-:Y:S01]  /*39e0*/  UMOV UR23, 0x40000040 ;  /* 0x4000004000177882 */ /* 0x000fe20000000000 */
[----:B------:R-:W-:Y:S01]  /*39f0*/  HGMMA.64x96x16.F32.BF16 R88, gdesc[UR40], RZ, !UPT, gsb0 ;  /* 0x01600000285879f0 */ /* 0x000fe2000c0018ff */
[----:B------:R-:W-:Y:S01]  /*3a00*/  R2UR UR40, R8 ;  /* 0x00000000082872ca */ /* 0x000fe200000e0000 */
[----:B------:R-:W-:Y:S01]  /*3a10*/  UIADD3 UR42, UR9, 0x2, URZ ;  /* 0x00000002092a7890 */ /* 0x000fe2000fffe03f */
[----:B------:R-:W-:Y:S01]  /*3a20*/  R2UR UR41, R9 ;  /* 0x00000000092972ca */ /* 0x000fe200000e0000 */
[----:B------:R-:W-:Y:S01]  /*3a30*/  UMOV UR43, 0x40000040 ;  /* 0x40000040002b7882 */ /* 0x000fe20000000000 */
[----:B------:R-:W-:Y:S01]  /*3a40*/  UIADD3 UR26, UR9, 0x600, URZ ;  /* 0x00000600091a7890 */ /* 0x000fe2000fffe03f */
[-C--:B------:R-:W-:Y:S01]  /*3a50*/  FMUL.FTZ R29, R29, R4.reuse ;  /* 0x000000041d1d7220 */ /* 0x080fe20000410000 */
[----:B------:R-:W-:Y:S01]  /*3a60*/  UMOV UR27, 0x40000040 ;  /* 0x40000040001b7882 */ /* 0x000fe20000000000 */
[----:B------:R-:W-:Y:S01]  /*3a70*/  UIADD3 UR30, UR9, 0x602, URZ ;  /* 0x00000602091e7890 */ /* 0x000fe2000fffe03f */
[-C--:B------:R-:W-:Y:S01]  /*3a80*/  FMUL.FTZ R32, R32, R4.reuse ;  /* 0x0000000420207220 */ /* 0x080fe20000410000 */
[----:B------:R-:W-:Y:S01]  /*3a90*/  UMOV UR31, 0x40000040 ;  /* 0x40000040001f7882 */ /* 0x000fe20000000000 */
[----:B------:R-:W-:Y:S01]  /*3aa0*/  UIADD3 UR34, UR9, 0x604, URZ ;  /* 0x0000060409227890 */ /* 0x000fe2000fffe03f */
[-C--:B------:R-:W-:Y:S01]  /*3ab0*/  FMUL.FTZ R33, R33, R4.reuse ;  /* 0x0000000421217220 */ /* 0x080fe20000410000 */
[----:B------:R-:W-:Y:S01]  /*3ac0*/  UMOV UR35, 0x40000040 ;  /* 0x4000004000237882 */ /* 0x000fe20000000000 */
[-C--:B------:R-:W-:Y:S01]  /*3ad0*/  FMUL.FTZ R36, R36, R4.reuse ;  /* 0x0000000424247220 */ /* 0x080fe20000410000 */
        /* <DEDUP_REMOVED lines=24> */
[----:B------:R-:W-:Y:S01]  /*3c60*/  FMUL.FTZ R85, R85, R4 ;  /* 0x0000000455557220 */ /* 0x000fe20000410000 */
        /* <DEDUP_REMOVED lines=32> */
[----:B------:R-:W-:-:S02]  /*3e70*/  WARPGROUP.DEPBAR.LE gsb0, 0x0 ;  /* 0x00008000000079c5 */ /* 0x000fc40000010000 */
[----:B------:R-:W-:-:S06]  /*3e80*/  WARPGROUP.ARRIVE ;  /* 0x00000000000079c5 */ /* 0x000fcc0000000000 */
[----:B------:R-:W-:Y:S01]  /*3e90*/  HGMMA.64x96x16.F32.BF16 R88, gdesc[UR40], R88, gsb0 ;  /* 0x01600000285879f0 */ /* 0x000fe20008001858 */
[----:B------:R-:W-:Y:S01]  /*3ea0*/  UIADD3 UR42, UR9, 0x4, URZ ;  /* 0x00000004092a7890 */ /* 0x000fe2000fffe03f */
[----:B------:R-:W-:Y:S01]  /*3eb0*/  UMOV UR40, UR56 ;  /* 0x0000003800287c82 */ /* 0x000fe20008000000 */
[----:B------:R-:W-:Y:S01]  /*3ec0*/  UMOV UR41, UR57 ;  /* 0x0000003900297c82 */ /* 0x000fe20008000000 */
[----:B------:R-:W-:Y:S01]  /*3ed0*/  UMOV UR43, 0x40000040 ;  /* 0x40000040002b7882 */ /* 0x000fe20000000000 */
[----:B------:R-:W-:Y:S02]  /*3ee0*/  WARPGROUP.DEPBAR.LE gsb0, 0x0 ;  /* 0x00008000000079c5 */ /* 0x000fe40000010000 */
        /* <DEDUP_REMOVED lines=44> */
.L_x_19:
[----:B------:R-:W-:Y:S01]  /*41b0*/  ULEA UR9, UR5, UR7, 0x3 ;  /* 0x0000000705097291 */ /* 0x000fe2000f8e183f */
[----:B------:R-:W-:-:S04]  /*41c0*/  MOV R4, UR4 ;  /* 0x0000000400047c02 */ /* 0x000fc80008000f00 */
[----:B------:R-:W-:-:S04]  /*41d0*/  SHF.L.U32 R4, R4, 0x1f, RZ ;  /* 0x0000001f04047819 */ /* 0x000fc800000006ff */
[----:B------:R2:W3:Y:S01]  /*41e0*/  SYNCS.PHASECHK.TRANS64.TRYWAIT P1, [UR9+0x2a850], R4 ;  /* 0x02a85004ff0075a7 */ /* 0x0004e20008020149 */
[----:B------:R-:W-:Y:S05]  /*41f0*/  @!P0 BRA `(.L_x_20) ;  /* 0x0000000000048947 */ /* 0x000fea0003800000 */
[----:B------:R-:W-:Y:S01]  /*4200*/  BPT.TRAP 0x1 ;  /* 0x000000040000795c */ /* 0x000fe20000300000 */
.L_x_20:
[----:B---3--:R-:W-:Y:S05]  /*4210*/  @P1 BRA `(.L_x_21) ;  /* 0x0000000000081947 */ /* 0x008fea0003800000 */
[----:B------:R-:W3:Y:S02]  /*4220*/  SYNCS.PHASECHK.TRANS64.TRYWAIT P1, [UR9+0x2a850], R4 ;  /* 0x02a85004ff0075a7 */ /* 0x000ee40008020149 */
[----:B---3--:R-:W-:Y:S05]  /*4230*/  @!P1 BRA `(.L_x_22) ;  /* 0x0000007000609947 */ /* 0x008fea0003800000 */
.L_x_21:
[----:B------:R-:W-:Y:S01]  /*4240*/  UIADD3 UR7, UR7, 0x400, URZ ;  /* 0x0000040007077890 */ /* 0x000fe2000fffe03f */
[----:B------:R-:W-:Y:S01]  /*4250*/  WARPGROUP.ARRIVE ;  /* 0x00000000000079c5 */ /* 0x000fe20000000000 */
[----:B------:R-:W-:Y:S02]  /*4260*/  UMOV UR15, 0x40000040 ;  /* 0x40000040000f7882 */ /* 0x000fe40000000000 */
[----:B------:R-:W-:-:S04]  /*4270*/  USHF.R.U32.HI UR7, URZ, 0x4, UR7 ;  /* 0x000000043f077899 */ /* 0x000fc80008011607 */
[----:B------:R-:W-:-:S04]  /*4280*/  ULOP3.LUT UR7, UR7, 0x3fff, URZ, 0xc0, !UPT ;  /* 0x00003fff07077892 */ /* 0x000fc8000f8ec03f */
[----:B------:R-:W-:-:S04]  /*4290*/  ULOP3.LUT UR4, UR7, 0x3000000, URZ, 0xfc, !UPT ;  /* 0x0300000007047892 */ /* 0x000fc8000f8efc3f */
[----:B------:R-:W-:-:S07]  /*42a0*/  UIMAD UR4, UR5, 0x600, UR4 ;  /* 0x00000600050478a4 */ /* 0x000fce000f8e0204 */
[----:B------:R-:W-:Y:S02]  /*42b0*/  UMOV UR14, UR4 ;  /* 0x00000004000e7c82 */ /* 0x000fe40008000000 */
[----:B------:R-:W-:Y:S01]  /*42c0*/  HGMMA.64x128x16.F32.BF16 R24, R136, gdesc[UR12].tnspB, R24, gsb0 ;  /* 0x41e0000c88187df0 */ /* 0x000fe20008001818 */
[----:B------:R-:W-:Y:S01]  /*42d0*/  UIADD3 UR14, UR4, 0x80, URZ ;  /* 0x00000080040e7890 */ /* 0x000fe2000fffe03f */
[----:B------:R-:W-:Y:S01]  /*42e0*/  UMOV UR15, 0x40000040 ;  /* 0x40000040000f7882 */ /* 0x000fe20000000000 */
[----:B------:R-:W-:Y:S02]  /*42f0*/  WARPGROUP.DEPBAR.LE gsb0, 0x0 ;  /* 0x00008000000079c5 */ /* 0x000fe40000010000 */
[----:B------:R-:W-:-:S07]  /*4300*/  WARPGROUP.ARRIVE ;  /* 0x00000000000079c5 */ /* 0x000fce0000000000 */
        /* <DEDUP_REMOVED lines=20> */
[----:B------:R-:W-:Y:S03]  /*4450*/  HGMMA.64x128x16.F32.BF16 R24, R156, gdesc[UR12].tnspB, R24, gsb0 ;  /* 0x41e0000c9c187df0 */ /* 0x000fe60008001818 */
[----:B------:R-:W-:Y:S02]  /*4460*/  WARPGROUP.DEPBAR.LE gsb0, 0x0 ;  /* 0x00008000000079c5 */ /* 0x000fe40000010000 */
[----:B------:R-:W-:Y:S05]  /*4470*/  @!P0 BRA `(.L_x_23) ;  /* 0x0000000000048947 */ /* 0x000fea0003800000 */
[----:B------:R-:W-:Y:S01]  /*4480*/  BPT.TRAP 0x1 ;  /* 0x000000040000795c */ /* 0x000fe20000300000 */
.L_x_23:
[----:B------:R-:W-:Y:S01]  /*4490*/  FMUL.FTZ R136, R88, UR6 ;  /* 0x0000000658887c20 */ /* 0x000fe20008410000 */
[----:B------:R-:W-:Y:S01]  /*44a0*/  FMUL.FTZ R14, R90, UR6 ;  /* 0x000000065a0e7c20 */ /* 0x000fe20008410000 */
[----:B------:R-:W-:Y:S01]  /*44b0*/  FMUL.FTZ R138, R89, UR6 ;  /* 0x00000006598a7c20 */ /* 0x000fe20008410000 */
[----:B------:R-:W-:Y:S01]  /*44c0*/  FMUL.FTZ R20, R91, UR6 ;  /* 0x000000065b147c20 */ /* 0x000fe20008410000 */
[----:B------:R-:W-:Y:S01]  /*44d0*/  FMUL.FTZ R140, R92, UR6 ;  /* 0x000000065c8c7c20 */ /* 0x000fe20008410000 */
[----:B------:R-:W-:Y:S01]  /*44e0*/  FMUL.FTZ R88, R94, UR6 ;  /* 0x000000065e587c20 */ /* 0x000fe20008410000 */
[----:B------:R-:W3:Y:S01]  /*44f0*/  MUFU.TANH R136, R136 ;  /* 0x0000008800887308 */ /* 0x000ee20000002400 */
[----:B------:R-:W-:Y:S01]  /*4500*/  FMUL.FTZ R142, R93, UR6 ;  /* 0x000000065d8e7c20 */ /* 0x000fe20008410000 */
[----:B------:R-:W-:Y:S01]  /*4510*/  FMUL.FTZ R90, R95, UR6 ;  /* 0x000000065f5a7c20 */ /* 0x000fe20008410000 */
[----:B------:R-:W-:Y:S01]  /*4520*/  FMUL.FTZ R144, R96, UR6 ;  /* 0x0000000660907c20 */ /* 0x000fe20008410000 */
[----:B------:R-:W-:Y:S01]  /*4530*/  FMUL.FTZ R92, R98, UR6 ;  /* 0x00000006625c7c20 */ /* 0x000fe20008410000 */
[----:B------:R-:W-:Y:S01]  /*4540*/  FMUL.FTZ R146, R97, UR6 ;  /* 0x0000000661927c20 */ /* 0x000fe20008410000 */
[----:B------:R-:W-:Y:S01]  /*4550*/  FMUL.FTZ R94, R99, UR6 ;  /* 0x00000006635e7c20 */ /* 0x000fe20008410000 */
[----:B------:R-:W-:Y:S01]  /*4560*/  FMUL.FTZ R148, R100, UR6 ;  /* 0x0000000664947c20 */ /* 0x000fe20008410000 */
[----:B------:R-:W1:Y:S01]  /*4570*/  MUFU.TANH R14, R14 ;  /* 0x0000000e000e7308 */ /* 0x000e620000002400 */
[----:B------:R-:W-:Y:S01]  /*4580*/  FMUL.FTZ R96, R102, UR6 ;  /* 0x0000000666607c20 */ /* 0x000fe20008410000 */
[----:B------:R-:W-:Y:S01]  /*4590*/  FMUL.FTZ R150, R101, UR6 ;  /* 0x0000000665967c20 */ /* 0x000fe20008410000 */
[----:B------:R-:W-:Y:S01]  /*45a0*/  FMUL.FTZ R98, R103, UR6 ;  /* 0x0000000667627c20 */ /* 0x000fe20008410000 */
[----:B------:R-:W-:Y:S01]  /*45b0*/  FMUL.FTZ R152, R104, UR6 ;  /* 0x0000000668987c20 */ /* 0x000fe20008410000 */
[----:B------:R-:W-:Y:S01]  /*45c0*/  FMUL.FTZ R100, R106, UR6 ;  /* 0x000000066a647c20 */ /* 0x000fe20008410000 */
[----:B------:R-:W-:Y:S01]  /*45d0*/  FMUL.FTZ R154, R105, UR6 ;  /* 0x00000006699a7c20 */ /* 0x000fe20008410000 */
[----:B------:R-:W-:Y:S01]  /*45e0*/  FMUL.FTZ R102, R107, UR6 ;  /* 0x000000066b667c20 */ /* 0x000fe20008410000 */
[----:B------:R-:W4:Y:S01]  /*45f0*/  MUFU.TANH R138, R138 ;  /* 0x0000008a008a7308 */ /* 0x000f220000002400 */
[----:B---3--:R-:W-:Y:S01]  /*4600*/  FMNMX.FTZ R5, R136, R15, !PT ;  /* 0x0000000f88057209 */ /* 0x008fe20007810000 */
[----:B------:R-:W-:Y:S01]  /*4610*/  FMUL.FTZ R156, R108, UR6 ;  /* 0x000000066c9c7c20 */ /* 0x000fe20008410000 */
[----:B------:R-:W-:Y:S01]  /*4620*/  FMUL.FTZ R104, R110, UR6 ;  /* 0x000000066e687c20 */ /* 0x000fe20008410000 */
[----:B------:R-:W-:Y:S01]  /*4630*/  FMUL.FTZ R158, R109, UR6 ;  /* 0x000000066d9e7c20 */ /* 0x000fe20008410000 */
[----:B------:R-:W-:Y:S01]  /*4640*/  FMUL.FTZ R106, R111, UR6 ;  /* 0x000000066f6a7c20 */ /* 0x000fe20008410000 */
[----:B------:R-:W-:Y:S01]  /*4650*/  FMUL.FTZ R168, R112, UR6 ;  /* 0x0000000670a87c20 */ /* 0x000fe20008410000 */
[----:B------:R-:W-:Y:S01]  /*4660*/  FMUL.FTZ R108, R114, UR6 ;  /* 0x00000006726c7c20 */ /* 0x000fe20008410000 */
[----:B------:R-:W3:Y:S01]  /*4670*/  MUFU.TANH R20, R20 ;  /* 0x0000001400147308 */ /* 0x000ee20000002400 */
[----:B-1----:R-:W-:Y:S01]  /*4680*/  FMNMX.FTZ R7, R14, R21, !PT ;  /* 0x000000150e077209 */ /* 0x002fe20007810000 */
[----:B------:R-:W-:Y:S01]  /*4690*/  FMUL.FTZ R170, R113, UR6 ;  /* 0x0000000671aa7c20 */ /* 0x000fe20008410000 */
[----:B------:R-:W-:Y:S01]  /*46a0*/  FMUL.FTZ R110, R115, UR6 ;  /* 0x00000006736e7c20 */ /* 0x000fe20008410000 */
[----:B------:R-:W-:Y:S01]  /*46b0*/  FMUL.FTZ R172, R116, UR6 ;  /* 0x0000000674ac7c20 */ /* 0x000fe20008410000 */
[----:B------:R-:W-:Y:S01]  /*46c0*/  FMUL.FTZ R112, R118, UR6 ;  /* 0x0000000676707c20 */ /* 0x000fe20008410000 */
[----:B------:R-:W-:Y:S01]  /*46d0*/  FMUL.FTZ R174, R117, UR6 ;  /* 0x0000000675ae7c20 */ /* 0x000fe20008410000 */
[----:B------:R-:W-:Y:S01]  /*46e0*/  FMUL.FTZ R114, R119, UR6 ;  /* 0x0000000677727c20 */ /* 0x000fe20008410000 */
[----:B------:R-:W1:Y:S01]  /*46f0*/  MUFU.TANH R140, R140 ;  /* 0x0000008c008c7308 */ /* 0x000e620000002400 */
[----:B----4-:R-:W-:Y:S01]  /*4700*/  FMNMX.FTZ R5, R138, R5, !PT ;  /* 0x000000058a057209 */ /* 0x010fe20007810000 */
        /* <DEDUP_REMOVED lines=17> */
[----:B--2---:R-:W-:Y:S01]  /*4820*/  FMUL.FTZ R4, R134, UR6 ;  /* 0x0000000686047c20 */ /* 0x004fe20008410000 */
[----:B------:R-:W-:Y:S01]  /*4830*/  FMUL.FTZ R134, R135, UR6 ;  /* 0x0000000687867c20 */ /* 0x000fe20008410000 */
[----:B------:R-:W-:Y:S01]  /*4840*/  FMUL.FTZ R133, R133, UR6 ;  /* 0x0000000685857c20 */ /* 0x000fe20008410000 */
[----:B------:R-:W-:-:S02]  /*4850*/  UIADD3 UR8, UR8, 0x2a840, URZ ;  /* 0x0002a84008087890 */ /* 0x000fc4000fffe03f */
[----:B------:R-:W1:Y:S01]  /*4860*/  MUFU.TANH R90, R90 ;  /* 0x0000005a005a7308 */ /* 0x000e620000002400 */
[----:B----4-:R-:W-:Y:S01]  /*4870*/  FMNMX.FTZ R7, R88, R7, !PT ;  /* 0x0000000758077209 */ /* 0x010fe20007810000 */
[----:B------:R-:W-:-:S06]  /*4880*/  UPRMT UR8, UR11, 0x654, UR8 ;  /* 0x000006540b087896 */ /* 0x000fcc0008000008 */
[----:B------:R-:W2:Y:S01]  /*4890*/  MUFU.TANH R144, R144 ;  /* 0x0000009000907308 */ /* 0x000ea20000002400 */
[----:B---3--:R-:W-:Y:S02]  /*48a0*/  FMNMX.FTZ R5, R142, R5, !PT ;  /* 0x000000058e057209 */ /* 0x008fe40007810000 */
[----:B------:R-:W-:Y:S05]  /*48b0*/  SYNCS.ARRIVE.TRANS64.RED.A1T0 RZ, [UR8], RZ ;  /* 0x000000ffffff79a7 */ /* 0x000fea0008100408 */
[----:B------:R-:W3:Y:S01]  /*48c0*/  MUFU.TANH R92, R92 ;  /* 0x0000005c005c7308 */ /* 0x000ee20000002400 */
[----:B-1----:R-:W-:-:S07]  /*48d0*/  FMNMX.FTZ R7, R90, R7, !PT ;  /* 0x000000075a077209 */ /* 0x002fce0007810000 */
[----:B------:R-:W1:Y:S01]  /*48e0*/  MUFU.TANH R146, R146 ;  /* 0x0000009200927308 */ /* 0x000e620000002400 */
[----:B--2---:R-:W-:-:S07]  /*48f0*/  FMNMX.FTZ R5, R144, R5, !PT ;  /* 0x0000000590057209 */ /* 0x004fce0007810000 */
[----:B------:R-:W2:Y:S01]  /*4900*/  MUFU.TANH R94, R94 ;  /* 0x0000005e005e7308 */ /* 0x000ea20000002400 */
[----:B---3--:R-:W-:-:S07]  /*4910*/  FMNMX.FTZ R7, R92, R7, !PT ;  /* 0x000000075c077209 */ /* 0x008fce0007810000 */
        /* <DEDUP_REMOVED lines=71> */
[----:B---3--:R-:W-:Y:S02]  /*4d90*/  FMNMX.FTZ R7, R132, R7, !PT ;  /* 0x0000000784077209 */ /* 0x008fe40007810000 */
[----:B-1----:R-:W-:-:S05]  /*4da0*/  FMNMX.FTZ R5, R186, R5, !PT ;  /* 0x00000005ba057209 */ /* 0x002fca0007810000 */
[----:B0-----:R-:W0:Y:S01]  /*4db0*/  SHFL.BFLY PT, R6, R5, 0x2, 0x1f ;  /* 0x0c401f0005067f89 */ /* 0x001e2200000e0000 */
[----:B--2---:R-:W-:-:S05]  /*4dc0*/  FMNMX.FTZ R4, R134, R7, !PT ;  /* 0x0000000786047209 */ /* 0x004fca0007810000 */
[----:B------:R-:W1:Y:S01]  /*4dd0*/  SHFL.BFLY PT, R7, R4, 0x2, 0x1f ;  /* 0x0c401f0004077f89 */ /* 0x000e6200000e0000 */
[----:B0-----:R-:W-:-:S05]  /*4de0*/  FMNMX.FTZ R89, R5, R6, !PT ;  /* 0x0000000605597209 */ /* 0x001fca0007810000 */
[----:B------:R-:W0:Y:S01]  /*4df0*/  SHFL.BFLY PT, R6, R89, 0x1, 0x1f ;  /* 0x0c201f0059067f89 */ /* 0x000e2200000e0000 */
[----:B-1----:R-:W-:Y:S02]  /*4e00*/  FMNMX.FTZ R91, R4, R7, !PT ;  /* 0x00000007045b7209 */ /* 0x002fe40007810000 */
[----:B------:R-:W1:Y:S03]  /*4e10*/  LDC R7, c[0x0][0x988] ;  /* 0x00026200ff077b82 */ /* 0x000e660000000800 */
[----:B------:R-:W2:Y:S01]  /*4e20*/  SHFL.BFLY PT, R12, R91, 0x1, 0x1f ;  /* 0x0c201f005b0c7f89 */ /* 0x000ea200000e0000 */
[----:B0-----:R-:W-:-:S05]  /*4e30*/  FMNMX.FTZ R6, R89, R6, !PT ;  /* 0x0000000659067209 */ /* 0x001fca0007810000 */
[CC--:B-1----:R-:W-:Y:S01]  /*4e40*/  FMUL.FTZ R107, R6.reuse, R7.reuse ;  /* 0x00000007066b7220 */ /* 0x0c2fe20000410000 */
[----:B------:R-:W-:Y:S01]  /*4e50*/  FADD.FTZ R188, -R6, R15 ;  /* 0x0000000f06bc7221 */ /* 0x000fe20000010100 */
[----:B--2---:R-:W-:Y:S02]  /*4e60*/  FMNMX.FTZ R12, R91, R12, !PT ;  /* 0x0000000c5b0c7209 */ /* 0x004fe40007810000 */
[-CC-:B------:R-:W-:Y:S01]  /*4e70*/  FFMA.FTZ R15, R136, R7.reuse, -R107.reuse ;  /* 0x00000007880f7223 */ /* 0x180fe2000001086b */
[-C--:B------:R-:W-:Y:S01]  /*4e80*/  FMUL.FTZ R188, R188, R7.reuse ;  /* 0x00000007bcbc7220 */ /* 0x080fe20000410000 */
[-CC-:B------:R-:W-:Y:S01]  /*4e90*/  FFMA.FTZ R136, R138, R7.reuse, -R107.reuse ;  /* 0x000000078a887223 */ /* 0x180fe2000001086b */
[-C--:B------:R-:W-:Y:S01]  /*4ea0*/  FFMA.FTZ R138, R140, R7.reuse, -R107 ;  /* 0x000000078c8a7223 */ /* 0x080fe2000001086b */
[CC--:B------:R-:W-:Y:S01]  /*4eb0*/  FMUL.FTZ R109, R12.reuse, R7.reuse ;  /* 0x000000070c6d7220 */ /* 0x0c0fe20000410000 */
[----:B------:R-:W-:Y:S01]  /*4ec0*/  FADD.FTZ R190, -R12, R21 ;  /* 0x000000150cbe7221 */ /* 0x000fe20000010100 */
[----:B------:R-:W-:Y:S01]  /*4ed0*/  MUFU.EX2 R4, R188 ;  /* 0x000000bc00047308 */ /* 0x000fe20000000800 */
[-C--:B------:R-:W-:Y:S01]  /*4ee0*/  FFMA.FTZ R21, R142, R7.reuse, -R107 ;  /* 0x000000078e157223 */ /* 0x080fe2000001086b */
[-CC-:B------:R-:W-:Y:S01]  /*4ef0*/  FFMA.FTZ R14, R14, R7.reuse, -R109.reuse ;  /* 0x000000070e0e7223 */ /* 0x180fe2000001086d */
[-C--:B------:R-:W-:Y:S01]  /*4f00*/  FMUL.FTZ R190, R190, R7.reuse ;  /* 0x00000007bebe7220 */ /* 0x080fe20000410000 */
[-CC-:B------:R-:W-:Y:S01]  /*4f10*/  FFMA.FTZ R137, R20, R7.reuse, -R109.reuse ;  /* 0x0000000714897223 */ /* 0x180fe2000001086d */
[-CC-:B------:R-:W-:Y:S01]  /*4f20*/  FFMA.FTZ R139, R88, R7.reuse, -R109.reuse ;  /* 0x00000007588b7223 */ /* 0x180fe2000001086d */
[-C--:B------:R-:W-:Y:S01]  /*4f30*/  FFMA.FTZ R90, R90, R7.reuse, -R109 ;  /* 0x000000075a5a7223 */ /* 0x080fe2000001086d */
[-C--:B------:R-:W-:Y:S01]  /*4f40*/  FFMA.FTZ R140, R144, R7.reuse, -R107 ;  /* 0x00000007908c7223 */ /* 0x080fe2000001086b */
[----:B------:R-:W-:Y:S01]  /*4f50*/  MUFU.EX2 R5, R190 ;  /* 0x000000be00057308 */ /* 0x000fe20000000800 */
[-C--:B------:R-:W-:Y:S01]  /*4f60*/  FFMA.FTZ R92, R92, R7.reuse, -R109 ;  /* 0x000000075c5c7223 */ /* 0x080fe2000001086d */
[-C--:B------:R-:W-:Y:S01]  /*4f70*/  FFMA.FTZ R89, R146, R7.reuse, -R107 ;  /* 0x0000000792597223 */ /* 0x080fe2000001086b */
[-C--:B------:R-:W-:Y:S01]  /*4f80*/  FFMA.FTZ R94, R94, R7.reuse, -R109 ;  /* 0x000000075e5e7223 */ /* 0x080fe2000001086d */
[-C--:B------:R-:W-:Y:S01]  /*4f90*/  FFMA.FTZ R142, R148, R7.reuse, -R107 ;  /* 0x00000007948e7223 */ /* 0x080fe2000001086b */
[-C--:B------:R-:W-:Y:S01]  /*4fa0*/  FFMA.FTZ R96, R96, R7.reuse, -R109 ;  /* 0x0000000760607223 */ /* 0x080fe2000001086d */
[-C--:B------:R-:W-:Y:S01]  /*4fb0*/  FFMA.FTZ R91, R150, R7.reuse, -R107 ;  /* 0x00000007965b7223 */ /* 0x080fe2000001086b */
[-C--:B------:R-:W-:Y:S01]  /*4fc0*/  FFMA.FTZ R98, R98, R7.reuse, -R109 ;  /* 0x0000000762627223 */ /* 0x080fe2000001086d */
[----:B------:R-:W0:Y:S01]  /*4fd0*/  MUFU.EX2 R15, R15 ;  /* 0x0000000f000f7308 */ /* 0x000e220000000800 */
[-C--:B------:R-:W-:Y:S01]  /*4fe0*/  FFMA.FTZ R144, R152, R7.reuse, -R107 ;  /* 0x0000000798907223 */ /* 0x080fe2000001086b */
[-C--:B------:R-:W-:Y:S01]  /*4ff0*/  FFMA.FTZ R100, R100, R7.reuse, -R109 ;  /* 0x0000000764647223 */ /* 0x080fe2000001086d */
[-C--:B------:R-:W-:Y:S01]  /*5000*/  FFMA.FTZ R93, R154, R7.reuse, -R107 ;  /* 0x000000079a5d7223 */ /* 0x080fe2000001086b */
[-C--:B------:R-:W-:Y:S01]  /*5010*/  FFMA.FTZ R102, R102, R7.reuse, -R109 ;  /* 0x0000000766667223 */ /* 0x080fe2000001086d */
[-C--:B------:R-:W-:Y:S01]  /*5020*/  FFMA.FTZ R146, R156, R7.reuse, -R107 ;  /* 0x000000079c927223 */ /* 0x080fe2000001086b */
[-C--:B------:R-:W-:Y:S01]  /*5030*/  FFMA.FTZ R104, R104, R7.reuse, -R109 ;  /* 0x0000000768687223 */ /* 0x080fe2000001086d */
[-C--:B------:R-:W-:Y:S01]  /*5040*/  FFMA.FTZ R95, R158, R7.reuse, -R107 ;  /* 0x000000079e5f7223 */ /* 0x080fe2000001086b */
[----:B------:R-:W1:Y:S01]  /*5050*/  MUFU.EX2 R14, R14 ;  /* 0x0000000e000e7308 */ /* 0x000e620000000800 */
[-C--:B------:R-:W-:Y:S01]  /*5060*/  FFMA.FTZ R106, R106, R7.reuse, -R109 ;  /* 0x000000076a6a7223 */ /* 0x080fe2000001086d */
[-C--:B------:R-:W-:Y:S01]  /*5070*/  FFMA.FTZ R148, R168, R7.reuse, -R107 ;  /* 0x00000007a8947223 */ /* 0x080fe2000001086b */
[-C--:B------:R-:W-:Y:S01]  /*5080*/  FFMA.FTZ R108, R108, R7.reuse, -R109 ;  /* 0x000000076c6c7223 */ /* 0x080fe2000001086d */
[-C--:B------:R-:W-:Y:S01]  /*5090*/  FFMA.FTZ R97, R170, R7.reuse, -R107 ;  /* 0x00000007aa617223 */ /* 0x080fe2000001086b */
[-C--:B------:R-:W-:Y:S01]  /*50a0*/  FFMA.FTZ R110, R110, R7.reuse, -R109 ;  /* 0x000000076e6e7223 */ /* 0x080fe2000001086d */
[-C--:B------:R-:W-:Y:S01]  /*50b0*/  FFMA.FTZ R150, R172, R7.reuse, -R107 ;  /* 0x00000007ac967223 */ /* 0x080fe2000001086b */
[----:B------:R-:W-:Y:S01]  /*50c0*/  FFMA.FTZ R112, R112, R7, -R109 ;  /* 0x0000000770707223 */ /* 0x000fe2000001086d */
[----:B------:R-:W2:Y:S01]  /*50d0*/  MUFU.EX2 R136, R136 ;  /* 0x0000008800887308 */ /* 0x000ea20000000800 */
[----:B0-----:R-:W-:Y:S01]  /*50e0*/  FFMA.FTZ R3, R4, R3, R15 ;  /* 0x0000000304037223 */ /* 0x001fe2000001000f */
[-C--:B------:R-:W-:Y:S01]  /*50f0*/  FFMA.FTZ R99, R174, R7.reuse, -R107 ;  /* 0x00000007ae637223 */ /* 0x080fe2000001086b */
[-C--:B------:R-:W-:Y:S01]  /*5100*/  FFMA.FTZ R114, R114, R7.reuse, -R109 ;  /* 0x0000000772727223 */ /* 0x080fe2000001086d */
[-C--:B------:R-:W-:Y:S01]  /*5110*/  FFMA.FTZ R152, R120, R7.reuse, -R107 ;  /* 0x0000000778987223 */ /* 0x080fe2000001086b */
[-C--:B------:R-:W-:Y:S01]  /*5120*/  FFMA.FTZ R116, R116, R7.reuse, -R109 ;  /* 0x0000000774747223 */ /* 0x080fe2000001086d */
[-C--:B------:R-:W-:Y:S01]  /*5130*/  FFMA.FTZ R101, R176, R7.reuse, -R107 ;  /* 0x00000007b0657223 */ /* 0x080fe2000001086b */
[-C--:B------:R-:W-:Y:S01]  /*5140*/  FFMA.FTZ R118, R118, R7.reuse, -R109 ;  /* 0x0000000776767223 */ /* 0x080fe2000001086d */
[----:B------:R-:W0:Y:S01]  /*5150*/  MUFU.EX2 R137, R137 ;  /* 0x0000008900897308 */ /* 0x000e220000000800 */
[----:B-1----:R-:W-:Y:S01]  /*5160*/  FFMA.FTZ R0, R5, R0, R14 ;  /* 0x0000000005007223 */ /* 0x002fe2000001000e */
[-C--:B------:R-:W-:Y:S01]  /*5170*/  FFMA.FTZ R154, R124, R7.reuse, -R107 ;  /* 0x000000077c9a7223 */ /* 0x080fe2000001086b */
[-C--:B------:R-:W-:Y:S01]  /*5180*/  FFMA.FTZ R122, R122, R7.reuse, -R109 ;  /* 0x000000077a7a7223 */ /* 0x080fe2000001086d */
[-C--:B------:R-:W-:Y:S01]  /*5190*/  FFMA.FTZ R103, R178, R7.reuse, -R107 ;  /* 0x00000007b2677223 */ /* 0x080fe2000001086b */
[-C--:B------:R-:W-:Y:S01]  /*51a0*/  FFMA.FTZ R126, R126, R7.reuse, -R109 ;  /* 0x000000077e7e7223 */ /* 0x080fe2000001086d */
[-C--:B------:R-:W-:Y:S01]  /*51b0*/  FFMA.FTZ R156, R128, R7.reuse, -R107 ;  /* 0x00000007809c7223 */ /* 0x080fe2000001086b */
[-C--:B------:R-:W-:Y:S01]  /*51c0*/  FFMA.FTZ R130, R130, R7.reuse, -R109 ;  /* 0x0000000782827223 */ /* 0x080fe2000001086d */
[----:B------:R-:W1:Y:S01]  /*51d0*/  MUFU.EX2 R138, R138 ;  /* 0x0000008a008a7308 */ /* 0x000e620000000800 */
[----:B--2---:R-:W-:Y:S01]  /*51e0*/  FADD.FTZ R3, R136, R3 ;  /* 0x0000000388037221 */ /* 0x004fe20000010000 */
[-C--:B------:R-:W-:Y:S01]  /*51f0*/  FFMA.FTZ R105, R180, R7.reuse, -R107 ;  /* 0x00000007b4697223 */ /* 0x080fe2000001086b */
[-C--:B------:R-:W-:Y:S01]  /*5200*/  FFMA.FTZ R182, R182, R7.reuse, -R109 ;  /* 0x00000007b6b67223 */ /* 0x080fe2000001086d */
[-C--:B------:R-:W-:Y:S01]  /*5210*/  FFMA.FTZ R158, R184, R7.reuse, -R107 ;  /* 0x00000007b89e7223 */ /* 0x080fe2000001086b */
[-C--:B------:R-:W-:Y:S01]  /*5220*/  FFMA.FTZ R132, R132, R7.reuse, -R109 ;  /* 0x0000000784847223 */ /* 0x080fe2000001086d */
[-C--:B------:R-:W-:Y:S01]  /*5230*/  FFMA.FTZ R107, R186, R7.reuse, -R107 ;  /* 0x00000007ba6b7223 */ /* 0x080fe2000001086b */
[----:B------:R-:W-:Y:S01]  /*5240*/  FFMA.FTZ R109, R134, R7, -R109 ;  /* 0x00000007866d7223 */ /* 0x000fe2000001086d */
[----:B------:R-:W2:Y:S01]  /*5250*/  MUFU.EX2 R139, R139 ;  /* 0x0000008b008b7308 */ /* 0x000ea20000000800 */
[----:B0-----:R-:W-:-:S07]  /*5260*/  FADD.FTZ R0, R137, R0 ;  /* 0x0000000089007221 */ /* 0x001fce0000010000 */
[----:B------:R-:W0:Y:S01]  /*5270*/  MUFU.EX2 R21, R21 ;  /* 0x0000001500157308 */ /* 0x000e220000000800 */
[----:B-1----:R-:W-:-:S07]  /*5280*/  FADD.FTZ R20, R138, R3 ;  /* 0x000000038a147221 */ /* 0x002fce0000010000 */
[----:B------:R-:W1:Y:S01]  /*5290*/  MUFU.EX2 R90, R90 ;  /* 0x0000005a005a7308 */ /* 0x000e620000000800 */
[----:B--2---:R-:W-:-:S07]  /*52a0*/  FADD.FTZ R0, R139, R0 ;  /* 0x000000008b007221 */ /* 0x004fce0000010000 */
        /* <DEDUP_REMOVED lines=79> */
[----:B0-----:R-:W-:Y:S01]  /*57a0*/  FADD.FTZ R0, R159, R0 ;  /* 0x000000009f007221 */ /* 0x001fe20000010000 */
[----:B-1----:R-:W-:-:S03]  /*57b0*/  FADD.FTZ R3, R107, R20 ;  /* 0x000000146b037221 */ /* 0x002fc60000010000 */
[----:B--2---:R-:W-:Y:S01]  /*57c0*/  FADD.FTZ R0, R109, R0 ;  /* 0x000000006d007221 */ /* 0x004fe20000010000 */
[----:B------:R-:W-:Y:S06]  /*57d0*/  @!P0 BRA `(.L_x_24) ;  /* 0x0000000000048947 */ /* 0x000fec0003800000 */
[----:B------:R-:W-:Y:S01]  /*57e0*/  BPT.TRAP 0x1 ;  /* 0x000000040000795c */ /* 0x000fe20000300000 */
.L_x_24:
[----:B------:R-:W-:Y:S01]  /*57f0*/  UIADD3 UR9, UR9, 0x2a860, URZ ;  /* 0x0002a86009097890 */ /* 0x000fe2000fffe03f */
[C---:B------:R-:W-:Y:S01]  /*5800*/  ISETP.GT.AND P1, PT, R13.reuse, RZ, PT ;  /* 0x000000ff0d00720c */ /* 0x040fe20003f24270 */
[----:B------:R-:W-:Y:S01]  /*5810*/  UMOV UR4, UR39 ;  /* 0x0000002700047c82 */ /* 0x000fe20008000000 */
[----:B------:R-:W-:Y:S01]  /*5820*/  UMOV UR5, UR38 ;  /* 0x0000002600057c82 */ /* 0x000fe20008000000 */
[----:B------:R-:W-:Y:S01]  /*5830*/  UPRMT UR9, UR11, 0x654, UR9 ;  /* 0x000006540b097896 */ /* 0x000fe20008000009 */
[----:B------:R-:W-:Y:S01]  /*5840*/  F2FP.BF16.F32.PACK_AB R136, R136, R15 ;  /* 0x0000000f8888723e */ /* 0x000fe200000010ff */
[----:B------:R-:W-:Y:S01]  /*5850*/  VIADD R13, R13, 0xffffffff ;  /* 0xffffffff0d0d7836 */ /* 0x000fe20000000000 */
[----:B------:R-:W-:Y:S01]  /*5860*/  F2FP.BF16.F32.PACK_AB R138, R21, R138 ;  /* 0x0000008a158a723e */ /* 0x000fe200000010ff */
[----:B------:R-:W-:Y:S01]  /*5870*/  IMAD.MOV.U32 R21, RZ, RZ, R12 ;  /* 0x000000ffff157224 */ /* 0x000fe200078e000c */
[----:B------:R-:W-:Y:S02]  /*5880*/  F2FP.BF16.F32.PACK_AB R137, R137, R14 ;  /* 0x0000000e8989723e */ /* 0x000fe400000010ff */
[----:B------:R-:W-:-:S02]  /*5890*/  F2FP.BF16.F32.PACK_AB R139, R90, R139 ;  /* 0x0000008b5a8b723e */ /* 0x000fc400000010ff */
[----:B------:R-:W-:Y:S01]  /*58a0*/  SYNCS.ARRIVE.TRANS64.RED.A1T0 RZ, [UR9], RZ ;  /* 0x000000ffffff79a7 */ /* 0x000fe20008100409 */
[----:B------:R-:W-:Y:S02]  /*58b0*/  F2FP.BF16.F32.PACK_AB R140, R89, R140 ;  /* 0x0000008c598c723e */ /* 0x000fe400000010ff */
[----:B------:R-:W-:Y:S02]  /*58c0*/  F2FP.BF16.F32.PACK_AB R141, R94, R141 ;  /* 0x0000008d5e8d723e */ /* 0x000fe400000010ff */
[----:B------:R-:W-:Y:S02]  /*58d0*/  F2FP.BF16.F32.PACK_AB R142, R91, R142 ;  /* 0x0000008e5b8e723e */ /* 0x000fe400000010ff */
[----:B------:R-:W-:Y:S02]  /*58e0*/  F2FP.BF16.F32.PACK_AB R143, R98, R143 ;  /* 0x0000008f628f723e */ /* 0x000fe400000010ff */
[----:B------:R-:W-:Y:S02]  /*58f0*/  F2FP.BF16.F32.PACK_AB R144, R93, R144 ;  /* 0x000000905d90723e */ /* 0x000fe400000010ff */
[----:B------:R-:W-:-:S02]  /*5900*/  F2FP.BF16.F32.PACK_AB R145, R102, R145 ;  /* 0x000000916691723e */ /* 0x000fc400000010ff */
        /* <DEDUP_REMOVED lines=14> */
[----:B------:R-:W-:Y:S01]  /*59f0*/  MOV R15, R6 ;  /* 0x00000006000f7202 */ /* 0x000fe20000000f00 */
[----:B------:R-:W-:Y:S06]  /*5a00*/  @P1 BRA `(.L_x_25) ;  /* 0xffffffdc006c1947 */ /* 0x000fec000383ffff */
.L_x_14:
[----:B------:R-:W-:Y:S06]  /*5a10*/  BAR.ARV 0x8, 0x180 ;  /* 0x0206000000007b1d */ /* 0x000fec0000002000 */
        /* <DEDUP_REMOVED lines=64> */
[----:B------:R-:W-:Y:S06]  /*5e20*/  @!P0 BRA `(.L_x_26) ;  /* 0x0000000000048947 */ /* 0x000fec0003800000 */
[----:B------:R-:W-:Y:S01]  /*5e30*/  BPT.TRAP 0x1 ;  /* 0x000000040000795c */ /* 0x000fe20000300000 */
.L_x_26:
[----:B------:R-:W0:Y:S01]  /*5e40*/  S2UR UR13, SR_CgaCtaId ;  /* 0x00000000000d79c3 */ /* 0x000e220000008800 */
[----:B------:R-:W-:Y:S01]  /*5e50*/  UMOV UR4, 0x400 ;  /* 0x0000040000047882 */ /* 0x000fe20000000000 */
[----:B------:R-:W-:-:S05]  /*5e60*/  IMAD.U32 R4, RZ, RZ, UR39 ;  /* 0x00000027ff047e24 */ /* 0x000fca000f8e00ff */
[----:B------:R-:W-:Y:S01]  /*5e70*/  SHF.L.U32 R4, R4, 0x1f, RZ ;  /* 0x0000001f04047819 */ /* 0x000fe200000006ff */
[----:B0-----:R-:W-:-:S04]  /*5e80*/  ULEA UR4, UR13, UR4, 0x18 ;  /* 0x000000040d047291 */ /* 0x001fc8000f8ec03f */
[----:B------:R-:W-:-:S09]  /*5e90*/  ULEA UR10, UR38, UR4, 0x3 ;  /* 0x00000004260a7291 */ /* 0x000fd2000f8e183f */
[----:B------:R0:W1:Y:S01]  /*5ea0*/  SYNCS.PHASECHK.TRANS64.TRYWAIT P1, [UR10+0x2a850], R4 ;  /* 0x02a85004ff0075a7 */ /* 0x000062000802014a */
[----:B------:R-:W-:Y:S05]  /*5eb0*/  @!P0 BRA `(.L_x_27) ;  /* 0x0000000000048947 */ /* 0x000fea0003800000 */
[----:B------:R-:W-:Y:S01]  /*5ec0*/  BPT.TRAP 0x1 ;  /* 0x000000040000795c */ /* 0x000fe20000300000 */
.L_x_27:
[----:B-1----:R-:W-:Y:S05]  /*5ed0*/  @P1 BRA `(.L_x_28) ;  /* 0x0000000000081947 */ /* 0x002fea0003800000 */
[----:B------:R-:W1:Y:S02]  /*5ee0*/  SYNCS.PHASECHK.TRANS64.TRYWAIT P1, [UR10+0x2a850], R4 ;  /* 0x02a85004ff0075a7 */ /* 0x000e64000802014a */
[----:B-1----:R-:W-:Y:S05]  /*5ef0*/  @!P1 BRA `(.L_x_29) ;  /* 0x0000005400489947 */ /* 0x002fea0003800000 */
.L_x_28:
[----:B------:R-:W-:Y:S01]  /*5f00*/  UIADD3 UR5, UR4, 0x400, URZ ;  /* 0x0000040004057890 */ /* 0x000fe2000fffe03f */
[----:B------:R-:W-:Y:S01]  /*5f10*/  WARPGROUP.ARRIVE ;  /* 0x00000000000079c5 */ /* 0x000fe20000000000 */
[----:B------:R-:W-:Y:S01]  /*5f20*/  UMOV UR7, 0x40000040 ;  /* 0x4000004000077882 */ /* 0x000fe20000000000 */
[----:B------:R-:W-:Y:S01]  /*5f30*/  UMOV UR15, 0x40000040 ;  /* 0x40000040000f7882 */ /* 0x000fe20000000000 */
[----:B------:R-:W-:Y:S01]  /*5f40*/  USHF.R.U32.HI UR5, URZ, 0x4, UR5 ;  /* 0x000000043f057899 */ /* 0x000fe20008011605 */
[----:B01----:R-:W0:Y:S01]  /*5f50*/  SHFL.BFLY PT, R4, R3, 0x2, 0x1f ;  /* 0x0c401f0003047f89 */ /* 0x003e2200000e0000 */
[----:B------:R-:W-:Y:S02]  /*5f60*/  MOV R11, RZ ;  /* 0x000000ff000b7202 */ /* 0x000fe40000000f00 */
[----:B------:R-:W-:Y:S01]  /*5f70*/  ULOP3.LUT UR5, UR5, 0x3fff, URZ, 0xc0, !UPT ;  /* 0x00003fff05057892 */ /* 0x000fe2000f8ec03f */
[----:B------:R-:W1:Y:S03]  /*5f80*/  SHFL.BFLY PT, R5, R0, 0x2, 0x1f ;  /* 0x0c401f0000057f89 */ /* 0x000e6600000e0000 */
[----:B------:R-:W-:-:S04]  /*5f90*/  ULOP3.LUT UR5, UR5, 0x3000000, URZ, 0xfc, !UPT ;  /* 0x0300000005057892 */ /* 0x000fc8000f8efc3f */
[----:B------:R-:W-:-:S04]  /*5fa0*/  UIMAD UR6, UR38, 0x600, UR5 ;  /* 0x00000600260678a4 */ /* 0x000fc8000f8e0205 */
[----:B------:R-:W-:-:S05]  /*5fb0*/  UIADD3 UR8, UR6, 0x80, URZ ;  /* 0x0000008006087890 */ /* 0x000fca000fffe03f */
[----:B------:R-:W-:Y:S01]  /*5fc0*/  HGMMA.64x128x16.F32.BF16 R24, R136, gdesc[UR4].tnspB, R24, gsb0 ;  /* 0x41e0000488187df0 */ /* 0x000fe20008001818 */
[----:B------:R-:W-:Y:S01]  /*5fd0*/  UMOV UR7, 0x40000040 ;  /* 0x4000004000077882 */ /* 0x000fe20000000000 */
[----:B------:R-:W-:Y:S01]  /*5fe0*/  UMOV UR14, UR8 ;  /* 0x00000008000e7c82 */ /* 0x000fe20008000000 */
[----:B------:R-:W-:Y:S01]  /*5ff0*/  UIADD3 UR8, UR6, 0x100, URZ ;  /* 0x0000010006087890 */ /* 0x000fe2000fffe03f */
[----:B0-----:R-:W-:Y:S01]  /*6000*/  FADD.FTZ R4, R4, R3 ;  /* 0x0000000304047221 */ /* 0x001fe20000010000 */
[----:B------:R-:W-:Y:S02]  /*6010*/  IMAD.MOV.U32 R3, RZ, RZ, -0x800000 ;  /* 0xff800000ff037424 */ /* 0x000fe400078e00ff */
[----:B-1----:R-:W-:Y:S01]  /*6020*/  FADD.FTZ R8, R5, R0 ;  /* 0x0000000005087221 */ /* 0x002fe20000010000 */
[----:B------:R-:W-:Y:S01]  /*6030*/  IMAD.MOV.U32 R0, RZ, RZ, -0x800000 ;  /* 0xff800000ff007424 */ /* 0x000fe200078e00ff */
[----:B------:R-:W0:Y:S04]  /*6040*/  SHFL.BFLY PT, R5, R4, 0x1, 0x1f ;  /* 0x0c201f0004057f89 */ /* 0x000e2800000e0000 */
[----:B------:R-:W1:Y:S01]  /*6050*/  SHFL.BFLY PT, R9, R8, 0x1, 0x1f ;  /* 0x0c201f0008097f89 */ /* 0x000e6200000e0000 */
[----:B0-----:R-:W-:Y:S01]  /*6060*/  FADD.FTZ R14, R4, R5 ;  /* 0x00000005040e7221 */ /* 0x001fe20000010000 */
[----:B------:R-:W-:-:S02]  /*6070*/  IMAD.MOV.U32 R5, RZ, RZ, RZ ;  /* 0x000000ffff057224 */ /* 0x000fc400078e00ff */
[----:B-1----:R-:W-:Y:S02]  /*6080*/  FADD.FTZ R15, R8, R9 ;  /* 0x00000009080f7221 */ /* 0x002fe40000010000 */
[----:B------:R-:W-:-:S03]  /*6090*/  FSETP.NE.FTZ.AND P1, PT, R14, RZ, PT ;  /* 0x000000ff0e00720b */ /* 0x000fc60003f35000 */
[----:B------:R-:W-:-:S10]  /*60a0*/  FSETP.NE.FTZ.AND P2, PT, R15, RZ, PT ;  /* 0x000000ff0f00720b */ /* 0x000fd40003f55000 */
[----:B------:R-:W0:Y:S01]  /*60b0*/  @P1 MUFU.LG2 R10, R14 ;  /* 0x0000000e000a1308 */ /* 0x000e220000000c00 */
[C---:B------:R-:W-:Y:S02]  /*60c0*/  @P1 FMUL.FTZ R9, R7.reuse, 0.69314718246459960938 ;  /* 0x3f31721807091820 */ /* 0x040fe40000410000 */
[----:B------:R-:W-:-:S05]  /*60d0*/  @P2 FMUL.FTZ R4, R7, 0.69314718246459960938 ;  /* 0x3f31721807042820 */ /* 0x000fca0000410000 */
[----:B------:R-:W1:Y:S08]  /*60e0*/  @P2 MUFU.LG2 R13, R15 ;  /* 0x0000000f000d2308 */ /* 0x000e700000000c00 */
[----:B------:R2:W3:Y:S01]  /*60f0*/  @P1 MUFU.RCP R5, R14 ;  /* 0x0000000e00051308 */ /* 0x0004e20000001000 */
[----:B0-----:R-:W-:-:S04]  /*6100*/  @P1 FMUL.FTZ R10, R10, 0.69314718246459960938 ;  /* 0x3f3172180a0a1820 */ /* 0x001fc80000410000 */
[----:B------:R-:W-:-:S03]  /*6110*/  @P1 FFMA.FTZ R3, R9, R6, R10 ;  /* 0x0000000609031223 */ /* 0x000fc6000001000a */
[----:B------:R2:W0:Y:S01]  /*6120*/  @P2 MUFU.RCP R11, R15 ;  /* 0x0000000f000b2308 */ /* 0x0004220000001000 */
[----:B-1----:R-:W-:-:S04]  /*6130*/  @P2 FMUL.FTZ R13, R13, 0.69314718246459960938 ;  /* 0x3f3172180d0d2820 */ /* 0x002fc80000410000 */
[----:B------:R-:W-:Y:S01]  /*6140*/  @P2 FFMA.FTZ R0, R4, R12, R13 ;  /* 0x0000000c04002223 */ /* 0x000fe2000001000d */
[----:B------:R-:W-:Y:S02]  /*6150*/  WARPGROUP.DEPBAR.LE gsb0, 0x0 ;  /* 0x00008000000079c5 */ /* 0x000fe40000010000 */
[----:B------:R-:W-:-:S06]  /*6160*/  WARPGROUP.ARRIVE ;  /* 0x00000000000079c5 */ /* 0x000fcc0000000000 */
[----:B------:R-:W-:Y:S01]  /*6170*/  HGMMA.64x128x16.F32.BF16 R24, R140, gdesc[UR12].tnspB, R24, gsb0 ;  /* 0x41e0000c8c187df0 */ /* 0x000fe20008001818 */
[----:B------:R-:W-:Y:S01]  /*6180*/  UMOV UR14, UR8 ;  /* 0x00000008000e7c82 */ /* 0x000fe20008000000 */
[----:B------:R-:W-:Y:S01]  /*6190*/  UMOV UR15, 0x40000040 ;  /* 0x40000040000f7882 */ /* 0x000fe20000000000 */
[----:B------:R-:W-:Y:S01]  /*61a0*/  UIADD3 UR8, UR6, 0x180, URZ ;  /* 0x0000018006087890 */ /* 0x000fe2000fffe03f */
[----:B------:R-:W-:Y:S02]  /*61b0*/  WARPGROUP.DEPBAR.LE gsb0, 0x0 ;  /* 0x00008000000079c5 */ /* 0x000fe40000010000 */
[----:B------:R-:W-:-:S06]  /*61c0*/  WARPGROUP.ARRIVE ;  /* 0x00000000000079c5 */ /* 0x000fcc0000000000 */
[----:B------:R-:W-:Y:S01]  /*61d0*/  HGMMA.64x128x16.F32.BF16 R24, R144, gdesc[UR12].tnspB, R24, gsb0 ;  /* 0x41e0000c90187df0 */ /* 0x000fe20008001818 */
[----:B------:R-:W-:Y:S01]  /*61e0*/  UMOV UR14, UR8 ;  /* 0x00000008000e7c82 */ /* 0x000fe20008000000 */
[----:B------:R-:W-:Y:S01]  /*61f0*/  UMOV UR15, 0x40000040 ;  /* 0x40000040000f7882 */ /* 0x000fe20000000000 */
[----:B------:R-:W-:Y:S02]  /*6200*/  UIADD3 UR8, UR6, 0x200, URZ ;  /* 0x0000020006087890 */ /* 0x000fe4000fffe03f */
[----:B------:R-:W-:Y:S01]  /*6210*/  UIADD3 UR6, UR6, 0x280, URZ ;  /* 0x0000028006067890 */ /* 0x000fe2000fffe03f */
[----:B------:R-:W-:Y:S02]  /*6220*/  WARPGROUP.DEPBAR.LE gsb0, 0x0 ;  /* 0x00008000000079c5 */ /* 0x000fe40000010000 */
[----:B------:R-:W-:-:S06]  /*6230*/  WARPGROUP.ARRIVE ;  /* 0x00000000000079c5 */ /* 0x000fcc0000000000 */
[----:B------:R-:W-:Y:S01]  /*6240*/  HGMMA.64x128x16.F32.BF16 R24, R148, gdesc[UR12].tnspB, R24, gsb0 ;  /* 0x41e0000c94187df0 */ /* 0x000fe20008001818 */
[----:B------:R-:W-:Y:S01]  /*6250*/  UMOV UR14, UR8 ;  /* 0x00000008000e7c82 */ /* 0x000fe20008000000 */
[----:B------:R-:W-:Y:S01]  /*6260*/  UMOV UR15, 0x40000040 ;  /* 0x40000040000f7882 */ /* 0x000fe20000000000 */
[----:B------:R-:W-:Y:S02]  /*6270*/  WARPGROUP.DEPBAR.LE gsb0, 0x0 ;  /* 0x00008000000079c5 */ /* 0x000fe40000010000 */
[----:B------:R-:W-:-:S07]  /*6280*/  WARPGROUP.ARRIVE ;  /* 0x00000000000079c5 */ /* 0x000fce0000000000 */
[----:B------:R-:W-:Y:S03]  /*6290*/  HGMMA.64x128x16.F32.BF16 R24, R152, gdesc[UR12].tnspB, R24, gsb0 ;  /* 0x41e0000c98187df0 */ /* 0x000fe60008001818 */
[----:B------:R-:W-:Y:S02]  /*62a0*/  WARPGROUP.DEPBAR.LE gsb0, 0x0 ;  /* 0x00008000000079c5 */ /* 0x000fe40000010000 */
[----:B------:R-:W-:-:S07]  /*62b0*/  WARPGROUP.ARRIVE ;  /* 0x00000000000079c5 */ /* 0x000fce0000000000 */
[----:B------:R-:W-:Y:S03]  /*62c0*/  HGMMA.64x128x16.F32.BF16 R24, R156, gdesc[UR4].tnspB, R24, gsb0 ;  /* 0x41e000049c187df0 */ /* 0x000fe60008001818 */
[----:B------:R-:W-:Y:S02]  /*62d0*/  WARPGROUP.DEPBAR.LE gsb0, 0x0 ;  /* 0x00008000000079c5 */ /* 0x000fe40000010000 */
[----:B0-23--:R-:W-:Y:S05]  /*62e0*/  @!P0 BRA `(.L_x_30) ;  /* 0x0000000000048947 */ /* 0x00dfea0003800000 */
[----:B------:R-:W-:Y:S01]  /*62f0*/  BPT.TRAP 0x1 ;  /* 0x000000040000795c */ /* 0x000fe20000300000 */
.L_x_30:
[----:B------:R-:W0:Y:S01]  /*6300*/  S2UR UR5, SR_SWINHI ;  /* 0x00000000000579c3 */ /* 0x000e220000002f00 */
        /* <DEDUP_REMOVED lines=23> */
[----:B------:R-:W-:Y:S01]  /*6480*/  UMOV UR6, UR4 ;  /* 0x0000000400067c82 */ /* 0x000fe20008000000 */
[----:B0-----:R-:W-:Y:S01]  /*6490*/  UMOV UR7, UR5 ;  /* 0x0000000500077c82 */ /* 0x001fe20008000000 */
[----:B------:R-:W-:Y:S01]  /*64a0*/  FMUL.FTZ R68, R68, R5 ;  /* 0x0000000544447220 */ /* 0x000fe20000410000 */
[----:B------:R-:W-:Y:S01]  /*64b0*/  MOV R36, UR6 ;  /* 0x0000000600247c02 */ /* 0x000fe20008000f00 */
[----:B------:R-:W-:-:S02]  /*64c0*/  IMAD.U32 R37, RZ, RZ, UR7 ;  /* 0x00000007ff257e24 */ /* 0x000fc4000f8e00ff */
        /* <DEDUP_REMOVED lines=8> */
[----:B------:R-:W-:Y:S01]  /*6550*/  IMAD.WIDE R4, R163, 0x2, R36 ;  /* 0x00000002a3047825 */ /* 0x000fe200078e0224 */
[----:B------:R-:W-:-:S03]  /*6560*/  R2UR UR14, R23 ;  /* 0x00000000170e72ca */ /* 0x000fc600000e0000 */
[-C--:B------:R-:W-:Y:S01]  /*6570*/  FMUL.FTZ R109, R38, R11.reuse ;  /* 0x0000000b266d7220 */ /* 0x080fe20000410000 */
[----:B------:R-:W-:Y:S01]  /*6580*/  UIADD3 UR5, -UR60, URZ, URZ ;  /* 0x0000003f3c057290 */ /* 0x000fe2000fffe13f */
[----:B------:R-:W-:Y:S01]  /*6590*/  IMAD R9, R19, 0x40, R2 ;  /* 0x0000004013097824 */ /* 0x000fe200078e0202 */
[C---:B------:R-:W-:Y:S01]  /*65a0*/  IADD3 R23, P3, R4.reuse, 0x4000, RZ ;  /* 0x0000400004177810 */ /* 0x040fe20007f7e0ff */
[----:B------:R-:W-:Y:S01]  /*65b0*/  ULDC UR11, c[0x0][0xc44] ;  /* 0x00031100000b7ab9 */ /* 0x000fe20000000800 */
[C---:B------:R-:W-:Y:S01]  /*65c0*/  IADD3 R29, P1, R4.reuse, 0x4040, RZ ;  /* 0x00004040041d7810 */ /* 0x040fe20007f3e0ff */
[----:B------:R-:W-:Y:S01]  /*65d0*/  ULDC.64 UR8, c[0x0][0xb90] ;  /* 0x0002e40000087ab9 */ /* 0x000fe20000000a00 */
[----:B------:R-:W-:Y:S01]  /*65e0*/  LOP3.LUT R8, R23, 0x380, RZ, 0xc0, !PT ;  /* 0x0000038017087812 */ /* 0x000fe200078ec0ff */
[----:B------:R-:W-:Y:S01]  /*65f0*/  FMUL.FTZ R96, R43, R11 ;  /* 0x0000000b2b607220 */ /* 0x000fe20000410000 */
[----:B------:R-:W-:Y:S01]  /*6600*/  IADD3 R13, P6, R4, 0x20, RZ ;  /* 0x00000020040d7810 */ /* 0x000fe20007fde0ff */
[----:B------:R-:W-:Y:S01]  /*6610*/  IMAD.X R43, RZ, RZ, R5, P1 ;  /* 0x000000ffff2b7224 */ /* 0x000fe200008e0605 */
[----:B------:R-:W-:Y:S01]  /*6620*/  SHF.R.U64 R8, R8, 0x3, RZ ;  /* 0x0000000308087819 */ /* 0x000fe200000012ff */
[----:B------:R-:W-:Y:S01]  /*6630*/  UIMAD UR11, UR11, UR5, UR14 ;  /* 0x000000050b0b72a4 */ /* 0x000fe2000f8e020e */
[----:B------:R-:W-:Y:S01]  /*6640*/  IMAD.WIDE R36, R9, 0x2, R36 ;  /* 0x0000000209247825 */ /* 0x000fe200078e0224 */
[----:B------:R-:W0:Y:S01]  /*6650*/  LDC R101, c[0x0][0xc38] ;  /* 0x00030e00ff657b82 */ /* 0x000e220000000800 */
[----:B------:R-:W-:Y:S01]  /*6660*/  LOP3.LUT R38, R8, R23, RZ, 0x3c, !PT ;  /* 0x0000001708267212 */ /* 0x000fe200078e3cff */
[----:B------:R-:W-:Y:S01]  /*6670*/  USHF.R.S32.HI UR12, URZ, 0x1f, UR11 ;  /* 0x0000001f3f0c7899 */ /* 0x000fe2000801140b */
[----:B------:R-:W-:Y:S01]  /*6680*/  LOP3.LUT R8, R13, 0x380, RZ, 0xc0, !PT ;  /* 0x000003800d087812 */ /* 0x000fe200078ec0ff */
[----:B------:R-:W-:Y:S01]  /*6690*/  UIMAD.WIDE.U32 UR6, UR11, UR8, URZ ;  /* 0x000000080b0672a5 */ /* 0x000fe2000f8e003f */
[-C--:B------:R-:W-:Y:S01]  /*66a0*/  FMUL.FTZ R107, R35, R11.reuse ;  /* 0x0000000b236b7220 */ /* 0x080fe20000410000 */
[----:B------:R-:W-:Y:S01]  /*66b0*/  UIMAD UR5, UR12, UR8, URZ ;  /* 0x000000080c0572a4 */ /* 0x000fe2000f8e023f */
[----:B------:R-:W-:Y:S01]  /*66c0*/  IMAD.X R15, RZ, RZ, R5, P6 ;  /* 0x000000ffff0f7224 */ /* 0x000fe200030e0605 */
[----:B------:R-:W1:Y:S01]  /*66d0*/  LDC R23, c[0x0][0xbe8] ;  /* 0x0002fa00ff177b82 */ /* 0x000e620000000800 */
[----:B------:R-:W-:Y:S01]  /*66e0*/  SHF.R.U64 R8, R8, 0x3, RZ ;  /* 0x0000000308087819 */ /* 0x000fe200000012ff */
[----:B------:R-:W-:Y:S01]  /*66f0*/  UIMAD UR5, UR11, UR9, UR5 ;  /* 0x000000090b0572a4 */ /* 0x000fe2000f8e0205 */
[----:B------:R-:W-:Y:S01]  /*6700*/  IADD3 R35, P6, R36, 0x1000, RZ ;  /* 0x0000100024237810 */ /* 0x000fe20007fde0ff */
[----:B------:R-:W-:Y:S01]  /*6710*/  FMUL.FTZ R108, R34, R11 ;  /* 0x0000000b226c7220 */ /* 0x000fe20000410000 */
[----:B------:R-:W-:Y:S01]  /*6720*/  IADD3 R45, P0, R4, 0x4060, RZ ;  /* 0x00004060042d7810 */ /* 0x000fe20007f1e0ff */
[----:B------:R-:W-:Y:S01]  /*6730*/  UIADD3 UR5, UR7, UR5, URZ ;  /* 0x0000000507057290 */ /* 0x000fe2000fffe03f */
[----:B------:R-:W-:Y:S01]  /*6740*/  LOP3.LUT R14, R8, R13, RZ, 0x3c, !PT ;  /* 0x0000000d080e7212 */ /* 0x000fe200078e3cff */
[----:B------:R-:W-:Y:S01]  /*6750*/  IMAD.U32 R13, RZ, RZ, UR7 ;  /* 0x00000007ff0d7e24 */ /* 0x000fe2000f8e00ff */
[----:B------:R-:W-:Y:S01]  /*6760*/  LOP3.LUT R34, R35, 0x380, RZ, 0xc0, !PT ;  /* 0x0000038023227812 */ /* 0x000fe200078ec0ff */
[-C--:B------:R-:W-:Y:S01]  /*6770*/  FMUL.FTZ R103, R27, R11.reuse ;  /* 0x0000000b1b677220 */ /* 0x080fe20000410000 */
[----:B------:R-:W-:Y:S01]  /*6780*/  LOP3.LUT R9, R4, 0x380, RZ, 0xc0, !PT ;  /* 0x0000038004097812 */ /* 0x000fe200078ec0ff */
[-C--:B------:R-:W-:Y:S01]  /*6790*/  FMUL.FTZ R104, R26, R11.reuse ;  /* 0x0000000b1a687220 */ /* 0x080fe20000410000 */
[----:B------:R-:W-:Y:S01]  /*67a0*/  MOV R13, UR5 ;  /* 0x00000005000d7c02 */ /* 0x000fe20008000f00 */
[----:B------:R-:W-:Y:S01]  /*67b0*/  UIADD3 UR5, UR10, 0x2a860, URZ ;  /* 0x0002a8600a057890 */ /* 0x000fe2000fffe03f */
[----:B------:R-:W-:Y:S01]  /*67c0*/  LOP3.LUT R44, R45, 0x380, RZ, 0xc0, !PT ;  /* 0x000003802d2c7812 */ /* 0x000fe200078ec0ff */
[-C--:B------:R-:W-:Y:S01]  /*67d0*/  FMUL.FTZ R105, R31, R11.reuse ;  /* 0x0000000b1f697220 */ /* 0x080fe20000410000 */
[----:B------:R-:W-:Y:S01]  /*67e0*/  SHF.R.U64 R34, R34, 0x3, RZ ;  /* 0x0000000322227819 */ /* 0x000fe200000012ff */
[----:B------:R-:W-:Y:S01]  /*67f0*/  UPRMT UR5, UR13, 0x654, UR5 ;  /* 0x000006540d057896 */ /* 0x000fe20008000005 */
[----:B------:R-:W-:Y:S01]  /*6800*/  SHF.R.U64 R9, R9, 0x3, RZ ;  /* 0x0000000309097819 */ /* 0x000fe200000012ff */
[-C--:B------:R-:W-:Y:S01]  /*6810*/  FMUL.FTZ R106, R30, R11.reuse ;  /* 0x0000000b1e6a7220 */ /* 0x080fe20000410000 */
[----:B------:R-:W-:Y:S01]  /*6820*/  SHF.R.U64 R44, R44, 0x3, RZ ;  /* 0x000000032c2c7819 */ /* 0x000fe200000012ff */
[-C--:B------:R-:W-:Y:S01]  /*6830*/  FMUL.FTZ R102, R39, R11.reuse ;  /* 0x0000000b27667220 */ /* 0x080fe20000410000 */
[----:B------:R-:W-:Y:S01]  /*6840*/  IADD3 R27, P2, R4, 0x4020, RZ ;  /* 0x00004020041b7810 */ /* 0x000fe20007f5e0ff */
[-C--:B------:R-:W-:Y:S01]  /*6850*/  FMUL.FTZ R99, R42, R11.reuse ;  /* 0x0000000b2a637220 */ /* 0x080fe20000410000 */
[----:B-1----:R-:W-:Y:S01]  /*6860*/  ISETP.NE.AND P1, PT, R23, 0x1, PT ;  /* 0x000000011700780c */ /* 0x002fe20003f25270 */
[-C--:B------:R-:W-:Y:S01]  /*6870*/  FMUL.FTZ R47, R47, R11.reuse ;  /* 0x0000000b2f2f7220 */ /* 0x080fe20000410000 */
[----:B------:R-:W-:Y:S01]  /*6880*/  IADD3 R25, P4, R4, 0x60, RZ ;  /* 0x0000006004197810 */ /* 0x000fe20007f9e0ff */
[-C--:B------:R-:W-:Y:S01]  /*6890*/  FMUL.FTZ R46, R46, R11.reuse ;  /* 0x0000000b2e2e7220 */ /* 0x080fe20000410000 */
[----:B------:R-:W-:Y:S01]  /*68a0*/  IADD3 R21, P5, R4, 0x40, RZ ;  /* 0x0000004004157810 */ /* 0x000fe20007fbe0ff */
[----:B------:R-:W-:Y:S01]  /*68b0*/  FMUL.FTZ R51, R51, R11 ;  /* 0x0000000b33337220 */ /* 0x000fe20000410000 */
[----:B------:R-:W-:Y:S01]  /*68c0*/  LOP3.LUT R34, R34, R35, RZ, 0x3c, !PT ;  /* 0x0000002322227212 */ /* 0x000fe200078e3cff */
[----:B------:R-:W-:Y:S01]  /*68d0*/  IMAD.X R35, RZ, RZ, R37, P6 ;  /* 0x000000ffff237224 */ /* 0x000fe200030e0625 */
[----:B------:R-:W-:Y:S01]  /*68e0*/  LOP3.LUT R4, R9, R4, RZ, 0x3c, !PT ;  /* 0x0000000409047212 */ /* 0x000fe200078e3cff */
[-C--:B------:R-:W-:Y:S01]  /*68f0*/  FMUL.FTZ R50, R50, R11.reuse ;  /* 0x0000000b32327220 */ /* 0x080fe20000410000 */
[----:B------:R-:W-:Y:S01]  /*6900*/  IADD3 R111, P6, R36, 0x7000, RZ ;  /* 0x00007000246f7810 */ /* 0x000fe20007fde0ff */
[-C--:B------:R-:W-:Y:S01]  /*6910*/  FMUL.FTZ R55, R55, R11.reuse ;  /* 0x0000000b37377220 */ /* 0x080fe20000410000 */
[-C--:B------:R-:W-:Y:S01]  /*6920*/  FMUL.FTZ R54, R54, R11.reuse ;  /* 0x0000000b36367220 */ /* 0x080fe20000410000 */
[----:B------:R-:W1:Y:S01]  /*6930*/  @P1 LDC R112, c[0x0][0xbec] ;  /* 0x0002fb00ff701b82 */ /* 0x000e620000000800 */
[-C--:B------:R-:W-:Y:S01]  /*6940*/  FMUL.FTZ R59, R59, R11.reuse ;  /* 0x0000000b3b3b7220 */ /* 0x080fe20000410000 */
[-C--:B------:R-:W-:Y:S01]  /*6950*/  FMUL.FTZ R58, R58, R11.reuse ;  /* 0x0000000b3a3a7220 */ /* 0x080fe20000410000 */
[-C--:B------:R-:W-:Y:S01]  /*6960*/  FMUL.FTZ R63, R63, R11.reuse ;  /* 0x0000000b3f3f7220 */ /* 0x080fe20000410000 */
[-C--:B------:R-:W-:Y:S01]  /*6970*/  FMUL.FTZ R62, R62, R11.reuse ;  /* 0x0000000b3e3e7220 */ /* 0x080fe20000410000 */
[-C--:B------:R-:W-:Y:S01]  /*6980*/  FMUL.FTZ R67, R67, R11.reuse ;  /* 0x0000000b43437220 */ /* 0x080fe20000410000 */
[-C--:B------:R-:W-:Y:S01]  /*6990*/  FMUL.FTZ R66, R66, R11.reuse ;  /* 0x0000000b42427220 */ /* 0x080fe20000410000 */
[-C--:B------:R-:W-:Y:S01]  /*69a0*/  FMUL.FTZ R71, R71, R11.reuse ;  /* 0x0000000b47477220 */ /* 0x080fe20000410000 */
[----:B------:R-:W2:Y:S01]  /*69b0*/  @P1 LDC R113, c[0x0][0xbf0] ;  /* 0x0002fc00ff711b82 */ /* 0x000ea20000000800 */
        /* <DEDUP_REMOVED lines=9> */
[----:B------:R-:W-:Y:S01]  /*6a50*/  LOP3.LUT R44, R44, R45, RZ, 0x3c, !PT ;  /* 0x0000002d2c2c7212 */ /* 0x000fe200078e3cff */
[--C-:B------:R-:W-:Y:S01]  /*6a60*/  IMAD.X R41, RZ, RZ, R5.reuse, P2 ;  /* 0x000000ffff297224 */ /* 0x100fe200010e0605 */
[-C--:B------:R-:W-:Y:S01]  /*6a70*/  IADD3.X R45, RZ, R5.reuse, RZ, P0, !PT ;  /* 0x00000005ff2d7210 */ /* 0x080fe200007fe4ff */
[----:B------:R-:W-:Y:S01]  /*6a80*/  IMAD.X R11, RZ, RZ, R5, P4 ;  /* 0x000000ffff0b7224 */ /* 0x000fe200020e0605 */
[-C--:B------:R-:W-:Y:S01]  /*6a90*/  IADD3.X R39, RZ, R5.reuse, RZ, P3, !PT ;  /* 0x00000005ff277210 */ /* 0x080fe20001ffe4ff */
[----:B------:R-:W-:Y:S01]  /*6aa0*/  IMAD R98, RZ, RZ, -UR14 ;  /* 0x8000000eff627e24 */ /* 0x000fe2000f8e02ff */
[-C--:B------:R-:W-:Y:S01]  /*6ab0*/  IADD3.X R9, RZ, R5.reuse, RZ, P5, !PT ;  /* 0x00000005ff097210 */ /* 0x080fe20002ffe4ff */
[----:B------:R-:W-:Y:S01]  /*6ac0*/  SYNCS.ARRIVE.TRANS64.RED.A1T0 RZ, [UR5], RZ ;  /* 0x000000ffffff79a7 */ /* 0x000fe20008100405 */
[----:B------:R-:W-:Y:S01]  /*6ad0*/  MOV R110, R4 ;  /* 0x00000004006e7202 */ /* 0x000fe20000000f00 */
[----:B0-----:R-:W-:Y:S01]  /*6ae0*/  IMAD R98, R101, R98, UR61 ;  /* 0x0000003d65627e24 */ /* 0x001fe2000f8e0262 */
[----:B------:R-:W-:Y:S01]  /*6af0*/  LOP3.LUT R5, R111, 0x380, RZ, 0xc0, !PT ;  /* 0x000003806f057812 */ /* 0x000fe200078ec0ff */
[----:B------:R-:W-:Y:S01]  /*6b00*/  USHF.R.S32.HI UR10, URZ, 0x1f, UR60 ;  /* 0x0000001f3f0a7899 */ /* 0x000fe2000801143c */
[----:B------:R-:W-:Y:S01]  /*6b10*/  LOP3.LUT R10, R27, 0x380, RZ, 0xc0, !PT ;  /* 0x000003801b0a7812 */ /* 0x000fe200078ec0ff */
[----:B------:R-:W-:Y:S01]  /*6b20*/  ULDC UR5, c[0x0][0xa88] ;  /* 0x0002a20000057ab9 */ /* 0x000fe20000000800 */
[----:B------:R-:W-:Y:S01]  /*6b30*/  F2FP.BF16.F32.PACK_AB R4, R20, R97 ;  /* 0x000000611404723e */ /* 0x000fe200000010ff */
[----:B------:R-:W0:Y:S01]  /*6b40*/  LDC.64 R100, c[0x0][0xb98] ;  /* 0x0002e600ff647b82 */ /* 0x000e220000000a00 */
[----:B------:R-:W-:Y:S01]  /*6b50*/  SHF.R.U64 R20, R5, 0x3, RZ ;  /* 0x0000000305147819 */ /* 0x000fe200000012ff */
[----:B------:R-:W-:Y:S01]  /*6b60*/  ULDC.64 UR8, c[0x0][0xae8] ;  /* 0x0002ba0000087ab9 */ /* 0x000fe20000000a00 */
[----:B------:R-:W-:-:S02]  /*6b70*/  SHF.R.U64 R10, R10, 0x3, RZ ;  /* 0x000000030a0a7819 */ /* 0x000fc400000012ff */
[----:B------:R-:W-:Y:S02]  /*6b80*/  LOP3.LUT R20, R20, R111, RZ, 0x3c, !PT ;  /* 0x0000006f14147212 */ /* 0x000fe400078e3cff */
[----:B------:R-:W-:Y:S02]  /*6b90*/  LOP3.LUT R40, R10, R27, RZ, 0x3c, !PT ;  /* 0x0000001b0a287212 */ /* 0x000fe400078e3cff */
[----:B------:R-:W-:Y:S02]  /*6ba0*/  LEA R111, R98, R162, 0x7 ;  /* 0x000000a2626f7211 */ /* 0x000fe400078e38ff */
[----:B------:R-:W-:Y:S02]  /*6bb0*/  LOP3.LUT R10, R25, 0x380, RZ, 0xc0, !PT ;  /* 0x00000380190a7812 */ /* 0x000fe400078ec0ff */
[----:B------:R-:W-:Y:S01]  /*6bc0*/  MOV R97, R44 ;  /* 0x0000002c00617202 */ /* 0x000fe20000000f00 */
[----:B-1----:R-:W-:Y:S01]  /*6bd0*/  @P1 IMAD.HI.U32 R44, R111, R112, RZ ;  /* 0x000000706f2c1227 */ /* 0x002fe200078e00ff */
[----:B------:R-:W-:-:S02]  /*6be0*/  SHF.R.U64 R10, R10, 0x3, RZ ;  /* 0x000000030a0a7819 */ /* 0x000fc400000012ff */
[----:B------:R-:W-:Y:S01]  /*6bf0*/  LOP3.LUT R12, R29, 0x380, RZ, 0xc0, !PT ;  /* 0x000003801d0c7812 */ /* 0x000fe200078ec0ff */
[----:B------:R-:W-:Y:S01]  /*6c00*/  IMAD.MOV.U32 R45, RZ, RZ, R111 ;  /* 0x000000ffff2d7224 */ /* 0x000fe200078e006f */
[----:B------:R-:W-:Y:S02]  /*6c10*/  LOP3.LUT R10, R10, R25, RZ, 0x3c, !PT ;  /* 0x000000190a0a7212 */ /* 0x000fe400078e3cff */
[----:B------:R-:W-:Y:S02]  /*6c20*/  SHF.R.U64 R12, R12, 0x3, RZ ;  /* 0x000000030c0c7819 */ /* 0x000fe400000012ff */
[----:B------:R-:W-:Y:S02]  /*6c30*/  IADD3 R25, P0, R36, 0x6000, RZ ;  /* 0x0000600024197810 */ /* 0x000fe40007f1e0ff */
[----:B--2---:R-:W-:Y:S02]  /*6c40*/  @P1 SHF.R.U32.HI R45, RZ, R113, R44 ;  /* 0x00000071ff2d1219 */ /* 0x004fe4000001162c */
[----:B------:R-:W-:-:S02]  /*6c50*/  F2FP.BF16.F32.PACK_AB R6, R6, R7 ;  /* 0x000000070606723e */ /* 0x000fc400000010ff */
[----:B------:R-:W-:Y:S02]  /*6c60*/  F2FP.BF16.F32.PACK_AB R5, R103, R104 ;  /* 0x000000686705723e */ /* 0x000fe400000010ff */
[----:B------:R-:W-:Y:S01]  /*6c70*/  F2FP.BF16.F32.PACK_AB R7, R105, R106 ;  /* 0x0000006a6907723e */ /* 0x000fe200000010ff */
[----:B------:R-:W-:Y:S01]  /*6c80*/  BAR.SYNC.DEFER_BLOCKING 0x1, 0x100 ;  /* 0x0044000000007b1d */ /* 0x000fe20000010000 */
[----:B------:R-:W-:Y:S01]  /*6c90*/  LOP3.LUT R42, R12, R29, RZ, 0x3c, !PT ;  /* 0x0000001d0c2a7212 */ /* 0x000fe200078e3cff */
[----:B------:R-:W-:Y:S01]  /*6ca0*/  IMAD.U32 R12, RZ, RZ, UR6 ;  /* 0x00000006ff0c7e24 */ /* 0x000fe2000f8e00ff */
[----:B------:R-:W-:Y:S02]  /*6cb0*/  LOP3.LUT R24, R25, 0x380, RZ, 0xc0, !PT ;  /* 0x0000038019187812 */ /* 0x000fe400078ec0ff */
[----:B------:R-:W-:Y:S01]  /*6cc0*/  MOV R105, R38 ;  /* 0x0000002600697202 */ /* 0x000fe20000000f00 */
[----:B------:R-:W-:Y:S01]  /*6cd0*/  IMAD.MOV R38, RZ, RZ, -R45 ;  /* 0x000000ffff267224 */ /* 0x000fe200078e0a2d */
[----:B------:R-:W-:Y:S01]  /*6ce0*/  SHF.R.U64 R24, R24, 0x3, RZ ;  /* 0x0000000318187819 */ /* 0x000fe200000012ff */
[----:B0-----:R-:W-:Y:S01]  /*6cf0*/  IMAD.WIDE.U32 R12, R100, UR60, R12 ;  /* 0x0000003c640c7c25 */ /* 0x001fe2000f8e000c */
[----:B------:R-:W-:Y:S01]  /*6d00*/  MOV R106, R10 ;  /* 0x0000000a006a7202 */ /* 0x000fe20000000f00 */
[----:B------:R-:W-:Y:S01]  /*6d10*/  ULDC.64 UR6, c[0x0][0xb88] ;  /* 0x0002e20000067ab9 */ /* 0x000fe20000000a00 */
[----:B------:R-:W-:Y:S01]  /*6d20*/  LOP3.LUT R24, R24, R25, RZ, 0x3c, !PT ;  /* 0x0000001918187212 */ /* 0x000fe200078e3cff */
[----:B------:R-:W-:Y:S01]  /*6d30*/  IMAD R11, R23, R38, R111 ;  /* 0x00000026170b7224 */ /* 0x000fe200078e026f */
[----:B------:R-:W-:-:S02]  /*6d40*/  IADD3.X R25, RZ, R37, RZ, P0, !PT ;  /* 0x00000025ff197210 */ /* 0x000fc400007fe4ff */
[C---:B------:R-:W-:Y:S02]  /*6d50*/  IADD3 R29, P3, R36.reuse, 0x4000, RZ ;  /* 0x00004000241d7810 */ /* 0x040fe40007f7e0ff */
[----:B------:R-:W-:Y:S02]  /*6d60*/  SHF.R.S32.HI R39, RZ, 0x1f, R45 ;  /* 0x0000001fff277819 */ /* 0x000fe4000001142d */
[----:B------:R-:W-:Y:S02]  /*6d70*/  SHF.R.S32.HI R10, RZ, 0x1f, R11 ;  /* 0x0000001fff0a7819 */ /* 0x000fe4000001140b */
[----:B------:R-:W-:Y:S02]  /*6d80*/  IADD3 R12, P0, R45, R12, RZ ;  /* 0x0000000c2d0c7210 */ /* 0x000fe40007f1e0ff */
[----:B------:R-:W-:Y:S01]  /*6d90*/  LOP3.LUT R8, R21, 0x380, RZ, 0xc0, !PT ;  /* 0x0000038015087812 */ /* 0x000fe200078ec0ff */
[----:B------:R0:W-:Y:S01]  /*6da0*/  STSM.16.M88.4 [R110], R4 ;  /* 0x000000046e007844 */ /* 0x0001e20000000200 */
[----:B------:R-:W-:Y:S01]  /*6db0*/  IADD3 R27, P2, R36, 0x5000, RZ ;  /* 0x00005000241b7810 */ /* 0x000fe20007f5e0ff */
[----:B------:R-:W-:Y:S01]  /*6dc0*/  IMAD R10, R10, UR6, RZ ;  /* 0x000000060a0a7c24 */ /* 0x000fe2000f8e02ff */
[----:B------:R-:W-:-:S02]  /*6dd0*/  LOP3.LUT R28, R29, 0x380, RZ, 0xc0, !PT ;  /* 0x000003801d1c7812 */ /* 0x000fc400078ec0ff */
[----:B------:R-:W-:Y:S02]  /*6de0*/  SHF.R.U64 R8, R8, 0x3, RZ ;  /* 0x0000000308087819 */ /* 0x000fe400000012ff */
[----:B------:R-:W-:Y:S02]  /*6df0*/  LOP3.LUT R26, R27, 0x380, RZ, 0xc0, !PT ;  /* 0x000003801b1a7812 */ /* 0x000fe400078ec0ff */
[----:B------:R-:W-:Y:S02]  /*6e00*/  MOV R104, R40 ;  /* 0x0000002800687202 */ /* 0x000fe40000000f00 */
[----:B------:R-:W-:Y:S02]  /*6e10*/  MOV R15, R14 ;  /* 0x0000000e000f7202 */ /* 0x000fe40000000f00 */
[----:B------:R-:W-:Y:S02]  /*6e20*/  SHF.R.U64 R28, R28, 0x3, RZ ;  /* 0x000000031c1c7819 */ /* 0x000fe400000012ff */
[----:B------:R-:W-:Y:S01]  /*6e30*/  LEA R41, R98, R161, 0x7 ;  /* 0x000000a162297211 */ /* 0x000fe200078e38ff */
[----:B0-----:R-:W-:Y:S01]  /*6e40*/  IMAD R4, R100, UR10, RZ ;  /* 0x0000000a64047c24 */ /* 0x001fe2000f8e02ff */
[----:B------:R-:W-:-:S02]  /*6e50*/  F2FP.BF16.F32.PACK_AB R5, R107, R108 ;  /* 0x0000006c6b05723e */ /* 0x000fc400000010ff */
[----:B------:R-:W-:Y:S01]  /*6e60*/  F2FP.BF16.F32.PACK_AB R6, R92, R93 ;  /* 0x0000005d5c06723e */ /* 0x000fe200000010ff */
[----:B------:R-:W-:Y:S01]  /*6e70*/  IMAD R101, R101, UR60, R4 ;  /* 0x0000003c65657c24 */ /* 0x000fe2000f8e0204 */
[----:B------:R-:W-:Y:S02]  /*6e80*/  F2FP.BF16.F32.PACK_AB R4, R94, R95 ;  /* 0x0000005f5e04723e */ /* 0x000fe400000010ff */
[----:B------:R-:W-:Y:S02]  /*6e90*/  F2FP.BF16.F32.PACK_AB R7, R102, R109 ;  /* 0x0000006d6607723e */ /* 0x000fe400000010ff */
[----:B------:R-:W-:Y:S01]  /*6ea0*/  IADD3.X R13, R39, R13, R101, P0, !PT ;  /* 0x0000000d270d7210 */ /* 0x000fe200007fe465 */
[C---:B------:R-:W-:Y:S01]  /*6eb0*/  IMAD R39, R11.reuse, UR7, R10 ;  /* 0x000000070b277c24 */ /* 0x040fe2000f8e020a */
[----:B------:R-:W-:Y:S01]  /*6ec0*/  LOP3.LUT R8, R8, R21, RZ, 0x3c, !PT ;  /* 0x0000001508087212 */ /* 0x000fe200078e3cff */
[----:B------:R0:W-:Y:S01]  /*6ed0*/  STSM.16.M88.4 [R15], R4 ;  /* 0x000000040f007844 */ /* 0x0001e20000000200 */
[----:B------:R-:W-:Y:S01]  /*6ee0*/  SHF.R.U64 R26, R26, 0x3, RZ ;  /* 0x000000031a1a7819 */ /* 0x000fe200000012ff */
[----:B------:R-:W-:Y:S01]  /*6ef0*/  IMAD.WIDE.U32 R12, R11, UR6, R12 ;  /* 0x000000060b0c7c25 */ /* 0x000fe2000f8e000c */
[----:B------:R-:W-:Y:S01]  /*6f00*/  F2FP.BF16.F32.PACK_AB R10, R89, R90 ;  /* 0x0000005a590a723e */ /* 0x000fe200000010ff */
[----:B------:R-:W-:Y:S01]  /*6f10*/  ULDC.64 UR6, c[0x0][0xb50] ;  /* 0x0002d40000067ab9 */ /* 0x000fe20000000a00 */
[----:B------:R-:W-:Y:S01]  /*6f20*/  LOP3.LUT R28, R28, R29, RZ, 0x3c, !PT ;  /* 0x0000001d1c1c7212 */ /* 0x000fe200078e3cff */
[----:B------:R-:W-:Y:S01]  /*6f30*/  IMAD R90, R23, UR5, RZ ;  /* 0x00000005175a7c24 */ /* 0x000fe2000f8e02ff */
[----:B------:R-:W-:Y:S01]  /*6f40*/  MOV R14, R8 ;  /* 0x00000008000e7202 */ /* 0x000fe20000000f00 */
[----:B------:R-:W-:Y:S01]  /*6f50*/  IMAD.X R29, RZ, RZ, R37, P3 ;  /* 0x000000ffff1d7224 */ /* 0x000fe200018e0625 */
[----:B------:R-:W-:-:S02]  /*6f60*/  LOP3.LUT P0, RZ, R22, 0x3, RZ, 0xc0, !PT ;  /* 0x0000000316ff7812 */ /* 0x000fc4000780c0ff */
[----:B------:R-:W-:Y:S02]  /*6f70*/  F2FP.BF16.F32.PACK_AB R8, R88, R91 ;  /* 0x0000005b5808723e */ /* 0x000fe400000010ff */
[----:B------:R-:W-:Y:S02]  /*6f80*/  F2FP.BF16.F32.PACK_AB R9, R96, R99 ;  /* 0x000000636009723e */ /* 0x000fe400000010ff */
[----:B------:R-:W-:Y:S01]  /*6f90*/  F2FP.BF16.F32.PACK_AB R11, R47, R46 ;  /* 0x0000002e2f0b723e */ /* 0x000fe200000010ff */
[----:B0-----:R-:W-:Y:S01]  /*6fa0*/  VIADD R5, R41, 0x8 ;  /* 0x0000000829057836 */ /* 0x001fe20000000000 */
[----:B------:R-:W-:Y:S01]  /*6fb0*/  LEA R38, P3, R12, UR6, 0x2 ;  /* 0x000000060c267c11 */ /* 0x000fe2000f8610ff */
[----:B------:R-:W-:Y:S01]  /*6fc0*/  IMAD.IADD R7, R13, 0x1, R39 ;  /* 0x000000010d077824 */ /* 0x000fe200078e0227 */
[----:B------:R-:W-:Y:S01]  /*6fd0*/  LOP3.LUT R26, R26, R27, RZ, 0x3c, !PT ;  /* 0x0000001b1a1a7212 */ /* 0x000fe200078e3cff */
[----:B------:R-:W-:Y:S01]  /*6fe0*/  IMAD.X R27, RZ, RZ, R37, P2 ;  /* 0x000000ffff1b7224 */ /* 0x000fe200010e0625 */
[-C--:B------:R-:W-:Y:S01]  /*6ff0*/  ISETP.GE.OR P2, PT, R41, R90.reuse, P0 ;  /* 0x0000005a2900720c */ /* 0x080fe20000746670 */
[----:B------:R0:W-:Y:S01]  /*7000*/  STSM.16.M88.4 [R14], R8 ;  /* 0x000000080e007844 */ /* 0x0001e20000000200 */
[----:B------:R-:W-:-:S02]  /*7010*/  ISETP.GE.OR P0, PT, R5, R90, P0 ;  /* 0x0000005a0500720c */ /* 0x000fc40000706670 */
[----:B------:R-:W-:Y:S01]  /*7020*/  LEA.HI.X R39, R12, UR7, R7, 0x2, P3 ;  /* 0x000000070c277c11 */ /* 0x000fe200098f1407 */
[----:B------:R-:W-:Y:S01]  /*7030*/  SHFL.IDX PT, R88, R38, RZ, 0x1c1f ;  /* 0x001c1fff26587589 */ /* 0x000fe200000e0000 */
[----:B------:R-:W-:Y:S02]  /*7040*/  F2FP.BF16.F32.PACK_AB R4, R49, R48 ;  /* 0x000000303104723e */ /* 0x000fe400000010ff */
[----:B------:R-:W-:Y:S01]  /*7050*/  F2FP.BF16.F32.PACK_AB R5, R51, R50 ;  /* 0x000000323305723e */ /* 0x000fe200000010ff */
[----:B------:R-:W1:Y:S01]  /*7060*/  SHFL.IDX PT, R89, R39, RZ, 0x1c1f ;  /* 0x001c1fff27597589 */ /* 0x000e6200000e0000 */
[----:B------:R-:W-:Y:S02]  /*7070*/  F2FP.BF16.F32.PACK_AB R6, R53, R52 ;  /* 0x000000343506723e */ /* 0x000fe400000010ff */
[----:B------:R-:W-:Y:S02]  /*7080*/  F2FP.BF16.F32.PACK_AB R7, R55, R54 ;  /* 0x000000363707723e */ /* 0x000fe400000010ff */
[----:B------:R-:W-:-:S02]  /*7090*/  F2FP.BF16.F32.PACK_AB R12, R57, R56 ;  /* 0x00000038390c723e */ /* 0x000fc400000010ff */
[----:B------:R-:W-:Y:S01]  /*70a0*/  F2FP.BF16.F32.PACK_AB R13, R59, R58 ;  /* 0x0000003a3b0d723e */ /* 0x000fe200000010ff */
[----:B------:R-:W-:Y:S01]  /*70b0*/  STSM.16.M88.4 [R106], R4 ;  /* 0x000000046a007844 */ /* 0x000fe20000000200 */
[----:B0-----:R-:W-:Y:S01]  /*70c0*/  F2FP.BF16.F32.PACK_AB R14, R61, R60 ;  /* 0x0000003c3d0e723e */ /* 0x001fe200000010ff */
[----:B------:R-:W0:Y:S01]  /*70d0*/  @P1 LDC R59, c[0x0][0xbec] ;  /* 0x0002fb00ff3b1b82 */ /* 0x000e220000000800 */
[----:B------:R-:W-:Y:S01]  /*70e0*/  F2FP.BF16.F32.PACK_AB R15, R63, R62 ;  /* 0x0000003e3f0f723e */ /* 0x000fe200000010ff */
[----:B------:R-:W-:Y:S01]  /*70f0*/  SHFL.IDX PT, R56, R38, 0x1, 0x1c1f ;  /* 0x003c1f0026387f89 */ /* 0x000fe200000e0000 */
[----:B------:R-:W-:Y:S02]  /*7100*/  F2FP.BF16.F32.PACK_AB R72, R73, R72 ;  /* 0x000000484948723e */ /* 0x000fe400000010ff */
[----:B------:R-:W-:Y:S01]  /*7110*/  F2FP.BF16.F32.PACK_AB R8, R65, R64 ;  /* 0x000000404108723e */ /* 0x000fe200000010ff */
[----:B------:R-:W-:Y:S01]  /*7120*/  STSM.16.M88.4 [R105], R12 ;  /* 0x0000000c69007844 */ /* 0x000fe20000000200 */
[----:B------:R-:W-:Y:S01]  /*7130*/  F2FP.BF16.F32.PACK_AB R9, R67, R66 ;  /* 0x000000424309723e */ /* 0x000fe200000010ff */
[----:B------:R-:W2:Y:S01]  /*7140*/  @P1 LDC R61, c[0x0][0xbf0] ;  /* 0x0002fc00ff3d1b82 */ /* 0x000ea20000000800 */
[----:B------:R-:W-:Y:S01]  /*7150*/  F2FP.BF16.F32.PACK_AB R10, R69, R68 ;  /* 0x00000044450a723e */ /* 0x000fe200000010ff */
[----:B------:R-:W3:Y:S01]  /*7160*/  SHFL.IDX PT, R57, R39, 0x1, 0x1c1f ;  /* 0x003c1f0027397f89 */ /* 0x000ee200000e0000 */
[----:B------:R-:W-:-:S02]  /*7170*/  F2FP.BF16.F32.PACK_AB R11, R71, R70 ;  /* 0x00000046470b723e */ /* 0x000fc400000010ff */
[----:B------:R-:W-:Y:S02]  /*7180*/  F2FP.BF16.F32.PACK_AB R73, R75, R74 ;  /* 0x0000004a4b49723e */ /* 0x000fe400000010ff */
[----:B------:R-:W-:Y:S01]  /*7190*/  F2FP.BF16.F32.PACK_AB R80, R81, R80 ;  /* 0x000000505150723e */ /* 0x000fe200000010ff */
[----:B------:R-:W-:Y:S01]  /*71a0*/  STSM.16.M88.4 [R104], R8 ;  /* 0x0000000868007844 */ /* 0x000fe20000000200 */
[----:B------:R-:W-:Y:S02]  /*71b0*/  MOV R103, R42 ;  /* 0x0000002a00677202 */ /* 0x000fe40000000f00 */
[----:B------:R-:W-:Y:S02]  /*71c0*/  F2FP.BF16.F32.PACK_AB R74, R77, R76 ;  /* 0x0000004c4d4a723e */ /* 0x000fe400000010ff */
[----:B------:R-:W-:Y:S02]  /*71d0*/  F2FP.BF16.F32.PACK_AB R75, R79, R78 ;  /* 0x0000004e4f4b723e */ /* 0x000fe400000010ff */
[----:B------:R-:W-:-:S02]  /*71e0*/  F2FP.BF16.F32.PACK_AB R81, R83, R82 ;  /* 0x000000525351723e */ /* 0x000fc400000010ff */
[----:B------:R-:W-:Y:S01]  /*71f0*/  F2FP.BF16.F32.PACK_AB R82, R85, R84 ;  /* 0x000000545552723e */ /* 0x000fe200000010ff */
[----:B------:R-:W-:Y:S01]  /*7200*/  STSM.16.M88.4 [R103], R72 ;  /* 0x0000004867007844 */ /* 0x000fe20000000200 */
[----:B------:R-:W-:Y:S02]  /*7210*/  F2FP.BF16.F32.PACK_AB R83, R87, R86 ;  /* 0x000000565753723e */ /* 0x000fe400000010ff */
[C---:B------:R-:W-:Y:S02]  /*7220*/  LOP3.LUT R21, R36.reuse, 0x380, RZ, 0xc0, !PT ;  /* 0x0000038024157812 */ /* 0x040fe400078ec0ff */
[C---:B------:R-:W-:Y:S01]  /*7230*/  IADD3 R33, P5, R36.reuse, 0x2000, RZ ;  /* 0x0000200024217810 */ /* 0x040fe20007fbe0ff */
[----:B------:R-:W-:Y:S01]  /*7240*/  STSM.16.M88.4 [R97], R80 ;  /* 0x0000005061007844 */ /* 0x000fe20000000200 */
[----:B------:R-:W-:Y:S01]  /*7250*/  SHF.R.U64 R21, R21, 0x3, RZ ;  /* 0x0000000315157819 */ /* 0x000fe200000012ff */
[----:B------:R-:W-:Y:S01]  /*7260*/  UIMAD UR5, UR12, UR8, URZ ;  /* 0x000000080c0572a4 */ /* 0x000fe2000f8e023f */
[----:B------:R-:W-:Y:S01]  /*7270*/  BAR.SYNC.DEFER_BLOCKING 0x1, 0x100 ;  /* 0x0044000000007b1d */ /* 0x000fe20000010000 */
[----:B------:R-:W-:-:S02]  /*7280*/  IADD3 R31, P4, R36, 0x3000, RZ ;  /* 0x00003000241f7810 */ /* 0x000fc40007f9e0ff */
[----:B------:R-:W-:Y:S01]  /*7290*/  LOP3.LUT R36, R21, R36, RZ, 0x3c, !PT ;  /* 0x0000002415247212 */ /* 0x000fe200078e3cff */
[----:B------:R-:W-:Y:S01]  /*72a0*/  IMAD.X R21, RZ, RZ, R37, P6 ;  /* 0x000000ffff157224 */ /* 0x000fe200030e0625 */
[----:B------:R-:W-:Y:S01]  /*72b0*/  UIMAD.WIDE.U32 UR6, UR11, UR8, URZ ;  /* 0x000000080b0672a5 */ /* 0x000fe2000f8e003f */
[----:B------:R-:W-:Y:S01]  /*72c0*/  LOP3.LUT R32, R33, 0x380, RZ, 0xc0, !PT ;  /* 0x0000038021207812 */ /* 0x000fe200078ec0ff */
[----:B------:R-:W-:Y:S01]  /*72d0*/  UIMAD UR5, UR11, UR9, UR5 ;  /* 0x000000090b0572a4 */ /* 0x000fe2000f8e0205 */
[----:B------:R-:W-:Y:S02]  /*72e0*/  LOP3.LUT R30, R31, 0x380, RZ, 0xc0, !PT ;  /* 0x000003801f1e7812 */ /* 0x000fe400078ec0ff */
[----:B------:R-:W-:Y:S01]  /*72f0*/  ULDC.64 UR8, c[0x0][0xaf0] ;  /* 0x0002bc0000087ab9 */ /* 0x000fe20000000a00 */
[----:B-1----:R1:W-:Y:S01]  /*7300*/  @!P2 ST.E desc[UR36][R88.64], R3 ;  /* 0x000000035800a985 */ /* 0x0023e2000c101924 */
[----:B------:R-:W-:Y:S01]  /*7310*/  UIADD3 UR7, UR7, UR5, URZ ;  /* 0x0000000507077290 */ /* 0x000fe2000fffe03f */
[----:B------:R-:W-:-:S02]  /*7320*/  SHF.R.U64 R32, R32, 0x3, RZ ;  /* 0x0000000320207819 */ /* 0x000fc400000012ff */
[----:B---3--:R0:W-:Y:S01]  /*7330*/  @!P0 ST.E desc[UR36][R56.64], R0 ;  /* 0x0000000038008985 */ /* 0x0081e2000c101924 */
[----:B------:R-:W-:Y:S02]  /*7340*/  SHF.R.U64 R30, R30, 0x3, RZ ;  /* 0x000000031e1e7819 */ /* 0x000fe400000012ff */
[----:B-1----:R-:W-:Y:S01]  /*7350*/  LEA R3, R17, R19, 0x5 ;  /* 0x0000001311037211 */ /* 0x002fe200078e28ff */
[----:B------:R1:W5:Y:S01]  /*7360*/  LD.E.128 R44, desc[UR36][R34.64] ;  /* 0x00000024222c7980 */ /* 0x000362000c101d00 */
[----:B------:R-:W-:Y:S01]  /*7370*/  UIMAD UR5, UR10, UR8, URZ ;  /* 0x000000080a0572a4 */ /* 0x000fe2000f8e023f */
[----:B------:R-:W-:Y:S01]  /*7380*/  LOP3.LUT R32, R32, R33, RZ, 0x3c, !PT ;  /* 0x0000002120207212 */ /* 0x000fe200078e3cff */
[----:B------:R-:W-:Y:S01]  /*7390*/  UIMAD.WIDE.U32 UR6, UR60, UR8, UR6 ;  /* 0x000000083c0672a5 */ /* 0x000fe2000f8e0006 */
[----:B------:R3:W5:Y:S01]  /*73a0*/  LD.E.128 R52, desc[UR36][R28.64] ;  /* 0x000000241c347980 */ /* 0x000762000c101d00 */
[----:B------:R-:W-:-:S03]  /*73b0*/  LOP3.LUT R30, R30, R31, RZ, 0x3c, !PT ;  /* 0x0000001f1e1e7212 */ /* 0x000fc600078e3cff */
[----:B------:R4:W5:Y:S01]  /*73c0*/  LD.E.128 R8, desc[UR36][R20.64] ;  /* 0x0000002414087980 */ /* 0x000962000c101d00 */
[----:B-1----:R-:W1:Y:S01]  /*73d0*/  LDC.64 R34, c[0x0][0xae0] ;  /* 0x0002b800ff227b82 */ /* 0x002e620000000a00 */
[----:B------:R-:W-:Y:S01]  /*73e0*/  UIMAD UR5, UR60, UR9, UR5 ;  /* 0x000000093c0572a4 */ /* 0x000fe2000f8e0205 */
[----:B------:R-:W-:Y:S01]  /*73f0*/  IMAD.X R33, RZ, RZ, R37, P5 ;  /* 0x000000ffff217224 */ /* 0x000fe200028e0625 */
[----:B------:R-:W-:Y:S01]  /*7400*/  IADD3.X R31, RZ, R37, RZ, P4, !PT ;  /* 0x00000025ff1f7210 */ /* 0x000fe200027fe4ff */
[----:B---3--:R-:W-:Y:S01]  /*7410*/  IMAD R28, R98, 0x80, R3 ;  /* 0x00000080621c7824 */ /* 0x008fe200078e0203 */
[----:B------:R-:W-:Y:S01]  /*7420*/  UIADD3 UR7, UR7, UR5, URZ ;  /* 0x0000000507077290 */ /* 0x000fe2000fffe03f */
[----:B------:R-:W5:Y:S02]  /*7430*/  LD.E.128 R36, desc[UR36][R36.64] ;  /* 0x0000002424247980 */ /* 0x000f64000c101d00 */
[----:B0-----:R-:W-:Y:S02]  /*7440*/  @P1 IMAD.HI.U32 R0, R28, R59, RZ ;  /* 0x0000003b1c001227 */ /* 0x001fe400078e00ff */
[----:B------:R-:W5:Y:S02]  /*7450*/  LD.E.128 R40, desc[UR36][R32.64] ;  /* 0x0000002420287980 */ /* 0x000f64000c101d00 */
[----:B----4-:R-:W-:Y:S01]  /*7460*/  IMAD.MOV.U32 R20, RZ, RZ, R28 ;  /* 0x000000ffff147224 */ /* 0x010fe200078e001c */
[----:B--2---:R-:W-:Y:S01]  /*7470*/  @P1 SHF.R.U32.HI R20, RZ, R61, R0 ;  /* 0x0000003dff141219 */ /* 0x004fe20000011600 */
[----:B------:R-:W5:Y:S03]  /*7480*/  LD.E.128 R4, desc[UR36][R30.64] ;  /* 0x000000241e047980 */ /* 0x000f66000c101d00 */
[----:B------:R-:W-:Y:S01]  /*7490*/  IADD3 R0, -R20, RZ, RZ ;  /* 0x000000ff14007210 */ /* 0x000fe20007ffe1ff */
[----:B------:R-:W5:Y:S01]  /*74a0*/  LD.E.128 R48, desc[UR36][R26.64] ;  /* 0x000000241a307980 */ /* 0x000f62000c101d00 */
[----:B------:R-:W-:-:S03]  /*74b0*/  SHF.R.S32.HI R3, RZ, 0x1f, R20 ;  /* 0x0000001fff037819 */ /* 0x000fc60000011414 */
[----:B------:R-:W-:Y:S01]  /*74c0*/  IMAD R23, R23, R0, R28 ;  /* 0x0000000017177224 */ /* 0x000fe200078e021c */
[----:B------:R0:W5:Y:S01]  /*74d0*/  LD.E.128 R12, desc[UR36][R24.64] ;  /* 0x00000024180c7980 */ /* 0x000162000c101d00 */
[-C--:B-1----:R-:W-:Y:S01]  /*74e0*/  IMAD R3, R3, R34.reuse, RZ ;  /* 0x0000002203037224 */ /* 0x082fe200078e02ff */
[----:B------:R-:W-:Y:S01]  /*74f0*/  @!PT LDS RZ, [RZ] ;  /* 0x00000000fffff984 */ /* 0x000fe20000000800 */
[----:B------:R-:W-:Y:S01]  /*7500*/  @!PT LDS RZ, [RZ] ;  /* 0x00000000fffff984 */ /* 0x000fe20000000800 */
[----:B------:R-:W-:Y:S01]  /*7510*/  @!PT LDS RZ, [RZ] ;  /* 0x00000000fffff984 */ /* 0x000fe20000000800 */
[----:B------:R-:W-:Y:S01]  /*7520*/  @!PT LDS RZ, [RZ] ;  /* 0x00000000fffff984 */ /* 0x000fe20000000800 */
[----:B------:R1:W-:Y:S06]  /*7530*/  MEMBAR.ALL.CTA ;  /* 0x0000000000007992 */ /* 0x0003ec0000008000 */
[----:B-1----:R-:W1:Y:S01]  /*7540*/  FENCE.VIEW.ASYNC.S ;  /* 0x00000000000073c6 */ /* 0x002e620000000000 */
[C---:B------:R-:W-:Y:S01]  /*7550*/  IMAD R3, R20.reuse, R35, R3 ;  /* 0x0000002314037224 */ /* 0x040fe200078e0203 */
[----:B------:R-:W-:Y:S01]  /*7560*/  SHF.R.S32.HI R0, RZ, 0x1f, R23 ;  /* 0x0000001fff007819 */ /* 0x000fe20000011417 */
[----:B------:R-:W-:Y:S01]  /*7570*/  IMAD.WIDE.U32 R20, R20, R34, UR6 ;  /* 0x0000000614147e25 */ /* 0x000fe2000f8e0022 */
[----:B------:R-:W-:-:S03]  /*7580*/  ULDC.64 UR6, c[0x0][0xad8] ;  /* 0x0002b60000067ab9 */ /* 0x000fc60000000a00 */
[----:B------:R-:W-:Y:S02]  /*7590*/  IMAD.IADD R21, R21, 0x1, R3 ;  /* 0x0000000115157824 */ /* 0x000fe400078e0203 */
[----:B------:R-:W-:Y:S02]  /*75a0*/  IMAD R0, R0, UR6, RZ ;  /* 0x0000000600007c24 */ /* 0x000fe4000f8e02ff */
[----:B------:R-:W-:Y:S01]  /*75b0*/  IMAD R29, R98, 0x80, R19 ;  /* 0x00000080621d7824 */ /* 0x000fe200078e0213 */
[----:B------:R-:W-:Y:S01]  /*75c0*/  UIADD3 UR4, UR4, 0x2a820, URZ ;  /* 0x0002a82004047890 */ /* 0x000fe2000fffe03f */
[C---:B0-----:R-:W-:Y:S02]  /*75d0*/  IMAD R25, R23.reuse, UR7, R0 ;  /* 0x0000000717197c24 */ /* 0x041fe4000f8e0200 */
[----:B------:R-:W-:Y:S01]  /*75e0*/  IMAD.WIDE.U32 R20, R23, UR6, R20 ;  /* 0x0000000617147c25 */ /* 0x000fe2000f8e0014 */
[----:B------:R-:W-:Y:S01]  /*75f0*/  UIADD3 UR38, UR38, 0x1, URZ ;  /* 0x0000000126267890 */ /* 0x000fe2000fffe03f */
[----:B------:R-:W-:Y:S01]  /*7600*/  ISETP.GE.AND P1, PT, R29, R90, PT ;  /* 0x0000005a1d00720c */ /* 0x000fe20003f26270 */
[----:B------:R-:W-:Y:S01]  /*7610*/  ULDC.64 UR6, c[0x0][0xa80] ;  /* 0x0002a00000067ab9 */ /* 0x000fe20000000a00 */
[----:B------:R-:W-:Y:S01]  /*7620*/  IMAD.IADD R21, R21, 0x1, R25 ;  /* 0x0000000115157824 */ /* 0x000fe200078e0219 */
[----:B------:R-:W-:Y:S01]  /*7630*/  UPRMT UR4, URZ, 0x654, UR4 ;  /* 0x000006543f047896 */ /* 0x000fe20008000004 */
[----:B------:R-:W-:Y:S01]  /*7640*/  LEA R0, P2, R20, UR6, 0x1 ;  /* 0x0000000614007c11 */ /* 0x000fe2000f8408ff */
[----:B------:R-:W-:Y:S01]  /*7650*/  UISETP.NE.AND UP0, UPT, UR38, 0x2, UPT ;  /* 0x000000022600788c */ /* 0x000fe2000bf05270 */
[----:B------:R-:W-:-:S02]  /*7660*/  IADD3 R3, R29, 0x20, RZ ;  /* 0x000000201d037810 */ /* 0x000fc40007ffe0ff */
[----:B------:R-:W-:Y:S01]  /*7670*/  LEA.HI.X R23, R20, UR7, R21, 0x1, P2 ;  /* 0x0000000714177c11 */ /* 0x000fe200090f0c15 */
[----:B------:R-:W-:Y:S01]  /*7680*/  USEL UR6, URZ, 0x1, UP0 ;  /* 0x000000013f067887 */ /* 0x000fe20008000000 */
[-C--:B------:R-:W-:Y:S01]  /*7690*/  ISETP.GE.AND P3, PT, R3, R90.reuse, PT ;  /* 0x0000005a0300720c */ /* 0x080fe20003f66270 */
[----:B------:R-:W-:Y:S01]  /*76a0*/  ULDC UR5, c[0x0][0xc] ;  /* 0x0000030000057ab9 */ /* 0x000fe20000000800 */
[----:B------:R-:W-:Y:S01]  /*76b0*/  VIADD R3, R29, 0x40 ;  /* 0x000000401d037836 */ /* 0x000fe20000000000 */
[----:B------:R-:W-:Y:S01]  /*76c0*/  UIADD3 UR61, UR5, UR61, URZ ;  /* 0x0000003d053d7290 */ /* 0x000fe2000fffe03f */
[----:B-1----:R0:W1:Y:S01]  /*76d0*/  SHFL.IDX PT, R26, R0, RZ, 0x181f ;  /* 0x00181fff001a7589 */ /* 0x00206200000e0000 */
[----:B------:R-:W-:Y:S01]  /*76e0*/  USEL UR38, UR38, URZ, UP0 ;  /* 0x0000003f26267287 */ /* 0x000fe20008000000 */
[----:B------:R-:W-:Y:S01]  /*76f0*/  SYNCS.ARRIVE.TRANS64.RED.A1T0 RZ, [UR4], RZ ;  /* 0x000000ffffff79a7 */ /* 0x000fe20008100404 */
[----:B------:R-:W-:Y:S01]  /*7700*/  ULOP3.LUT UR39, UR39, UR6, URZ, 0x3c, !UPT ;  /* 0x0000000627277292 */ /* 0x000fe2000f8e3c3f */
[----:B------:R0:W2:Y:S01]  /*7710*/  SHFL.IDX PT, R27, R23, RZ, 0x181f ;  /* 0x00181fff171b7589 */ /* 0x0000a200000e0000 */
[----:B------:R-:W-:Y:S01]  /*7720*/  BSSY B0, `(.L_x_31) ;  /* 0x000000b000007945 */ /* 0x000fe20003800000 */
[----:B------:R-:W-:-:S03]  /*7730*/  ISETP.GE.AND P0, PT, R3, R90, PT ;  /* 0x0000005a0300720c */ /* 0x000fc60003f06270 */
[----:B------:R-:W-:Y:S10]  /*7740*/  @P1 BRA `(.L_x_32) ;  /* 0x0000000000201947 */ /* 0x000ff40003800000 */
[----:B------:R-:W-:Y:S02]  /*7750*/  ULDC UR4, c[0x0][0xac8] ;  /* 0x0002b20000047ab9 */ /* 0x000fe40000000800 */
[----:B------:R-:W-:Y:S02]  /*7760*/  ISETP.GE.AND P2, PT, R16, UR4, PT ;  /* 0x0000000410007c0c */ /* 0x000fe4000bf46270 */
[----:B------:R-:W-:-:S11]  /*7770*/  ISETP.GE.AND P1, PT, R2, UR4, PT ;  /* 0x0000000402007c0c */ /* 0x000fd6000bf26270 */
[----:B-1----:R-:W-:Y:S02]  /*7780*/  @!P2 LEA R24, P4, R16, R26, 0x1 ;  /* 0x0000001a1018a211 */ /* 0x002fe400078808ff */
[----:B--2---:R-:W-:Y:S02]  /*7790*/  @!P1 IMAD.WIDE R20, R2, 0x2, R26 ;  /* 0x0000000202149825 */ /* 0x004fe400078e021a */
[----:B------:R-:W-:-:S03]  /*77a0*/  @!P2 LEA.HI.X R25, R16, R27, R166, 0x1, P4 ;  /* 0x0000001b1019a211 */ /* 0x000fc600020f0ca6 */
[----:B-----5:R3:W-:Y:S04]  /*77b0*/  @!P1 ST.E.128 desc[UR36][R20.64], R36 ;  /* 0x0000002414009985 */ /* 0x0207e8000c101d24 */
[----:B------:R3:W-:Y:S02]  /*77c0*/  @!P2 ST.E.128 desc[UR36][R24.64], R52 ;  /* 0x000000341800a985 */ /* 0x0007e4000c101d24 */
.L_x_32:
[----:B------:R-:W-:Y:S05]  /*77d0*/  BSYNC B0 ;  /* 0x0000000000007941 */ /* 0x000fea0003800000 */
.L_x_31:
[----:B--2---:R2:W4:Y:S01]  /*77e0*/  SHFL.IDX PT, R27, R23, 0x1, 0x181f ;  /* 0x00381f00171b7f89 */ /* 0x00452200000e0000 */
[----:B------:R-:W-:Y:S03]  /*77f0*/  BSSY B0, `(.L_x_33) ;  /* 0x000000b000007945 */ /* 0x000fe60003800000 */
[----:B-1----:R2:W1:Y:S01]  /*7800*/  SHFL.IDX PT, R26, R0, 0x1, 0x181f ;  /* 0x00381f00001a7f89 */ /* 0x00246200000e0000 */
[----:B------:R-:W-:Y:S05]  /*7810*/  @P3 BRA `(.L_x_34) ;  /* 0x0000000000203947 */ /* 0x000fea0003800000 */
[----:B------:R-:W-:Y:S02]  /*7820*/  ULDC UR4, c[0x0][0xac8] ;  /* 0x0002b20000047ab9 */ /* 0x000fe40000000800 */
[----:B------:R-:W-:Y:S02]  /*7830*/  ISETP.GE.AND P3, PT, R16, UR4, PT ;  /* 0x0000000410007c0c */ /* 0x000fe4000bf66270 */
[----:B------:R-:W-:-:S11]  /*7840*/  ISETP.GE.AND P2, PT, R2, UR4, PT ;  /* 0x0000000402007c0c */ /* 0x000fd6000bf46270 */
[----:B-1-3--:R-:W-:Y:S02]  /*7850*/  @!P3 LEA R24, P1, R16, R26, 0x1 ;  /* 0x0000001a1018b211 */ /* 0x00afe400078208ff */
[----:B----4-:R-:W-:Y:S02]  /*7860*/  @!P2 IMAD.WIDE R20, R2, 0x2, R26 ;  /* 0x000000020214a825 */ /* 0x010fe400078e021a */
[----:B------:R-:W-:-:S03]  /*7870*/  @!P3 LEA.HI.X R25, R16, R27, R166, 0x1, P1 ;  /* 0x0000001b1019b211 */ /* 0x000fc600008f0ca6 */
[----:B-----5:R1:W-:Y:S04]  /*7880*/  @!P2 ST.E.128 desc[UR36][R20.64], R44 ;  /* 0x0000002c1400a985 */ /* 0x0203e8000c101d24 */
[----:B------:R1:W-:Y:S02]  /*7890*/  @!P3 ST.E.128 desc[UR36][R24.64], R48 ;  /* 0x000000301800b985 */ /* 0x0003e4000c101d24 */
.L_x_34:
[----:B------:R-:W-:Y:S05]  /*78a0*/  BSYNC B0 ;  /* 0x0000000000007941 */ /* 0x000fea0003800000 */
.L_x_33:
[----:B----4-:R4:W0:Y:S01]  /*78b0*/  SHFL.IDX PT, R27, R23, 0x2, 0x181f ;  /* 0x00581f00171b7f89 */ /* 0x01082200000e0000 */
[----:B------:R-:W-:Y:S03]  /*78c0*/  BSSY B0, `(.L_x_35) ;  /* 0x000000b000007945 */ /* 0x000fe60003800000 */
[----:B-1----:R4:W1:Y:S01]  /*78d0*/  SHFL.IDX PT, R26, R0, 0x2, 0x181f ;  /* 0x00581f00001a7f89 */ /* 0x00286200000e0000 */
[----:B------:R-:W-:Y:S05]  /*78e0*/  @P0 BRA `(.L_x_36) ;  /* 0x0000000000200947 */ /* 0x000fea0003800000 */
[----:B------:R-:W-:Y:S02]  /*78f0*/  ULDC UR4, c[0x0][0xac8] ;  /* 0x0002b20000047ab9 */ /* 0x000fe40000000800 */
[----:B------:R-:W-:Y:S02]  /*7900*/  ISETP.GE.AND P2, PT, R16, UR4, PT ;  /* 0x0000000410007c0c */ /* 0x000fe4000bf46270 */
[----:B------:R-:W-:-:S11]  /*7910*/  ISETP.GE.AND P1, PT, R2, UR4, PT ;  /* 0x0000000402007c0c */ /* 0x000fd6000bf26270 */
[----:B-1-3--:R-:W-:Y:S02]  /*7920*/  @!P2 LEA R24, P0, R16, R26, 0x1 ;  /* 0x0000001a1018a211 */ /* 0x00afe400078008ff */
[----:B0-----:R-:W-:Y:S02]  /*7930*/  @!P1 IMAD.WIDE R20, R2, 0x2, R26 ;  /* 0x0000000202149825 */ /* 0x001fe400078e021a */
[----:B------:R-:W-:-:S03]  /*7940*/  @!P2 LEA.HI.X R25, R16, R27, R166, 0x1, P0 ;  /* 0x0000001b1019a211 */ /* 0x000fc600000f0ca6 */
[----:B-----5:R0:W-:Y:S04]  /*7950*/  @!P1 ST.E.128 desc[UR36][R20.64], R40 ;  /* 0x0000002814009985 */ /* 0x0201e8000c101d24 */
[----:B------:R0:W-:Y:S02]  /*7960*/  @!P2 ST.E.128 desc[UR36][R24.64], R12 ;  /* 0x0000000c1800a985 */ /* 0x0001e4000c101d24 */
.L_x_36:
[----:B------:R-:W-:Y:S05]  /*7970*/  BSYNC B0 ;  /* 0x0000000000007941 */ /* 0x000fea0003800000 */
.L_x_35:
[----:B------:R-:W-:Y:S01]  /*7980*/  IADD3 R3, R29, 0x60, RZ ;  /* 0x000000601d037810 */ /* 0x000fe20007ffe0ff */
[----:B0--3--:R0:W3:Y:S01]  /*7990*/  SHFL.IDX PT, R21, R23, 0x3, 0x181f ;  /* 0x00781f0017157f89 */ /* 0x0090e200000e0000 */
[----:B------:R-:W-:Y:S01]  /*79a0*/  BSSY B0, `(.L_x_37) ;  /* 0x000000d000007945 */ /* 0x000fe20003800000 */
[----:B------:R-:W-:Y:S01]  /*79b0*/  VIADD R18, R18, 0x1 ;  /* 0x0000000112127836 */ /* 0x000fe20000000000 */
[----:B------:R-:W-:Y:S01]  /*79c0*/  ISETP.GE.AND P0, PT, R3, R90, PT ;  /* 0x0000005a0300720c */ /* 0x000fe20003f06270 */
[----:B------:R0:W0:-:S12]  /*79d0*/  SHFL.IDX PT, R20, R0, 0x3, 0x181f ;  /* 0x00781f0000147f89 */ /* 0x00001800000e0000 */
[----:B------:R-:W-:Y:S05]  /*79e0*/  @P0 BRA `(.L_x_38) ;  /* 0x0000000000200947 */ /* 0x000fea0003800000 */
[----:B------:R-:W-:Y:S02]  /*79f0*/  ULDC UR4, c[0x0][0xac8] ;  /* 0x0002b20000047ab9 */ /* 0x000fe40000000800 */
[----:B------:R-:W-:Y:S02]  /*7a00*/  ISETP.GE.AND P2, PT, R16, UR4, PT ;  /* 0x0000000410007c0c */ /* 0x000fe4000bf46270 */
[----:B------:R-:W-:-:S11]  /*7a10*/  ISETP.GE.AND P1, PT, R2, UR4, PT ;  /* 0x0000000402007c0c */ /* 0x000fd6000bf26270 */
[----:B0----5:R-:W-:Y:S02]  /*7a20*/  @!P2 LEA R14, P0, R16, R20, 0x1 ;  /* 0x00000014100ea211 */ /* 0x021fe400078008ff */
[----:B---3--:R-:W-:Y:S02]  /*7a30*/  @!P1 IMAD.WIDE R12, R2, 0x2, R20 ;  /* 0x00000002020c9825 */ /* 0x008fe400078e0214 */
[----:B------:R-:W-:-:S03]  /*7a40*/  @!P2 LEA.HI.X R15, R16, R21, R166, 0x1, P0 ;  /* 0x00000015100fa211 */ /* 0x000fc600000f0ca6 */
[----:B------:R0:W-:Y:S04]  /*7a50*/  @!P1 ST.E.128 desc[UR36][R12.64], R4 ;  /* 0x000000040c009985 */ /* 0x0001e8000c101d24 */
[----:B------:R0:W-:Y:S02]  /*7a60*/  @!P2 ST.E.128 desc[UR36][R14.64], R8 ;  /* 0x000000080e00a985 */ /* 0x0001e4000c101d24 */
.L_x_38:
[----:B------:R-:W-:Y:S05]  /*7a70*/  BSYNC B0 ;  /* 0x0000000000007941 */ /* 0x000fea0003800000 */
.L_x_37:
[----:B0-2-4-:R-:W0:Y:S02]  /*7a80*/  LDC R0, c[0x0][0xc34] ;  /* 0x00030d00ff007b82 */ /* 0x015e240000000800 */
[----:B0-----:R-:W-:-:S13]  /*7a90*/  ISETP.LE.AND P0, PT, R0, UR61, PT ;  /* 0x0000003d00007c0c */ /* 0x001fda000bf03270 */
[----:B------:R-:W-:Y:S05]  /*7aa0*/  @!P0 BRA `(.L_x_39) ;  /* 0xffffff90008c8947 */ /* 0x000fea000383ffff */
[----:B------:R-:W-:Y:S05]  /*7ab0*/  EXIT ;  /* 0x000000000000794d */ /* 0x000fea0003800000 */
.L_x_5:
[----:B------:R-:W-:-:S08]  /*7ac0*/  NOP ;  /* 0x0000000000007918 */ /* 0x000fd00000000000 */
[----:B0-----:R-:W0:-:S00]  /*7ad0*/  USETMAXREG.DEALLOC.CTAPOOL 0x28 ;  /* 0x00000028000079c8 */ /* 0x001e0000080e0500 */
[----:B------:R-:W1:Y:S01]  /*7ae0*/  S2UR UR9, SR_CTAID.X ;  /* 0x00000000000979c3 */ /* 0x000e620000002500 */
[----:B0-----:R-:W-:Y:S01]  /*7af0*/  IMAD.MOV.U32 R0, RZ, RZ, 0x1 ;  /* 0x00000001ff007424 */ /* 0x001fe200078e00ff */
[----:B------:R-:W-:Y:S01]  /*7b00*/  MOV R22, RZ ;  /* 0x000000ff00167202 */ /* 0x000fe20000000f00 */
[----:B------:R-:W-:-:S05]  /*7b10*/  IMAD.MOV.U32 R25, RZ, RZ, 0x1 ;  /* 0x00000001ff197424 */ /* 0x000fca00078e00ff */
[----:B------:R-:W1:Y:S02]  /*7b20*/  LDC R2, c[0x0][0xc34] ;  /* 0x00030d00ff027b82 */ /* 0x000e640000000800 */
[----:B-1----:R-:W-:-:S13]  /*7b30*/  ISETP.LE.AND P0, PT, R2, UR9, PT ;  /* 0x0000000902007c0c */ /* 0x002fda000bf03270 */
[----:B------:R-:W-:Y:S05]  /*7b40*/  @P0 BRA `(.L_x_40) ;  /* 0x0000003000fc0947 */ /* 0x000fea0003800000 */
[----:B------:R-:W2:Y:S01]  /*7b50*/  LDL R4, [R1+0x4] ;  /* 0x0000040001047983 */ /* 0x000ea20000100800 */
[----:B------:R-:W-:Y:S01]  /*7b60*/  IMAD.SHL.U32 R27, R3, 0x8, RZ ;  /* 0x00000008031b7824 */ /* 0x000fe200078e00ff */
[----:B------:R-:W-:Y:S01]  /*7b70*/  ULDC.64 UR38, c[0x0][0x2f0] ;  /* 0x0000bc0000267ab9 */ /* 0x000fe20000000a00 */
[----:B------:R-:W-:Y:S01]  /*7b80*/  ULDC.64 UR4, c[0x0][0x418] ;  /* 0x0001060000047ab9 */ /* 0x000fe20000000a00 */
[----:B------:R-:W-:Y:S01]  /*7b90*/  ULDC UR7, c[0x0][0x320] ;  /* 0x0000c80000077ab9 */ /* 0x000fe20000000800 */
[----:B------:R-:W-:Y:S01]  /*7ba0*/  UISETP.NE.U32.AND UP0, UPT, UR4, URZ, UPT ;  /* 0x0000003f0400728c */ /* 0x000fe2000bf05070 */
[C---:B------:R-:W-:Y:S01]  /*7bb0*/  LOP3.LUT R0, R27.reuse, 0x1f8, RZ, 0xc0, !PT ;  /* 0x000001f81b007812 */ /* 0x040fe200078ec0ff */
[----:B------:R-:W-:Y:S01]  /*7bc0*/  ULDC UR8, c[0x0][0x2b8] ;  /* 0x0000ae0000087ab9 */ /* 0x000fe20000000800 */
[----:B------:R-:W-:Y:S01]  /*7bd0*/  LOP3.LUT R37, R27, 0x38, RZ, 0xc0, !PT ;  /* 0x000000381b257812 */ /* 0x000fe200078ec0ff */
[----:B------:R-:W-:Y:S01]  /*7be0*/  UISETP.NE.AND.EX UP0, UPT, UR5, URZ, UPT, UP0 ;  /* 0x0000003f0500728c */ /* 0x000fe2000bf05300 */
[----:B------:R-:W-:Y:S01]  /*7bf0*/  LOP3.LUT R0, R0, 0x38, R3, 0x78, !PT ;  /* 0x0000003800007812 */ /* 0x000fe200078e7803 */
[----:B------:R-:W-:Y:S01]  /*7c00*/  ULDC UR4, c[0x0][0x424] ;  /* 0x0001090000047ab9 */ /* 0x000fe20000000800 */
[----:B------:R-:W-:Y:S01]  /*7c10*/  LOP3.LUT R16, R16, 0xfffffffe, RZ, 0xc0, !PT ;  /* 0xfffffffe10107812 */ /* 0x000fe200078ec0ff */
[----:B------:R-:W-:Y:S01]  /*7c20*/  USEL UR4, UR4, 0x1, UP0 ;  /* 0x0000000104047887 */ /* 0x000fe20008000000 */
[----:B------:R-:W-:Y:S01]  /*7c30*/  LOP3.LUT R27, R0, 0x200, R27, 0xf8, !PT ;  /* 0x00000200001b7812 */ /* 0x000fe200078ef81b */
[----:B------:R-:W0:Y:S01]  /*7c40*/  S2UR UR6, SR_CgaCtaId ;  /* 0x00000000000679c3 */ /* 0x000e220000008800 */
[C---:B------:R-:W-:Y:S01]  /*7c50*/  LOP3.LUT R0, R37.reuse, 0x40, RZ, 0xfc, !PT ;  /* 0x0000004025007812 */ /* 0x040fe200078efcff */
[----:B------:R-:W-:Y:S01]  /*7c60*/  UIMAD UR38, UR4, UR38, URZ ;  /* 0x00000026042672a4 */ /* 0x000fe2000f8e023f */
[----:B------:R-:W-:Y:S01]  /*7c70*/  LOP3.LUT R16, R16, 0xfffffff7, RZ, 0xc0, !PT ;  /* 0xfffffff710107812 */ /* 0x000fe200078ec0ff */
[----:B------:R1:W-:Y:S01]  /*7c80*/  STL [R1], RZ ;  /* 0x000000ff01007387 */ /* 0x0003e20000100800 */
[C---:B------:R-:W-:Y:S01]  /*7c90*/  ISETP.GE.AND P0, PT, R0.reuse, UR39, PT ;  /* 0x0000002700007c0c */ /* 0x040fe2000bf06270 */
[----:B------:R-:W-:Y:S01]  /*7ca0*/  UIADD3 UR4, UR38, 0x5f, URZ ;  /* 0x0000005f26047890 */ /* 0x000fe2000fffe03f */
[----:B------:R-:W-:Y:S01]  /*7cb0*/  ISETP.GE.AND P1, PT, R0, UR7, PT ;  /* 0x0000000700007c0c */ /* 0x000fe2000bf26270 */
[----:B------:R-:W-:Y:S01]  /*7cc0*/  IMAD.U32 R36, RZ, RZ, UR9 ;  /* 0x00000009ff247e24 */ /* 0x000fe2000f8e00ff */
[----:B------:R-:W-:Y:S01]  /*7cd0*/  LOP3.LUT R2, R37, 0x80, RZ, 0xfc, !PT ;  /* 0x0000008025027812 */ /* 0x000fe200078efcff */
[----:B------:R-:W-:Y:S01]  /*7ce0*/  UIMAD.WIDE UR4, UR4, 0x2aaaaaab, URZ ;  /* 0x2aaaaaab040478a5 */ /* 0x000fe2000f8e023f */
[----:B------:R-:W-:Y:S01]  /*7cf0*/  SHF.R.U32.HI R34, RZ, 0x3, R3 ;  /* 0x00000003ff227819 */ /* 0x000fe20000011603 */
[----:B------:R-:W-:Y:S01]  /*7d00*/  IMAD.MOV.U32 R22, RZ, RZ, RZ ;  /* 0x000000ffff167224 */ /* 0x000fe200078e00ff */
[----:B------:R-:W-:Y:S01]  /*7d10*/  ISETP.GE.AND P2, PT, R2, UR39, PT ;  /* 0x0000002702007c0c */ /* 0x000fe2000bf46270 */
[----:B------:R-:W-:Y:S01]  /*7d20*/  USHF.R.U32.HI UR4, URZ, 0x1f, UR5 ;  /* 0x0000001f3f047899 */ /* 0x000fe20008011605 */
[----:B------:R-:W-:Y:S01]  /*7d30*/  SHF.L.U32 R3, R3, 0x4, RZ ;  /* 0x0000000403037819 */ /* 0x000fe200000006ff */
[----:B------:R-:W-:Y:S01]  /*7d40*/  ULDC UR40, c[0x0][0x448] ;  /* 0x0001120000287ab9 */ /* 0x000fe20000000800 */
[----:B------:R-:W-:Y:S01]  /*7d50*/  LOP3.LUT R34, R34, 0xf, RZ, 0xc0, !PT ;  /* 0x0000000f22227812 */ /* 0x000fe200078ec0ff */
[----:B------:R-:W-:Y:S01]  /*7d60*/  ULEA.HI.SX32 UR5, UR5, UR4, 0x1c ;  /* 0x0000000405057291 */ /* 0x000fe2000f8fe23f */
[----:B------:R-:W-:Y:S01]  /*7d70*/  @P0 LOP3.LUT R16, R16, 0x8, RZ, 0xfc, !PT ;  /* 0x0000000810100812 */ /* 0x000fe200078efcff */
[----:B------:R-:W-:Y:S01]  /*7d80*/  ULDC UR44, c[0x0][0xc] ;  /* 0x00000300002c7ab9 */ /* 0x000fe20000000800 */
[----:B------:R-:W-:Y:S01]  /*7d90*/  ISETP.GE.AND P0, PT, R0, UR8, PT ;  /* 0x0000000800007c0c */ /* 0x000fe2000bf06270 */
[----:B------:R-:W-:Y:S01]  /*7da0*/  UIADD3 UR43, UR5, -0x1, URZ ;  /* 0xffffffff052b7890 */ /* 0x000fe2000fffe03f */
[----:B------:R-:W-:Y:S01]  /*7db0*/  @P1 LOP3.LUT R16, R16, 0x1, RZ, 0xfc, !PT ;  /* 0x0000000110101812 */ /* 0x000fe200078efcff */
[----:B------:R-:W-:Y:S01]  /*7dc0*/  ULDC UR4, c[0x0][0x288] ;  /* 0x0000a20000047ab9 */ /* 0x000fe20000000800 */
[----:B------:R-:W-:Y:S01]  /*7dd0*/  ISETP.GE.AND P1, PT, R2, UR8, PT ;  /* 0x0000000802007c0c */ /* 0x000fe2000bf26270 */
[----:B------:R-:W-:Y:S01]  /*7de0*/  UIMAD UR40, UR40, UR4, URZ ;  /* 0x00000004282872a4 */ /* 0x000fe2000f8e023f */
[----:B------:R-:W-:Y:S01]  /*7df0*/  LOP3.LUT R16, R16, 0xfffffdff, RZ, 0xc0, !PT ;  /* 0xfffffdff10107812 */ /* 0x000fe200078ec0ff */
[----:B------:R-:W-:Y:S01]  /*7e00*/  UIADD3 UR41, UR5, -0x2, URZ ;  /* 0xfffffffe05297890 */ /* 0x000fe2000fffe03f */
[----:B------:R-:W-:Y:S01]  /*7e10*/  LOP3.LUT R26, R34, 0x70, R3, 0xf8, !PT ;  /* 0x00000070221a7812 */ /* 0x000fe200078ef803 */
[----:B------:R-:W-:Y:S01]  /*7e20*/  IMAD.U32 R3, RZ, RZ, UR43 ;  /* 0x0000002bff037e24 */ /* 0x000fe2000f8e00ff */
[----:B------:R-:W-:-:S03]  /*7e30*/  MOV R25, 0x1 ;  /* 0x0000000100197802 */ /* 0x000fc60000000f00 */
[----:B------:R-:W-:Y:S02]  /*7e40*/  @P0 LOP3.LUT R16, R16, 0x200, RZ, 0xfc, !PT ;  /* 0x0000020010100812 */ /* 0x000fe400078efcff */
[----:B------:R-:W-:Y:S01]  /*7e50*/  ISETP.GE.AND P0, PT, R37, UR39, PT ;  /* 0x0000002725007c0c */ /* 0x000fe2000bf06270 */
[----:B------:R-:W-:Y:S01]  /*7e60*/  UMOV UR39, 0x400 ;  /* 0x0000040000277882 */ /* 0x000fe20000000000 */
[----:B------:R-:W-:Y:S01]  /*7e70*/  LOP3.LUT R16, R16, 0xfffffffb, RZ, 0xc0, !PT ;  /* 0xfffffffb10107812 */ /* 0x000fe200078ec0ff */
[----:B0-----:R-:W-:Y:S02]  /*7e80*/  ULEA UR39, UR6, UR39, 0x18 ;  /* 0x0000002706277291 */ /* 0x001fe4000f8ec03f */
[----:B------:R-:W-:Y:S01]  /*7e90*/  UIMAD UR6, UR43, -0x60, UR38 ;  /* 0xffffffa02b0678a4 */ /* 0x000fe2000f8e0226 */
[----:B------:R-:W-:-:S03]  /*7ea0*/  @P2 LOP3.LUT R16, R16, 0x4, RZ, 0xfc, !PT ;  /* 0x0000000410102812 */ /* 0x000fc600078efcff */
[----:B------:R-:W-:Y:S02]  /*7eb0*/  LEA R0, R27, UR39, 0x1 ;  /* 0x000000271b007c11 */ /* 0x000fe4000f8e08ff */
[----:B------:R-:W-:Y:S02]  /*7ec0*/  LOP3.LUT R16, R16, 0xfffffeff, RZ, 0xc0, !PT ;  /* 0xfffffeff10107812 */ /* 0x000fe400078ec0ff */
[----:B------:R-:W-:Y:S02]  /*7ed0*/  IADD3 R33, -R34, UR6, RZ ;  /* 0x0000000622217c10 */ /* 0x000fe4000fffe1ff */
[----:B------:R-:W-:Y:S02]  /*7ee0*/  @P1 LOP3.LUT R16, R16, 0x100, RZ, 0xfc, !PT ;  /* 0x0000010010101812 */ /* 0x000fe400078efcff */
[----:B------:R-:W-:Y:S02]  /*7ef0*/  ISETP.GE.AND P1, PT, R37, UR7, PT ;  /* 0x0000000725007c0c */ /* 0x000fe4000bf26270 */
[----:B------:R-:W-:-:S04]  /*7f00*/  LOP3.LUT R16, R16, 0xffffffef, RZ, 0xc0, !PT ;  /* 0xffffffef10107812 */ /* 0x000fc800078ec0ff */
[----:B------:R-:W-:-:S04]  /*7f10*/  @P0 LOP3.LUT R16, R16, 0x10, RZ, 0xfc, !PT ;  /* 0x0000001010100812 */ /* 0x000fc800078efcff */
[----:B------:R-:W-:Y:S02]  /*7f20*/  LOP3.LUT R16, R16, 0xffffff7f, RZ, 0xc0, !PT ;  /* 0xffffff7f10107812 */ /* 0x000fe400078ec0ff */
[----:B--2---:R-:W-:Y:S01]  /*7f30*/  R2UR UR10, R4 ;  /* 0x00000000040a72ca */ /* 0x004fe200000e0000 */
[----:B------:R-:W-:-:S05]  /*7f40*/  IMAD R4, R3, 0x60, R26 ;  /* 0x0000006003047824 */ /* 0x000fca00078e021a */
[----:B------:R-:W-:-:S04]  /*7f50*/  ISETP.GE.AND P0, PT, R4, UR38, PT ;  /* 0x0000002604007c0c */ /* 0x000fc8000bf06270 */
[----:B------:R-:W-:Y:S02]  /*7f60*/  ISETP.LT.U32.AND P2, PT, R26, 0x60, !P0 ;  /* 0x000000601a00780c */ /* 0x000fe40004741070 */
[----:B------:R-:W-:Y:S01]  /*7f70*/  ISETP.GE.AND P0, PT, R37, UR8, PT ;  /* 0x0000000825007c0c */ /* 0x000fe2000bf06270 */
[----:B------:R-:W-:-:S10]  /*7f80*/  ULOP3.LUT UR42, UR10, 0x2, URZ, 0xfc, !UPT ;  /* 0x000000020a2a7892 */ /* 0x000fd4000f8efc3f */
[----:B------:R-:W-:-:S04]  /*7f90*/  @P2 LOP3.LUT R16, R16, 0x80, RZ, 0xfc, !PT ;  /* 0x0000008010102812 */ /* 0x000fc800078efcff */
[----:B------:R-:W-:-:S04]  /*7fa0*/  LOP3.LUT R16, R16, 0xfffffbff, RZ, 0xc0, !PT ;  /* 0xfffffbff10107812 */ /* 0x000fc800078ec0ff */
[----:B------:R-:W-:-:S04]  /*7fb0*/  LOP3.LUT R16, R16, 0xfffffffd, RZ, 0xc0, !PT ;  /* 0xfffffffd10107812 */ /* 0x000fc800078ec0ff */
[----:B------:R-:W-:-:S04]  /*7fc0*/  @P1 LOP3.LUT R16, R16, 0x2, RZ, 0xfc, !PT ;  /* 0x0000000210101812 */ /* 0x000fc800078efcff */
[----:B-1----:R-:W-:-:S07]  /*7fd0*/  @P0 LOP3.LUT R16, R16, 0x400, RZ, 0xfc, !PT ;  /* 0x0000040010100812 */ /* 0x002fce00078efcff */
.L_x_75:
[----:B0-----:R-:W0:Y:S01]  /*7fe0*/  LDC R0, c[0x0][0xc38] ;  /* 0x00030e00ff007b82 */ /* 0x001e220000000800 */
[----:B------:R-:W-:Y:S01]  /*7ff0*/  IMAD.MOV.U32 R24, RZ, RZ, R36 ;  /* 0x000000ffff187224 */ /* 0x000fe200078e0024 */
[----:B------:R-:W-:Y:S05]  /*8000*/  YIELD ;  /* 0x0000000000007946 */ /* 0x000fea0003800000 */
[----:B------:R-:W-:Y:S01]  /*8010*/  ULDC.64 UR4, c[0x0][0xa28] ;  /* 0x00028a0000047ab9 */ /* 0x000fe20000000a00 */
[----:B------:R-:W-:Y:S01]  /*8020*/  IMAD.MOV.U32 R31, RZ, RZ, RZ ;  /* 0x000000ffff1f7224 */ /* 0x000fe200078e00ff */
[----:B0-----:R-:W-:-:S13]  /*8030*/  ISETP.NE.AND P0, PT, R0, 0x1, PT ;  /* 0x000000010000780c */ /* 0x001fda0003f05270 */
[----:B------:R-:W0:Y:S08]  /*8040*/  @P0 LDC R3, c[0x0][0xc3c] ;  /* 0x00030f00ff030b82 */ /* 0x000e300000000800 */
[----:B------:R-:W1:Y:S01]  /*8050*/  @P0 LDC R5, c[0x0][0xc40] ;  /* 0x00031000ff050b82 */ /* 0x000e620000000800 */
[----:B0-----:R-:W-:-:S05]  /*8060*/  @P0 IMAD.HI.U32 R0, R36, R3, RZ ;  /* 0x0000000324000227 */ /* 0x001fca00078e00ff */
[----:B-1----:R-:W-:Y:S02]  /*8070*/  @P0 SHF.R.U32.HI R24, RZ, R5, R0 ;  /* 0x00000005ff180219 */ /* 0x002fe40000011600 */
[----:B------:R-:W0:Y:S02]  /*8080*/  LDC R0, c[0x0][0xc44] ;  /* 0x00031100ff007b82 */ /* 0x000e240000000800 */
[----:B------:R-:W-:Y:S02]  /*8090*/  MOV R23, R24 ;  /* 0x0000001800177202 */ /* 0x000fe40000000f00 */
[----:B0-----:R-:W-:-:S13]  /*80a0*/  ISETP.NE.AND P0, PT, R0, 0x1, PT ;  /* 0x000000010000780c */ /* 0x001fda0003f05270 */
[----:B------:R-:W0:Y:S02]  /*80b0*/  @P0 LDC.64 R2, c[0x0][0xc48] ;  /* 0x00031200ff020b82 */ /* 0x000e240000000a00 */
[----:B0-----:R-:W-:-:S05]  /*80c0*/  @P0 IMAD.HI.U32 R0, R24, R2, RZ ;  /* 0x0000000218000227 */ /* 0x001fca00078e00ff */
[----:B------:R-:W-:Y:S02]  /*80d0*/  @P0 SHF.R.U32.HI R23, RZ, R3, R0 ;  /* 0x00000003ff170219 */ /* 0x000fe40000011600 */
[----:B------:R-:W-:-:S04]  /*80e0*/  ISETP.NE.U32.AND P0, PT, RZ, UR4, PT ;  /* 0x00000004ff007c0c */ /* 0x000fc8000bf05070 */
[----:B------:R-:W-:-:S13]  /*80f0*/  ISETP.NE.AND.EX P0, PT, RZ, UR5, PT, P0 ;  /* 0x00000005ff007c0c */ /* 0x000fda000bf05300 */
[----:B------:R-:W0:Y:S01]  /*8100*/  @P0 LDC.64 R2, c[0x0][0xa28] ;  /* 0x00028a00ff020b82 */ /* 0x000e220000000a00 */
[----:B------:R-:W-:-:S04]  /*8110*/  UIADD3 UR4, UR39, 0x18400, URZ ;  /* 0x0001840027047890 */ /* 0x000fc8000fffe03f */
[----:B------:R-:W-:Y:S01]  /*8120*/  ULOP3.LUT UP0, URZ, UR4, 0x3ff, URZ, 0xc0, !UPT ;  /* 0x000003ff043f7892 */ /* 0x000fe2000f80c03f */
[----:B0-----:R-:W-:-:S05]  /*8130*/  @P0 IMAD.WIDE R2, R23, 0x4, R2 ;  /* 0x0000000417020825 */ /* 0x001fca00078e0202 */
[----:B------:R0:W5:Y:S01]  /*8140*/  @P0 LDG.E R31, desc[UR36][R2.64] ;  /* 0x00000024021f0981 */ /* 0x000162000c1e1900 */
[----:B------:R-:W-:-:S13]  /*8150*/  PLOP3.LUT P0, PT, PT, PT, UP0, 0x80, 0x0 ;  /* 0x000000000000781c */ /* 0x000fda0003f0f008 */
[----:B0-----:R-:W-:Y:S05]  /*8160*/  @!P0 BRA `(.L_x_41) ;  /* 0x0000000000408947 */ /* 0x001fea0003800000 */
[----:B------:R-:W-:Y:S01]  /*8170*/  MOV R2, 0x0 ;  /* 0x0000000000027802 */ /* 0x000fe20000000f00 */
[----:B------:R-:W-:Y:S01]  /*8180*/  ULDC.64 UR4, c[0x4][0x90] ;  /* 0x0100240000047ab9 */ /* 0x000fe20000000a00 */
[----:B------:R-:W-:Y:S01]  /*8190*/  ULDC.64 UR6, c[0x4][0x98] ;  /* 0x0100260000067ab9 */ /* 0x000fe20000000a00 */
[----:B------:R-:W-:Y:S01]  /*81a0*/  IMAD.U32 R4, RZ, RZ, UR4 ;  /* 0x00000004ff047e24 */ /* 0x000fe2000f8e00ff */
[----:B------:R-:W-:Y:S01]  /*81b0*/  MOV R5, UR5 ;  /* 0x0000000500057c02 */ /* 0x000fe20008000f00 */
[----:B------:R-:W-:Y:S01]  /*81c0*/  ULDC.64 UR4, c[0x4][0x8] ;  /* 0x0100020000047ab9 */ /* 0x000fe20000000a00 */
[----:B------:R-:W0:Y:S01]  /*81d0*/  LDC.64 R2, c[0x4][R2] ;  /* 0x0100000002027b82 */ /* 0x000e220000000a00 */
[----:B------:R-:W-:Y:S01]  /*81e0*/  IMAD.U32 R6, RZ, RZ, UR6 ;  /* 0x00000006ff067e24 */ /* 0x000fe2000f8e00ff */
[----:B------:R-:W-:Y:S01]  /*81f0*/  MOV R10, UR4 ;  /* 0x00000004000a7c02 */ /* 0x000fe20008000f00 */
[----:B------:R-:W-:Y:S01]  /*8200*/  IMAD.U32 R7, RZ, RZ, UR7 ;  /* 0x00000007ff077e24 */ /* 0x000fe2000f8e00ff */
[----:B------:R-:W-:Y:S01]  /*8210*/  MOV R12, 0x1 ;  /* 0x00000001000c7802 */ /* 0x000fe20000000f00 */
[----:B------:R-:W-:-:S02]  /*8220*/  IMAD.U32 R11, RZ, RZ, UR5 ;  /* 0x00000005ff0b7e24 */ /* 0x000fc4000f8e00ff */
[----:B------:R-:W-:Y:S02]  /*8230*/  IMAD.MOV.U32 R8, RZ, RZ, 0x70 ;  /* 0x00000070ff087424 */ /* 0x000fe400078e00ff */
[----:B------:R-:W-:-:S07]  /*8240*/  IMAD.MOV.U32 R13, RZ, RZ, RZ ;  /* 0x000000ffff0d7224 */ /* 0x000fce00078e00ff */
[----:B------:R-:W-:-:S07]  /*8250*/  LEPC R20, `(.L_x_41) ;  /* 0x000000001014794e */ /* 0x000fce0000000000 */
[----:B0----5:R-:W-:Y:S05]  /*8260*/  CALL.ABS.NOINC R2 ;  /* 0x0000000002007343 */ /* 0x021fea0003c00000 */
.L_x_41:
[----:B------:R-:W-:-:S04]  /*8270*/  UIADD3 UR4, UR39, 0x400, URZ ;  /* 0x0000040027047890 */ /* 0x000fc8000fffe03f */
[----:B------:R-:W-:-:S06]  /*8280*/  ULOP3.LUT UP0, URZ, UR4, 0x3ff, URZ, 0xc0, !UPT ;  /* 0x000003ff043f7892 */ /* 0x000fcc000f80c03f */
[----:B------:R-:W-:-:S13]  /*8290*/  PLOP3.LUT P0, PT, PT, PT, UP0, 0x80, 0x0 ;  /* 0x000000000000781c */ /* 0x000fda0003f0f008 */
[----:B------:R-:W-:Y:S05]  /*82a0*/  @!P0 BRA `(.L_x_42) ;  /* 0x00000000007c8947 */ /* 0x000fea0003800000 */
[----:B------:R-:W-:Y:S01]  /*82b0*/  MOV R17, 0x0 ;  /* 0x0000000000117802 */ /* 0x000fe20000000f00 */
[----:B------:R-:W-:Y:S01]  /*82c0*/  ULDC.64 UR6, c[0x4][0x90] ;  /* 0x0100240000067ab9 */ /* 0x000fe20000000a00 */
[----:B------:R-:W-:Y:S01]  /*82d0*/  ULDC.64 UR8, c[0x4][0x98] ;  /* 0x0100260000087ab9 */ /* 0x000fe20000000a00 */
[----:B------:R-:W-:Y:S01]  /*82e0*/  ULDC.64 UR4, c[0x4][0x10] ;  /* 0x0100040000047ab9 */ /* 0x000fe20000000a00 */
[----:B------:R0:W1:Y:S01]  /*82f0*/  LDC.64 R2, c[0x4][R17] ;  /* 0x0100000011027b82 */ /* 0x0000620000000a00 */
[----:B------:R-:W-:Y:S01]  /*8300*/  IMAD.U32 R4, RZ, RZ, UR6 ;  /* 0x00000006ff047e24 */ /* 0x000fe2000f8e00ff */
[----:B------:R-:W-:Y:S01]  /*8310*/  MOV R5, UR7 ;  /* 0x0000000700057c02 */ /* 0x000fe20008000f00 */
[----:B------:R-:W-:Y:S01]  /*8320*/  IMAD.U32 R6, RZ, RZ, UR8 ;  /* 0x00000008ff067e24 */ /* 0x000fe2000f8e00ff */
[----:B------:R-:W-:Y:S01]  /*8330*/  MOV R10, UR4 ;  /* 0x00000004000a7c02 */ /* 0x000fe20008000f00 */
[----:B------:R-:W-:Y:S01]  /*8340*/  IMAD.U32 R7, RZ, RZ, UR9 ;  /* 0x00000009ff077e24 */ /* 0x000fe2000f8e00ff */
[----:B------:R-:W-:Y:S01]  /*8350*/  MOV R12, 0x1 ;  /* 0x00000001000c7802 */ /* 0x000fe20000000f00 */
[----:B------:R-:W-:-:S02]  /*8360*/  IMAD.U32 R11, RZ, RZ, UR5 ;  /* 0x00000005ff0b7e24 */ /* 0x000fc4000f8e00ff */
[----:B------:R-:W-:Y:S02]  /*8370*/  IMAD.MOV.U32 R8, RZ, RZ, 0x70 ;  /* 0x00000070ff087424 */ /* 0x000fe400078e00ff */
[----:B0-----:R-:W-:-:S07]  /*8380*/  IMAD.MOV.U32 R13, RZ, RZ, RZ ;  /* 0x000000ffff0d7224 */ /* 0x001fce00078e00ff */
[----:B------:R-:W-:-:S07]  /*8390*/  LEPC R20, `(.L_x_43) ;  /* 0x000000001014794e */ /* 0x000fce0000000000 */
[----:B-1---5:R-:W-:Y:S05]  /*83a0*/  CALL.ABS.NOINC R2 ;  /* 0x0000000002007343 */ /* 0x022fea0003c00000 */
.L_x_43:
[----:B------:R0:W1:Y:S01]  /*83b0*/  LDC.64 R2, c[0x4][R17] ;  /* 0x0100000011027b82 */ /* 0x0000620000000a00 */
[----:B------:R-:W-:Y:S01]  /*83c0*/  ULDC.64 UR4, c[0x4][0x90] ;  /* 0x0100240000047ab9 */ /* 0x000fe20000000a00 */
[----:B------:R-:W-:Y:S01]  /*83d0*/  ULDC.64 UR6, c[0x4][0x98] ;  /* 0x0100260000067ab9 */ /* 0x000fe20000000a00 */
[----:B------:R-:W-:Y:S01]  /*83e0*/  IMAD.U32 R4, RZ, RZ, UR4 ;  /* 0x00000004ff047e24 */ /* 0x000fe2000f8e00ff */
[----:B------:R-:W-:Y:S01]  /*83f0*/  MOV R5, UR5 ;  /* 0x0000000500057c02 */ /* 0x000fe20008000f00 */
[----:B------:R-:W-:Y:S01]  /*8400*/  ULDC.64 UR4, c[0x4][0x18] ;  /* 0x0100060000047ab9 */ /* 0x000fe20000000a00 */
        /* <DEDUP_REMOVED lines=8> */
[----:B-1----:R-:W-:Y:S05]  /*8490*/  CALL.ABS.NOINC R2 ;  /* 0x0000000002007343 */ /* 0x002fea0003c00000 */
.L_x_42:
[----:B------:R-:W-:Y:S01]  /*84a0*/  ULDC.64 UR4, c[0x0][0x9f8] ;  /* 0x00027e0000047ab9 */ /* 0x000fe20000000a00 */
[----:B------:R-:W-:Y:S01]  /*84b0*/  IMAD.MOV.U32 R30, RZ, RZ, R23 ;  /* 0x000000ffff1e7224 */ /* 0x000fe200078e0017 */
[----:B------:R-:W-:Y:S01]  /*84c0*/  ISETP.NE.U32.AND P0, PT, RZ, UR4, PT ;  /* 0x00000004ff007c0c */ /* 0x000fe2000bf05070 */
[----:B------:R-:W0:Y:S01]  /*84d0*/  LDC R8, c[0x0][0x430] ;  /* 0x00010c00ff087b82 */ /* 0x000e220000000800 */
[----:B------:R-:W-:Y:S01]  /*84e0*/  IADD3 R19, -R23, RZ, RZ ;  /* 0x000000ff17137210 */ /* 0x000fe20007ffe1ff */
[----:B------:R-:W-:Y:S01]  /*84f0*/  ULDC UR4, c[0x0][0xc44] ;  /* 0x0003110000047ab9 */ /* 0x000fe20000000800 */
[----:B------:R-:W-:-:S13]  /*8500*/  ISETP.NE.AND.EX P0, PT, RZ, UR5, PT, P0 ;  /* 0x00000005ff007c0c */ /* 0x000fda000bf05300 */
[----:B------:R-:W1:Y:S02]  /*8510*/  @P0 LDC.64 R2, c[0x0][0x9f8] ;  /* 0x00027e00ff020b82 */ /* 0x000e640000000a00 */
[----:B-1----:R-:W-:-:S05]  /*8520*/  @P0 IMAD.WIDE R2, R23, 0x4, R2 ;  /* 0x0000000417020825 */ /* 0x002fca00078e0202 */
[----:B------:R1:W5:Y:S01]  /*8530*/  @P0 LDG.E R30, desc[UR36][R2.64] ;  /* 0x00000024021e0981 */ /* 0x000362000c1e1900 */
[----:B------:R-:W-:Y:S01]  /*8540*/  UMOV UR5, 0xffffffff ;  /* 0xffffffff00057882 */ /* 0x000fe20000000000 */
[----:B------:R-:W-:Y:S02]  /*8550*/  IMAD R19, R19, UR4, R24 ;  /* 0x0000000413137c24 */ /* 0x000fe4000f8e0218 */
[----:B0-----:R-:W-:Y:S05]  /*8560*/  BRA.DIV UR5, `(.L_x_44) ;  /* 0x0000002e05c47947 */ /* 0x001fea000b800000 */
.L_x_92:
[----:B------:R-:W-:Y:S01]  /*8570*/  ISETP.NE.AND P0, PT, R8, 0x1, PT ;  /* 0x000000010800780c */ /* 0x000fe20003f05270 */
[----:B------:R-:W-:Y:S01]  /*8580*/  IMAD.U32 R0, RZ, RZ, UR43 ;  /* 0x0000002bff007e24 */ /* 0x000fe2000f8e00ff */
[----:B------:R-:W-:Y:S02]  /*8590*/  LOP3.LUT P1, RZ, R16, 0x80, RZ, 0xc0, !PT ;  /* 0x0000008010ff7812 */ /* 0x000fe4000782c0ff */
[----:B-----5:R-:W-:Y:S01]  /*85a0*/  SHF.R.S32.HI R32, RZ, 0x1f, R30 ;  /* 0x0000001fff207819 */ /* 0x020fe2000001141e */
[----:B------:R-:W-:Y:S01]  /*85b0*/  IMAD R0, R0, 0x60, R26 ;  /* 0x0000006000007824 */ /* 0x000fe200078e021a */
[----:B------:R-:W-:-:S03]  /*85c0*/  LOP3.LUT R16, R16, 0xffffffbf, RZ, 0xc0, !PT ;  /* 0xffffffbf10107812 */ /* 0x000fc600078ec0ff */
[----:B------:R-:W-:-:S04]  /*85d0*/  IMAD.IADD R0, R0, 0x1, R31 ;  /* 0x0000000100007824 */ /* 0x000fc800078e021f */
[----:B-1----:R-:W0:Y:S01]  /*85e0*/  @P0 LDC R3, c[0x0][0x434] ;  /* 0x00010d00ff030b82 */ /* 0x002e220000000800 */
[----:B------:R-:W-:Y:S02]  /*85f0*/  MOV R9, R0 ;  /* 0x0000000000097202 */ /* 0x000fe40000000f00 */
[----:B------:R-:W-:-:S05]  /*8600*/  @P0 LOP3.LUT R16, R16, 0x40, RZ, 0xfc, !PT ;  /* 0x0000004010100812 */ /* 0x000fca00078efcff */
[----:B------:R-:W1:Y:S08]  /*8610*/  @P0 LDC R5, c[0x0][0x438] ;  /* 0x00010e00ff050b82 */ /* 0x000e700000000800 */
[----:B------:R-:W2:Y:S01]  /*8620*/  @P1 LDC.64 R6, c[0x0][0x428] ;  /* 0x00010a00ff061b82 */ /* 0x000ea20000000a00 */
[----:B0-----:R-:W-:-:S05]  /*8630*/  @P0 IMAD.HI.U32 R2, R0, R3, RZ ;  /* 0x0000000300020227 */ /* 0x001fca00078e00ff */
[----:B-1----:R-:W-:Y:S02]  /*8640*/  @P0 SHF.R.U32.HI R9, RZ, R5, R2 ;  /* 0x00000005ff090219 */ /* 0x002fe40000011602 */
[----:B------:R-:W0:Y:S02]  /*8650*/  @P1 LDC.64 R4, c[0x0][0x418] ;  /* 0x00010600ff041b82 */ /* 0x000e240000000a00 */
[----:B------:R-:W-:Y:S01]  /*8660*/  @P1 SHF.R.S32.HI R3, RZ, 0x1f, R9 ;  /* 0x0000001fff031819 */ /* 0x000fe20000011409 */
[----:B--2---:R-:W-:-:S04]  /*8670*/  @P1 IMAD R2, R32, R6, RZ ;  /* 0x0000000620021224 */ /* 0x004fc800078e02ff */
[----:B------:R-:W-:Y:S02]  /*8680*/  @P1 IMAD R7, R30, R7, R2 ;  /* 0x000000071e071224 */ /* 0x000fe400078e0202 */
[----:B------:R-:W-:-:S04]  /*8690*/  @P1 IMAD.MOV.U32 R2, RZ, RZ, R9 ;  /* 0x000000ffff021224 */ /* 0x000fc800078e0009 */
[----:B------:R-:W-:Y:S01]  /*86a0*/  @P1 IMAD.WIDE.U32 R2, R30, R6, R2 ;  /* 0x000000061e021225 */ /* 0x000fe200078e0002 */
[----:B------:R-:W-:-:S03]  /*86b0*/  MOV R6, RZ ;  /* 0x000000ff00067202 */ /* 0x000fc60000000f00 */
[----:B------:R-:W-:Y:S01]  /*86c0*/  @P1 IMAD.IADD R3, R3, 0x1, R7 ;  /* 0x0000000103031824 */ /* 0x000fe200078e0207 */
[----:B0-----:R-:W-:-:S04]  /*86d0*/  @P1 LEA R4, P0, R2, R4, 0x2 ;  /* 0x0000000402041211 */ /* 0x001fc800078010ff */
[----:B------:R-:W-:Y:S01]  /*86e0*/  @P1 LEA.HI.X R5, R2, R5, R3, 0x2, P0 ;  /* 0x0000000502051211 */ /* 0x000fe200000f1403 */
[----:B------:R-:W-:-:S04]  /*86f0*/  IMAD.MOV R3, RZ, RZ, -R9 ;  /* 0x000000ffff037224 */ /* 0x000fc800078e0a09 */
[----:B------:R0:W5:Y:S01]  /*8700*/  @P1 LDG.E R6, desc[UR36][R4.64] ;  /* 0x0000002404061981 */ /* 0x000162000c1e1900 */
[----:B------:R-:W-:Y:S02]  /*8710*/  LOP3.LUT R16, R16, 0xffffffdf, RZ, 0xc0, !PT ;  /* 0xffffffdf10107812 */ /* 0x000fe400078ec0ff */
[----:B------:R-:W-:Y:S01]  /*8720*/  SHF.R.S32.HI R29, RZ, 0x1f, R19 ;  /* 0x0000001fff1d7819 */ /* 0x000fe20000011413 */
[----:B0-----:R-:W-:Y:S02]  /*8730*/  IMAD R5, R8, R3, R0 ;  /* 0x0000000308057224 */ /* 0x001fe400078e0200 */
[----:B------:R-:W-:-:S05]  /*8740*/  IMAD.U32 R0, RZ, RZ, UR42 ;  /* 0x0000002aff007e24 */ /* 0x000fca000f8e00ff */
[----:B------:R-:W-:-:S13]  /*8750*/  ISETP.NE.AND P0, PT, R0, 0x3, PT ;  /* 0x000000030000780c */ /* 0x000fda0003f05270 */
[----:B------:R-:W-:Y:S01]  /*8760*/  @P0 LOP3.LUT R16, R16, 0x20, RZ, 0xfc, !PT ;  /* 0x0000002010100812 */ /* 0x000fe200078efcff */
[----:B------:R-:W-:Y:S06]  /*8770*/  @!P0 BRA `(.L_x_45) ;  /* 0x0000000000048947 */ /* 0x000fec0003800000 */
[----:B------:R-:W-:Y:S01]  /*8780*/  BPT.TRAP 0x1 ;  /* 0x000000040000795c */ /* 0x000fe20000300000 */
.L_x_45:
[----:B------:R-:W-:Y:S01]  /*8790*/  SHF.R.S32.HI R7, RZ, 0x1f, R5 ;  /* 0x0000001fff077819 */ /* 0x000fe20000011405 */
[----:B------:R-:W-:Y:S01]  /*87a0*/  ULDC.64 UR4, c[0x0][0x328] ;  /* 0x0000ca0000047ab9 */ /* 0x000fe20000000a00 */
[----:B-----5:R-:W-:Y:S01]  /*87b0*/  SHF.R.S32.HI R4, RZ, 0x1f, R6 ;  /* 0x0000001fff047819 */ /* 0x020fe20000011406 */
[----:B------:R-:W-:Y:S01]  /*87c0*/  IMAD.WIDE.U32 R2, R5, UR4, RZ ;  /* 0x0000000405027c25 */ /* 0x000fe2000f8e00ff */
[----:B------:R-:W-:Y:S03]  /*87d0*/  BSSY B0, `(.L_x_46) ;  /* 0x0000015000007945 */ /* 0x000fe60003800000 */
[----:B------:R-:W-:-:S04]  /*87e0*/  IMAD R0, R7, UR4, RZ ;  /* 0x0000000407007c24 */ /* 0x000fc8000f8e02ff */
[----:B------:R-:W-:Y:S01]  /*87f0*/  IMAD R9, R5, UR5, R0 ;  /* 0x0000000505097c24 */ /* 0x000fe2000f8e0200 */
[----:B------:R-:W-:-:S04]  /*8800*/  ULDC.64 UR4, c[0x0][0x338] ;  /* 0x0000ce0000047ab9 */ /* 0x000fc80000000a00 */
[----:B------:R-:W-:Y:S01]  /*8810*/  IADD3 R3, R3, R9, RZ ;  /* 0x0000000903037210 */ /* 0x000fe20007ffe0ff */
[----:B------:R-:W-:-:S04]  /*8820*/  IMAD R9, R4, UR4, RZ ;  /* 0x0000000404097c24 */ /* 0x000fc8000f8e02ff */
[C---:B------:R-:W-:Y:S02]  /*8830*/  IMAD R9, R6.reuse, UR5, R9 ;  /* 0x0000000506097c24 */ /* 0x040fe4000f8e0209 */
[----:B------:R-:W-:Y:S01]  /*8840*/  IMAD.WIDE.U32 R2, R6, UR4, R2 ;  /* 0x0000000406027c25 */ /* 0x000fe2000f8e0002 */
[----:B------:R-:W-:-:S03]  /*8850*/  ULDC.64 UR4, c[0x0][0x330] ;  /* 0x0000cc0000047ab9 */ /* 0x000fc60000000a00 */
[----:B------:R-:W-:Y:S02]  /*8860*/  IMAD.IADD R3, R3, 0x1, R9 ;  /* 0x0000000103037824 */ /* 0x000fe400078e0209 */
[----:B------:R-:W-:Y:S02]  /*8870*/  IMAD R0, R29, UR4, RZ ;  /* 0x000000041d007c24 */ /* 0x000fe4000f8e02ff */
[----:B------:R-:W-:-:S04]  /*8880*/  IMAD.WIDE.U32 R2, R19, UR4, R2 ;  /* 0x0000000413027c25 */ /* 0x000fc8000f8e0002 */
[----:B------:R-:W-:Y:S01]  /*8890*/  IMAD R9, R19, UR5, R0 ;  /* 0x0000000513097c24 */ /* 0x000fe2000f8e0200 */
[----:B------:R-:W-:Y:S01]  /*88a0*/  ULDC.64 UR4, c[0x0][0x318] ;  /* 0x0000c60000047ab9 */ /* 0x000fe20000000a00 */
[----:B------:R-:W-:Y:S02]  /*88b0*/  LEA R0, R22, UR39, 0x3 ;  /* 0x0000002716007c11 */ /* 0x000fe4000f8e18ff */
[----:B------:R-:W-:Y:S01]  /*88c0*/  LEA R17, P0, R2, UR4, 0x1 ;  /* 0x0000000402117c11 */ /* 0x000fe2000f8008ff */
[----:B------:R-:W-:-:S05]  /*88d0*/  IMAD.IADD R3, R3, 0x1, R9 ;  /* 0x0000000103037824 */ /* 0x000fca00078e0209 */
[----:B------:R-:W-:Y:S02]  /*88e0*/  LEA.HI.X R18, R2, UR5, R3, 0x1, P0 ;  /* 0x0000000502127c11 */ /* 0x000fe400080f0c03 */
[----:B------:R-:W-:-:S04]  /*88f0*/  SHF.L.U32 R3, R25, 0x1f, RZ ;  /* 0x0000001f19037819 */ /* 0x000fc800000006ff */
[----:B------:R-:W0:Y:S02]  /*8900*/  SYNCS.PHASECHK.TRANS64.TRYWAIT P0, [R0+URZ+0x2a840], R3 ;  /* 0x02a84003000075a7 */ /* 0x000e24000800017f */
[----:B0-----:R-:W-:Y:S05]  /*8910*/  @!P0 BRA `(.L_x_47) ;  /* 0x0000002c000c8947 */ /* 0x001fea0003800000 */
.L_x_93:
[----:B------:R-:W-:Y:S05]  /*8920*/  BSYNC B0 ;  /* 0x0000000000007941 */ /* 0x000fea0003800000 */
.L_x_46:
[----:B------:R-:W-:Y:S01]  /*8930*/  ULDC.64 UR4, c[0x0][0x300] ;  /* 0x0000c00000047ab9 */ /* 0x000fe20000000a00 */
[C---:B------:R-:W-:Y:S01]  /*8940*/  LOP3.LUT P4, RZ, R16.reuse, 0x10, RZ, 0xc0, !PT ;  /* 0x0000001010ff7812 */ /* 0x040fe2000788c0ff */
[----:B------:R-:W-:Y:S01]  /*8950*/  IMAD R2, R7, UR4, RZ ;  /* 0x0000000407027c24 */ /* 0x000fe2000f8e02ff */
[C---:B------:R-:W-:Y:S02]  /*8960*/  LOP3.LUT P3, RZ, R16.reuse, 0x8, RZ, 0xc0, !PT ;  /* 0x0000000810ff7812 */ /* 0x040fe4000786c0ff */
[----:B------:R-:W-:Y:S01]  /*8970*/  LOP3.LUT P2, RZ, R16, 0x4, RZ, 0xc0, !PT ;  /* 0x0000000410ff7812 */ /* 0x000fe2000784c0ff */
[C---:B------:R-:W-:Y:S02]  /*8980*/  IMAD R7, R5.reuse, UR5, R2 ;  /* 0x0000000505077c24 */ /* 0x040fe4000f8e0202 */
[----:B0-----:R-:W-:Y:S01]  /*8990*/  IMAD.WIDE.U32 R2, R5, UR4, RZ ;  /* 0x0000000405027c25 */ /* 0x001fe2000f8e00ff */
[----:B------:R-:W-:-:S03]  /*89a0*/  ULDC.64 UR4, c[0x0][0x310] ;  /* 0x0000c40000047ab9 */ /* 0x000fc60000000a00 */
[----:B------:R-:W-:Y:S01]  /*89b0*/  IMAD R5, R4, UR4, RZ ;  /* 0x0000000404057c24 */ /* 0x000fe2000f8e02ff */
[----:B------:R-:W-:-:S03]  /*89c0*/  IADD3 R3, R3, R7, RZ ;  /* 0x0000000703037210 */ /* 0x000fc60007ffe0ff */
[C---:B------:R-:W-:Y:S02]  /*89d0*/  IMAD R5, R6.reuse, UR5, R5 ;  /* 0x0000000506057c24 */ /* 0x040fe4000f8e0205 */
[----:B------:R-:W-:Y:S01]  /*89e0*/  IMAD.WIDE.U32 R2, R6, UR4, R2 ;  /* 0x0000000406027c25 */ /* 0x000fe2000f8e0002 */
[----:B------:R-:W-:-:S03]  /*89f0*/  ULDC.64 UR4, c[0x0][0x308] ;  /* 0x0000c20000047ab9 */ /* 0x000fc60000000a00 */
[----:B------:R-:W-:Y:S02]  /*8a00*/  IMAD.IADD R3, R3, 0x1, R5 ;  /* 0x0000000103037824 */ /* 0x000fe400078e0205 */
[----:B------:R-:W-:Y:S02]  /*8a10*/  IMAD R4, R29, UR4, RZ ;  /* 0x000000041d047c24 */ /* 0x000fe4000f8e02ff */
[----:B------:R-:W-:-:S04]  /*8a20*/  IMAD.WIDE.U32 R2, R19, UR4, R2 ;  /* 0x0000000413027c25 */ /* 0x000fc8000f8e0002 */
[----:B------:R-:W-:Y:S01]  /*8a30*/  IMAD R5, R19, UR5, R4 ;  /* 0x0000000513057c24 */ /* 0x000fe2000f8e0204 */
[----:B------:R-:W-:Y:S02]  /*8a40*/  ULDC.64 UR4, c[0x0][0x2e8] ;  /* 0x0000ba0000047ab9 */ /* 0x000fe40000000a00 */
[----:B------:R-:W-:Y:S01]  /*8a50*/  LEA R4, P0, R2, UR4, 0x1 ;  /* 0x0000000402047c11 */ /* 0x000fe2000f8008ff */
[----:B------:R-:W-:Y:S01]  /*8a60*/  IMAD.IADD R3, R3, 0x1, R5 ;  /* 0x0000000103037824 */ /* 0x000fe200078e0205 */
[----:B------:R-:W-:Y:S01]  /*8a70*/  UMOV UR4, 0xffffffff ;  /* 0xffffffff00047882 */ /* 0x000fe20000000000 */
[----:B------:R-:W-:-:S03]  /*8a80*/  IMAD R5, R22, 0x4800, R27 ;  /* 0x0000480016057824 */ /* 0x000fc600078e021b */
[----:B------:R-:W-:Y:S01]  /*8a90*/  LEA.HI.X R6, R2, UR5, R3, 0x1, P0 ;  /* 0x0000000502067c11 */ /* 0x000fe200080f0c03 */
[----:B------:R-:W-:Y:S06]  /*8aa0*/  BRA.DIV UR4, `(.L_x_48) ;  /* 0x0000002a04bc7947 */ /* 0x000fec000b800000 */
[----:B------:R-:W0:Y:S01]  /*8ab0*/  SHFL.IDX PT, R14, R4, RZ, 0x181f ;  /* 0x00181fff040e7589 */ /* 0x000e2200000e0000 */
[----:B------:R-:W-:-:S03]  /*8ac0*/  ISETP.GE.AND P0, PT, R33, 0x1, PT ;  /* 0x000000012100780c */ /* 0x000fc60003f06270 */
[----:B------:R-:W1:Y:S04]  /*8ad0*/  SHFL.IDX PT, R2, R6, RZ, 0x181f ;  /* 0x00181fff06027589 */ /* 0x000e6800000e0000 */
[----:B------:R-:W-:Y:S06]  /*8ae0*/  SHFL.IDX PT, R8, R6, 0x1, 0x181f ;  /* 0x00381f0006087f89 */ /* 0x000fec00000e0000 */
[----:B------:R-:W-:-:S02]  /*8af0*/  @P0 LEA R7, R5, UR39, 0x1 ;  /* 0x0000002705070c11 */ /* 0x000fc4000f8e08ff */
[----:B0-----:R-:W-:-:S04]  /*8b00*/  @P0 LEA R14, P1, R37, R14, 0x1 ;  /* 0x0000000e250e0211 */ /* 0x001fc800078208ff */
[----:B-1----:R-:W-:Y:S01]  /*8b10*/  @P0 IADD3.X R3, RZ, R2, RZ, P1, !PT ;  /* 0x00000002ff030210 */ /* 0x002fe20000ffe4ff */
[----:B------:R-:W-:Y:S02]  /*8b20*/  @P0 IMAD.MOV.U32 R2, RZ, RZ, R14 ;  /* 0x000000ffff020224 */ /* 0x000fe400078e000e */
[----:B------:R-:W0:Y:S04]  /*8b30*/  SHFL.IDX PT, R14, R4, 0x1, 0x181f ;  /* 0x00381f00040e7f89 */ /* 0x000e2800000e0000 */
[----:B------:R-:W-:Y:S04]  /*8b40*/  @P0 LDGSTS.E.BYPASS.LTC128B.128 [R7+0x18400], desc[UR36][R2.64], !P4 ;  /* 0x1840000002070fae */ /* 0x000fe8000e101d64 */
[----:B------:R-:W-:Y:S04]  /*8b50*/  @P0 LDGSTS.E.BYPASS.LTC128B.128 [R7+0x1b400], desc[UR36][R2.64+0x80], !P3 ;  /* 0x1b40008002070fae */ /* 0x000fe8000d901d64 */
[----:B------:R1:W-:Y:S01]  /*8b60*/  @P0 LDGSTS.E.BYPASS.LTC128B.128 [R7+0x1e400], desc[UR36][R2.64+0x100], !P2 ;  /* 0x1e40010002070fae */ /* 0x0003e2000d101d64 */
[----:B------:R-:W-:-:S03]  /*8b70*/  ISETP.GE.AND P0, PT, R33, 0x11, PT ;  /* 0x000000112100780c */ /* 0x000fc60003f06270 */
[----:B-1----:R-:W-:Y:S10]  /*8b80*/  SHFL.IDX PT, R7, R6, 0x2, 0x181f ;  /* 0x00581f0006077f89 */ /* 0x002ff400000e0000 */
[----:B0-----:R-:W-:-:S02]  /*8b90*/  @P0 LEA R14, P1, R37, R14, 0x1 ;  /* 0x0000000e250e0211 */ /* 0x001fc400078208ff */
[----:B------:R-:W-:Y:S02]  /*8ba0*/  @P0 LEA R21, R5, UR39, 0x1 ;  /* 0x0000002705150c11 */ /* 0x000fe4000f8e08ff */
[----:B------:R-:W-:Y:S01]  /*8bb0*/  @P0 MOV R2, R14 ;  /* 0x0000000e00020202 */ /* 0x000fe20000000f00 */
[----:B------:R-:W-:Y:S01]  /*8bc0*/  @P0 IMAD.X R9, RZ, RZ, R8, P1 ;  /* 0x000000ffff090224 */ /* 0x000fe200008e0608 */
[----:B------:R-:W0:Y:S03]  /*8bd0*/  SHFL.IDX PT, R14, R4, 0x2, 0x181f ;  /* 0x00581f00040e7f89 */ /* 0x000e2600000e0000 */
[----:B------:R-:W-:-:S05]  /*8be0*/  @P0 IMAD.MOV.U32 R3, RZ, RZ, R9 ;  /* 0x000000ffff030224 */ /* 0x000fca00078e0009 */
[----:B------:R-:W-:Y:S04]  /*8bf0*/  @P0 LDGSTS.E.BYPASS.LTC128B.128 [R21+0x18c00], desc[UR36][R2.64], !P4 ;  /* 0x18c0000002150fae */ /* 0x000fe8000e101d64 */
[----:B------:R-:W-:Y:S04]  /*8c00*/  @P0 LDGSTS.E.BYPASS.LTC128B.128 [R21+0x1bc00], desc[UR36][R2.64+0x80], !P3 ;  /* 0x1bc0008002150fae */ /* 0x000fe8000d901d64 */
[----:B------:R1:W-:Y:S01]  /*8c10*/  @P0 LDGSTS.E.BYPASS.LTC128B.128 [R21+0x1ec00], desc[UR36][R2.64+0x100], !P2 ;  /* 0x1ec0010002150fae */ /* 0x0003e2000d101d64 */
[----:B------:R-:W-:-:S13]  /*8c20*/  ISETP.GE.AND P0, PT, R33, 0x21, PT ;  /* 0x000000212100780c */ /* 0x000fda0003f06270 */
[----:B0-----:R-:W-:Y:S02]  /*8c30*/  @P0 LEA R14, P1, R37, R14, 0x1 ;  /* 0x0000000e250e0211 */ /* 0x001fe400078208ff */
[----:B------:R-:W-:Y:S02]  /*8c40*/  @P0 LEA R9, R5, UR39, 0x1 ;  /* 0x0000002705090c11 */ /* 0x000fe4000f8e08ff */
[----:B-1----:R-:W-:Y:S01]  /*8c50*/  @P0 MOV R2, R14 ;  /* 0x0000000e00020202 */ /* 0x002fe20000000f00 */
[----:B------:R-:W-:Y:S01]  /*8c60*/  @P0 IMAD.X R7, RZ, RZ, R7, P1 ;  /* 0x000000ffff070224 */ /* 0x000fe200008e0607 */
[----:B------:R-:W0:Y:S03]  /*8c70*/  SHFL.IDX PT, R14, R4, 0x3, 0x181f ;  /* 0x00781f00040e7f89 */ /* 0x000e2600000e0000 */
[----:B------:R-:W-:Y:S02]  /*8c80*/  @P0 IMAD.MOV.U32 R3, RZ, RZ, R7 ;  /* 0x000000ffff030224 */ /* 0x000fe400078e0007 */
[----:B------:R-:W1:Y:S04]  /*8c90*/  SHFL.IDX PT, R7, R6, 0x3, 0x181f ;  /* 0x00781f0006077f89 */ /* 0x000e6800000e0000 */
[----:B------:R-:W-:Y:S04]  /*8ca0*/  @P0 LDGSTS.E.BYPASS.LTC128B.128 [R9+0x19400], desc[UR36][R2.64], !P4 ;  /* 0x1940000002090fae */ /* 0x000fe8000e101d64 */
[----:B------:R-:W-:Y:S04]  /*8cb0*/  @P0 LDGSTS.E.BYPASS.LTC128B.128 [R9+0x1c400], desc[UR36][R2.64+0x80], !P3 ;  /* 0x1c40008002090fae */ /* 0x000fe8000d901d64 */
[----:B------:R2:W-:Y:S01]  /*8cc0*/  @P0 LDGSTS.E.BYPASS.LTC128B.128 [R9+0x1f400], desc[UR36][R2.64+0x100], !P2 ;  /* 0x1f40010002090fae */ /* 0x0005e2000d101d64 */
[----:B------:R-:W-:-:S13]  /*8cd0*/  ISETP.GE.AND P0, PT, R33, 0x31, PT ;  /* 0x000000312100780c */ /* 0x000fda0003f06270 */
[----:B0-----:R-:W-:Y:S02]  /*8ce0*/  @P0 LEA R14, P1, R37, R14, 0x1 ;  /* 0x0000000e250e0211 */ /* 0x001fe400078208ff */
[----:B------:R-:W-:Y:S02]  /*8cf0*/  @P0 LEA R21, R5, UR39, 0x1 ;  /* 0x0000002705150c11 */ /* 0x000fe4000f8e08ff */
[----:B--2---:R-:W-:Y:S01]  /*8d00*/  @P0 MOV R2, R14 ;  /* 0x0000000e00020202 */ /* 0x004fe20000000f00 */
[----:B-1----:R-:W-:Y:S01]  /*8d10*/  @P0 IMAD.X R7, RZ, RZ, R7, P1 ;  /* 0x000000ffff070224 */ /* 0x002fe200008e0607 */
        /* <DEDUP_REMOVED lines=11> */
[----:B------:R0:W1:Y:S03]  /*8dd0*/  SHFL.IDX PT, R14, R4, 0x5, 0x181f ;  /* 0x00b81f00040e7f89 */ /* 0x00006600000e0000 */
[----:B------:R-:W-:Y:S02]  /*8de0*/  @P0 IMAD.MOV.U32 R3, RZ, RZ, R7 ;  /* 0x000000ffff030224 */ /* 0x000fe400078e0007 */
[----:B------:R0:W2:Y:S04]  /*8df0*/  SHFL.IDX PT, R7, R6, 0x5, 0x181f ;  /* 0x00b81f0006077f89 */ /* 0x0000a800000e0000 */
[----:B------:R0:W-:Y:S04]  /*8e00*/  @P0 LDGSTS.E.BYPASS.LTC128B.128 [R9+0x1a400], desc[UR36][R2.64], !P4 ;  /* 0x1a40000002090fae */ /* 0x0001e8000e101d64 */
[----:B------:R0:W-:Y:S04]  /*8e10*/  @P0 LDGSTS.E.BYPASS.LTC128B.128 [R9+0x1d400], desc[UR36][R2.64+0x80], !P3 ;  /* 0x1d40008002090fae */ /* 0x0001e8000d901d64 */
[----:B------:R0:W-:Y:S02]  /*8e20*/  @P0 LDGSTS.E.BYPASS.LTC128B.128 [R9+0x20400], desc[UR36][R2.64+0x100], !P2 ;  /* 0x2040010002090fae */ /* 0x0001e4000d101d64 */
.L_x_107:
[----:B------:R-:W-:-:S13]  /*8e30*/  ISETP.GE.AND P0, PT, R33, 0x51, PT ;  /* 0x000000512100780c */ /* 0x000fda0003f06270 */
[----:B01----:R-:W-:Y:S02]  /*8e40*/  @P0 LEA R2, P1, R37, R14, 0x1 ;  /* 0x0000000e25020211 */ /* 0x003fe400078208ff */
[----:B------:R-:W-:-:S03]  /*8e50*/  @P0 LEA R5, R5, UR39, 0x1 ;  /* 0x0000002705050c11 */ /* 0x000fc6000f8e08ff */
[----:B--2---:R-:W-:-:S05]  /*8e60*/  @P0 IMAD.X R3, RZ, RZ, R7, P1 ;  /* 0x000000ffff030224 */ /* 0x004fca00008e0607 */
[----:B------:R-:W-:Y:S01]  /*8e70*/  @!PT LDS RZ, [RZ] ;  /* 0x00000000fffff984 */ /* 0x000fe20000000800 */
[----:B------:R-:W-:Y:S01]  /*8e80*/  @!PT LDS RZ, [RZ] ;  /* 0x00000000fffff984 */ /* 0x000fe20000000800 */
[----:B------:R-:W-:Y:S01]  /*8e90*/  @!PT LDS RZ, [RZ] ;  /* 0x00000000fffff984 */ /* 0x000fe20000000800 */
[----:B------:R0:W-:Y:S04]  /*8ea0*/  @P0 LDGSTS.E.BYPASS.LTC128B.128 [R5+0x1ac00], desc[UR36][R2.64], !P4 ;  /* 0x1ac0000002050fae */ /* 0x0001e8000e101d64 */
[----:B------:R0:W-:Y:S04]  /*8eb0*/  @P0 LDGSTS.E.BYPASS.LTC128B.128 [R5+0x1dc00], desc[UR36][R2.64+0x80], !P3 ;  /* 0x1dc0008002050fae */ /* 0x0001e8000d901d64 */
[----:B------:R0:W-:Y:S01]  /*8ec0*/  @P0 LDGSTS.E.BYPASS.LTC128B.128 [R5+0x20c00], desc[UR36][R2.64+0x100], !P2 ;  /* 0x20c0010002050fae */ /* 0x0001e2000d101d64 */
[----:B------:R-:W-:Y:S01]  /*8ed0*/  PLOP3.LUT P0, PT, PT, PT, PT, 0x80, 0x0 ;  /* 0x000000000000781c */ /* 0x000fe20003f0f070 */
[----:B------:R-:W-:-:S12]  /*8ee0*/  NOP ;  /* 0x0000000000007918 */ /* 0x000fd80000000000 */
.L_x_49:
[----:B------:R-:W-:Y:S02]  /*8ef0*/  PLOP3.LUT P1, PT, P1, P0, PT, 0xa2, 0x0 ;  /* 0x000000000000781c */ /* 0x000fe40000f21472 */
[----:B------:R-:W-:-:S08]  /*8f00*/  @P0 R2UR P1, UR4, R0 ;  /* 0x00000000000402ca */ /* 0x000fd00000020000 */
[----:B------:R-:W-:-:S05]  /*8f10*/  @P0 PLOP3.LUT P0, PT, P1, PT, PT, 0x80, 0x0 ;  /* 0x000000000000081c */ /* 0x000fca0000f0f070 */
[----:B------:R-:W-:Y:S01]  /*8f20*/  @!P1 SYNCS.ARRIVE.TRANS64.RED.A0T1 RZ, [UR4+0x2a830], RZ ;  /* 0x02a830ffffff99a7 */ /* 0x000fe20008200404 */
[----:B------:R-:W-:Y:S07]  /*8f30*/  @!P1 ARRIVES.LDGSTSBAR.64.TRANSCNT [UR4+0x2a830] ;  /* 0x02a83000ff0099b0 */ /* 0x000fee0008000a84 */
[----:B------:R-:W-:Y:S05]  /*8f40*/  @P0 BRA.U.ANY `(.L_x_49) ;  /* 0xfffffffd00e80947 */ /* 0x000fea000393ffff */
[----:B------:R-:W-:Y:S01]  /*8f50*/  NOP ;  /* 0x0000000000007918 */ /* 0x000fe20000000000 */
[----:B------:R-:W-:-:S13]  /*8f60*/  LOP3.LUT P2, RZ, R16, 0x20, RZ, 0xc0, !PT ;  /* 0x0000002010ff7812 */ /* 0x000fda000784c0ff */
[----:B------:R-:W-:Y:S05]  /*8f70*/  @!P2 BRA `(.L_x_50) ;  /* 0x000000000004a947 */ /* 0x000fea0003800000 */
[----:B------:R-:W-:Y:S01]  /*8f80*/  BPT.TRAP 0x1 ;  /* 0x000000040000795c */ /* 0x000fe20000300000 */
.L_x_50:
[----:B------:R1:W-:Y:S02]  /*8f90*/  SYNCS.ARRIVE.TRANS64.A1T0 RZ, [R0+URZ+0x2a830], RZ ;  /* 0x02a830ff00ff79a7 */ /* 0x0003e4000810003f */
[----:B------:R-:W-:Y:S05]  /*8fa0*/  WARPSYNC.ALL ;  /* 0x0000000000007948 */ /* 0x000fea0003800000 */
[----:B------:R-:W-:-:S04]  /*8fb0*/  UIADD3 UR4, UR39, 0xc400, URZ ;  /* 0x0000c40027047890 */ /* 0x000fc8000fffe03f */
[----:B------:R-:W-:Y:S01]  /*8fc0*/  ULOP3.LUT UP0, URZ, UR4, 0x3ff, URZ, 0xc0, !UPT ;  /* 0x000003ff043f7892 */ /* 0x000fe2000f80c03f */
[----:B------:R-:W-:Y:S05]  /*8fd0*/  BAR.SYNC.DEFER_BLOCKING 0x8, 0x180 ;  /* 0x0206000000007b1d */ /* 0x000fea0000010000 */
[----:B------:R-:W-:-:S13]  /*8fe0*/  PLOP3.LUT P0, PT, PT, PT, UP0, 0x80, 0x0 ;  /* 0x000000000000781c */ /* 0x000fda0003f0f008 */
[----:B------:R-:W-:Y:S05]  /*8ff0*/  @!P0 BRA `(.L_x_51) ;  /* 0x0000000000408947 */ /* 0x000fea0003800000 */
[----:B0-----:R-:W-:Y:S01]  /*9000*/  MOV R2, 0x0 ;  /* 0x0000000000027802 */ /* 0x001fe20000000f00 */
[----:B------:R-:W-:Y:S01]  /*9010*/  ULDC.64 UR6, c[0x4][0x90] ;  /* 0x0100240000067ab9 */ /* 0x000fe20000000a00 */
[----:B------:R-:W-:Y:S01]  /*9020*/  ULDC.64 UR8, c[0x4][0x98] ;  /* 0x0100260000087ab9 */ /* 0x000fe20000000a00 */
[----:B------:R-:W-:Y:S01]  /*9030*/  ULDC.64 UR4, c[0x4][0x20] ;  /* 0x0100080000047ab9 */ /* 0x000fe20000000a00 */
[----:B------:R-:W-:Y:S01]  /*9040*/  MOV R4, UR6 ;  /* 0x0000000600047c02 */ /* 0x000fe20008000f00 */
[----:B------:R-:W-:Y:S01]  /*9050*/  IMAD.U32 R5, RZ, RZ, UR7 ;  /* 0x00000007ff057e24 */ /* 0x000fe2000f8e00ff */
        /* <DEDUP_REMOVED lines=9> */
[----:B01----:R-:W-:Y:S05]  /*90f0*/  CALL.ABS.NOINC R2 ;  /* 0x0000000002007343 */ /* 0x003fea0003c00000 */
.L_x_51:
[----:B-1----:R-:W1:Y:S01]  /*9100*/  LDC R0, c[0x0][0x448] ;  /* 0x00011200ff007b82 */ /* 0x002e620000000800 */
[----:B0-----:R-:W-:Y:S01]  /*9110*/  IADD3 R3, -R24, RZ, RZ ;  /* 0x000000ff18037210 */ /* 0x001fe20007ffe1ff */
[----:B------:R-:W-:Y:S01]  /*9120*/  ULDC UR4, c[0x0][0xc38] ;  /* 0x00030e0000047ab9 */ /* 0x000fe20000000800 */
[----:B------:R-:W-:Y:S02]  /*9130*/  SHF.R.S32.HI R6, RZ, 0x1f, R23 ;  /* 0x0000001fff067819 */ /* 0x000fe40000011417 */
[C---:B------:R-:W-:Y:S01]  /*9140*/  LOP3.LUT P3, RZ, R16.reuse, 0x400, RZ, 0xc0, !PT ;  /* 0x0000040010ff7812 */ /* 0x040fe2000786c0ff */
[----:B------:R-:W-:Y:S01]  /*9150*/  IMAD R4, R3, UR4, R36 ;  /* 0x0000000403047c24 */ /* 0x000fe2000f8e0224 */
[----:B------:R-:W-:Y:S01]  /*9160*/  ULDC.64 UR4, c[0x0][0x2d8] ;  /* 0x0000b60000047ab9 */ /* 0x000fe20000000a00 */
[----:B------:R-:W-:Y:S02]  /*9170*/  LOP3.LUT P4, RZ, R16, 0x200, RZ, 0xc0, !PT ;  /* 0x0000020010ff7812 */ /* 0x000fe4000788c0ff */
[----:B------:R-:W-:Y:S01]  /*9180*/  IMAD.SHL.U32 R4, R4, 0x80, RZ ;  /* 0x0000008004047824 */ /* 0x000fe200078e00ff */
[----:B------:R-:W-:-:S02]  /*9190*/  LOP3.LUT P5, RZ, R16, 0x100, RZ, 0xc0, !PT ;  /* 0x0000010010ff7812 */ /* 0x000fc400078ac0ff */
[----:B------:R-:W-:Y:S02]  /*91a0*/  LEA R20, R27, UR39, 0x1 ;  /* 0x000000271b147c11 */ /* 0x000fe4000f8e08ff */
[----:B------:R-:W-:-:S05]  /*91b0*/  LOP3.LUT R7, R26, R4, RZ, 0xfc, !PT ;  /* 0x000000041a077212 */ /* 0x000fca00078efcff */
[----:B------:R-:W-:Y:S01]  /*91c0*/  IMAD.MOV.U32 R5, RZ, RZ, R7 ;  /* 0x000000ffff057224 */ /* 0x000fe200078e0007 */
[----:B-1----:R-:W-:-:S13]  /*91d0*/  ISETP.NE.AND P0, PT, R0, 0x1, PT ;  /* 0x000000010000780c */ /* 0x002fda0003f05270 */
[----:B------:R-:W0:Y:S08]  /*91e0*/  @P0 LDC R2, c[0x0][0x44c] ;  /* 0x00011300ff020b82 */ /* 0x000e300000000800 */
[----:B------:R-:W1:Y:S01]  /*91f0*/  @P0 LDC R9, c[0x0][0x450] ;  /* 0x00011400ff090b82 */ /* 0x000e620000000800 */
[----:B0-----:R-:W-:-:S05]  /*9200*/  @P0 IMAD.HI.U32 R2, R7, R2, RZ ;  /* 0x0000000207020227 */ /* 0x001fca00078e00ff */
[----:B-1----:R-:W-:Y:S01]  /*9210*/  @P0 SHF.R.U32.HI R5, RZ, R9, R2 ;  /* 0x00000009ff050219 */ /* 0x002fe20000011602 */
[----:B------:R-:W-:-:S04]  /*9220*/  IMAD R2, R29, UR4, RZ ;  /* 0x000000041d027c24 */ /* 0x000fc8000f8e02ff */
[C---:B------:R-:W-:Y:S02]  /*9230*/  IMAD R9, R19.reuse, UR5, R2 ;  /* 0x0000000513097c24 */ /* 0x040fe4000f8e0202 */
[----:B------:R-:W-:Y:S01]  /*9240*/  IMAD.WIDE.U32 R2, R19, UR4, RZ ;  /* 0x0000000413027c25 */ /* 0x000fe2000f8e00ff */
[----:B------:R-:W-:-:S03]  /*9250*/  ULDC.64 UR4, c[0x0][0x2e0] ;  /* 0x0000b80000047ab9 */ /* 0x000fc60000000a00 */
[----:B------:R-:W-:Y:S01]  /*9260*/  IMAD R6, R6, UR4, RZ ;  /* 0x0000000406067c24 */ /* 0x000fe2000f8e02ff */
[----:B------:R-:W-:-:S03]  /*9270*/  IADD3 R3, R3, R9, RZ ;  /* 0x0000000903037210 */ /* 0x000fc60007ffe0ff */
[C---:B------:R-:W-:Y:S02]  /*9280*/  IMAD R9, R23.reuse, UR5, R6 ;  /* 0x0000000517097c24 */ /* 0x040fe4000f8e0206 */
[----:B------:R-:W-:Y:S02]  /*9290*/  IMAD.MOV R6, RZ, RZ, -R5 ;  /* 0x000000ffff067224 */ /* 0x000fe400078e0a05 */
[----:B------:R-:W-:Y:S01]  /*92a0*/  IMAD.WIDE.U32 R2, R23, UR4, R2 ;  /* 0x0000000417027c25 */ /* 0x000fe2000f8e0002 */
[----:B------:R-:W-:-:S03]  /*92b0*/  ULDC.64 UR4, c[0x0][0x2d0] ;  /* 0x0000b40000047ab9 */ /* 0x000fc60000000a00 */
[----:B------:R-:W-:Y:S01]  /*92c0*/  IMAD R7, R0, R6, R7 ;  /* 0x0000000600077224 */ /* 0x000fe200078e0207 */
[----:B------:R-:W-:Y:S01]  /*92d0*/  SHF.R.S32.HI R0, RZ, 0x1f, R5 ;  /* 0x0000001fff007819 */ /* 0x000fe20000011405 */
[----:B------:R-:W-:-:S04]  /*92e0*/  IMAD.IADD R3, R3, 0x1, R9 ;  /* 0x0000000103037824 */ /* 0x000fc800078e0209 */
[----:B------:R-:W-:Y:S02]  /*92f0*/  IMAD R0, R0, UR4, RZ ;  /* 0x0000000400007c24 */ /* 0x000fe4000f8e02ff */
[----:B------:R-:W-:-:S04]  /*9300*/  IMAD.WIDE.U32 R2, R5, UR4, R2 ;  /* 0x0000000405027c25 */ /* 0x000fc8000f8e0002 */
[----:B------:R-:W-:Y:S01]  /*9310*/  IMAD R5, R5, UR5, R0 ;  /* 0x0000000505057c24 */ /* 0x000fe2000f8e0200 */
[----:B------:R-:W-:Y:S01]  /*9320*/  SHF.R.S32.HI R0, RZ, 0x1f, R7 ;  /* 0x0000001fff007819 */ /* 0x000fe20000011407 */
[----:B------:R-:W-:-:S03]  /*9330*/  ULDC.64 UR4, c[0x0][0x2c8] ;  /* 0x0000b20000047ab9 */ /* 0x000fc60000000a00 */
[----:B------:R-:W-:Y:S01]  /*9340*/  IADD3 R3, R3, R5, RZ ;  /* 0x0000000503037210 */ /* 0x000fe20007ffe0ff */
[----:B------:R-:W-:-:S04]  /*9350*/  IMAD R0, R0, UR4, RZ ;  /* 0x0000000400007c24 */ /* 0x000fc8000f8e02ff */
[C---:B------:R-:W-:Y:S02]  /*9360*/  IMAD R5, R7.reuse, UR5, R0 ;  /* 0x0000000507057c24 */ /* 0x040fe4000f8e0200 */
[----:B------:R-:W-:Y:S01]  /*9370*/  IMAD.WIDE.U32 R2, R7, UR4, R2 ;  /* 0x0000000407027c25 */ /* 0x000fe2000f8e0002 */
[----:B------:R-:W-:-:S03]  /*9380*/  ULDC.64 UR4, c[0x0][0x280] ;  /* 0x0000a00000047ab9 */ /* 0x000fc60000000a00 */
[----:B------:R-:W-:Y:S01]  /*9390*/  IMAD.IADD R5, R3, 0x1, R5 ;  /* 0x0000000103057824 */ /* 0x000fe200078e0205 */
[----:B------:R-:W-:Y:S01]  /*93a0*/  LEA R0, P0, R2, UR4, 0x1 ;  /* 0x0000000402007c11 */ /* 0x000fe2000f8008ff */
[----:B------:R-:W-:-:S03]  /*93b0*/  UMOV UR4, 0xffffffff ;  /* 0xffffffff00047882 */ /* 0x000fc60000000000 */
[----:B------:R-:W-:Y:S01]  /*93c0*/  LEA.HI.X R5, R2, UR5, R5, 0x1, P0 ;  /* 0x0000000502057c11 */ /* 0x000fe200080f0c05 */
[----:B------:R-:W-:Y:S08]  /*93d0*/  BRA.DIV UR4, `(.L_x_52) ;  /* 0x0000002a046c7947 */ /* 0x000ff0000b800000 */
[----:B------:R-:W0:Y:S01]  /*93e0*/  SHFL.IDX PT, R14, R0, RZ, 0x181f ;  /* 0x00181fff000e7589 */ /* 0x000e2200000e0000 */
[----:B------:R-:W-:-:S03]  /*93f0*/  IMAD.IADD R4, R34, 0x1, R4 ;  /* 0x0000000122047824 */ /* 0x000fc600078e0204 */
[----:B------:R-:W1:Y:S01]  /*9400*/  SHFL.IDX PT, R2, R5, RZ, 0x181f ;  /* 0x00181fff05027589 */ /* 0x000e6200000e0000 */
[C---:B------:R-:W-:Y:S01]  /*9410*/  VIADD R7, R4.reuse, 0x10 ;  /* 0x0000001004077836 */ /* 0x040fe20000000000 */
[----:B------:R-:W-:Y:S02]  /*9420*/  ISETP.GE.AND P0, PT, R4, UR40, PT ;  /* 0x0000002804007c0c */ /* 0x000fe4000bf06270 */
[----:B------:R-:W-:Y:S11]  /*9430*/  SHFL.IDX PT, R6, R5, 0x1, 0x181f ;  /* 0x00381f0005067f89 */ /* 0x000ff600000e0000 */
[----:B0-----:R-:W-:-:S04]  /*9440*/  @!P0 LEA R14, P1, R37, R14, 0x1 ;  /* 0x0000000e250e8211 */ /* 0x001fc800078208ff */
[----:B-1----:R-:W-:Y:S01]  /*9450*/  @!P0 IADD3.X R3, RZ, R2, RZ, P1, !PT ;  /* 0x00000002ff038210 */ /* 0x002fe20000ffe4ff */
[----:B------:R-:W-:Y:S02]  /*9460*/  @!P0 IMAD.MOV.U32 R2, RZ, RZ, R14 ;  /* 0x000000ffff028224 */ /* 0x000fe400078e000e */
[----:B------:R-:W0:Y:S04]  /*9470*/  SHFL.IDX PT, R14, R0, 0x1, 0x181f ;  /* 0x00381f00000e7f89 */ /* 0x000e2800000e0000 */
[----:B------:R-:W-:Y:S04]  /*9480*/  @!P0 LDGSTS.E.BYPASS.LTC128B.128 [R20+0xc400], desc[UR36][R2.64], !P3 ;  /* 0x0c40000002148fae */ /* 0x000fe8000d901d64 */
[----:B------:R-:W-:Y:S04]  /*9490*/  @!P0 LDGSTS.E.BYPASS.LTC128B.128 [R20+0x10400], desc[UR36][R2.64+0x80], !P4 ;  /* 0x1040008002148fae */ /* 0x000fe8000e101d64 */
[----:B------:R1:W-:Y:S01]  /*94a0*/  @!P0 LDGSTS.E.BYPASS.LTC128B.128 [R20+0x14400], desc[UR36][R2.64+0x100], !P5 ;  /* 0x1440010002148fae */ /* 0x0003e2000e901d64 */
[----:B------:R-:W-:-:S13]  /*94b0*/  ISETP.GE.AND P0, PT, R7, UR40, PT ;  /* 0x0000002807007c0c */ /* 0x000fda000bf06270 */
[----:B0-----:R-:W-:-:S04]  /*94c0*/  @!P0 LEA R14, P1, R37, R14, 0x1 ;  /* 0x0000000e250e8211 */ /* 0x001fc800078208ff */
[----:B------:R-:W-:Y:S01]  /*94d0*/  @!P0 IADD3.X R7, RZ, R6, RZ, P1, !PT ;  /* 0x00000006ff078210 */ /* 0x000fe20000ffe4ff */
[----:B-1----:R-:W-:Y:S01]  /*94e0*/  @!P0 IMAD.MOV.U32 R2, RZ, RZ, R14 ;  /* 0x000000ffff028224 */ /* 0x002fe200078e000e */
[----:B------:R-:W-:Y:S03]  /*94f0*/  SHFL.IDX PT, R6, R5, 0x2, 0x181f ;  /* 0x00581f0005067f89 */ /* 0x000fe600000e0000 */
[----:B------:R-:W-:Y:S01]  /*9500*/  @!P0 IMAD.MOV.U32 R3, RZ, RZ, R7 ;  /* 0x000000ffff038224 */ /* 0x000fe200078e0007 */
[----:B------:R-:W0:Y:S01]  /*9510*/  SHFL.IDX PT, R14, R0, 0x2, 0x181f ;  /* 0x00581f00000e7f89 */ /* 0x000e2200000e0000 */
[----:B------:R-:W-:-:S03]  /*9520*/  IADD3 R7, R4, 0x20, RZ ;  /* 0x0000002004077810 */ /* 0x000fc60007ffe0ff */
[----:B------:R-:W-:Y:S04]  /*9530*/  @!P0 LDGSTS.E.BYPASS.LTC128B.128 [R20+0xcc00], desc[UR36][R2.64], !P3 ;  /* 0x0cc0000002148fae */ /* 0x000fe8000d901d64 */
[----:B------:R-:W-:Y:S04]  /*9540*/  @!P0 LDGSTS.E.BYPASS.LTC128B.128 [R20+0x10c00], desc[UR36][R2.64+0x80], !P4 ;  /* 0x10c0008002148fae */ /* 0x000fe8000e101d64 */
[----:B------:R1:W-:Y:S01]  /*9550*/  @!P0 LDGSTS.E.BYPASS.LTC128B.128 [R20+0x14c00], desc[UR36][R2.64+0x100], !P5 ;  /* 0x14c0010002148fae */ /* 0x0003e2000e901d64 */
[----:B------:R-:W-:-:S13]  /*9560*/  ISETP.GE.AND P0, PT, R7, UR40, PT ;  /* 0x0000002807007c0c */ /* 0x000fda000bf06270 */
[----:B0-----:R-:W-:-:S05]  /*9570*/  @!P0 LEA R14, P1, R37, R14, 0x1 ;  /* 0x0000000e250e8211 */ /* 0x001fca00078208ff */
[----:B------:R-:W-:Y:S02]  /*9580*/  @!P0 IMAD.X R7, RZ, RZ, R6, P1 ;  /* 0x000000ffff078224 */ /* 0x000fe400008e0606 */
[----:B-1----:R-:W-:Y:S01]  /*9590*/  @!P0 IMAD.MOV.U32 R2, RZ, RZ, R14 ;  /* 0x000000ffff028224 */ /* 0x002fe200078e000e */
[----:B------:R-:W-:Y:S02]  /*95a0*/  SHFL.IDX PT, R6, R5, 0x3, 0x181f ;  /* 0x00781f0005067f89 */ /* 0x000fe400000e0000 */
[----:B------:R-:W-:Y:S01]  /*95b0*/  @!P0 MOV R3, R7 ;  /* 0x0000000700038202 */ /* 0x000fe20000000f00 */
[----:B------:R-:W-:Y:S01]  /*95c0*/  VIADD R7, R4, 0x30 ;  /* 0x0000003004077836 */ /* 0x000fe20000000000 */
[----:B------:R-:W0:Y:S04]  /*95d0*/  SHFL.IDX PT, R14, R0, 0x3, 0x181f ;  /* 0x00781f00000e7f89 */ /* 0x000e2800000e0000 */
[----:B------:R-:W-:Y:S04]  /*95e0*/  @!P0 LDGSTS.E.BYPASS.LTC128B.128 [R20+0xd400], desc[UR36][R2.64], !P3 ;  /* 0x0d40000002148fae */ /* 0x000fe8000d901d64 */
[----:B------:R-:W-:Y:S04]  /*95f0*/  @!P0 LDGSTS.E.BYPASS.LTC128B.128 [R20+0x11400], desc[UR36][R2.64+0x80], !P4 ;  /* 0x1140008002148fae */ /* 0x000fe8000e101d64 */
[----:B------:R1:W-:Y:S01]  /*9600*/  @!P0 LDGSTS.E.BYPASS.LTC128B.128 [R20+0x15400], desc[UR36][R2.64+0x100], !P5 ;  /* 0x1540010002148fae */ /* 0x0003e2000e901d64 */
[----:B------:R-:W-:-:S13]  /*9610*/  ISETP.GE.AND P0, PT, R7, UR40, PT ;  /* 0x0000002807007c0c */ /* 0x000fda000bf06270 */
[----:B0-----:R-:W-:-:S04]  /*9620*/  @!P0 LEA R14, P1, R37, R14, 0x1 ;  /* 0x0000000e250e8211 */ /* 0x001fc800078208ff */
[----:B-1----:R-:W-:Y:S01]  /*9630*/  @!P0 MOV R2, R14 ;  /* 0x0000000e00028202 */ /* 0x002fe20000000f00 */
[----:B------:R-:W-:Y:S01]  /*9640*/  @!P0 IMAD.X R7, RZ, RZ, R6, P1 ;  /* 0x000000ffff078224 */ /* 0x000fe200008e0606 */
[----:B------:R-:W0:Y:S03]  /*9650*/  SHFL.IDX PT, R14, R0, 0x4, 0x181f ;  /* 0x00981f00000e7f89 */ /* 0x000e2600000e0000 */
[----:B------:R-:W-:Y:S01]  /*9660*/  @!P0 IMAD.MOV.U32 R3, RZ, RZ, R7 ;  /* 0x000000ffff038224 */ /* 0x000fe200078e0007 */
[----:B------:R-:W1:Y:S01]  /*9670*/  SHFL.IDX PT, R6, R5, 0x4, 0x181f ;  /* 0x00981f0005067f89 */ /* 0x000e6200000e0000 */
[----:B------:R-:W-:-:S03]  /*9680*/  VIADD R7, R4, 0x40 ;  /* 0x0000004004077836 */ /* 0x000fc60000000000 */
[----:B------:R-:W-:Y:S04]  /*9690*/  @!P0 LDGSTS.E.BYPASS.LTC128B.128 [R20+0xdc00], desc[UR36][R2.64], !P3 ;  /* 0x0dc0000002148fae */ /* 0x000fe8000d901d64 */
[----:B------:R-:W-:Y:S04]  /*96a0*/  @!P0 LDGSTS.E.BYPASS.LTC128B.128 [R20+0x11c00], desc[UR36][R2.64+0x80], !P4 ;  /* 0x11c0008002148fae */ /* 0x000fe8000e101d64 */
[----:B------:R2:W-:Y:S01]  /*96b0*/  @!P0 LDGSTS.E.BYPASS.LTC128B.128 [R20+0x15c00], desc[UR36][R2.64+0x100], !P5 ;  /* 0x15c0010002148fae */ /* 0x0005e2000e901d64 */
[----:B------:R-:W-:-:S13]  /*96c0*/  ISETP.GE.AND P0, PT, R7, UR40, PT ;  /* 0x0000002807007c0c */ /* 0x000fda000bf06270 */
[----:B0-----:R-:W-:-:S04]  /*96d0*/  @!P0 LEA R14, P1, R37, R14, 0x1 ;  /* 0x0000000e250e8211 */ /* 0x001fc800078208ff */
[----:B-1----:R-:W-:Y:S01]  /*96e0*/  @!P0 IADD3.X R7, RZ, R6, RZ, P1, !PT ;  /* 0x00000006ff078210 */ /* 0x002fe20000ffe4ff */
[----:B--2---:R-:W-:Y:S01]  /*96f0*/  @!P0 IMAD.MOV.U32 R2, RZ, RZ, R14 ;  /* 0x000000ffff028224 */ /* 0x004fe200078e000e */
        /* <DEDUP_REMOVED lines=22> */
[----:B------:R0:W1:Y:S03]  /*9860*/  SHFL.IDX PT, R14, R0, 0x7, 0x181f ;  /* 0x00f81f00000e7f89 */ /* 0x00006600000e0000 */
[----:B------:R-:W-:Y:S01]  /*9870*/  @!P0 IMAD.MOV.U32 R3, RZ, RZ, R7 ;  /* 0x000000ffff038224 */ /* 0x000fe200078e0007 */
[----:B------:R0:W2:Y:S04]  /*9880*/  SHFL.IDX PT, R6, R5, 0x7, 0x181f ;  /* 0x00f81f0005067f89 */ /* 0x0000a800000e0000 */
[----:B------:R0:W-:Y:S04]  /*9890*/  @!P0 LDGSTS.E.BYPASS.LTC128B.128 [R20+0xf400], desc[UR36][R2.64], !P3 ;  /* 0x0f40000002148fae */ /* 0x0001e8000d901d64 */
[----:B------:R0:W-:Y:S04]  /*98a0*/  @!P0 LDGSTS.E.BYPASS.LTC128B.128 [R20+0x13400], desc[UR36][R2.64+0x80], !P4 ;  /* 0x1340008002148fae */ /* 0x0001e8000e101d64 */
[----:B------:R0:W-:Y:S02]  /*98b0*/  @!P0 LDGSTS.E.BYPASS.LTC128B.128 [R20+0x17400], desc[UR36][R2.64+0x100], !P5 ;  /* 0x1740010002148fae */ /* 0x0001e4000e901d64 */
.L_x_124:
[----:B0-----:R-:W3:Y:S01]  /*98c0*/  LDL R0, [R1] ;  /* 0x0000000001007983 */ /* 0x001ee20000100800 */
[----:B------:R-:W-:-:S05]  /*98d0*/  VIADD R4, R4, 0x70 ;  /* 0x0000007004047836 */ /* 0x000fca0000000000 */
[----:B------:R-:W-:-:S13]  /*98e0*/  ISETP.GE.AND P0, PT, R4, UR40, PT ;  /* 0x0000002804007c0c */ /* 0x000fda000bf06270 */
[----:B-1----:R-:W-:-:S04]  /*98f0*/  @!P0 LEA R2, P1, R37, R14, 0x1 ;  /* 0x0000000e25028211 */ /* 0x002fc800078208ff */
[----:B--2---:R-:W-:-:S05]  /*9900*/  @!P0 IADD3.X R3, RZ, R6, RZ, P1, !PT ;  /* 0x00000006ff038210 */ /* 0x004fca0000ffe4ff */
[----:B------:R-:W-:Y:S01]  /*9910*/  @!PT LDS RZ, [RZ] ;  /* 0x00000000fffff984 */ /* 0x000fe20000000800 */
[----:B------:R-:W-:Y:S01]  /*9920*/  @!PT LDS RZ, [RZ] ;  /* 0x00000000fffff984 */ /* 0x000fe20000000800 */
[----:B------:R-:W-:Y:S01]  /*9930*/  @!PT LDS RZ, [RZ] ;  /* 0x00000000fffff984 */ /* 0x000fe20000000800 */
[----:B------:R0:W-:Y:S04]  /*9940*/  @!P0 LDGSTS.E.BYPASS.LTC128B.128 [R20+0xfc00], desc[UR36][R2.64], !P3 ;  /* 0x0fc0000002148fae */ /* 0x0001e8000d901d64 */
[----:B------:R0:W-:Y:S04]  /*9950*/  @!P0 LDGSTS.E.BYPASS.LTC128B.128 [R20+0x13c00], desc[UR36][R2.64+0x80], !P4 ;  /* 0x13c0008002148fae */ /* 0x0001e8000e101d64 */
[----:B------:R0:W-:Y:S01]  /*9960*/  @!P0 LDGSTS.E.BYPASS.LTC128B.128 [R20+0x17c00], desc[UR36][R2.64+0x100], !P5 ;  /* 0x17c0010002148fae */ /* 0x0001e2000e901d64 */
[----:B------:R-:W-:Y:S01]  /*9970*/  NOP ;  /* 0x0000000000007918 */ /* 0x000fe20000000000 */
[----:B------:R-:W-:Y:S02]  /*9980*/  SYNCS.ARRIVE.TRANS64.RED.A0T1 RZ, [UR39+0x2a800], RZ ;  /* 0x02a800ffffff79a7 */ /* 0x000fe40008200427 */
[----:B------:R-:W-:Y:S01]  /*9990*/  ARRIVES.LDGSTSBAR.64.TRANSCNT [UR39+0x2a800] ;  /* 0x02a80000ff0079b0 */ /* 0x000fe20008000aa7 */
[----:B---3--:R-:W-:-:S04]  /*99a0*/  LOP3.LUT R0, R0, 0x1, RZ, 0xc, !PT ;  /* 0x0000000100007812 */ /* 0x008fc800078e0cff */
[----:B------:R-:W-:Y:S01]  /*99b0*/  SHF.L.U32 R0, R0, 0x1f, RZ ;  /* 0x0000001f00007819 */ /* 0x000fe200000006ff */
[----:B------:R-:W-:Y:S01]  /*99c0*/  NOP ;  /* 0x0000000000007918 */ /* 0x000fe20000000000 */
[----:B------:R-:W-:Y:S01]  /*99d0*/  SYNCS.ARRIVE.TRANS64.A1T0 RZ, [UR39+0x2a800], RZ ;  /* 0x02a800ffffff79a7 */ /* 0x000fe20008100027 */
[----:B------:R-:W-:Y:S01]  /*99e0*/  BSSY B0, `(.L_x_53) ;  /* 0x0000003000007945 */ /* 0x000fe20003800000 */
[----:B------:R-:W1:Y:S03]  /*99f0*/  SYNCS.PHASECHK.TRANS64.TRYWAIT P0, [UR39+0x2a820], R0 ;  /* 0x02a82000ff0075a7 */ /* 0x000e660008000167 */
[----:B01----:R-:W-:Y:S05]  /*9a00*/  @!P0 BRA `(.L_x_54) ;  /* 0x0000002c00788947 */ /* 0x003fea0003800000 */
.L_x_125:
[----:B------:R-:W-:Y:S05]  /*9a10*/  BSYNC B0 ;  /* 0x0000000000007941 */ /* 0x000fea0003800000 */
.L_x_53:
[----:B------:R-:W-:Y:S01]  /*9a20*/  UISETP.GE.AND UP0, UPT, UR38, 0x61, UPT ;  /* 0x000000612600788c */ /* 0x000fe2000bf06270 */
[----:B------:R-:W-:-:S05]  /*9a30*/  IMAD.U32 R20, RZ, RZ, UR43 ;  /* 0x0000002bff147e24 */ /* 0x000fca000f8e00ff */
[----:B------:R-:W-:-:S13]  /*9a40*/  PLOP3.LUT P0, PT, PT, PT, UP0, 0x40, 0x0 ;  /* 0x000000000000781c */ /* 0x000fda0003f0e808 */
[----:B------:R-:W-:Y:S05]  /*9a50*/  @P0 BRA `(.L_x_55) ;  /* 0x0000000c00b80947 */ /* 0x000fea0003800000 */
[----:B------:R-:W-:Y:S01]  /*9a60*/  BSSY B0, `(.L_x_55) ;  /* 0x00000ed000007945 */ /* 0x000fe20003800000 */
[----:B------:R-:W-:Y:S01]  /*9a70*/  IMAD.MOV.U32 R21, RZ, RZ, R25 ;  /* 0x000000ffff157224 */ /* 0x000fe200078e0019 */
[----:B------:R-:W-:Y:S01]  /*9a80*/  MOV R7, R22 ;  /* 0x0000001600077202 */ /* 0x000fe20000000f00 */
[----:B------:R-:W-:Y:S02]  /*9a90*/  IMAD.U32 R6, RZ, RZ, UR41 ;  /* 0x00000029ff067e24 */ /* 0x000fe4000f8e00ff */
[----:B------:R-:W-:-:S07]  /*9aa0*/  IMAD.U32 R28, RZ, RZ, UR43 ;  /* 0x0000002bff1c7e24 */ /* 0x000fce000f8e00ff */
.L_x_68:
[----:B0-----:R-:W0:Y:S01]  /*9ab0*/  LDC R0, c[0x0][0x430] ;  /* 0x00010c00ff007b82 */ /* 0x001e220000000800 */
[----:B------:R-:W-:Y:S01]  /*9ac0*/  ISETP.GT.U32.AND P0, PT, R26, 0x5f, PT ;  /* 0x0000005f1a00780c */ /* 0x000fe20003f04070 */
[----:B------:R-:W-:Y:S01]  /*9ad0*/  IMAD R3, R6, 0x60, R31 ;  /* 0x0000006006037824 */ /* 0x000fe200078e021f */
[----:B------:R-:W-:Y:S01]  /*9ae0*/  LOP3.LUT P2, RZ, R16, 0x20, RZ, 0xc0, !PT ;  /* 0x0000002010ff7812 */ /* 0x000fe2000784c0ff */
[----:B------:R-:W-:Y:S01]  /*9af0*/  VIADD R22, R7, 0x1 ;  /* 0x0000000107167836 */ /* 0x000fe20000000000 */
[----:B------:R-:W-:Y:S02]  /*9b00*/  ULDC UR4, c[0x0][0x430] ;  /* 0x00010c0000047ab9 */ /* 0x000fe40000000800 */
[----:B------:R-:W-:-:S05]  /*9b10*/  IADD3 R10, R26, R3, RZ ;  /* 0x000000031a0a7210 */ /* 0x000fca0007ffe0ff */
[----:B------:R-:W-:Y:S02]  /*9b20*/  IMAD.MOV.U32 R11, RZ, RZ, R10 ;  /* 0x000000ffff0b7224 */ /* 0x000fe400078e000a */
[----:B------:R-:W1:Y:S01]  /*9b30*/  @!P0 LDC.64 R8, c[0x0][0x428] ;  /* 0x00010a00ff088b82 */ /* 0x000e620000000a00 */
[----:B0-----:R-:W-:-:S13]  /*9b40*/  ISETP.NE.AND P1, PT, R0, 0x1, PT ;  /* 0x000000010000780c */ /* 0x001fda0003f25270 */
[----:B------:R-:W0:Y:S08]  /*9b50*/  @P1 LDC R5, c[0x0][0x434] ;  /* 0x00010d00ff051b82 */ /* 0x000e300000000800 */
[----:B------:R-:W2:Y:S01]  /*9b60*/  @P1 LDC R3, c[0x0][0x438] ;  /* 0x00010e00ff031b82 */ /* 0x000ea20000000800 */
[----:B0-----:R-:W-:-:S07]  /*9b70*/  @P1 IMAD.HI.U32 R0, R10, R5, RZ ;  /* 0x000000050a001227 */ /* 0x001fce00078e00ff */
[----:B------:R-:W0:Y:S01]  /*9b80*/  @!P0 LDC.64 R4, c[0x0][0x418] ;  /* 0x00010600ff048b82 */ /* 0x000e220000000a00 */
[----:B--2---:R-:W-:Y:S01]  /*9b90*/  @P1 SHF.R.U32.HI R11, RZ, R3, R0 ;  /* 0x00000003ff0b1219 */ /* 0x004fe20000011600 */
[----:B-1----:R-:W-:-:S03]  /*9ba0*/  @!P0 IMAD R0, R32, R8, RZ ;  /* 0x0000000820008224 */ /* 0x002fc600078e02ff */
[--C-:B------:R-:W-:Y:S01]  /*9bb0*/  @!P0 SHF.R.S32.HI R3, RZ, 0x1f, R11.reuse ;  /* 0x0000001fff038819 */ /* 0x100fe2000001140b */
[----:B------:R-:W-:Y:S02]  /*9bc0*/  @!P0 IMAD.MOV.U32 R2, RZ, RZ, R11 ;  /* 0x000000ffff028224 */ /* 0x000fe400078e000b */
[C---:B------:R-:W-:Y:S02]  /*9bd0*/  @!P0 IMAD R9, R30.reuse, R9, R0 ;  /* 0x000000091e098224 */ /* 0x040fe400078e0200 */
[----:B------:R-:W-:-:S05]  /*9be0*/  @!P0 IMAD.WIDE.U32 R2, R30, R8, R2 ;  /* 0x000000081e028225 */ /* 0x000fca00078e0002 */
[----:B------:R-:W-:Y:S02]  /*9bf0*/  @!P0 IADD3 R0, R9, R3, RZ ;  /* 0x0000000309008210 */ /* 0x000fe40007ffe0ff */
[----:B0-----:R-:W-:-:S04]  /*9c00*/  @!P0 LEA R4, P1, R2, R4, 0x2 ;  /* 0x0000000402048211 */ /* 0x001fc800078210ff */
[----:B------:R-:W-:Y:S01]  /*9c10*/  @!P0 LEA.HI.X R5, R2, R5, R0, 0x2, P1 ;  /* 0x0000000502058211 */ /* 0x000fe200008f1400 */
[----:B------:R-:W-:Y:S01]  /*9c20*/  IMAD.MOV.U32 R0, RZ, RZ, RZ ;  /* 0x000000ffff007224 */ /* 0x000fe200078e00ff */
[----:B------:R-:W-:-:S05]  /*9c30*/  IADD3 R3, -R11, RZ, RZ ;  /* 0x000000ff0b037210 */ /* 0x000fca0007ffe1ff */
[----:B------:R0:W5:Y:S01]  /*9c40*/  @!P0 LDG.E R0, desc[UR36][R4.64] ;  /* 0x0000002404008981 */ /* 0x000162000c1e1900 */
[----:B------:R-:W-:Y:S01]  /*9c50*/  ISETP.NE.AND P0, PT, R22, 0x2, PT ;  /* 0x000000021600780c */ /* 0x000fe20003f05270 */
[----:B------:R-:W-:-:S03]  /*9c60*/  IMAD.MOV.U32 R20, RZ, RZ, R6 ;  /* 0x000000ffff147224 */ /* 0x000fc600078e0006 */
[----:B------:R-:W-:Y:S02]  /*9c70*/  SEL R2, RZ, 0x1, P0 ;  /* 0x00000001ff027807 */ /* 0x000fe40000000000 */
[----:B------:R-:W-:Y:S02]  /*9c80*/  SEL R22, R22, RZ, P0 ;  /* 0x000000ff16167207 */ /* 0x000fe40000000000 */
[----:B------:R-:W-:Y:S01]  /*9c90*/  LOP3.LUT R25, R21, R2, RZ, 0x3c, !PT ;  /* 0x0000000215197212 */ /* 0x000fe200078e3cff */
[----:B0-----:R-:W-:Y:S01]  /*9ca0*/  IMAD R4, R3, UR4, R10 ;  /* 0x0000000403047c24 */ /* 0x001fe2000f8e020a */
[----:B------:R-:W-:Y:S06]  /*9cb0*/  @!P2 BRA `(.L_x_56) ;  /* 0x000000000004a947 */ /* 0x000fec0003800000 */
[----:B------:R-:W-:Y:S01]  /*9cc0*/  BPT.TRAP 0x1 ;  /* 0x000000040000795c */ /* 0x000fe20000300000 */
.L_x_56:
[----:B------:R-:W-:Y:S01]  /*9cd0*/  LEA R6, R22, UR39, 0x3 ;  /* 0x0000002716067c11 */ /* 0x000fe2000f8e18ff */
[----:B------:R-:W-:Y:S01]  /*9ce0*/  BSSY B1, `(.L_x_57) ;  /* 0x0000004000017945 */ /* 0x000fe20003800000 */
[----:B------:R-:W-:-:S04]  /*9cf0*/  SHF.L.U32 R3, R25, 0x1f, RZ ;  /* 0x0000001f19037819 */ /* 0x000fc800000006ff */
[----:B------:R-:W0:Y:S02]  /*9d00*/  SYNCS.PHASECHK.TRANS64.TRYWAIT P0, [R6+URZ+0x2a840], R3 ;  /* 0x02a84003060075a7 */ /* 0x000e24000800017f */
[----:B0-----:R-:W-:Y:S05]  /*9d10*/  @!P0 BRA `(.L_x_58) ;  /* 0x0000002800cc8947 */ /* 0x001fea0003800000 */
.L_x_126:
[----:B------:R-:W-:Y:S05]  /*9d20*/  BSYNC B1 ;  /* 0x0000000000017941 */ /* 0x000fea0003800000 */
.L_x_57:
[----:B------:R-:W-:Y:S01]  /*9d30*/  SHF.R.S32.HI R23, RZ, 0x1f, R4 ;  /* 0x0000001fff177819 */ /* 0x000fe20000011404 */
[----:B------:R-:W-:Y:S01]  /*9d40*/  ULDC.64 UR4, c[0x0][0x300] ;  /* 0x0000c00000047ab9 */ /* 0x000fe20000000a00 */
[----:B-----5:R-:W-:Y:S01]  /*9d50*/  SHF.R.S32.HI R24, RZ, 0x1f, R0 ;  /* 0x0000001fff187819 */ /* 0x020fe20000011400 */
[----:B------:R-:W-:Y:S01]  /*9d60*/  IMAD R9, R22, 0x4800, R27 ;  /* 0x0000480016097824 */ /* 0x000fe200078e021b */
[C---:B------:R-:W-:Y:S01]  /*9d70*/  LOP3.LUT P3, RZ, R16.reuse, 0x10, RZ, 0xc0, !PT ;  /* 0x0000001010ff7812 */ /* 0x040fe2000786c0ff */
[----:B0-----:R-:W-:Y:S01]  /*9d80*/  IMAD R3, R23, UR4, RZ ;  /* 0x0000000417037c24 */ /* 0x001fe2000f8e02ff */
[C---:B------:R-:W-:Y:S02]  /*9d90*/  LOP3.LUT P2, RZ, R16.reuse, 0x8, RZ, 0xc0, !PT ;  /* 0x0000000810ff7812 */ /* 0x040fe4000784c0ff */
[----:B------:R-:W-:Y:S01]  /*9da0*/  LOP3.LUT P1, RZ, R16, 0x4, RZ, 0xc0, !PT ;  /* 0x0000000410ff7812 */ /* 0x000fe2000782c0ff */
[C---:B------:R-:W-:Y:S02]  /*9db0*/  IMAD R5, R4.reuse, UR5, R3 ;  /* 0x0000000504057c24 */ /* 0x040fe4000f8e0203 */
[----:B------:R-:W-:Y:S01]  /*9dc0*/  IMAD.WIDE.U32 R2, R4, UR4, RZ ;  /* 0x0000000404027c25 */ /* 0x000fe2000f8e00ff */
[----:B------:R-:W-:-:S03]  /*9dd0*/  ULDC.64 UR4, c[0x0][0x310] ;  /* 0x0000c40000047ab9 */ /* 0x000fc60000000a00 */
[----:B------:R-:W-:Y:S02]  /*9de0*/  IMAD.IADD R3, R3, 0x1, R5 ;  /* 0x0000000103037824 */ /* 0x000fe400078e0205 */
[----:B------:R-:W-:Y:S02]  /*9df0*/  IMAD R5, R24, UR4, RZ ;  /* 0x0000000418057c24 */ /* 0x000fe4000f8e02ff */
[----:B------:R-:W-:-:S04]  /*9e00*/  IMAD.WIDE.U32 R2, R0, UR4, R2 ;  /* 0x0000000400027c25 */ /* 0x000fc8000f8e0002 */
[----:B------:R-:W-:Y:S01]  /*9e10*/  IMAD R5, R0, UR5, R5 ;  /* 0x0000000500057c24 */ /* 0x000fe2000f8e0205 */
[----:B------:R-:W-:Y:S02]  /*9e20*/  ULDC.64 UR4, c[0x0][0x308] ;  /* 0x0000c20000047ab9 */ /* 0x000fe40000000a00 */
[----:B------:R-:W-:Y:S02]  /*9e30*/  IMAD R8, R29, UR4, RZ ;  /* 0x000000041d087c24 */ /* 0x000fe4000f8e02ff */
[----:B------:R-:W-:Y:S02]  /*9e40*/  IADD3 R3, R3, R5, RZ ;  /* 0x0000000503037210 */ /* 0x000fe40007ffe0ff */
        /* <DEDUP_REMOVED lines=9> */
[----:B------:R-:W-:Y:S01]  /*9ee0*/  IMAD.SHL.U32 R5, R37, 0x2, RZ ;  /* 0x0000000225057824 */ /* 0x000fe200078e00ff */
[----:B------:R-:W-:Y:S02]  /*9ef0*/  LEA R9, R9, UR39, 0x1 ;  /* 0x0000002709097c11 */ /* 0x000fe4000f8e08ff */
[----:B------:R-:W1:Y:S04]  /*9f00*/  SHFL.IDX PT, R3, R10, RZ, 0x181f ;  /* 0x00181fff0a037589 */ /* 0x000e6800000e0000 */
[----:B------:R-:W-:Y:S01]  /*9f10*/  SHFL.IDX PT, R35, R10, 0x2, 0x181f ;  /* 0x00581f000a237f89 */ /* 0x000fe200000e0000 */
[----:B0-----:R-:W-:-:S03]  /*9f20*/  IADD3 R2, P0, R14, R5, RZ ;  /* 0x000000050e027210 */ /* 0x001fc60007f1e0ff */
[----:B------:R-:W0:Y:S01]  /*9f30*/  SHFL.IDX PT, R14, R8, 0x1, 0x181f ;  /* 0x00381f00080e7f89 */ /* 0x000e2200000e0000 */
[----:B-1----:R-:W-:-:S05]  /*9f40*/  IADD3.X R3, RZ, R3, RZ, P0, !PT ;  /* 0x00000003ff037210 */ /* 0x002fca00007fe4ff */
[----:B------:R-:W-:Y:S04]  /*9f50*/  LDGSTS.E.BYPASS.LTC128B.128 [R9+0x18400], desc[UR36][R2.64], !P3 ;  /* 0x1840000002097fae */ /* 0x000fe8000d901d64 */
[----:B------:R-:W-:Y:S04]  /*9f60*/  LDGSTS.E.BYPASS.LTC128B.128 [R9+0x1b400], desc[UR36][R2.64+0x80], !P2 ;  /* 0x1b40008002097fae */ /* 0x000fe8000d101d64 */
[----:B------:R1:W-:Y:S04]  /*9f70*/  LDGSTS.E.BYPASS.LTC128B.128 [R9+0x1e400], desc[UR36][R2.64+0x100], !P1 ;  /* 0x1e40010002097fae */ /* 0x0003e8000c901d64 */
[----:B-1----:R-:W1:Y:S01]  /*9f80*/  SHFL.IDX PT, R3, R10, 0x1, 0x181f ;  /* 0x00381f000a037f89 */ /* 0x002e6200000e0000 */
[----:B0-----:R-:W-:-:S03]  /*9f90*/  IADD3 R2, P0, R14, R5, RZ ;  /* 0x000000050e027210 */ /* 0x001fc60007f1e0ff */
[----:B------:R-:W0:Y:S02]  /*9fa0*/  SHFL.IDX PT, R14, R8, 0x2, 0x181f ;  /* 0x00581f00080e7f89 */ /* 0x000e2400000e0000 */
[----:B-1----:R-:W-:-:S05]  /*9fb0*/  IMAD.X R3, RZ, RZ, R3, P0 ;  /* 0x000000ffff037224 */ /* 0x002fca00000e0603 */
[----:B------:R-:W-:Y:S04]  /*9fc0*/  LDGSTS.E.BYPASS.LTC128B.128 [R9+0x18c00], desc[UR36][R2.64], !P3 ;  /* 0x18c0000002097fae */ /* 0x000fe8000d901d64 */
[----:B------:R-:W-:Y:S04]  /*9fd0*/  LDGSTS.E.BYPASS.LTC128B.128 [R9+0x1bc00], desc[UR36][R2.64+0x80], !P2 ;  /* 0x1bc0008002097fae */ /* 0x000fe8000d101d64 */
[----:B------:R0:W-:Y:S02]  /*9fe0*/  LDGSTS.E.BYPASS.LTC128B.128 [R9+0x1ec00], desc[UR36][R2.64+0x100], !P1 ;  /* 0x1ec0010002097fae */ /* 0x0001e4000c901d64 */
[----:B0-----:R-:W-:-:S02]  /*9ff0*/  IADD3 R2, P0, R14, R5, RZ ;  /* 0x000000050e027210 */ /* 0x001fc40007f1e0ff */
[----:B------:R-:W0:Y:S03]  /*a000*/  SHFL.IDX PT, R14, R8, 0x3, 0x181f ;  /* 0x00781f00080e7f89 */ /* 0x000e2600000e0000 */
[----:B------:R-:W-:Y:S02]  /*a010*/  IMAD.X R3, RZ, RZ, R35, P0 ;  /* 0x000000ffff037224 */ /* 0x000fe400000e0623 */
[----:B------:R-:W1:Y:S04]  /*a020*/  SHFL.IDX PT, R35, R10, 0x3, 0x181f ;  /* 0x00781f000a237f89 */ /* 0x000e6800000e0000 */
[----:B------:R-:W-:Y:S04]  /*a030*/  LDGSTS.E.BYPASS.LTC128B.128 [R9+0x19400], desc[UR36][R2.64], !P3 ;  /* 0x1940000002097fae */ /* 0x000fe8000d901d64 */
[----:B------:R-:W-:Y:S04]  /*a040*/  LDGSTS.E.BYPASS.LTC128B.128 [R9+0x1c400], desc[UR36][R2.64+0x80], !P2 ;  /* 0x1c40008002097fae */ /* 0x000fe8000d101d64 */
[----:B------:R0:W-:Y:S02]  /*a050*/  LDGSTS.E.BYPASS.LTC128B.128 [R9+0x1f400], desc[UR36][R2.64+0x100], !P1 ;  /* 0x1f40010002097fae */ /* 0x0001e4000c901d64 */
[----:B0-----:R-:W-:-:S02]  /*a060*/  IADD3 R2, P0, R14, R5, RZ ;  /* 0x000000050e027210 */ /* 0x001fc40007f1e0ff */
[----:B------:R-:W0:Y:S02]  /*a070*/  SHFL.IDX PT, R14, R8, 0x4, 0x181f ;  /* 0x00981f00080e7f89 */ /* 0x000e2400000e0000 */
[----:B-1----:R-:W-:Y:S02]  /*a080*/  IADD3.X R3, RZ, R35, RZ, P0, !PT ;  /* 0x00000023ff037210 */ /* 0x002fe400007fe4ff */
[----:B------:R-:W1:Y:S04]  /*a090*/  SHFL.IDX PT, R35, R10, 0x4, 0x181f ;  /* 0x00981f000a237f89 */ /* 0x000e6800000e0000 */
[----:B------:R-:W-:Y:S04]  /*a0a0*/  LDGSTS.E.BYPASS.LTC128B.128 [R9+0x19c00], desc[UR36][R2.64], !P3 ;  /* 0x19c0000002097fae */ /* 0x000fe8000d901d64 */
[----:B------:R-:W-:Y:S04]  /*a0b0*/  LDGSTS.E.BYPASS.LTC128B.128 [R9+0x1cc00], desc[UR36][R2.64+0x80], !P2 ;  /* 0x1cc0008002097fae */ /* 0x000fe8000d101d64 */
[----:B------:R0:W-:Y:S02]  /*a0c0*/  LDGSTS.E.BYPASS.LTC128B.128 [R9+0x1fc00], desc[UR36][R2.64+0x100], !P1 ;  /* 0x1fc0010002097fae */ /* 0x0001e4000c901d64 */
[----:B0-----:R-:W-:-:S02]  /*a0d0*/  IADD3 R2, P0, R14, R5, RZ ;  /* 0x000000050e027210 */ /* 0x001fc40007f1e0ff */
[----:B------:R0:W2:Y:S03]  /*a0e0*/  SHFL.IDX PT, R14, R8, 0x5, 0x181f ;  /* 0x00b81f00080e7f89 */ /* 0x0000a600000e0000 */
[----:B-1----:R-:W-:Y:S02]  /*a0f0*/  IMAD.X R3, RZ, RZ, R35, P0 ;  /* 0x000000ffff037224 */ /* 0x002fe400000e0623 */
[----:B------:R0:W1:Y:S04]  /*a100*/  SHFL.IDX PT, R35, R10, 0x5, 0x181f ;  /* 0x00b81f000a237f89 */ /* 0x00006800000e0000 */
[----:B------:R0:W-:Y:S04]  /*a110*/  LDGSTS.E.BYPASS.LTC128B.128 [R9+0x1a400], desc[UR36][R2.64], !P3 ;  /* 0x1a40000002097fae */ /* 0x0001e8000d901d64 */
[----:B------:R0:W-:Y:S04]  /*a120*/  LDGSTS.E.BYPASS.LTC128B.128 [R9+0x1d400], desc[UR36][R2.64+0x80], !P2 ;  /* 0x1d40008002097fae */ /* 0x0001e8000d101d64 */
[----:B------:R0:W-:Y:S02]  /*a130*/  LDGSTS.E.BYPASS.LTC128B.128 [R9+0x20400], desc[UR36][R2.64+0x100], !P1 ;  /* 0x2040010002097fae */ /* 0x0001e4000c901d64 */
.L_x_140:
[----:B0-2---:R-:W-:-:S05]  /*a140*/  IADD3 R2, P0, R14, R5, RZ ;  /* 0x000000050e027210 */ /* 0x005fca0007f1e0ff */
[----:B-1----:R-:W-:Y:S01]  /*a150*/  IMAD.X R3, RZ, RZ, R35, P0 ;  /* 0x000000ffff037224 */ /* 0x002fe200000e0623 */
[----:B------:R-:W-:-:S04]  /*a160*/  PLOP3.LUT P0, PT, PT, PT, PT, 0x80, 0x0 ;  /* 0x000000000000781c */ /* 0x000fc80003f0f070 */
[----:B------:R-:W-:Y:S01]  /*a170*/  @!PT LDS RZ, [RZ] ;  /* 0x00000000fffff984 */ /* 0x000fe20000000800 */
[----:B------:R-:W-:Y:S01]  /*a180*/  @!PT LDS RZ, [RZ] ;  /* 0x00000000fffff984 */ /* 0x000fe20000000800 */
[----:B------:R-:W-:Y:S01]  /*a190*/  @!PT LDS RZ, [RZ] ;  /* 0x00000000fffff984 */ /* 0x000fe20000000800 */
[----:B------:R0:W-:Y:S04]  /*a1a0*/  LDGSTS.E.BYPASS.LTC128B.128 [R9+0x1ac00], desc[UR36][R2.64], !P3 ;  /* 0x1ac0000002097fae */ /* 0x0001e8000d901d64 */
[----:B------:R0:W-:Y:S04]  /*a1b0*/  LDGSTS.E.BYPASS.LTC128B.128 [R9+0x1dc00], desc[UR36][R2.64+0x80], !P2 ;  /* 0x1dc0008002097fae */ /* 0x0001e8000d101d64 */
[----:B------:R0:W-:Y:S01]  /*a1c0*/  LDGSTS.E.BYPASS.LTC128B.128 [R9+0x20c00], desc[UR36][R2.64+0x100], !P1 ;  /* 0x20c0010002097fae */ /* 0x0001e2000c901d64 */
[----:B------:R-:W-:Y:S01]  /*a1d0*/  NOP ;  /* 0x0000000000007918 */ /* 0x000fe20000000000 */
.L_x_60:
        /* <DEDUP_REMOVED lines=10> */
.L_x_61:
[----:B------:R1:W-:Y:S01]  /*a280*/  SYNCS.ARRIVE.TRANS64.A1T0 RZ, [R6+URZ+0x2a830], RZ ;  /* 0x02a830ff06ff79a7 */ /* 0x0003e2000810003f */
[----:B------:R-:W-:Y:S05]  /*a290*/  @!P2 BRA `(.L_x_62) ;  /* 0x000000000004a947 */ /* 0x000fea0003800000 */
[----:B------:R-:W-:Y:S01]  /*a2a0*/  BPT.TRAP 0x1 ;  /* 0x000000040000795c */ /* 0x000fe20000300000 */
.L_x_62:
[----:B0-----:R-:W-:Y:S01]  /*a2b0*/  SHF.L.U32 R9, R21, 0x1f, RZ ;  /* 0x0000001f15097819 */ /* 0x001fe200000006ff */
[----:B------:R-:W-:Y:S01]  /*a2c0*/  BSSY B1, `(.L_x_63) ;  /* 0x0000006000017945 */ /* 0x000fe20003800000 */
[----:B-1----:R-:W-:Y:S02]  /*a2d0*/  LEA R6, R7, UR39, 0x3 ;  /* 0x0000002707067c11 */ /* 0x002fe4000f8e18ff */
[----:B------:R-:W-:Y:S02]  /*a2e0*/  MOV R3, 0xffffffa0 ;  /* 0xffffffa000037802 */ /* 0x000fe40000000f00 */
[----:B------:R-:W0:Y:S03]  /*a2f0*/  SYNCS.PHASECHK.TRANS64.TRYWAIT P0, [R6+URZ+0x2a860], R9 ;  /* 0x02a86009060075a7 */ /* 0x000e26000800017f */
[----:B------:R-:W-:Y:S01]  /*a300*/  IMAD R3, R28, R3, UR38 ;  /* 0x000000261c037e24 */ /* 0x000fe2000f8e0203 */
[----:B0-----:R-:W-:Y:S06]  /*a310*/  @!P0 BRA `(.L_x_64) ;  /* 0x0000002c00188947 */ /* 0x001fec0003800000 */
.L_x_141:
[----:B------:R-:W-:Y:S05]  /*a320*/  BSYNC B1 ;  /* 0x0000000000017941 */ /* 0x000fea0003800000 */
.L_x_63:
[----:B------:R-:W-:Y:S01]  /*a330*/  UMOV UR4, 0xffffffff ;  /* 0xffffffff00047882 */ /* 0x000fe20000000000 */
[C---:B------:R-:W-:Y:S01]  /*a340*/  LOP3.LUT P2, RZ, R16.reuse, 0x2, RZ, 0xc0, !PT ;  /* 0x0000000210ff7812 */ /* 0x040fe2000784c0ff */
[----:B------:R-:W-:Y:S01]  /*a350*/  IMAD R7, R7, 0x3000, R27 ;  /* 0x0000300007077824 */ /* 0x000fe200078e021b */
[----:B------:R-:W-:Y:S01]  /*a360*/  LOP3.LUT P1, RZ, R16, 0x1, RZ, 0xc0, !PT ;  /* 0x0000000110ff7812 */ /* 0x000fe2000782c0ff */
[----:B------:R-:W-:Y:S01]  /*a370*/  IMAD.IADD R8, R3, 0x1, -R34 ;  /* 0x0000000103087824 */ /* 0x000fe200078e0a22 */
[----:B------:R-:W-:Y:S11]  /*a380*/  BRA.DIV UR4, `(.L_x_65) ;  /* 0x0000002e04107947 */ /* 0x000ff6000b800000 */
[----:B------:R-:W1:Y:S01]  /*a390*/  SHFL.IDX PT, R14, R17, RZ, 0x181f ;  /* 0x00181fff110e7589 */ /* 0x000e6200000e0000 */
[----:B------:R-:W-:-:S03]  /*a3a0*/  LEA R7, R7, UR39, 0x1 ;  /* 0x0000002707077c11 */ /* 0x000fc6000f8e08ff */
[----:B------:R-:W2:Y:S01]  /*a3b0*/  SHFL.IDX PT, R3, R18, RZ, 0x181f ;  /* 0x00181fff12037589 */ /* 0x000ea200000e0000 */
[----:B-1----:R-:W-:-:S03]  /*a3c0*/  IADD3 R2, P0, R14, R5, RZ ;  /* 0x000000050e027210 */ /* 0x002fc60007f1e0ff */
[----:B------:R-:W1:Y:S02]  /*a3d0*/  SHFL.IDX PT, R14, R17, 0x1, 0x181f ;  /* 0x00381f00110e7f89 */ /* 0x000e6400000e0000 */
[----:B--2---:R-:W-:Y:S01]  /*a3e0*/  IMAD.X R3, RZ, RZ, R3, P0 ;  /* 0x000000ffff037224 */ /* 0x004fe200000e0603 */
[----:B------:R-:W-:-:S13]  /*a3f0*/  ISETP.LT.OR P0, PT, R8, 0x1, P2 ;  /* 0x000000010800780c */ /* 0x000fda0001701670 */
[----:B------:R-:W-:Y:S01]  /*a400*/  LDGSTS.E.BYPASS.LTC128B.128 [R7+0x400], desc[UR36][R2.64], !P0 ;  /* 0x0040000002077fae */ /* 0x000fe2000c101d64 */
[----:B------:R-:W-:-:S13]  /*a410*/  ISETP.LT.OR P0, PT, R8, 0x1, P1 ;  /* 0x000000010800780c */ /* 0x000fda0000f01670 */
[----:B------:R2:W-:Y:S04]  /*a420*/  LDGSTS.E.BYPASS.LTC128B.128 [R7+0x3400], desc[UR36][R2.64+0x80], !P0 ;  /* 0x0340008002077fae */ /* 0x0005e8000c101d64 */
[----:B--2---:R-:W2:Y:S01]  /*a430*/  SHFL.IDX PT, R3, R18, 0x1, 0x181f ;  /* 0x00381f0012037f89 */ /* 0x004ea200000e0000 */
[----:B-1----:R-:W-:-:S03]  /*a440*/  IADD3 R2, P0, R14, R5, RZ ;  /* 0x000000050e027210 */ /* 0x002fc60007f1e0ff */
[----:B------:R-:W1:Y:S01]  /*a450*/  SHFL.IDX PT, R14, R17, 0x2, 0x181f ;  /* 0x00581f00110e7f89 */ /* 0x000e6200000e0000 */
[----:B--2---:R-:W-:Y:S02]  /*a460*/  IADD3.X R3, RZ, R3, RZ, P0, !PT ;  /* 0x00000003ff037210 */ /* 0x004fe400007fe4ff */
[----:B------:R-:W-:-:S13]  /*a470*/  ISETP.LT.OR P0, PT, R8, 0x11, P2 ;  /* 0x000000110800780c */ /* 0x000fda0001701670 */
[----:B------:R-:W-:Y:S01]  /*a480*/  LDGSTS.E.BYPASS.LTC128B.128 [R7+0xc00], desc[UR36][R2.64], !P0 ;  /* 0x00c0000002077fae */ /* 0x000fe2000c101d64 */
[----:B------:R-:W-:-:S13]  /*a490*/  ISETP.LT.OR P0, PT, R8, 0x11, P1 ;  /* 0x000000110800780c */ /* 0x000fda0000f01670 */
[----:B------:R2:W-:Y:S04]  /*a4a0*/  LDGSTS.E.BYPASS.LTC128B.128 [R7+0x3c00], desc[UR36][R2.64+0x80], !P0 ;  /* 0x03c0008002077fae */ /* 0x0005e8000c101d64 */
[----:B--2---:R-:W2:Y:S01]  /*a4b0*/  SHFL.IDX PT, R3, R18, 0x2, 0x181f ;  /* 0x00581f0012037f89 */ /* 0x004ea200000e0000 */
        /* <DEDUP_REMOVED lines=17> */
[----:B------:R-:W1:Y:S04]  /*a5d0*/  SHFL.IDX PT, R18, R18, 0x5, 0x181f ;  /* 0x00b81f0012127f89 */ /* 0x000e6800000e0000 */
[----:B------:R3:W4:Y:S01]  /*a5e0*/  SHFL.IDX PT, R14, R17, 0x5, 0x181f ;  /* 0x00b81f00110e7f89 */ /* 0x00072200000e0000 */
[----:B--2---:R-:W-:Y:S02]  /*a5f0*/  IADD3.X R3, RZ, R3, RZ, P0, !PT ;  /* 0x00000003ff037210 */ /* 0x004fe400007fe4ff */
[----:B------:R-:W-:-:S13]  /*a600*/  ISETP.LT.OR P0, PT, R8, 0x41, P2 ;  /* 0x000000410800780c */ /* 0x000fda0001701670 */
[----:B------:R3:W-:Y:S01]  /*a610*/  LDGSTS.E.BYPASS.LTC128B.128 [R7+0x2400], desc[UR36][R2.64], !P0 ;  /* 0x0240000002077fae */ /* 0x0007e2000c101d64 */
[----:B------:R-:W-:-:S13]  /*a620*/  ISETP.LT.OR P0, PT, R8, 0x41, P1 ;  /* 0x000000410800780c */ /* 0x000fda0000f01670 */
[----:B-1--4-:R3:W-:Y:S02]  /*a630*/  LDGSTS.E.BYPASS.LTC128B.128 [R7+0x5400], desc[UR36][R2.64+0x80], !P0 ;  /* 0x0540008002077fae */ /* 0x0127e4000c101d64 */
.L_x_155:
[----:B0--3--:R-:W-:Y:S01]  /*a640*/  IADD3 R2, P0, R14, R5, RZ ;  /* 0x000000050e027210 */ /* 0x009fe20007f1e0ff */
[----:B------:R-:W-:Y:S02]  /*a650*/  ULDC.64 UR4, c[0x0][0x328] ;  /* 0x0000ca0000047ab9 */ /* 0x000fe40000000a00 */
[----:B------:R-:W-:Y:S02]  /*a660*/  IMAD R23, R23, UR4, RZ ;  /* 0x0000000417177c24 */ /* 0x000fe4000f8e02ff */
[----:B------:R-:W-:Y:S01]  /*a670*/  IMAD.X R3, RZ, RZ, R18, P0 ;  /* 0x000000ffff037224 */ /* 0x000fe200000e0612 */
[----:B------:R-:W-:Y:S01]  /*a680*/  ISETP.LT.OR P0, PT, R8, 0x51, P2 ;  /* 0x000000510800780c */ /* 0x000fe20001701670 */
[----:B------:R-:W-:-:S12]  /*a690*/  IMAD R23, R4, UR5, R23 ;  /* 0x0000000504177c24 */ /* 0x000fd8000f8e0217 */
[----:B------:R-:W-:Y:S01]  /*a6a0*/  @!PT LDS RZ, [RZ] ;  /* 0x00000000fffff984 */ /* 0x000fe20000000800 */
[----:B------:R-:W-:Y:S01]  /*a6b0*/  @!PT LDS RZ, [RZ] ;  /* 0x00000000fffff984 */ /* 0x000fe20000000800 */
[----:B------:R-:W-:Y:S01]  /*a6c0*/  @!PT LDS RZ, [RZ] ;  /* 0x00000000fffff984 */ /* 0x000fe20000000800 */
[----:B------:R-:W-:Y:S01]  /*a6d0*/  LDGSTS.E.BYPASS.LTC128B.128 [R7+0x2c00], desc[UR36][R2.64], !P0 ;  /* 0x02c0000002077fae */ /* 0x000fe2000c101d64 */
[----:B------:R-:W-:-:S13]  /*a6e0*/  ISETP.LT.OR P0, PT, R8, 0x51, P1 ;  /* 0x000000510800780c */ /* 0x000fda0000f01670 */
[----:B------:R0:W-:Y:S01]  /*a6f0*/  LDGSTS.E.BYPASS.LTC128B.128 [R7+0x5c00], desc[UR36][R2.64+0x80], !P0 ;  /* 0x05c0008002077fae */ /* 0x0001e2000c101d64 */
[----:B------:R-:W-:Y:S01]  /*a700*/  PLOP3.LUT P0, PT, PT, PT, PT, 0x80, 0x0 ;  /* 0x000000000000781c */ /* 0x000fe20003f0f070 */
[----:B------:R-:W-:Y:S01]  /*a710*/  NOP ;  /* 0x0000000000007918 */ /* 0x000fe20000000000 */
[----:B0-----:R-:W-:Y:S01]  /*a720*/  IMAD.WIDE.U32 R2, R4, UR4, RZ ;  /* 0x0000000404027c25 */ /* 0x001fe2000f8e00ff */
[----:B------:R-:W-:-:S03]  /*a730*/  ULDC.64 UR4, c[0x0][0x338] ;  /* 0x0000ce0000047ab9 */ /* 0x000fc60000000a00 */
[----:B------:R-:W-:Y:S02]  /*a740*/  IMAD.IADD R3, R3, 0x1, R23 ;  /* 0x0000000103037824 */ /* 0x000fe400078e0217 */
[----:B------:R-:W-:Y:S02]  /*a750*/  IMAD R5, R24, UR4, RZ ;  /* 0x0000000418057c24 */ /* 0x000fe4000f8e02ff */
[----:B------:R-:W-:-:S04]  /*a760*/  IMAD.WIDE.U32 R2, R0, UR4, R2 ;  /* 0x0000000400027c25 */ /* 0x000fc8000f8e0002 */
[----:B------:R-:W-:-:S05]  /*a770*/  IMAD R5, R0, UR5, R5 ;  /* 0x0000000500057c24 */ /* 0x000fca000f8e0205 */
[----:B------:R-:W-:-:S07]  /*a780*/  IADD3 R5, R3, R5, RZ ;  /* 0x0000000503057210 */ /* 0x000fce0007ffe0ff */
.L_x_66:
        /* <DEDUP_REMOVED lines=10> */
.L_x_67:
[----:B------:R-:W-:Y:S01]  /*a830*/  ULDC.64 UR4, c[0x0][0x330] ;  /* 0x0000cc0000047ab9 */ /* 0x000fe20000000a00 */
[----:B------:R-:W-:Y:S01]  /*a840*/  IMAD.MOV.U32 R3, RZ, RZ, R5 ;  /* 0x000000ffff037224 */ /* 0x000fe200078e0005 */
[----:B------:R0:W-:Y:S01]  /*a850*/  SYNCS.ARRIVE.TRANS64.A1T0 RZ, [R6+URZ+0x2a850], RZ ;  /* 0x02a850ff06ff79a7 */ /* 0x0001e2000810003f */
[----:B------:R-:W-:Y:S01]  /*a860*/  IMAD R0, R29, UR4, RZ ;  /* 0x000000041d007c24 */ /* 0x000fe2000f8e02ff */
[----:B------:R-:W-:Y:S01]  /*a870*/  MOV R28, R20 ;  /* 0x00000014001c7202 */ /* 0x000fe20000000f00 */
[----:B------:R-:W-:-:S04]  /*a880*/  IMAD.WIDE.U32 R2, R19, UR4, R2 ;  /* 0x0000000413027c25 */ /* 0x000fc8000f8e0002 */
[----:B------:R-:W-:Y:S01]  /*a890*/  IMAD R5, R19, UR5, R0 ;  /* 0x0000000513057c24 */ /* 0x000fe2000f8e0200 */
[----:B------:R-:W-:Y:S01]  /*a8a0*/  ULDC.64 UR4, c[0x0][0x318] ;  /* 0x0000c60000047ab9 */ /* 0x000fe20000000a00 */
[----:B0-----:R-:W-:Y:S01]  /*a8b0*/  IADD3 R6, R20, -0x1, RZ ;  /* 0xffffffff14067810 */ /* 0x001fe20007ffe0ff */
[----:B------:R-:W-:Y:S01]  /*a8c0*/  IMAD.MOV.U32 R21, RZ, RZ, R25 ;  /* 0x000000ffff157224 */ /* 0x000fe200078e0019 */
[----:B------:R-:W-:Y:S01]  /*a8d0*/  LEA R17, P0, R2, UR4, 0x1 ;  /* 0x0000000402117c11 */ /* 0x000fe2000f8008ff */
[----:B------:R-:W-:Y:S02]  /*a8e0*/  IMAD.IADD R3, R5, 0x1, R3 ;  /* 0x0000000105037824 */ /* 0x000fe400078e0203 */
[----:B------:R-:W-:-:S03]  /*a8f0*/  IMAD.MOV.U32 R7, RZ, RZ, R22 ;  /* 0x000000ffff077224 */ /* 0x000fc600078e0016 */
[----:B------:R-:W-:Y:S02]  /*a900*/  LEA.HI.X R18, R2, UR5, R3, 0x1, P0 ;  /* 0x0000000502127c11 */ /* 0x000fe400080f0c03 */
[----:B------:R-:W-:-:S13]  /*a910*/  ISETP.GT.AND P0, PT, R20, RZ, PT ;  /* 0x000000ff1400720c */ /* 0x000fda0003f04270 */
[----:B------:R-:W-:Y:S05]  /*a920*/  @P0 BRA `(.L_x_68) ;  /* 0xfffffff000600947 */ /* 0x000fea000383ffff */
[----:B------:R-:W-:Y:S05]  /*a930*/  BSYNC B0 ;  /* 0x0000000000007941 */ /* 0x000fea0003800000 */
.L_x_55:
[----:B------:R-:W-:-:S13]  /*a940*/  LOP3.LUT P0, RZ, R16, 0x20, RZ, 0xc0, !PT ;  /* 0x0000002010ff7812 */ /* 0x000fda000780c0ff */
[----:B------:R-:W-:Y:S05]  /*a950*/  @!P0 BRA `(.L_x_69) ;  /* 0x0000000000048947 */ /* 0x000fea0003800000 */
[----:B------:R-:W-:Y:S01]  /*a960*/  BPT.TRAP 0x1 ;  /* 0x000000040000795c */ /* 0x000fe20000300000 */
.L_x_69:
[----:B------:R-:W-:Y:S01]  /*a970*/  LEA R4, R22, UR39, 0x3 ;  /* 0x0000002716047c11 */ /* 0x000fe2000f8e18ff */
[----:B------:R-:W-:Y:S01]  /*a980*/  IMAD.MOV.U32 R5, RZ, RZ, -0x60 ;  /* 0xffffffa0ff057424 */ /* 0x000fe200078e00ff */
[----:B0-----:R-:W-:Y:S01]  /*a990*/  SHF.L.U32 R3, R25, 0x1f, RZ ;  /* 0x0000001f19037819 */ /* 0x001fe200000006ff */
[----:B------:R-:W-:Y:S02]  /*a9a0*/  BSSY B0, `(.L_x_70) ;  /* 0x0000004000007945 */ /* 0x000fe40003800000 */
[----:B------:R-:W-:Y:S01]  /*a9b0*/  IMAD R5, R20, R5, UR38 ;  /* 0x0000002614057e24 */ /* 0x000fe2000f8e0205 */
[----:B------:R-:W0:Y:S02]  /*a9c0*/  SYNCS.PHASECHK.TRANS64.TRYWAIT P0, [R4+URZ+0x2a860], R3 ;  /* 0x02a86003040075a7 */ /* 0x000e24000800017f */
[----:B0-----:R-:W-:Y:S05]  /*a9d0*/  @!P0 BRA `(.L_x_71) ;  /* 0x0000002c00508947 */ /* 0x001fea0003800000 */
.L_x_156:
[----:B------:R-:W-:Y:S05]  /*a9e0*/  BSYNC B0 ;  /* 0x0000000000007941 */ /* 0x000fea0003800000 */
.L_x_70:
[----:B------:R-:W-:Y:S01]  /*a9f0*/  UMOV UR4, 0xffffffff ;  /* 0xffffffff00047882 */ /* 0x000fe20000000000 */
[----:B------:R-:W-:Y:S01]  /*aa00*/  LOP3.LUT P2, RZ, R16, 0x2, RZ, 0xc0, !PT ;  /* 0x0000000210ff7812 */ /* 0x000fe2000784c0ff */
[----:B------:R-:W-:Y:S01]  /*aa10*/  IMAD R7, R22, 0x3000, R27 ;  /* 0x0000300016077824 */ /* 0x000fe200078e021b */
[----:B------:R-:W-:Y:S01]  /*aa20*/  LOP3.LUT P1, RZ, R16, 0x1, RZ, 0xc0, !PT ;  /* 0x0000000110ff7812 */ /* 0x000fe2000782c0ff */
[----:B------:R-:W-:Y:S01]  /*aa30*/  IMAD.IADD R5, R5, 0x1, -R34 ;  /* 0x0000000105057824 */ /* 0x000fe200078e0a22 */
[----:B------:R-:W-:Y:S11]  /*aa40*/  BRA.DIV UR4, `(.L_x_72) ;  /* 0x0000002e04487947 */ /* 0x000ff6000b800000 */
[----:B------:R-:W1:Y:S01]  /*aa50*/  SHFL.IDX PT, R14, R17, RZ, 0x181f ;  /* 0x00181fff110e7589 */ /* 0x000e6200000e0000 */
[----:B------:R-:W-:-:S03]  /*aa60*/  SHF.L.U32 R6, R37, 0x1, RZ ;  /* 0x0000000125067819 */ /* 0x000fc600000006ff */
[----:B------:R-:W0:Y:S01]  /*aa70*/  SHFL.IDX PT, R0, R18, RZ, 0x181f ;  /* 0x00181fff12007589 */ /* 0x000e2200000e0000 */
[----:B-1----:R-:W-:-:S03]  /*aa80*/  IADD3 R2, P0, R14, R6, RZ ;  /* 0x000000060e027210 */ /* 0x002fc60007f1e0ff */
[----:B------:R-:W1:Y:S02]  /*aa90*/  SHFL.IDX PT, R14, R17, 0x1, 0x181f ;  /* 0x00381f00110e7f89 */ /* 0x000e6400000e0000 */
[----:B0-----:R-:W-:Y:S01]  /*aaa0*/  IMAD.X R3, RZ, RZ, R0, P0 ;  /* 0x000000ffff037224 */ /* 0x001fe200000e0600 */
[----:B------:R-:W-:Y:S02]  /*aab0*/  ISETP.LT.OR P0, PT, R5, 0x1, P2 ;  /* 0x000000010500780c */ /* 0x000fe40001701670 */
[----:B------:R-:W-:Y:S02]  /*aac0*/  LEA R0, R7, UR39, 0x1 ;  /* 0x0000002707007c11 */ /* 0x000fe4000f8e08ff */
[----:B------:R-:W0:Y:S09]  /*aad0*/  SHFL.IDX PT, R7, R18, 0x1, 0x181f ;  /* 0x00381f0012077f89 */ /* 0x000e3200000e0000 */
[----:B------:R-:W-:Y:S01]  /*aae0*/  LDGSTS.E.BYPASS.LTC128B.128 [R0+0x400], desc[UR36][R2.64], !P0 ;  /* 0x0040000002007fae */ /* 0x000fe2000c101d64 */
[----:B------:R-:W-:-:S13]  /*aaf0*/  ISETP.LT.OR P0, PT, R5, 0x1, P1 ;  /* 0x000000010500780c */ /* 0x000fda0000f01670 */
[----:B------:R1:W-:Y:S02]  /*ab00*/  LDGSTS.E.BYPASS.LTC128B.128 [R0+0x3400], desc[UR36][R2.64+0x80], !P0 ;  /* 0x0340008002007fae */ /* 0x0003e4000c101d64 */
[----:B-1----:R-:W-:Y:S02]  /*ab10*/  IADD3 R2, P0, R14, R6, RZ ;  /* 0x000000060e027210 */ /* 0x002fe40007f1e0ff */
[----:B------:R-:W1:Y:S03]  /*ab20*/  SHFL.IDX PT, R14, R17, 0x2, 0x181f ;  /* 0x00581f00110e7f89 */ /* 0x000e6600000e0000 */
[----:B0-----:R-:W-:Y:S01]  /*ab30*/  IMAD.X R3, RZ, RZ, R7, P0 ;  /* 0x000000ffff037224 */ /* 0x001fe200000e0607 */
[----:B------:R-:W-:Y:S01]  /*ab40*/  ISETP.LT.OR P0, PT, R5, 0x11, P2 ;  /* 0x000000110500780c */ /* 0x000fe20001701670 */
[----:B------:R-:W0:-:S12]  /*ab50*/  SHFL.IDX PT, R7, R18, 0x2, 0x181f ;  /* 0x00581f0012077f89 */ /* 0x000e1800000e0000 */
[----:B------:R-:W-:Y:S01]  /*ab60*/  LDGSTS.E.BYPASS.LTC128B.128 [R0+0xc00], desc[UR36][R2.64], !P0 ;  /* 0x00c0000002007fae */ /* 0x000fe2000c101d64 */
[----:B------:R-:W-:-:S13]  /*ab70*/  ISETP.LT.OR P0, PT, R5, 0x11, P1 ;  /* 0x000000110500780c */ /* 0x000fda0000f01670 */
[----:B------:R1:W-:Y:S02]  /*ab80*/  LDGSTS.E.BYPASS.LTC128B.128 [R0+0x3c00], desc[UR36][R2.64+0x80], !P0 ;  /* 0x03c0008002007fae */ /* 0x0003e4000c101d64 */
[----:B-1----:R-:W-:Y:S02]  /*ab90*/  IADD3 R2, P0, R14, R6, RZ ;  /* 0x000000060e027210 */ /* 0x002fe40007f1e0ff */
[----:B------:R-:W1:Y:S02]  /*aba0*/  SHFL.IDX PT, R14, R17, 0x3, 0x181f ;  /* 0x00781f00110e7f89 */ /* 0x000e6400000e0000 */
[----:B0-----:R-:W-:Y:S02]  /*abb0*/  IADD3.X R3, RZ, R7, RZ, P0, !PT ;  /* 0x00000007ff037210 */ /* 0x001fe400007fe4ff */
[----:B------:R-:W-:Y:S01]  /*abc0*/  ISETP.LT.OR P0, PT, R5, 0x21, P2 ;  /* 0x000000210500780c */ /* 0x000fe20001701670 */
[----:B------:R-:W0:-:S12]  /*abd0*/  SHFL.IDX PT, R7, R18, 0x3, 0x181f ;  /* 0x00781f0012077f89 */ /* 0x000e1800000e0000 */
        /* <DEDUP_REMOVED lines=12> */
[----:B------:R1:W2:Y:S03]  /*aca0*/  SHFL.IDX PT, R14, R17, 0x5, 0x181f ;  /* 0x00b81f00110e7f89 */ /* 0x0002a600000e0000 */
[----:B0-----:R-:W-:Y:S01]  /*acb0*/  IMAD.X R3, RZ, RZ, R7, P0 ;  /* 0x000000ffff037224 */ /* 0x001fe200000e0607 */
[----:B------:R-:W-:Y:S01]  /*acc0*/  ISETP.LT.OR P0, PT, R5, 0x41, P2 ;  /* 0x000000410500780c */ /* 0x000fe20001701670 */
[----:B------:R1:W3:-:S12]  /*acd0*/  SHFL.IDX PT, R7, R18, 0x5, 0x181f ;  /* 0x00b81f0012077f89 */ /* 0x0002d800000e0000 */
[----:B------:R1:W-:Y:S01]  /*ace0*/  LDGSTS.E.BYPASS.LTC128B.128 [R0+0x2400], desc[UR36][R2.64], !P0 ;  /* 0x0240000002007fae */ /* 0x0003e2000c101d64 */
[----:B------:R-:W-:-:S13]  /*acf0*/  ISETP.LT.OR P0, PT, R5, 0x41, P1 ;  /* 0x000000410500780c */ /* 0x000fda0000f01670 */
[----:B--23--:R1:W-:Y:S02]  /*ad00*/  LDGSTS.E.BYPASS.LTC128B.128 [R0+0x5400], desc[UR36][R2.64+0x80], !P0 ;  /* 0x0540008002007fae */ /* 0x00c3e4000c101d64 */
.L_x_170:
[----:B01----:R-:W-:-:S04]  /*ad10*/  IADD3 R2, P0, R14, R6, RZ ;  /* 0x000000060e027210 */ /* 0x003fc80007f1e0ff */
[----:B------:R-:W-:Y:S02]  /*ad20*/  IADD3.X R3, RZ, R7, RZ, P0, !PT ;  /* 0x00000007ff037210 */ /* 0x000fe400007fe4ff */
[----:B------:R-:W-:-:S13]  /*ad30*/  ISETP.LT.OR P0, PT, R5, 0x51, P2 ;  /* 0x000000510500780c */ /* 0x000fda0001701670 */
[----:B------:R-:W-:Y:S01]  /*ad40*/  @!PT LDS RZ, [RZ] ;  /* 0x00000000fffff984 */ /* 0x000fe20000000800 */
[----:B------:R-:W-:Y:S01]  /*ad50*/  @!PT LDS RZ, [RZ] ;  /* 0x00000000fffff984 */ /* 0x000fe20000000800 */
[----:B------:R-:W-:Y:S01]  /*ad60*/  @!PT LDS RZ, [RZ] ;  /* 0x00000000fffff984 */ /* 0x000fe20000000800 */
[----:B------:R0:W-:Y:S01]  /*ad70*/  LDGSTS.E.BYPASS.LTC128B.128 [R0+0x2c00], desc[UR36][R2.64], !P0 ;  /* 0x02c0000002007fae */ /* 0x0001e2000c101d64 */
[----:B------:R-:W-:-:S13]  /*ad80*/  ISETP.LT.OR P0, PT, R5, 0x51, P1 ;  /* 0x000000510500780c */ /* 0x000fda0000f01670 */
[----:B------:R0:W-:Y:S01]  /*ad90*/  LDGSTS.E.BYPASS.LTC128B.128 [R0+0x5c00], desc[UR36][R2.64+0x80], !P0 ;  /* 0x05c0008002007fae */ /* 0x0001e2000c101d64 */
[----:B------:R-:W-:Y:S01]  /*ada0*/  PLOP3.LUT P0, PT, PT, PT, PT, 0x80, 0x0 ;  /* 0x000000000000781c */ /* 0x000fe20003f0f070 */
[----:B------:R-:W-:-:S12]  /*adb0*/  NOP ;  /* 0x0000000000007918 */ /* 0x000fd80000000000 */
.L_x_73:
        /* <DEDUP_REMOVED lines=10> */
.L_x_74:
[----:B0-----:R-:W2:Y:S01]  /*ae60*/  LDL.LU R2, [R1] ;  /* 0x0000000001027983 */ /* 0x001ea20000300800 */
[----:B------:R-:W-:Y:S01]  /*ae70*/  VIADD R22, R22, 0x1 ;  /* 0x0000000116167836 */ /* 0x000fe20000000000 */
[----:B------:R-:W-:Y:S01]  /*ae80*/  ULDC UR4, c[0x0][0xc34] ;  /* 0x00030d0000047ab9 */ /* 0x000fe20000000800 */
[----:B------:R-:W-:Y:S01]  /*ae90*/  VIADD R36, R36, UR44 ;  /* 0x0000002c24247c36 */ /* 0x000fe20008000000 */
[----:B------:R0:W-:Y:S02]  /*aea0*/  SYNCS.ARRIVE.TRANS64.A1T0 RZ, [R4+URZ+0x2a850], RZ ;  /* 0x02a850ff04ff79a7 */ /* 0x0001e4000810003f */
[----:B------:R-:W-:-:S04]  /*aeb0*/  ISETP.NE.AND P0, PT, R22, 0x2, PT ;  /* 0x000000021600780c */ /* 0x000fc80003f05270 */
[----:B------:R-:W-:Y:S02]  /*aec0*/  SEL R22, R22, RZ, P0 ;  /* 0x000000ff16167207 */ /* 0x000fe40000000000 */
[----:B------:R-:W-:Y:S02]  /*aed0*/  SEL R0, RZ, 0x1, P0 ;  /* 0x00000001ff007807 */ /* 0x000fe40000000000 */
[----:B------:R-:W-:Y:S02]  /*aee0*/  ISETP.GE.AND P0, PT, R36, UR4, PT ;  /* 0x0000000424007c0c */ /* 0x000fe4000bf06270 */
[----:B------:R-:W-:Y:S02]  /*aef0*/  LOP3.LUT R25, R25, R0, RZ, 0x3c, !PT ;  /* 0x0000000019197212 */ /* 0x000fe400078e3cff */
[----:B--2---:R-:W-:-:S05]  /*af00*/  IADD3 R2, R2, 0x1, RZ ;  /* 0x0000000102027810 */ /* 0x004fca0007ffe0ff */
[----:B------:R0:W-:Y:S04]  /*af10*/  STL [R1], R2 ;  /* 0x0000000201007387 */ /* 0x0001e80000100800 */
[----:B------:R-:W-:Y:S05]  /*af20*/  @!P0 BRA `(.L_x_75) ;  /* 0xffffffd0002c8947 */ /* 0x000fea000383ffff */
[----:B------:R-:W-:-:S07]  /*af30*/  LOP3.LUT R0, R2, 0x1, RZ, 0xc, !PT ;  /* 0x0000000102007812 */ /* 0x000fce00078e0cff */
.L_x_40:
[----:B------:R-:W1:Y:S01]  /*af40*/  S2R R3, SR_CgaCtaId ;  /* 0x0000000000037919 */ /* 0x000e620000008800 */
[----:B0-----:R-:W-:Y:S01]  /*af50*/  MOV R2, 0x400 ;  /* 0x0000040000027802 */ /* 0x001fe20000000f00 */
[----:B------:R-:W-:Y:S01]  /*af60*/  BSSY B0, `(.L_x_76) ;  /* 0x0000005000007945 */ /* 0x000fe20003800000 */
[----:B------:R-:W-:Y:S02]  /*af70*/  SHF.L.U32 R0, R0, 0x1f, RZ ;  /* 0x0000001f00007819 */ /* 0x000fe400000006ff */
[----:B-1----:R-:W-:-:S04]  /*af80*/  LEA R5, R3, R2, 0x18 ;  /* 0x0000000203057211 */ /* 0x002fc800078ec0ff */
[----:B------:R-:W0:Y:S02]  /*af90*/  SYNCS.PHASECHK.TRANS64.TRYWAIT P0, [R5+URZ+0x2a820], R0 ;  /* 0x02a82000050075a7 */ /* 0x000e24000800017f */
[----:B0-----:R-:W-:Y:S05]  /*afa0*/  @!P0 BRA `(.L_x_77) ;  /* 0x0000002c00f88947 */ /* 0x001fea0003800000 */
.L_x_171:
[----:B------:R-:W-:Y:S05]  /*afb0*/  BSYNC B0 ;  /* 0x0000000000007941 */ /* 0x000fea0003800000 */
.L_x_76:
[----:B------:R-:W-:-:S03]  /*afc0*/  UMOV UR4, 0xffffffff ;  /* 0xffffffff00047882 */ /* 0x000fc60000000000 */
[----:B------:R-:W-:Y:S05]  /*afd0*/  BRA.DIV UR4, `(.L_x_78) ;  /* 0x0000003204007947 */ /* 0x000fea000b800000 */
[----:B0-----:R-:W0:Y:S02]  /*afe0*/  S2R R0, SR_TID.X ;  /* 0x0000000000007919 */ /* 0x001e240000002100 */
[----:B0-----:R-:W-:-:S04]  /*aff0*/  SHF.R.U32.HI R0, RZ, 0x5, R0 ;  /* 0x00000005ff007819 */ /* 0x001fc80000011600 */
[----:B------:R-:W-:-:S05]  /*b000*/  LOP3.LUT R0, R0, 0x3, RZ, 0xc0, !PT ;  /* 0x0000000300007812 */ /* 0x000fca00078ec0ff */
[----:B------:R0:W1:Y:S02]  /*b010*/  SHFL.IDX PT, R14, R0, RZ, 0x1f ;  /* 0x00001fff000e7589 */ /* 0x00006400000e0000 */
.L_x_174:
[----:B-1----:R-:W-:Y:S01]  /*b020*/  ISETP.NE.AND P0, PT, R14, RZ, PT ;  /* 0x000000ff0e00720c */ /* 0x002fe20003f05270 */
[----:B------:R-:W-:-:S12]  /*b030*/  BSSY B0, `(.L_x_79) ;  /* 0x0000026000007945 */ /* 0x000fd80003800000 */
[----:B------:R-:W-:Y:S05]  /*b040*/  @P0 BRA `(.L_x_80) ;  /* 0x0000000000900947 */ /* 0x000fea0003800000 */
[----:B------:R-:W-:-:S03]  /*b050*/  UMOV UR4, 0xffffffff ;  /* 0xffffffff00047882 */ /* 0x000fc60000000000 */
[----:B------:R-:W-:Y:S05]  /*b060*/  BRA.DIV UR4, `(.L_x_81) ;  /* 0x0000003204107947 */ /* 0x000fea000b800000 */
[----:B------:R-:W-:-:S13]  /*b070*/  ELECT P6, URZ, PT ;  /* 0x00000000003f782f */ /* 0x000fda00038c0000 */
.L_x_177:
[----:B------:R-:W-:Y:S05]  /*b080*/  @!P6 BRA `(.L_x_80) ;  /* 0x000000000080e947 */ /* 0x000fea0003800000 */
[----:B0-----:R-:W2:Y:S02]  /*b090*/  LDL R0, [R1+0x4] ;  /* 0x0000040001007983 */ /* 0x001ea40000100800 */
[----:B--2---:R-:W-:-:S13]  /*b0a0*/  R2UR UR4, R0 ;  /* 0x00000000000472ca */ /* 0x004fda00000e0000 */
[----:B------:R-:W-:-:S06]  /*b0b0*/  ULOP3.LUT UR4, UR4, 0x2, URZ, 0xfc, !UPT ;  /* 0x0000000204047892 */ /* 0x000fcc000f8efc3f */
[----:B------:R-:W-:-:S05]  /*b0c0*/  IMAD.U32 R0, RZ, RZ, UR4 ;  /* 0x00000004ff007e24 */ /* 0x000fca000f8e00ff */
[----:B------:R-:W-:-:S13]  /*b0d0*/  ISETP.NE.AND P0, PT, R0, 0x3, PT ;  /* 0x000000030000780c */ /* 0x000fda0003f05270 */
[----:B------:R-:W-:Y:S05]  /*b0e0*/  @!P0 BRA `(.L_x_82) ;  /* 0x0000000000048947 */ /* 0x000fea0003800000 */
[----:B------:R-:W-:Y:S01]  /*b0f0*/  BPT.TRAP 0x1 ;  /* 0x000000040000795c */ /* 0x000fe20000300000 */
.L_x_82:
[C---:B------:R-:W-:Y:S01]  /*b100*/  IMAD R3, R22.reuse, 0x8, R5 ;  /* 0x0000000816037824 */ /* 0x040fe200078e0205 */
[----:B------:R-:W-:Y:S02]  /*b110*/  SHF.L.U32 R2, R25, 0x1f, RZ ;  /* 0x0000001f19027819 */ /* 0x000fe400000006ff */
[----:B------:R-:W-:Y:S02]  /*b120*/  IADD3 R22, R22, 0x1, RZ ;  /* 0x0000000116167810 */ /* 0x000fe40007ffe0ff */
[----:B------:R-:W0:Y:S02]  /*b130*/  SYNCS.PHASECHK.TRANS64.TRYWAIT P1, [R3+URZ+0x2a840], R2 ;  /* 0x02a84002030075a7 */ /* 0x000e24000802017f */
[----:B------:R-:W-:-:S04]  /*b140*/  ISETP.NE.AND P2, PT, R22, 0x2, PT ;  /* 0x000000021600780c */ /* 0x000fc80003f45270 */
[----:B------:R-:W-:Y:S01]  /*b150*/  SEL R0, RZ, 0x1, P2 ;  /* 0x00000001ff007807 */ /* 0x000fe20001000000 */
[----:B0-----:R-:W-:Y:S08]  /*b160*/  @!P1 BRA `(.L_x_83) ;  /* 0x0000002c00f09947 */ /* 0x001ff00003800000 */
.L_x_178:
[----:B------:R-:W-:Y:S02]  /*b170*/  SEL R22, R22, RZ, P2 ;  /* 0x000000ff16167207 */ /* 0x000fe40001000000 */
[----:B------:R-:W-:Y:S01]  /*b180*/  LOP3.LUT R0, R25, R0, RZ, 0x3c, !PT ;  /* 0x0000000019007212 */ /* 0x000fe200078e3cff */
[----:B------:R-:W-:Y:S06]  /*b190*/  @!P0 BRA `(.L_x_84) ;  /* 0x0000000000048947 */ /* 0x000fec0003800000 */
[----:B------:R-:W-:Y:S01]  /*b1a0*/  BPT.TRAP 0x1 ;  /* 0x000000040000795c */ /* 0x000fe20000300000 */
.L_x_84:
[----:B------:R-:W-:Y:S01]  /*b1b0*/  IMAD R5, R22, 0x8, R5 ;  /* 0x0000000816057824 */ /* 0x000fe200078e0205 */
[----:B------:R-:W-:-:S04]  /*b1c0*/  SHF.L.U32 R0, R0, 0x1f, RZ ;  /* 0x0000001f00007819 */ /* 0x000fc800000006ff */
[----:B------:R-:W1:Y:S02]  /*b1d0*/  SYNCS.PHASECHK.TRANS64.TRYWAIT P1, [R5+URZ+0x2a840], R0 ;  /* 0x02a84000050075a7 */ /* 0x000e64000802017f */
[----:B-1----:R-:W-:Y:S05]  /*b1e0*/  @!P1 BRA `(.L_x_85) ;  /* 0x0000002c00e49947 */ /* 0x002fea0003800000 */
.L_x_179:
[----:B------:R-:W-:Y:S05]  /*b1f0*/  @!P0 BRA `(.L_x_86) ;  /* 0x0000000000048947 */ /* 0x000fea0003800000 */
[----:B------:R-:W-:Y:S01]  /*b200*/  BPT.TRAP 0x1 ;  /* 0x000000040000795c */ /* 0x000fe20000300000 */
.L_x_86:
[----:B------:R-:W2:Y:S02]  /*b210*/  SYNCS.PHASECHK.TRANS64.TRYWAIT P1, [R3+URZ+0x2a860], R2 ;  /* 0x02a86002030075a7 */ /* 0x000ea4000802017f */
[----:B--2---:R-:W-:Y:S05]  /*b220*/  @!P1 BRA `(.L_x_87) ;  /* 0x0000002c00e89947 */ /* 0x004fea0003800000 */
.L_x_180:
[----:B------:R-:W-:Y:S05]  /*b230*/  @!P0 BRA `(.L_x_88) ;  /* 0x0000000000048947 */ /* 0x000fea0003800000 */
[----:B------:R-:W-:Y:S01]  /*b240*/  BPT.TRAP 0x1 ;  /* 0x000000040000795c */ /* 0x000fe20000300000 */
.L_x_88:
[----:B---3--:R3:W4:Y:S02]  /*b250*/  SYNCS.PHASECHK.TRANS64.TRYWAIT P0, [R5+URZ+0x2a860], R0 ;  /* 0x02a86000050075a7 */ /* 0x008724000800017f */
[----:B----4-:R-:W-:Y:S05]  /*b260*/  @!P0 NANOSLEEP.SYNCS 0x989680 ;  /* 0x009896800000895d */ /* 0x010fea0003900000 */
[----:B------:R-:W4:Y:S02]  /*b270*/  @!P0 SYNCS.PHASECHK.TRANS64 P0, [R5+URZ+0x2a860], R0 ;  /* 0x02a86000050085a7 */ /* 0x000f24000800007f */
[----:B----4-:R-:W-:Y:S05]  /*b280*/  @!P0 BRA `(.L_x_88) ;  /* 0xfffffffc00f08947 */ /* 0x010fea000383ffff */
.L_x_80:
[----:B------:R-:W-:Y:S05]  /*b290*/  BSYNC B0 ;  /* 0x0000000000007941 */ /* 0x000fea0003800000 */
.L_x_79:
[----:B------:R-:W-:Y:S05]  /*b2a0*/  EXIT ;  /* 0x000000000000794d */ /* 0x000fea0003800000 */
.L_x_8:
[----:B0-----:R-:W-:-:S04]  /*b2b0*/  IMAD.U32 R3, RZ, RZ, UR41 ;  /* 0x00000029ff037e24 */ /* 0x001fc8000f8e00ff */
[----:B------:R0:W1:Y:S03]  /*b2c0*/  SYNCS.PHASECHK.TRANS64.TRYWAIT P1, [R3+URZ+0x2a800], R0 ;  /* 0x02a80000030075a7 */ /* 0x000066000802017f */
[----:B-1----:R-:W-:Y:S05]  /*b2d0*/  @!P1 NANOSLEEP.SYNCS 0x989680 ;  /* 0x009896800000995d */ /* 0x002fea0003900000 */
[----:B------:R-:W1:Y:S02]  /*b2e0*/  @!P1 SYNCS.PHASECHK.TRANS64 P1, [R3+URZ+0x2a800], R0 ;  /* 0x02a80000030095a7 */ /* 0x000e64000802007f */
[----:B-1----:R-:W-:Y:S05]  /*b2f0*/  @!P1 BRA `(.L_x_8) ;  /* 0xfffffffc00ec9947 */ /* 0x002fea000383ffff */
[----:B------:R-:W-:Y:S05]  /*b300*/  BRA `(.L_x_89) ;  /* 0xffffff5c00707947 */ /* 0x000fea000383ffff */
.L_x_12:
[----:B-1----:R1:W2:Y:S02]  /*b310*/  SYNCS.PHASECHK.TRANS64.TRYWAIT P1, [R0+URZ+0x2a830], R3 ;  /* 0x02a83003000075a7 */ /* 0x0022a4000802017f */
[----:B--2---:R-:W-:Y:S05]  /*b320*/  @!P1 NANOSLEEP.SYNCS 0x989680 ;  /* 0x009896800000995d */ /* 0x004fea0003900000 */
[----:B------:R-:W2:Y:S02]  /*b330*/  @!P1 SYNCS.PHASECHK.TRANS64 P1, [R0+URZ+0x2a830], R3 ;  /* 0x02a83003000095a7 */ /* 0x000ea4000802007f */
[----:B--2---:R-:W-:Y:S05]  /*b340*/  @!P1 BRA `(.L_x_12) ;  /* 0xfffffffc00f09947 */ /* 0x004fea000383ffff */
[----:B------:R-:W-:Y:S05]  /*b350*/  BRA `(.L_x_11) ;  /* 0xffffff5c00907947 */ /* 0x000fea000383ffff */
.L_x_18:
[----:B-1----:R-:W-:-:S04]  /*b360*/  MOV R7, UR8 ;  /* 0x0000000800077c02 */ /* 0x002fc80008000f00 */
[----:B------:R1:W2:Y:S03]  /*b370*/  SYNCS.PHASECHK.TRANS64.TRYWAIT P1, [R7+URZ+0x2a830], R6 ;  /* 0x02a83006070075a7 */ /* 0x0002a6000802017f */
[----:B--2---:R-:W-:Y:S05]  /*b380*/  @!P1 NANOSLEEP.SYNCS 0x989680 ;  /* 0x009896800000995d */ /* 0x004fea0003900000 */
[----:B------:R-:W2:Y:S02]  /*b390*/  @!P1 SYNCS.PHASECHK.TRANS64 P1, [R7+URZ+0x2a830], R6 ;  /* 0x02a83006070095a7 */ /* 0x000ea4000802007f */
[----:B--2---:R-:W-:Y:S05]  /*b3a0*/  @!P1 BRA `(.L_x_18) ;  /* 0xfffffffc00ec9947 */ /* 0x004fea000383ffff */
[----:B------:R-:W-:Y:S05]  /*b3b0*/  BRA `(.L_x_17) ;  /* 0xffffff8400507947 */ /* 0x000fea000383ffff */
.L_x_22:
[----:B---3--:R-:W-:-:S04]  /*b3c0*/  IMAD.U32 R5, RZ, RZ, UR9 ;  /* 0x00000009ff057e24 */ /* 0x008fc8000f8e00ff */
[----:B------:R3:W4:Y:S03]  /*b3d0*/  SYNCS.PHASECHK.TRANS64.TRYWAIT P1, [R5+URZ+0x2a850], R4 ;  /* 0x02a85004050075a7 */ /* 0x000726000802017f */
[----:B----4-:R-:W-:Y:S05]  /*b3e0*/  @!P1 NANOSLEEP.SYNCS 0x989680 ;  /* 0x009896800000995d */ /* 0x010fea0003900000 */
[----:B------:R-:W4:Y:S02]  /*b3f0*/  @!P1 SYNCS.PHASECHK.TRANS64 P1, [R5+URZ+0x2a850], R4 ;  /* 0x02a85004050095a7 */ /* 0x000f24000802007f */
[----:B----4-:R-:W-:Y:S05]  /*b400*/  @!P1 BRA `(.L_x_22) ;  /* 0xfffffffc00ec9947 */ /* 0x010fea000383ffff */
[----:B------:R-:W-:Y:S05]  /*b410*/  BRA `(.L_x_21) ;  /* 0xffffff8c00887947 */ /* 0x000fea000383ffff */
.L_x_29:
[----:B-1----:R-:W-:-:S04]  /*b420*/  IMAD.U32 R5, RZ, RZ, UR10 ;  /* 0x0000000aff057e24 */ /* 0x002fc8000f8e00ff */
[----:B------:R1:W2:Y:S03]  /*b430*/  SYNCS.PHASECHK.TRANS64.TRYWAIT P1, [R5+URZ+0x2a850], R4 ;  /* 0x02a85004050075a7 */ /* 0x0002a6000802017f */
[----:B--2---:R-:W-:Y:S05]  /*b440*/  @!P1 NANOSLEEP.SYNCS 0x989680 ;  /* 0x009896800000995d */ /* 0x004fea0003900000 */
[----:B------:R-:W2:Y:S02]  /*b450*/  @!P1 SYNCS.PHASECHK.TRANS64 P1, [R5+URZ+0x2a850], R4 ;  /* 0x02a85004050095a7 */ /* 0x000ea4000802007f */
[----:B--2---:R-:W-:Y:S05]  /*b460*/  @!P1 BRA `(.L_x_29) ;  /* 0xfffffffc00ec9947 */ /* 0x004fea000383ffff */
[----:B------:R-:W-:Y:S05]  /*b470*/  BRA `(.L_x_28) ;  /* 0xffffffa800a07947 */ /* 0x000fea000383ffff */
.L_x_44:
[----:B------:R-:W0:Y:S01]  /*b480*/  S2R R17, SR_TID.X ;  /* 0x0000000000117919 */ /* 0x000e220000002100 */
[----:B------:R-:W-:Y:S01]  /*b490*/  BSSY B0, `(.L_x_90) ;  /* 0x000000a000007945 */ /* 0x000fe20003800000 */
[----:B------:R-:W-:Y:S01]  /*b4a0*/  IMAD.MOV.U32 R12, RZ, RZ, RZ ;  /* 0x000000ffff0c7224 */ /* 0x000fe200078e00ff */
[----:B------:R-:W-:Y:S01]  /*b4b0*/  MOV R15, 0xffffffff ;  /* 0xffffffff000f7802 */ /* 0x000fe20000000f00 */
[----:B------:R-:W-:Y:S01]  /*b4c0*/  IMAD.MOV.U32 R11, RZ, RZ, 0x1f ;  /* 0x0000001fff0b7424 */ /* 0x000fe200078e00ff */
[----:B0-----:R-:W-:-:S04]  /*b4d0*/  SHF.R.U32.HI R17, RZ, 0x5, R17 ;  /* 0x00000005ff117819 */ /* 0x001fc80000011611 */
[----:B------:R-:W-:-:S04]  /*b4e0*/  LOP3.LUT R17, R17, 0x3, RZ, 0xc0, !PT ;  /* 0x0000000311117812 */ /* 0x000fc800078ec0ff */
[----:B------:R-:W-:-:S07]  /*b4f0*/  MOV R13, R17 ;  /* 0x00000011000d7202 */ /* 0x000fce0000000f00 */
[----:B-1---5:R-:W-:Y:S05]  /*b500*/  WARPSYNC.COLLECTIVE R15, `(.L_x_91) ;  /* 0x000000000f087348 */ /* 0x022fea0003c00000 */
[----:B------:R0:W2:Y:S02]  /*b510*/  SHFL.IDX P6, R14, R13, R12, R11 ;  /* 0x0000000c0d0e7389 */ /* 0x0000a400000c000b */
[----:B012--5:R-:W-:Y:S01]  /*b520*/  ENDCOLLECTIVE ;  /* 0x000000000000791b */ /* 0x027fe20003800000 */
.L_x_91:
[----:B------:R-:W-:Y:S05]  /*b530*/  BSYNC B0 ;  /* 0x0000000000007941 */ /* 0x000fea0003800000 */
.L_x_90:
[----:B------:R-:W-:Y:S05]  /*b540*/  BRA `(.L_x_92) ;  /* 0xffffffd000087947 */ /* 0x000fea000383ffff */
.L_x_47:
[----:B0-----:R0:W1:Y:S02]  /*b550*/  SYNCS.PHASECHK.TRANS64.TRYWAIT P0, [R0+URZ+0x2a840], R3 ;  /* 0x02a84003000075a7 */ /* 0x001064000800017f */
[----:B-1----:R-:W-:Y:S05]  /*b560*/  @!P0 NANOSLEEP.SYNCS 0x989680 ;  /* 0x009896800000895d */ /* 0x002fea0003900000 */
[----:B------:R-:W1:Y:S02]  /*b570*/  @!P0 SYNCS.PHASECHK.TRANS64 P0, [R0+URZ+0x2a840], R3 ;  /* 0x02a84003000085a7 */ /* 0x000e64000800007f */
[----:B-1----:R-:W-:Y:S05]  /*b580*/  @!P0 BRA `(.L_x_47) ;  /* 0xfffffffc00f08947 */ /* 0x002fea000383ffff */
[----:B------:R-:W-:Y:S05]  /*b590*/  BRA `(.L_x_93) ;  /* 0xffffffd000e07947 */ /* 0x000fea000383ffff */
.L_x_48:
[----:B------:R-:W-:Y:S01]  /*b5a0*/  BSSY B0, `(.L_x_94) ;  /* 0x0000008000007945 */ /* 0x000fe20003800000 */
[----:B------:R-:W-:Y:S01]  /*b5b0*/  IMAD.MOV.U32 R13, RZ, RZ, R6 ;  /* 0x000000ffff0d7224 */ /* 0x000fe200078e0006 */
[----:B------:R-:W-:Y:S01]  /*b5c0*/  MOV R11, 0x181f ;  /* 0x0000181f000b7802 */ /* 0x000fe20000000f00 */
[----:B------:R-:W-:Y:S02]  /*b5d0*/  IMAD.MOV.U32 R12, RZ, RZ, RZ ;  /* 0x000000ffff0c7224 */ /* 0x000fe400078e00ff */
[----:B------:R-:W-:-:S07]  /*b5e0*/  IMAD.MOV.U32 R15, RZ, RZ, -0x1 ;  /* 0xffffffffff0f7424 */ /* 0x000fce00078e00ff */
[----:B------:R-:W-:Y:S05]  /*b5f0*/  WARPSYNC.COLLECTIVE R15, `(.L_x_95) ;  /* 0x000000000f087348 */ /* 0x000fea0003c00000 */
[----:B------:R0:W1:Y:S02]  /*b600*/  SHFL.IDX P6, R14, R13, R12, R11 ;  /* 0x0000000c0d0e7389 */ /* 0x00006400000c000b */
[----:B01----:R-:W-:Y:S01]  /*b610*/  ENDCOLLECTIVE ;  /* 0x000000000000791b */ /* 0x003fe20003800000 */
.L_x_95:
[----:B------:R-:W-:Y:S05]  /*b620*/  BSYNC B0 ;  /* 0x0000000000007941 */ /* 0x000fea0003800000 */
.L_x_94:
[----:B------:R-:W-:Y:S01]  /*b630*/  MOV R13, R4 ;  /* 0x00000004000d7202 */ /* 0x000fe20000000f00 */
[----:B------:R-:W-:Y:S01]  /*b640*/  IMAD.MOV.U32 R12, RZ, RZ, RZ ;  /* 0x000000ffff0c7224 */ /* 0x000fe200078e00ff */
[----:B------:R-:W-:Y:S01]  /*b650*/  MOV R15, 0xffffffff ;  /* 0xffffffff000f7802 */ /* 0x000fe20000000f00 */
[----:B------:R-:W-:Y:S01]  /*b660*/  IMAD.MOV.U32 R11, RZ, RZ, 0x181f ;  /* 0x0000181fff0b7424 */ /* 0x000fe200078e00ff */
[----:B------:R-:W-:Y:S01]  /*b670*/  ISETP.GE.AND P0, PT, R33, 0x1, PT ;  /* 0x000000012100780c */ /* 0x000fe20003f06270 */
[----:B------:R-:W-:-:S12]  /*b680*/  IMAD.MOV.U32 R2, RZ, RZ, R14 ;  /* 0x000000ffff027224 */ /* 0x000fd800078e000e */
[----:B------:R-:W-:Y:S05]  /*b690*/  WARPSYNC.COLLECTIVE R15, `(.L_x_96) ;  /* 0x000000000f087348 */ /* 0x000fea0003c00000 */
[----:B------:R0:W1:Y:S02]  /*b6a0*/  SHFL.IDX P6, R14, R13, R12, R11 ;  /* 0x0000000c0d0e7389 */ /* 0x00006400000c000b */
[----:B01----:R-:W-:Y:S01]  /*b6b0*/  ENDCOLLECTIVE ;  /* 0x000000000000791b */ /* 0x003fe20003800000 */
.L_x_96:
[----:B------:R-:W-:Y:S02]  /*b6c0*/  @P0 LEA R7, R5, UR39, 0x1 ;  /* 0x0000002705070c11 */ /* 0x000fe4000f8e08ff */
[----:B------:R-:W-:Y:S01]  /*b6d0*/  MOV R13, R6 ;  /* 0x00000006000d7202 */ /* 0x000fe20000000f00 */
[----:B------:R-:W-:Y:S01]  /*b6e0*/  IMAD.MOV.U32 R12, RZ, RZ, 0x1 ;  /* 0x00000001ff0c7424 */ /* 0x000fe200078e00ff */
[----:B------:R-:W-:-:S05]  /*b6f0*/  @P0 LEA R14, P1, R37, R14, 0x1 ;  /* 0x0000000e250e0211 */ /* 0x000fca00078208ff */
[----:B------:R-:W-:Y:S02]  /*b700*/  @P0 IMAD.X R3, RZ, RZ, R2, P1 ;  /* 0x000000ffff030224 */ /* 0x000fe400008e0602 */
[----:B------:R-:W-:-:S07]  /*b710*/  @P0 IMAD.MOV.U32 R2, RZ, RZ, R14 ;  /* 0x000000ffff020224 */ /* 0x000fce00078e000e */
[----:B------:R-:W-:Y:S05]  /*b720*/  WARPSYNC.COLLECTIVE R15, `(.L_x_97) ;  /* 0x000000000f087348 */ /* 0x000fea0003c00000 */
[----:B------:R0:W1:Y:S02]  /*b730*/  SHFL.IDX P6, R14, R13, R12, R11 ;  /* 0x0000000c0d0e7389 */ /* 0x00006400000c000b */
[----:B01----:R-:W-:Y:S01]  /*b740*/  ENDCOLLECTIVE ;  /* 0x000000000000791b */ /* 0x003fe20003800000 */
.L_x_97:
[----:B------:R-:W-:Y:S01]  /*b750*/  @!PT LDS RZ, [RZ] ;  /* 0x00000000fffff984 */ /* 0x000fe20000000800 */
[----:B------:R-:W-:Y:S01]  /*b760*/  @!PT LDS RZ, [RZ] ;  /* 0x00000000fffff984 */ /* 0x000fe20000000800 */
[----:B------:R-:W-:Y:S01]  /*b770*/  @!PT LDS RZ, [RZ] ;  /* 0x00000000fffff984 */ /* 0x000fe20000000800 */
[----:B------:R0:W-:Y:S04]  /*b780*/  @P0 LDGSTS.E.BYPASS.LTC128B.128 [R7+0x18400], desc[UR36][R2.64], !P4 ;  /* 0x1840000002070fae */ /* 0x0001e8000e101d64 */
[----:B------:R0:W-:Y:S04]  /*b790*/  @P0 LDGSTS.E.BYPASS.LTC128B.128 [R7+0x1b400], desc[UR36][R2.64+0x80], !P3 ;  /* 0x1b40008002070fae */ /* 0x0001e8000d901d64 */
[----:B------:R0:W-:Y:S01]  /*b7a0*/  @P0 LDGSTS.E.BYPASS.LTC128B.128 [R7+0x1e400], desc[UR36][R2.64+0x100], !P2 ;  /* 0x1e40010002070fae */ /* 0x0001e2000d101d64 */
[----:B------:R-:W-:Y:S02]  /*b7b0*/  ISETP.GE.AND P0, PT, R33, 0x11, PT ;  /* 0x000000112100780c */ /* 0x000fe40003f06270 */
[----:B------:R-:W-:Y:S01]  /*b7c0*/  MOV R13, R4 ;  /* 0x00000004000d7202 */ /* 0x000fe20000000f00 */
[----:B------:R-:W-:-:S10]  /*b7d0*/  IMAD.MOV.U32 R8, RZ, RZ, R14 ;  /* 0x000000ffff087224 */ /* 0x000fd400078e000e */
[----:B0-----:R-:W-:Y:S05]  /*b7e0*/  WARPSYNC.COLLECTIVE R15, `(.L_x_98) ;  /* 0x000000000f087348 */ /* 0x001fea0003c00000 */
[----:B------:R1:W2:Y:S02]  /*b7f0*/  SHFL.IDX P6, R14, R13, R12, R11 ;  /* 0x0000000c0d0e7389 */ /* 0x0002a400000c000b */
[----:B012---:R-:W-:Y:S01]  /*b800*/  ENDCOLLECTIVE ;  /* 0x000000000000791b */ /* 0x007fe20003800000 */
.L_x_98:
[----:B------:R-:W-:Y:S01]  /*b810*/  @P0 LEA R21, R5, UR39, 0x1 ;  /* 0x0000002705150c11 */ /* 0x000fe2000f8e08ff */
[----:B------:R-:W-:Y:S02]  /*b820*/  IMAD.MOV.U32 R13, RZ, RZ, R6 ;  /* 0x000000ffff0d7224 */ /* 0x000fe400078e0006 */
[----:B------:R-:W-:Y:S01]  /*b830*/  IMAD.MOV.U32 R12, RZ, RZ, 0x2 ;  /* 0x00000002ff0c7424 */ /* 0x000fe200078e00ff */
[----:B------:R-:W-:-:S05]  /*b840*/  @P0 LEA R14, P1, R37, R14, 0x1 ;  /* 0x0000000e250e0211 */ /* 0x000fca00078208ff */
[----:B------:R-:W-:-:S08]  /*b850*/  @P0 IMAD.MOV.U32 R2, RZ, RZ, R14 ;  /* 0x000000ffff020224 */ /* 0x000fd000078e000e */
[----:B------:R-:W-:Y:S05]  /*b860*/  WARPSYNC.COLLECTIVE R15, `(.L_x_99) ;  /* 0x000000000f087348 */ /* 0x000fea0003c00000 */
[----:B------:R0:W1:Y:S02]  /*b870*/  SHFL.IDX P6, R14, R13, R12, R11 ;  /* 0x0000000c0d0e7389 */ /* 0x00006400000c000b */
[----:B01----:R-:W-:Y:S01]  /*b880*/  ENDCOLLECTIVE ;  /* 0x000000000000791b */ /* 0x003fe20003800000 */
.L_x_99:
[----:B------:R-:W-:-:S05]  /*b890*/  @P0 IMAD.X R9, RZ, RZ, R8, P1 ;  /* 0x000000ffff090224 */ /* 0x000fca00008e0608 */
[----:B------:R-:W-:-:S05]  /*b8a0*/  @P0 MOV R3, R9 ;  /* 0x0000000900030202 */ /* 0x000fca0000000f00 */
[----:B------:R-:W-:Y:S01]  /*b8b0*/  @!PT LDS RZ, [RZ] ;  /* 0x00000000fffff984 */ /* 0x000fe20000000800 */
[----:B------:R-:W-:Y:S01]  /*b8c0*/  @!PT LDS RZ, [RZ] ;  /* 0x00000000fffff984 */ /* 0x000fe20000000800 */
[----:B------:R-:W-:Y:S01]  /*b8d0*/  @!PT LDS RZ, [RZ] ;  /* 0x00000000fffff984 */ /* 0x000fe20000000800 */
[----:B------:R0:W-:Y:S01]  /*b8e0*/  @P0 LDGSTS.E.BYPASS.LTC128B.128 [R21+0x18c00], desc[UR36][R2.64], !P4 ;  /* 0x18c0000002150fae */ /* 0x0001e2000e101d64 */
[----:B------:R-:W-:-:S03]  /*b8f0*/  IMAD.MOV.U32 R13, RZ, RZ, R4 ;  /* 0x000000ffff0d7224 */ /* 0x000fc600078e0004 */
[----:B------:R0:W-:Y:S04]  /*b900*/  @P0 LDGSTS.E.BYPASS.LTC128B.128 [R21+0x1bc00], desc[UR36][R2.64+0x80], !P3 ;  /* 0x1bc0008002150fae */ /* 0x0001e8000d901d64 */
[----:B------:R0:W-:Y:S01]  /*b910*/  @P0 LDGSTS.E.BYPASS.LTC128B.128 [R21+0x1ec00], desc[UR36][R2.64+0x100], !P2 ;  /* 0x1ec0010002150fae */ /* 0x0001e2000d101d64 */
[----:B------:R-:W-:Y:S02]  /*b920*/  ISETP.GE.AND P0, PT, R33, 0x21, PT ;  /* 0x000000212100780c */ /* 0x000fe40003f06270 */
[----:B------:R-:W-:-:S11]  /*b930*/  MOV R7, R14 ;  /* 0x0000000e00077202 */ /* 0x000fd60000000f00 */
[----:B0-----:R-:W-:Y:S05]  /*b940*/  WARPSYNC.COLLECTIVE R15, `(.L_x_100) ;  /* 0x000000000f087348 */ /* 0x001fea0003c00000 */
[----:B------:R1:W2:Y:S02]  /*b950*/  SHFL.IDX P6, R14, R13, R12, R11 ;  /* 0x0000000c0d0e7389 */ /* 0x0002a400000c000b */
[----:B012---:R-:W-:Y:S01]  /*b960*/  ENDCOLLECTIVE ;  /* 0x000000000000791b */ /* 0x007fe20003800000 */
.L_x_100:
[----:B------:R-:W-:Y:S01]  /*b970*/  @P0 LEA R9, R5, UR39, 0x1 ;  /* 0x0000002705090c11 */ /* 0x000fe2000f8e08ff */
[----:B------:R-:W-:Y:S01]  /*b980*/  IMAD.MOV.U32 R13, RZ, RZ, R6 ;  /* 0x000000ffff0d7224 */ /* 0x000fe200078e0006 */
[----:B------:R-:W-:Y:S02]  /*b990*/  MOV R12, 0x3 ;  /* 0x00000003000c7802 */ /* 0x000fe40000000f00 */
[----:B------:R-:W-:-:S04]  /*b9a0*/  @P0 LEA R14, P1, R37, R14, 0x1 ;  /* 0x0000000e250e0211 */ /* 0x000fc800078208ff */
[----:B------:R-:W-:Y:S01]  /*b9b0*/  @P0 MOV R2, R14 ;  /* 0x0000000e00020202 */ /* 0x000fe20000000f00 */
[----:B------:R-:W-:-:S08]  /*b9c0*/  @P0 IMAD.X R7, RZ, RZ, R7, P1 ;  /* 0x000000ffff070224 */ /* 0x000fd000008e0607 */
[----:B------:R-:W-:Y:S05]  /*b9d0*/  WARPSYNC.COLLECTIVE R15, `(.L_x_101) ;  /* 0x000000000f087348 */ /* 0x000fea0003c00000 */
[----:B------:R0:W1:Y:S02]  /*b9e0*/  SHFL.IDX P6, R14, R13, R12, R11 ;  /* 0x0000000c0d0e7389 */ /* 0x00006400000c000b */
[----:B01----:R-:W-:Y:S01]  /*b9f0*/  ENDCOLLECTIVE ;  /* 0x000000000000791b */ /* 0x003fe20003800000 */
.L_x_101:
[----:B------:R-:W-:-:S05]  /*ba00*/  @P0 IMAD.MOV.U32 R3, RZ, RZ, R7 ;  /* 0x000000ffff030224 */ /* 0x000fca00078e0007 */
[----:B------:R-:W-:Y:S01]  /*ba10*/  @!PT LDS RZ, [RZ] ;  /* 0x00000000fffff984 */ /* 0x000fe20000000800 */
[----:B------:R-:W-:Y:S01]  /*ba20*/  @!PT LDS RZ, [RZ] ;  /* 0x00000000fffff984 */ /* 0x000fe20000000800 */
[----:B------:R-:W-:Y:S01]  /*ba30*/  @!PT LDS RZ, [RZ] ;  /* 0x00000000fffff984 */ /* 0x000fe20000000800 */
[----:B------:R0:W-:Y:S04]  /*ba40*/  @P0 LDGSTS.E.BYPASS.LTC128B.128 [R9+0x19400], desc[UR36][R2.64], !P4 ;  /* 0x1940000002090fae */ /* 0x0001e8000e101d64 */
[----:B------:R0:W-:Y:S01]  /*ba50*/  @P0 LDGSTS.E.BYPASS.LTC128B.128 [R9+0x1c400], desc[UR36][R2.64+0x80], !P3 ;  /* 0x1c40008002090fae */ /* 0x0001e2000d901d64 */
[----:B------:R-:W-:-:S03]  /*ba60*/  IMAD.MOV.U32 R13, RZ, RZ, R4 ;  /* 0x000000ffff0d7224 */ /* 0x000fc600078e0004 */
[----:B------:R0:W-:Y:S01]  /*ba70*/  @P0 LDGSTS.E.BYPASS.LTC128B.128 [R9+0x1f400], desc[UR36][R2.64+0x100], !P2 ;  /* 0x1f40010002090fae */ /* 0x0001e2000d101d64 */
[----:B------:R-:W-:Y:S01]  /*ba80*/  ISETP.GE.AND P0, PT, R33, 0x31, PT ;  /* 0x000000312100780c */ /* 0x000fe20003f06270 */
[----:B------:R-:W-:-:S12]  /*ba90*/  IMAD.MOV.U32 R7, RZ, RZ, R14 ;  /* 0x000000ffff077224 */ /* 0x000fd800078e000e */
[----:B0-----:R-:W-:Y:S05]  /*baa0*/  WARPSYNC.COLLECTIVE R15, `(.L_x_102) ;  /* 0x000000000f087348 */ /* 0x001fea0003c00000 */
[----:B------:R1:W2:Y:S02]  /*bab0*/  SHFL.IDX P6, R14, R13, R12, R11 ;  /* 0x0000000c0d0e7389 */ /* 0x0002a400000c000b */
[----:B012---:R-:W-:Y:S01]  /*bac0*/  ENDCOLLECTIVE ;  /* 0x000000000000791b */ /* 0x007fe20003800000 */
.L_x_102:
[----:B------:R-:W-:Y:S02]  /*bad0*/  @P0 LEA R21, R5, UR39, 0x1 ;  /* 0x0000002705150c11 */ /* 0x000fe4000f8e08ff */
[----:B------:R-:W-:Y:S01]  /*bae0*/  MOV R13, R6 ;  /* 0x00000006000d7202 */ /* 0x000fe20000000f00 */
[----:B------:R-:W-:Y:S01]  /*baf0*/  IMAD.MOV.U32 R12, RZ, RZ, 0x4 ;  /* 0x00000004ff0c7424 */ /* 0x000fe200078e00ff */
[----:B------:R-:W-:-:S04]  /*bb00*/  @P0 LEA R14, P1, R37, R14, 0x1 ;  /* 0x0000000e250e0211 */ /* 0x000fc800078208ff */
[----:B------:R-:W-:Y:S01]  /*bb10*/  @P0 IADD3.X R7, RZ, R7, RZ, P1, !PT ;  /* 0x00000007ff070210 */ /* 0x000fe20000ffe4ff */
[----:B------:R-:W-:-:S08]  /*bb20*/  @P0 IMAD.MOV.U32 R2, RZ, RZ, R14 ;  /* 0x000000ffff020224 */ /* 0x000fd000078e000e */
[----:B------:R-:W-:Y:S05]  /*bb30*/  WARPSYNC.COLLECTIVE R15, `(.L_x_103) ;  /* 0x000000000f087348 */ /* 0x000fea0003c00000 */
[----:B------:R0:W1:Y:S02]  /*bb40*/  SHFL.IDX P6, R14, R13, R12, R11 ;  /* 0x0000000c0d0e7389 */ /* 0x00006400000c000b */
[----:B01----:R-:W-:Y:S01]  /*bb50*/  ENDCOLLECTIVE ;  /* 0x000000000000791b */ /* 0x003fe20003800000 */
.L_x_103:
[----:B------:R-:W-:-:S05]  /*bb60*/  @P0 IMAD.MOV.U32 R3, RZ, RZ, R7 ;  /* 0x000000ffff030224 */ /* 0x000fca00078e0007 */
[----:B------:R-:W-:Y:S01]  /*bb70*/  @!PT LDS RZ, [RZ] ;  /* 0x00000000fffff984 */ /* 0x000fe20000000800 */
[----:B------:R-:W-:Y:S01]  /*bb80*/  @!PT LDS RZ, [RZ] ;  /* 0x00000000fffff984 */ /* 0x000fe20000000800 */
[----:B------:R-:W-:Y:S01]  /*bb90*/  @!PT LDS RZ, [RZ] ;  /* 0x00000000fffff984 */ /* 0x000fe20000000800 */
[----:B------:R0:W-:Y:S04]  /*bba0*/  @P0 LDGSTS.E.BYPASS.LTC128B.128 [R21+0x19c00], desc[UR36][R2.64], !P4 ;  /* 0x19c0000002150fae */ /* 0x0001e8000e101d64 */
[----:B------:R0:W-:Y:S01]  /*bbb0*/  @P0 LDGSTS.E.BYPASS.LTC128B.128 [R21+0x1cc00], desc[UR36][R2.64+0x80], !P3 ;  /* 0x1cc0008002150fae */ /* 0x0001e2000d901d64 */
[----:B------:R-:W-:-:S03]  /*bbc0*/  MOV R13, R4 ;  /* 0x00000004000d7202 */ /* 0x000fc60000000f00 */
[----:B------:R0:W-:Y:S01]  /*bbd0*/  @P0 LDGSTS.E.BYPASS.LTC128B.128 [R21+0x1fc00], desc[UR36][R2.64+0x100], !P2 ;  /* 0x1fc0010002150fae */ /* 0x0001e2000d101d64 */
[----:B------:R-:W-:Y:S01]  /*bbe0*/  ISETP.GE.AND P0, PT, R33, 0x41, PT ;  /* 0x000000412100780c */ /* 0x000fe20003f06270 */
[----:B------:R-:W-:-:S12]  /*bbf0*/  IMAD.MOV.U32 R7, RZ, RZ, R14 ;  /* 0x000000ffff077224 */ /* 0x000fd800078e000e */
[----:B0-----:R-:W-:Y:S05]  /*bc00*/  WARPSYNC.COLLECTIVE R15, `(.L_x_104) ;  /* 0x000000000f087348 */ /* 0x001fea0003c00000 */
[----:B------:R1:W2:Y:S02]  /*bc10*/  SHFL.IDX P6, R14, R13, R12, R11 ;  /* 0x0000000c0d0e7389 */ /* 0x0002a400000c000b */
[----:B012---:R-:W-:Y:S01]  /*bc20*/  ENDCOLLECTIVE ;  /* 0x000000000000791b */ /* 0x007fe20003800000 */
.L_x_104:
        /* <DEDUP_REMOVED lines=8> */
.L_x_105:
        /* <DEDUP_REMOVED lines=9> */
[----:B------:R-:W-:-:S07]  /*bd40*/  MOV R7, R14 ;  /* 0x0000000e00077202 */ /* 0x000fce0000000f00 */
[----:B0-----:R-:W-:Y:S05]  /*bd50*/  WARPSYNC.COLLECTIVE R15, `(.L_x_106) ;  /* 0x000000000f087348 */ /* 0x001fea0003c00000 */
[----:B------:R1:W2:Y:S02]  /*bd60*/  SHFL.IDX P6, R14, R13, R12, R11 ;  /* 0x0000000c0d0e7389 */ /* 0x0002a400000c000b */
[----:B012---:R-:W-:Y:S01]  /*bd70*/  ENDCOLLECTIVE ;  /* 0x000000000000791b */ /* 0x007fe20003800000 */
.L_x_106:
[----:B------:R-:W-:Y:S05]  /*bd80*/  BRA `(.L_x_107) ;  /* 0xffffffd000287947 */ /* 0x000fea000383ffff */
.L_x_52:
[----:B------:R-:W-:Y:S01]  /*bd90*/  IMAD.MOV.U32 R13, RZ, RZ, R5 ;  /* 0x000000ffff0d7224 */ /* 0x000fe200078e0005 */
[----:B------:R-:W-:Y:S01]  /*bda0*/  MOV R12, RZ ;  /* 0x000000ff000c7202 */ /* 0x000fe20000000f00 */
[----:B------:R-:W-:Y:S02]  /*bdb0*/  IMAD.MOV.U32 R11, RZ, RZ, 0x181f ;  /* 0x0000181fff0b7424 */ /* 0x000fe400078e00ff */
[----:B------:R-:W-:Y:S02]  /*bdc0*/  IMAD.MOV.U32 R15, RZ, RZ, -0x1 ;  /* 0xffffffffff0f7424 */ /* 0x000fe400078e00ff */
[----:B------:R-:W-:-:S07]  /*bdd0*/  IMAD.IADD R4, R34, 0x1, R4 ;  /* 0x0000000122047824 */ /* 0x000fce00078e0204 */
[----:B------:R-:W-:Y:S05]  /*bde0*/  WARPSYNC.COLLECTIVE R15, `(.L_x_108) ;  /* 0x000000000f087348 */ /* 0x000fea0003c00000 */
[----:B------:R0:W1:Y:S02]  /*bdf0*/  SHFL.IDX P6, R14, R13, R12, R11 ;  /* 0x0000000c0d0e7389 */ /* 0x00006400000c000b */
[----:B01----:R-:W-:Y:S01]  /*be00*/  ENDCOLLECTIVE ;  /* 0x000000000000791b */ /* 0x003fe20003800000 */
.L_x_108:
[C---:B------:R-:W-:Y:S01]  /*be10*/  VIADD R6, R4.reuse, 0x10 ;  /* 0x0000001004067836 */ /* 0x040fe20000000000 */
[----:B------:R-:W-:Y:S01]  /*be20*/  ISETP.GE.AND P0, PT, R4, UR40, PT ;  /* 0x0000002804007c0c */ /* 0x000fe2000bf06270 */
[----:B------:R-:W-:Y:S01]  /*be30*/  IMAD.MOV.U32 R13, RZ, RZ, R0 ;  /* 0x000000ffff0d7224 */ /* 0x000fe200078e0000 */
[----:B------:R-:W-:-:S11]  /*be40*/  MOV R2, R14 ;  /* 0x0000000e00027202 */ /* 0x000fd60000000f00 */
[----:B------:R-:W-:Y:S05]  /*be50*/  WARPSYNC.COLLECTIVE R15, `(.L_x_109) ;  /* 0x000000000f087348 */ /* 0x000fea0003c00000 */
[----:B------:R0:W1:Y:S02]  /*be60*/  SHFL.IDX P6, R14, R13, R12, R11 ;  /* 0x0000000c0d0e7389 */ /* 0x00006400000c000b */
[----:B01----:R-:W-:Y:S01]  /*be70*/  ENDCOLLECTIVE ;  /* 0x000000000000791b */ /* 0x003fe20003800000 */
.L_x_109:
[----:B------:R-:W-:Y:S01]  /*be80*/  MOV R13, R5 ;  /* 0x00000005000d7202 */ /* 0x000fe20000000f00 */
[----:B------:R-:W-:Y:S01]  /*be90*/  IMAD.MOV.U32 R12, RZ, RZ, 0x1 ;  /* 0x00000001ff0c7424 */ /* 0x000fe200078e00ff */
[----:B------:R-:W-:-:S04]  /*bea0*/  @!P0 LEA R14, P1, R37, R14, 0x1 ;  /* 0x0000000e250e8211 */ /* 0x000fc800078208ff */
[----:B------:R-:W-:Y:S01]  /*beb0*/  @!P0 IADD3.X R3, RZ, R2, RZ, P1, !PT ;  /* 0x00000002ff038210 */ /* 0x000fe20000ffe4ff */
[----:B------:R-:W-:-:S08]  /*bec0*/  @!P0 IMAD.MOV.U32 R2, RZ, RZ, R14 ;  /* 0x000000ffff028224 */ /* 0x000fd000078e000e */
[----:B------:R-:W-:Y:S05]  /*bed0*/  WARPSYNC.COLLECTIVE R15, `(.L_x_110) ;  /* 0x000000000f087348 */ /* 0x000fea0003c00000 */
[----:B------:R0:W1:Y:S02]  /*bee0*/  SHFL.IDX P6, R14, R13, R12, R11 ;  /* 0x0000000c0d0e7389 */ /* 0x00006400000c000b */
[----:B01----:R-:W-:Y:S01]  /*bef0*/  ENDCOLLECTIVE ;  /* 0x000000000000791b */ /* 0x003fe20003800000 */
.L_x_110:
[----:B------:R-:W-:Y:S01]  /*bf00*/  @!PT LDS RZ, [RZ] ;  /* 0x00000000fffff984 */ /* 0x000fe20000000800 */
[----:B------:R-:W-:Y:S01]  /*bf10*/  @!PT LDS RZ, [RZ] ;  /* 0x00000000fffff984 */ /* 0x000fe20000000800 */
[----:B------:R-:W-:Y:S01]  /*bf20*/  @!PT LDS RZ, [RZ] ;  /* 0x00000000fffff984 */ /* 0x000fe20000000800 */
[----:B------:R0:W-:Y:S04]  /*bf30*/  @!P0 LDGSTS.E.BYPASS.LTC128B.128 [R20+0xc400], desc[UR36][R2.64], !P3 ;  /* 0x0c40000002148fae */ /* 0x0001e8000d901d64 */
[----:B------:R0:W-:Y:S04]  /*bf40*/  @!P0 LDGSTS.E.BYPASS.LTC128B.128 [R20+0x10400], desc[UR36][R2.64+0x80], !P4 ;  /* 0x1040008002148fae */ /* 0x0001e8000e101d64 */
[----:B------:R0:W-:Y:S01]  /*bf50*/  @!P0 LDGSTS.E.BYPASS.LTC128B.128 [R20+0x14400], desc[UR36][R2.64+0x100], !P5 ;  /* 0x1440010002148fae */ /* 0x0001e2000e901d64 */
[----:B------:R-:W-:Y:S02]  /*bf60*/  ISETP.GE.AND P0, PT, R6, UR40, PT ;  /* 0x0000002806007c0c */ /* 0x000fe4000bf06270 */
[----:B------:R-:W-:Y:S01]  /*bf70*/  MOV R13, R0 ;  /* 0x00000000000d7202 */ /* 0x000fe20000000f00 */
[----:B------:R-:W-:-:S10]  /*bf80*/  IMAD.MOV.U32 R6, RZ, RZ, R14 ;  /* 0x000000ffff067224 */ /* 0x000fd400078e000e */
[----:B0-----:R-:W-:Y:S05]  /*bf90*/  WARPSYNC.COLLECTIVE R15, `(.L_x_111) ;  /* 0x000000000f087348 */ /* 0x001fea0003c00000 */
[----:B------:R1:W2:Y:S02]  /*bfa0*/  SHFL.IDX P6, R14, R13, R12, R11 ;  /* 0x0000000c0d0e7389 */ /* 0x0002a400000c000b */
[----:B012---:R-:W-:Y:S01]  /*bfb0*/  ENDCOLLECTIVE ;  /* 0x000000000000791b */ /* 0x007fe20003800000 */
.L_x_111:
[----:B------:R-:W-:Y:S01]  /*bfc0*/  IMAD.MOV.U32 R13, RZ, RZ, R5 ;  /* 0x000000ffff0d7224 */ /* 0x000fe200078e0005 */
[----:B------:R-:W-:Y:S02]  /*bfd0*/  MOV R12, 0x2 ;  /* 0x00000002000c7802 */ /* 0x000fe40000000f00 */
[----:B------:R-:W-:-:S05]  /*bfe0*/  @!P0 LEA R14, P1, R37, R14, 0x1 ;  /* 0x0000000e250e8211 */ /* 0x000fca00078208ff */
[----:B------:R-:W-:-:S08]  /*bff0*/  @!P0 IMAD.MOV.U32 R2, RZ, RZ, R14 ;  /* 0x000000ffff028224 */ /* 0x000fd000078e000e */
[----:B------:R-:W-:Y:S05]  /*c000*/  WARPSYNC.COLLECTIVE R15, `(.L_x_112) ;  /* 0x000000000f087348 */ /* 0x000fea0003c00000 */
[----:B------:R0:W1:Y:S02]  /*c010*/  SHFL.IDX P6, R14, R13, R12, R11 ;  /* 0x0000000c0d0e7389 */ /* 0x00006400000c000b */
[----:B01----:R-:W-:Y:S01]  /*c020*/  ENDCOLLECTIVE ;  /* 0x000000000000791b */ /* 0x003fe20003800000 */
.L_x_112:
[----:B------:R-:W-:Y:S02]  /*c030*/  @!P0 IMAD.X R7, RZ, RZ, R6, P1 ;  /* 0x000000ffff078224 */ /* 0x000fe400008e0606 */
[----:B------:R-:W-:-:S03]  /*c040*/  VIADD R6, R4, 0x20 ;  /* 0x0000002004067836 */ /* 0x000fc60000000000 */
[----:B------:R-:W-:-:S05]  /*c050*/  @!P0 MOV R3, R7 ;  /* 0x0000000700038202 */ /* 0x000fca0000000f00 */
[----:B------:R-:W-:Y:S01]  /*c060*/  @!PT LDS RZ, [RZ] ;  /* 0x00000000fffff984 */ /* 0x000fe20000000800 */
[----:B------:R-:W-:Y:S01]  /*c070*/  @!PT LDS RZ, [RZ] ;  /* 0x00000000fffff984 */ /* 0x000fe20000000800 */
[----:B------:R-:W-:Y:S01]  /*c080*/  @!PT LDS RZ, [RZ] ;  /* 0x00000000fffff984 */ /* 0x000fe20000000800 */
[----:B------:R0:W-:Y:S01]  /*c090*/  @!P0 LDGSTS.E.BYPASS.LTC128B.128 [R20+0xcc00], desc[UR36][R2.64], !P3 ;  /* 0x0cc0000002148fae */ /* 0x0001e2000d901d64 */
[----:B------:R-:W-:-:S03]  /*c0a0*/  IMAD.MOV.U32 R13, RZ, RZ, R0 ;  /* 0x000000ffff0d7224 */ /* 0x000fc600078e0000 */
[----:B------:R0:W-:Y:S04]  /*c0b0*/  @!P0 LDGSTS.E.BYPASS.LTC128B.128 [R20+0x10c00], desc[UR36][R2.64+0x80], !P4 ;  /* 0x10c0008002148fae */ /* 0x0001e8000e101d64 */
[----:B------:R0:W-:Y:S01]  /*c0c0*/  @!P0 LDGSTS.E.BYPASS.LTC128B.128 [R20+0x14c00], desc[UR36][R2.64+0x100], !P5 ;  /* 0x14c0010002148fae */ /* 0x0001e2000e901d64 */
[----:B------:R-:W-:Y:S01]  /*c0d0*/  ISETP.GE.AND P0, PT, R6, UR40, PT ;  /* 0x0000002806007c0c */ /* 0x000fe2000bf06270 */
[----:B------:R-:W-:-:S12]  /*c0e0*/  IMAD.MOV.U32 R6, RZ, RZ, R14 ;  /* 0x000000ffff067224 */ /* 0x000fd800078e000e */
[----:B0-----:R-:W-:Y:S05]  /*c0f0*/  WARPSYNC.COLLECTIVE R15, `(.L_x_113) ;  /* 0x000000000f087348 */ /* 0x001fea0003c00000 */
[----:B------:R1:W2:Y:S02]  /*c100*/  SHFL.IDX P6, R14, R13, R12, R11 ;  /* 0x0000000c0d0e7389 */ /* 0x0002a400000c000b */
[----:B012---:R-:W-:Y:S01]  /*c110*/  ENDCOLLECTIVE ;  /* 0x000000000000791b */ /* 0x007fe20003800000 */
.L_x_113:
[----:B------:R-:W-:Y:S02]  /*c120*/  IMAD.MOV.U32 R13, RZ, RZ, R5 ;  /* 0x000000ffff0d7224 */ /* 0x000fe400078e0005 */
[----:B------:R-:W-:Y:S01]  /*c130*/  IMAD.MOV.U32 R12, RZ, RZ, 0x3 ;  /* 0x00000003ff0c7424 */ /* 0x000fe200078e00ff */
[----:B------:R-:W-:-:S04]  /*c140*/  @!P0 LEA R14, P1, R37, R14, 0x1 ;  /* 0x0000000e250e8211 */ /* 0x000fc800078208ff */
[----:B------:R-:W-:Y:S01]  /*c150*/  @!P0 IADD3.X R7, RZ, R6, RZ, P1, !PT ;  /* 0x00000006ff078210 */ /* 0x000fe20000ffe4ff */
[----:B------:R-:W-:Y:S01]  /*c160*/  @!P0 IMAD.MOV.U32 R2, RZ, RZ, R14 ;  /* 0x000000ffff028224 */ /* 0x000fe200078e000e */
[----:B------:R-:W-:-:S07]  /*c170*/  IADD3 R6, R4, 0x30, RZ ;  /* 0x0000003004067810 */ /* 0x000fce0007ffe0ff */
[----:B------:R-:W-:Y:S05]  /*c180*/  WARPSYNC.COLLECTIVE R15, `(.L_x_114) ;  /* 0x000000000f087348 */ /* 0x000fea0003c00000 */
[----:B------:R0:W1:Y:S02]  /*c190*/  SHFL.IDX P6, R14, R13, R12, R11 ;  /* 0x0000000c0d0e7389 */ /* 0x00006400000c000b */
[----:B01----:R-:W-:Y:S01]  /*c1a0*/  ENDCOLLECTIVE ;  /* 0x000000000000791b */ /* 0x003fe20003800000 */
.L_x_114:
[----:B------:R-:W-:-:S05]  /*c1b0*/  @!P0 IMAD.MOV.U32 R3, RZ, RZ, R7 ;  /* 0x000000ffff038224 */ /* 0x000fca00078e0007 */
[----:B------:R-:W-:Y:S01]  /*c1c0*/  @!PT LDS RZ, [RZ] ;  /* 0x00000000fffff984 */ /* 0x000fe20000000800 */
[----:B------:R-:W-:Y:S01]  /*c1d0*/  @!PT LDS RZ, [RZ] ;  /* 0x00000000fffff984 */ /* 0x000fe20000000800 */
[----:B------:R-:W-:Y:S01]  /*c1e0*/  @!PT LDS RZ, [RZ] ;  /* 0x00000000fffff984 */ /* 0x000fe20000000800 */
[----:B------:R0:W-:Y:S04]  /*c1f0*/  @!P0 LDGSTS.E.BYPASS.LTC128B.128 [R20+0xd400], desc[UR36][R2.64], !P3 ;  /* 0x0d40000002148fae */ /* 0x0001e8000d901d64 */
[----:B------:R0:W-:Y:S01]  /*c200*/  @!P0 LDGSTS.E.BYPASS.LTC128B.128 [R20+0x11400], desc[UR36][R2.64+0x80], !P4 ;  /* 0x1140008002148fae */ /* 0x0001e2000e101d64 */
[----:B------:R-:W-:-:S03]  /*c210*/  IMAD.MOV.U32 R13, RZ, RZ, R0 ;  /* 0x000000ffff0d7224 */ /* 0x000fc600078e0000 */
[----:B------:R0:W-:Y:S01]  /*c220*/  @!P0 LDGSTS.E.BYPASS.LTC128B.128 [R20+0x15400], desc[UR36][R2.64+0x100], !P5 ;  /* 0x1540010002148fae */ /* 0x0001e2000e901d64 */
[----:B------:R-:W-:Y:S02]  /*c230*/  ISETP.GE.AND P0, PT, R6, UR40, PT ;  /* 0x0000002806007c0c */ /* 0x000fe4000bf06270 */
[----:B------:R-:W-:-:S11]  /*c240*/  MOV R6, R14 ;  /* 0x0000000e00067202 */ /* 0x000fd60000000f00 */
[----:B0-----:R-:W-:Y:S05]  /*c250*/  WARPSYNC.COLLECTIVE R15, `(.L_x_115) ;  /* 0x000000000f087348 */ /* 0x001fea0003c00000 */
[----:B------:R1:W2:Y:S02]  /*c260*/  SHFL.IDX P6, R14, R13, R12, R11 ;  /* 0x0000000c0d0e7389 */ /* 0x0002a400000c000b */
[----:B012---:R-:W-:Y:S01]  /*c270*/  ENDCOLLECTIVE ;  /* 0x000000000000791b */ /* 0x007fe20003800000 */
.L_x_115:
[----:B------:R-:W-:Y:S01]  /*c280*/  MOV R13, R5 ;  /* 0x00000005000d7202 */ /* 0x000fe20000000f00 */
[----:B------:R-:W-:Y:S01]  /*c290*/  IMAD.MOV.U32 R12, RZ, RZ, 0x4 ;  /* 0x00000004ff0c7424 */ /* 0x000fe200078e00ff */
[----:B------:R-:W-:-:S04]  /*c2a0*/  @!P0 LEA R14, P1, R37, R14, 0x1 ;  /* 0x0000000e250e8211 */ /* 0x000fc800078208ff */
[----:B------:R-:W-:Y:S01]  /*c2b0*/  @!P0 MOV R2, R14 ;  /* 0x0000000e00028202 */ /* 0x000fe20000000f00 */
[----:B------:R-:W-:-:S08]  /*c2c0*/  @!P0 IMAD.X R7, RZ, RZ, R6, P1 ;  /* 0x000000ffff078224 */ /* 0x000fd000008e0606 */
[----:B------:R-:W-:Y:S05]  /*c2d0*/  WARPSYNC.COLLECTIVE R15, `(.L_x_116) ;  /* 0x000000000f087348 */ /* 0x000fea0003c00000 */
[----:B------:R0:W1:Y:S02]  /*c2e0*/  SHFL.IDX P6, R14, R13, R12, R11 ;  /* 0x0000000c0d0e7389 */ /* 0x00006400000c000b */
[----:B01----:R-:W-:Y:S01]  /*c2f0*/  ENDCOLLECTIVE ;  /* 0x000000000000791b */ /* 0x003fe20003800000 */
.L_x_116:
[----:B------:R-:W-:Y:S02]  /*c300*/  VIADD R6, R4, 0x40 ;  /* 0x0000004004067836 */ /* 0x000fe40000000000 */
[----:B------:R-:W-:-:S05]  /*c310*/  @!P0 IMAD.MOV.U32 R3, RZ, RZ, R7 ;  /* 0x000000ffff038224 */ /* 0x000fca00078e0007 */
[----:B------:R-:W-:Y:S01]  /*c320*/  @!PT LDS RZ, [RZ] ;  /* 0x00000000fffff984 */ /* 0x000fe20000000800 */
[----:B------:R-:W-:Y:S01]  /*c330*/  @!PT LDS RZ, [RZ] ;  /* 0x00000000fffff984 */ /* 0x000fe20000000800 */
[----:B------:R-:W-:Y:S01]  /*c340*/  @!PT LDS RZ, [RZ] ;  /* 0x00000000fffff984 */ /* 0x000fe20000000800 */
[----:B------:R0:W-:Y:S04]  /*c350*/  @!P0 LDGSTS.E.BYPASS.LTC128B.128 [R20+0xdc00], desc[UR36][R2.64], !P3 ;  /* 0x0dc0000002148fae */ /* 0x0001e8000d901d64 */
[----:B------:R0:W-:Y:S01]  /*c360*/  @!P0 LDGSTS.E.BYPASS.LTC128B.128 [R20+0x11c00], desc[UR36][R2.64+0x80], !P4 ;  /* 0x11c0008002148fae */ /* 0x0001e2000e101d64 */
[----:B------:R-:W-:-:S03]  /*c370*/  MOV R13, R0 ;  /* 0x00000000000d7202 */ /* 0x000fc60000000f00 */
[----:B------:R0:W-:Y:S01]  /*c380*/  @!P0 LDGSTS.E.BYPASS.LTC128B.128 [R20+0x15c00], desc[UR36][R2.64+0x100], !P5 ;  /* 0x15c0010002148fae */ /* 0x0001e2000e901d64 */
[----:B------:R-:W-:Y:S01]  /*c390*/  ISETP.GE.AND P0, PT, R6, UR40, PT ;  /* 0x0000002806007c0c */ /* 0x000fe2000bf06270 */
[----:B------:R-:W-:-:S12]  /*c3a0*/  IMAD.MOV.U32 R6, RZ, RZ, R14 ;  /* 0x000000ffff067224 */ /* 0x000fd800078e000e */
[----:B0-----:R-:W-:Y:S05]  /*c3b0*/  WARPSYNC.COLLECTIVE R15, `(.L_x_117) ;  /* 0x000000000f087348 */ /* 0x001fea0003c00000 */
[----:B------:R1:W2:Y:S02]  /*c3c0*/  SHFL.IDX P6, R14, R13, R12, R11 ;  /* 0x0000000c0d0e7389 */ /* 0x0002a400000c000b */
[----:B012---:R-:W-:Y:S01]  /*c3d0*/  ENDCOLLECTIVE ;  /* 0x000000000000791b */ /* 0x007fe20003800000 */
.L_x_117:
[----:B------:R-:W-:Y:S01]  /*c3e0*/  IMAD.MOV.U32 R13, RZ, RZ, R5 ;  /* 0x000000ffff0d7224 */ /* 0x000fe200078e0005 */
[----:B------:R-:W-:Y:S02]  /*c3f0*/  MOV R12, 0x5 ;  /* 0x00000005000c7802 */ /* 0x000fe40000000f00 */
[----:B------:R-:W-:-:S05]  /*c400*/  @!P0 LEA R14, P1, R37, R14, 0x1 ;  /* 0x0000000e250e8211 */ /* 0x000fca00078208ff */
[----:B------:R-:W-:-:S08]  /*c410*/  @!P0 IMAD.MOV.U32 R2, RZ, RZ, R14 ;  /* 0x000000ffff028224 */ /* 0x000fd000078e000e */
[----:B------:R-:W-:Y:S05]  /*c420*/  WARPSYNC.COLLECTIVE R15, `(.L_x_118) ;  /* 0x000000000f087348 */ /* 0x000fea0003c00000 */
[----:B------:R0:W1:Y:S02]  /*c430*/  SHFL.IDX P6, R14, R13, R12, R11 ;  /* 0x0000000c0d0e7389 */ /* 0x00006400000c000b */
[----:B01----:R-:W-:Y:S01]  /*c440*/  ENDCOLLECTIVE ;  /* 0x000000000000791b */ /* 0x003fe20003800000 */
.L_x_118:
        /* <DEDUP_REMOVED lines=15> */
.L_x_119:
        /* <DEDUP_REMOVED lines=9> */
.L_x_120:
        /* <DEDUP_REMOVED lines=13> */
.L_x_121:
[----:B------:R-:W-:Y:S01]  /*c6a0*/  IMAD.MOV.U32 R13, RZ, RZ, R5 ;  /* 0x000000ffff0d7224 */ /* 0x000fe200078e0005 */
[----:B------:R-:W-:Y:S02]  /*c6b0*/  MOV R12, 0x7 ;  /* 0x00000007000c7802 */ /* 0x000fe40000000f00 */
[----:B------:R-:W-:-:S04]  /*c6c0*/  @!P0 LEA R14, P1, R37, R14, 0x1 ;  /* 0x0000000e250e8211 */ /* 0x000fc800078208ff */
[----:B------:R-:W-:Y:S01]  /*c6d0*/  @!P0 MOV R2, R14 ;  /* 0x0000000e00028202 */ /* 0x000fe20000000f00 */
[----:B------:R-:W-:-:S08]  /*c6e0*/  @!P0 IMAD.X R7, RZ, RZ, R6, P1 ;  /* 0x000000ffff078224 */ /* 0x000fd000008e0606 */
[----:B------:R-:W-:Y:S05]  /*c6f0*/  WARPSYNC.COLLECTIVE R15, `(.L_x_122) ;  /* 0x000000000f087348 */ /* 0x000fea0003c00000 */
[----:B------:R0:W1:Y:S02]  /*c700*/  SHFL.IDX P6, R14, R13, R12, R11 ;  /* 0x0000000c0d0e7389 */ /* 0x00006400000c000b */
[----:B01----:R-:W-:Y:S01]  /*c710*/  ENDCOLLECTIVE ;  /* 0x000000000000791b */ /* 0x003fe20003800000 */
.L_x_122:
        /* <DEDUP_REMOVED lines=8> */
[----:B------:R-:W-:-:S07]  /*c7a0*/  IMAD.MOV.U32 R6, RZ, RZ, R14 ;  /* 0x000000ffff067224 */ /* 0x000fce00078e000e */
[----:B0-----:R-:W-:Y:S05]  /*c7b0*/  WARPSYNC.COLLECTIVE R15, `(.L_x_123) ;  /* 0x000000000f087348 */ /* 0x001fea0003c00000 */
[----:B------:R1:W2:Y:S02]  /*c7c0*/  SHFL.IDX P6, R14, R13, R12, R11 ;  /* 0x0000000c0d0e7389 */ /* 0x0002a400000c000b */
[----:B012---:R-:W-:Y:S01]  /*c7d0*/  ENDCOLLECTIVE ;  /* 0x000000000000791b */ /* 0x007fe20003800000 */
.L_x_123:
[----:B------:R-:W-:Y:S05]  /*c7e0*/  BRA `(.L_x_124) ;  /* 0xffffffd000347947 */ /* 0x000fea000383ffff */
.L_x_54:
[----:B0-----:R-:W-:-:S04]  /*c7f0*/  MOV R3, UR39 ;  /* 0x0000002700037c02 */ /* 0x001fc80008000f00 */
[----:B------:R0:W1:Y:S03]  /*c800*/  SYNCS.PHASECHK.TRANS64.TRYWAIT P0, [R3+URZ+0x2a820], R0 ;  /* 0x02a82000030075a7 */ /* 0x000066000800017f */
[----:B-1----:R-:W-:Y:S05]  /*c810*/  @!P0 NANOSLEEP.SYNCS 0x989680 ;  /* 0x009896800000895d */ /* 0x002fea0003900000 */
[----:B------:R-:W1:Y:S02]  /*c820*/  @!P0 SYNCS.PHASECHK.TRANS64 P0, [R3+URZ+0x2a820], R0 ;  /* 0x02a82000030085a7 */ /* 0x000e64000800007f */
[----:B-1----:R-:W-:Y:S05]  /*c830*/  @!P0 BRA `(.L_x_54) ;  /* 0xfffffffc00ec8947 */ /* 0x002fea000383ffff */
[----:B------:R-:W-:Y:S05]  /*c840*/  BRA `(.L_x_125) ;  /* 0xffffffd000707947 */ /* 0x000fea000383ffff */
.L_x_58:
[----:B0-----:R0:W1:Y:S02]  /*c850*/  SYNCS.PHASECHK.TRANS64.TRYWAIT P0, [R6+URZ+0x2a840], R3 ;  /* 0x02a84003060075a7 */ /* 0x001064000800017f */
[----:B-1----:R-:W-:Y:S05]  /*c860*/  @!P0 NANOSLEEP.SYNCS 0x989680 ;  /* 0x009896800000895d */ /* 0x002fea0003900000 */
[----:B------:R-:W1:Y:S02]  /*c870*/  @!P0 SYNCS.PHASECHK.TRANS64 P0, [R6+URZ+0x2a840], R3 ;  /* 0x02a84003060085a7 */ /* 0x000e64000800007f */
[----:B-1----:R-:W-:Y:S05]  /*c880*/  @!P0 BRA `(.L_x_58) ;  /* 0xfffffffc00f08947 */ /* 0x002fea000383ffff */
[----:B------:R-:W-:Y:S05]  /*c890*/  BRA `(.L_x_126) ;  /* 0xffffffd400207947 */ /* 0x000fea000383ffff */
.L_x_59:
        /* <DEDUP_REMOVED lines=8> */
.L_x_128:
[----:B------:R-:W-:Y:S05]  /*c920*/  BSYNC B1 ;  /* 0x0000000000017941 */ /* 0x000fea0003800000 */
.L_x_127:
[----:B------:R-:W-:Y:S01]  /*c930*/  MOV R13, R8 ;  /* 0x00000008000d7202 */ /* 0x000fe20000000f00 */
[----:B------:R-:W-:Y:S01]  /*c940*/  IMAD.MOV.U32 R12, RZ, RZ, RZ ;  /* 0x000000ffff0c7224 */ /* 0x000fe200078e00ff */
[----:B------:R-:W-:Y:S01]  /*c950*/  MOV R15, 0xffffffff ;  /* 0xffffffff000f7802 */ /* 0x000fe20000000f00 */
[----:B------:R-:W-:Y:S01]  /*c960*/  IMAD.MOV.U32 R11, RZ, RZ, 0x181f ;  /* 0x0000181fff0b7424 */ /* 0x000fe200078e00ff */
[----:B------:R-:W-:Y:S01]  /*c970*/  LEA R9, R9, UR39, 0x1 ;  /* 0x0000002709097c11 */ /* 0x000fe2000f8e08ff */
[----:B------:R-:W-:Y:S02]  /*c980*/  IMAD.MOV.U32 R3, RZ, RZ, R14 ;  /* 0x000000ffff037224 */ /* 0x000fe400078e000e */
[----:B------:R-:W-:-:S07]  /*c990*/  IMAD.SHL.U32 R5, R37, 0x2, RZ ;  /* 0x0000000225057824 */ /* 0x000fce00078e00ff */
[----:B------:R-:W-:Y:S05]  /*c9a0*/  WARPSYNC.COLLECTIVE R15, `(.L_x_129) ;  /* 0x000000000f087348 */ /* 0x000fea0003c00000 */
[----:B------:R0:W1:Y:S02]  /*c9b0*/  SHFL.IDX P6, R14, R13, R12, R11 ;  /* 0x0000000c0d0e7389 */ /* 0x00006400000c000b */
[----:B01----:R-:W-:Y:S01]  /*c9c0*/  ENDCOLLECTIVE ;  /* 0x000000000000791b */ /* 0x003fe20003800000 */
.L_x_129:
[----:B------:R-:W-:Y:S01]  /*c9d0*/  MOV R13, R10 ;  /* 0x0000000a000d7202 */ /* 0x000fe20000000f00 */
[----:B------:R-:W-:Y:S01]  /*c9e0*/  IMAD.MOV.U32 R12, RZ, RZ, 0x1 ;  /* 0x00000001ff0c7424 */ /* 0x000fe200078e00ff */
[----:B------:R-:W-:-:S13]  /*c9f0*/  IADD3 R2, P0, R14, R5, RZ ;  /* 0x000000050e027210 */ /* 0x000fda0007f1e0ff */
[----:B------:R-:W-:Y:S05]  /*ca00*/  WARPSYNC.COLLECTIVE R15, `(.L_x_130) ;  /* 0x000000000f087348 */ /* 0x000fea0003c00000 */
[----:B------:R0:W1:Y:S02]  /*ca10*/  SHFL.IDX P6, R14, R13, R12, R11 ;  /* 0x0000000c0d0e7389 */ /* 0x00006400000c000b */
[----:B01----:R-:W-:Y:S01]  /*ca20*/  ENDCOLLECTIVE ;  /* 0x000000000000791b */ /* 0x003fe20003800000 */
.L_x_130:
[----:B------:R-:W-:-:S05]  /*ca30*/  IMAD.X R3, RZ, RZ, R3, P0 ;  /* 0x000000ffff037224 */ /* 0x000fca00000e0603 */
[----:B------:R-:W-:Y:S01]  /*ca40*/  @!PT LDS RZ, [RZ] ;  /* 0x00000000fffff984 */ /* 0x000fe20000000800 */
[----:B------:R-:W-:Y:S01]  /*ca50*/  @!PT LDS RZ, [RZ] ;  /* 0x00000000fffff984 */ /* 0x000fe20000000800 */
[----:B------:R-:W-:Y:S01]  /*ca60*/  @!PT LDS RZ, [RZ] ;  /* 0x00000000fffff984 */ /* 0x000fe20000000800 */
[----:B------:R-:W-:Y:S04]  /*ca70*/  LDGSTS.E.BYPASS.LTC128B.128 [R9+0x18400], desc[UR36][R2.64], !P3 ;  /* 0x1840000002097fae */ /* 0x000fe8000d901d64 */
[----:B------:R-:W-:Y:S01]  /*ca80*/  LDGSTS.E.BYPASS.LTC128B.128 [R9+0x1b400], desc[UR36][R2.64+0x80], !P2 ;  /* 0x1b40008002097fae */ /* 0x000fe2000d101d64 */
[----:B------:R-:W-:-:S03]  /*ca90*/  MOV R13, R8 ;  /* 0x00000008000d7202 */ /* 0x000fc60000000f00 */
[----:B------:R0:W-:Y:S02]  /*caa0*/  LDGSTS.E.BYPASS.LTC128B.128 [R9+0x1e400], desc[UR36][R2.64+0x100], !P1 ;  /* 0x1e40010002097fae */ /* 0x0001e4000c901d64 */
[----:B0-----:R-:W-:-:S07]  /*cab0*/  IMAD.MOV.U32 R3, RZ, RZ, R14 ;  /* 0x000000ffff037224 */ /* 0x001fce00078e000e */
[----:B------:R-:W-:Y:S05]  /*cac0*/  WARPSYNC.COLLECTIVE R15, `(.L_x_131) ;  /* 0x000000000f087348 */ /* 0x000fea0003c00000 */
[----:B------:R0:W1:Y:S02]  /*cad0*/  SHFL.IDX P6, R14, R13, R12, R11 ;  /* 0x0000000c0d0e7389 */ /* 0x00006400000c000b */
[----:B01----:R-:W-:Y:S01]  /*cae0*/  ENDCOLLECTIVE ;  /* 0x000000000000791b */ /* 0x003fe20003800000 */
.L_x_131:
[----:B------:R-:W-:Y:S01]  /*caf0*/  IMAD.MOV.U32 R13, RZ, RZ, R10 ;  /* 0x000000ffff0d7224 */ /* 0x000fe200078e000a */
[----:B------:R-:W-:Y:S02]  /*cb00*/  MOV R12, 0x2 ;  /* 0x00000002000c7802 */ /* 0x000fe40000000f00 */
[----:B------:R-:W-:-:S13]  /*cb10*/  IADD3 R2, P0, R14, R5, RZ ;  /* 0x000000050e027210 */ /* 0x000fda0007f1e0ff */
[----:B------:R-:W-:Y:S05]  /*cb20*/  WARPSYNC.COLLECTIVE R15, `(.L_x_132) ;  /* 0x000000000f087348 */ /* 0x000fea0003c00000 */
[----:B------:R0:W1:Y:S02]  /*cb30*/  SHFL.IDX P6, R14, R13, R12, R11 ;  /* 0x0000000c0d0e7389 */ /* 0x00006400000c000b */
[----:B01----:R-:W-:Y:S01]  /*cb40*/  ENDCOLLECTIVE ;  /* 0x000000000000791b */ /* 0x003fe20003800000 */
.L_x_132:
[----:B------:R-:W-:-:S05]  /*cb50*/  IMAD.X R3, RZ, RZ, R3, P0 ;  /* 0x000000ffff037224 */ /* 0x000fca00000e0603 */
[----:B------:R-:W-:Y:S01]  /*cb60*/  @!PT LDS RZ, [RZ] ;  /* 0x00000000fffff984 */ /* 0x000fe20000000800 */
[----:B------:R-:W-:Y:S01]  /*cb70*/  @!PT LDS RZ, [RZ] ;  /* 0x00000000fffff984 */ /* 0x000fe20000000800 */
[----:B------:R-:W-:Y:S01]  /*cb80*/  @!PT LDS RZ, [RZ] ;  /* 0x00000000fffff984 */ /* 0x000fe20000000800 */
[----:B------:R0:W-:Y:S04]  /*cb90*/  LDGSTS.E.BYPASS.LTC128B.128 [R9+0x18c00], desc[UR36][R2.64], !P3 ;  /* 0x18c0000002097fae */ /* 0x0001e8000d901d64 */
[----:B------:R0:W-:Y:S01]  /*cba0*/  LDGSTS.E.BYPASS.LTC128B.128 [R9+0x1bc00], desc[UR36][R2.64+0x80], !P2 ;  /* 0x1bc0008002097fae */ /* 0x0001e2000d101d64 */
[----:B------:R-:W-:-:S03]  /*cbb0*/  IMAD.MOV.U32 R13, RZ, RZ, R8 ;  /* 0x000000ffff0d7224 */ /* 0x000fc600078e0008 */
[----:B------:R0:W-:Y:S01]  /*cbc0*/  LDGSTS.E.BYPASS.LTC128B.128 [R9+0x1ec00], desc[UR36][R2.64+0x100], !P1 ;  /* 0x1ec0010002097fae */ /* 0x0001e2000c901d64 */
[----:B------:R-:W-:-:S07]  /*cbd0*/  IMAD.MOV.U32 R35, RZ, RZ, R14 ;  /* 0x000000ffff237224 */ /* 0x000fce00078e000e */
[----:B0-----:R-:W-:Y:S05]  /*cbe0*/  WARPSYNC.COLLECTIVE R15, `(.L_x_133) ;  /* 0x000000000f087348 */ /* 0x001fea0003c00000 */
[----:B------:R1:W2:Y:S02]  /*cbf0*/  SHFL.IDX P6, R14, R13, R12, R11 ;  /* 0x0000000c0d0e7389 */ /* 0x0002a400000c000b */
[----:B012---:R-:W-:Y:S01]  /*cc00*/  ENDCOLLECTIVE ;  /* 0x000000000000791b */ /* 0x007fe20003800000 */
.L_x_133:
[----:B------:R-:W-:Y:S02]  /*cc10*/  IMAD.MOV.U32 R13, RZ, RZ, R10 ;  /* 0x000000ffff0d7224 */ /* 0x000fe400078e000a */
[----:B------:R-:W-:Y:S01]  /*cc20*/  IMAD.MOV.U32 R12, RZ, RZ, 0x3 ;  /* 0x00000003ff0c7424 */ /* 0x000fe200078e00ff */
[----:B------:R-:W-:-:S13]  /*cc30*/  IADD3 R2, P0, R14, R5, RZ ;  /* 0x000000050e027210 */ /* 0x000fda0007f1e0ff */
[----:B------:R-:W-:Y:S05]  /*cc40*/  WARPSYNC.COLLECTIVE R15, `(.L_x_134) ;  /* 0x000000000f087348 */ /* 0x000fea0003c00000 */
[----:B------:R0:W1:Y:S02]  /*cc50*/  SHFL.IDX P6, R14, R13, R12, R11 ;  /* 0x0000000c0d0e7389 */ /* 0x00006400000c000b */
[----:B01----:R-:W-:Y:S01]  /*cc60*/  ENDCOLLECTIVE ;  /* 0x000000000000791b */ /* 0x003fe20003800000 */
.L_x_134:
[----:B------:R-:W-:-:S05]  /*cc70*/  IADD3.X R3, RZ, R35, RZ, P0, !PT ;  /* 0x00000023ff037210 */ /* 0x000fca00007fe4ff */
[----:B------:R-:W-:Y:S01]  /*cc80*/  @!PT LDS RZ, [RZ] ;  /* 0x00000000fffff984 */ /* 0x000fe20000000800 */
[----:B------:R-:W-:Y:S01]  /*cc90*/  @!PT LDS RZ, [RZ] ;  /* 0x00000000fffff984 */ /* 0x000fe20000000800 */
[----:B------:R-:W-:Y:S01]  /*cca0*/  @!PT LDS RZ, [RZ] ;  /* 0x00000000fffff984 */ /* 0x000fe20000000800 */
[----:B------:R0:W-:Y:S04]  /*ccb0*/  LDGSTS.E.BYPASS.LTC128B.128 [R9+0x19400], desc[UR36][R2.64], !P3 ;  /* 0x1940000002097fae */ /* 0x0001e8000d901d64 */
[----:B------:R0:W-:Y:S01]  /*ccc0*/  LDGSTS.E.BYPASS.LTC128B.128 [R9+0x1c400], desc[UR36][R2.64+0x80], !P2 ;  /* 0x1c40008002097fae */ /* 0x0001e2000d101d64 */
[----:B------:R-:W-:-:S03]  /*ccd0*/  IMAD.MOV.U32 R13, RZ, RZ, R8 ;  /* 0x000000ffff0d7224 */ /* 0x000fc600078e0008 */
[----:B------:R0:W-:Y:S01]  /*cce0*/  LDGSTS.E.BYPASS.LTC128B.128 [R9+0x1f400], desc[UR36][R2.64+0x100], !P1 ;  /* 0x1f40010002097fae */ /* 0x0001e2000c901d64 */
[----:B------:R-:W-:-:S07]  /*ccf0*/  MOV R35, R14 ;  /* 0x0000000e00237202 */ /* 0x000fce0000000f00 */
[----:B0-----:R-:W-:Y:S05]  /*cd00*/  WARPSYNC.COLLECTIVE R15, `(.L_x_135) ;  /* 0x000000000f087348 */ /* 0x001fea0003c00000 */
[----:B------:R1:W2:Y:S02]  /*cd10*/  SHFL.IDX P6, R14, R13, R12, R11 ;  /* 0x0000000c0d0e7389 */ /* 0x0002a400000c000b */
[----:B012---:R-:W-:Y:S01]  /*cd20*/  ENDCOLLECTIVE ;  /* 0x000000000000791b */ /* 0x007fe20003800000 */
.L_x_135:
[----:B------:R-:W-:Y:S01]  /*cd30*/  MOV R13, R10 ;  /* 0x0000000a000d7202 */ /* 0x000fe20000000f00 */
[----:B------:R-:W-:Y:S01]  /*cd40*/  IMAD.MOV.U32 R12, RZ, RZ, 0x4 ;  /* 0x00000004ff0c7424 */ /* 0x000fe200078e00ff */
[----:B------:R-:W-:-:S13]  /*cd50*/  IADD3 R2, P0, R14, R5, RZ ;  /* 0x000000050e027210 */ /* 0x000fda0007f1e0ff */
[----:B------:R-:W-:Y:S05]  /*cd60*/  WARPSYNC.COLLECTIVE R15, `(.L_x_136) ;  /* 0x000000000f087348 */ /* 0x000fea0003c00000 */
[----:B------:R0:W1:Y:S02]  /*cd70*/  SHFL.IDX P6, R14, R13, R12, R11 ;  /* 0x0000000c0d0e7389 */ /* 0x00006400000c000b */
[----:B01----:R-:W-:Y:S01]  /*cd80*/  ENDCOLLECTIVE ;  /* 0x000000000000791b */ /* 0x003fe20003800000 */
.L_x_136:
[----:B------:R-:W-:-:S05]  /*cd90*/  IMAD.X R3, RZ, RZ, R35, P0 ;  /* 0x000000ffff037224 */ /* 0x000fca00000e0623 */
[----:B------:R-:W-:Y:S01]  /*cda0*/  @!PT LDS RZ, [RZ] ;  /* 0x00000000fffff984 */ /* 0x000fe20000000800 */
[----:B------:R-:W-:Y:S01]  /*cdb0*/  @!PT LDS RZ, [RZ] ;  /* 0x00000000fffff984 */ /* 0x000fe20000000800 */
[----:B------:R-:W-:Y:S01]  /*cdc0*/  @!PT LDS RZ, [RZ] ;  /* 0x00000000fffff984 */ /* 0x000fe20000000800 */
[----:B------:R0:W-:Y:S04]  /*cdd0*/  LDGSTS.E.BYPASS.LTC128B.128 [R9+0x19c00], desc[UR36][R2.64], !P3 ;  /* 0x19c0000002097fae */ /* 0x0001e8000d901d64 */
[----:B------:R0:W-:Y:S01]  /*cde0*/  LDGSTS.E.BYPASS.LTC128B.128 [R9+0x1cc00], desc[UR36][R2.64+0x80], !P2 ;  /* 0x1cc0008002097fae */ /* 0x0001e2000d101d64 */
[----:B------:R-:W-:-:S03]  /*cdf0*/  MOV R13, R8 ;  /* 0x00000008000d7202 */ /* 0x000fc60000000f00 */
[----:B------:R0:W-:Y:S01]  /*ce00*/  LDGSTS.E.BYPASS.LTC128B.128 [R9+0x1fc00], desc[UR36][R2.64+0x100], !P1 ;  /* 0x1fc0010002097fae */ /* 0x0001e2000c901d64 */
[----:B------:R-:W-:-:S07]  /*ce10*/  IMAD.MOV.U32 R35, RZ, RZ, R14 ;  /* 0x000000ffff237224 */ /* 0x000fce00078e000e */
[----:B0-----:R-:W-:Y:S05]  /*ce20*/  WARPSYNC.COLLECTIVE R15, `(.L_x_137) ;  /* 0x000000000f087348 */ /* 0x001fea0003c00000 */
[----:B------:R1:W2:Y:S02]  /*ce30*/  SHFL.IDX P6, R14, R13, R12, R11 ;  /* 0x0000000c0d0e7389 */ /* 0x0002a400000c000b */
[----:B012---:R-:W-:Y:S01]  /*ce40*/  ENDCOLLECTIVE ;  /* 0x000000000000791b */ /* 0x007fe20003800000 */
.L_x_137:
[----:B------:R-:W-:Y:S01]  /*ce50*/  IMAD.MOV.U32 R13, RZ, RZ, R10 ;  /* 0x000000ffff0d7224 */ /* 0x000fe200078e000a */
[----:B------:R-:W-:Y:S02]  /*ce60*/  MOV R12, 0x5 ;  /* 0x00000005000c7802 */ /* 0x000fe40000000f00 */
[----:B------:R-:W-:-:S13]  /*ce70*/  IADD3 R2, P0, R14, R5, RZ ;  /* 0x000000050e027210 */ /* 0x000fda0007f1e0ff */
[----:B------:R-:W-:Y:S05]  /*ce80*/  WARPSYNC.COLLECTIVE R15, `(.L_x_138) ;  /* 0x000000000f087348 */ /* 0x000fea0003c00000 */
[----:B------:R0:W1:Y:S02]  /*ce90*/  SHFL.IDX P6, R14, R13, R12, R11 ;  /* 0x0000000c0d0e7389 */ /* 0x00006400000c000b */
[----:B01----:R-:W-:Y:S01]  /*cea0*/  ENDCOLLECTIVE ;  /* 0x000000000000791b */ /* 0x003fe20003800000 */
.L_x_138:
        /* <DEDUP_REMOVED lines=12> */
.L_x_139:
[----:B------:R-:W-:Y:S05]  /*cf70*/  BRA `(.L_x_140) ;  /* 0xffffffd000707947 */ /* 0x000fea000383ffff */
.L_x_64:
[----:B0-----:R0:W1:Y:S02]  /*cf80*/  SYNCS.PHASECHK.TRANS64.TRYWAIT P0, [R6+URZ+0x2a860], R9 ;  /* 0x02a86009060075a7 */ /* 0x001064000800017f */
[----:B-1----:R-:W-:Y:S05]  /*cf90*/  @!P0 NANOSLEEP.SYNCS 0x989680 ;  /* 0x009896800000895d */ /* 0x002fea0003900000 */
[----:B------:R-:W1:Y:S02]  /*cfa0*/  @!P0 SYNCS.PHASECHK.TRANS64 P0, [R6+URZ+0x2a860], R9 ;  /* 0x02a86009060085a7 */ /* 0x000e64000800007f */
[----:B-1----:R-:W-:Y:S05]  /*cfb0*/  @!P0 BRA `(.L_x_64) ;  /* 0xfffffffc00f08947 */ /* 0x002fea000383ffff */
[----:B------:R-:W-:Y:S05]  /*cfc0*/  BRA `(.L_x_141) ;  /* 0xffffffd000d47947 */ /* 0x000fea000383ffff */
.L_x_65:
[----:B------:R-:W-:Y:S01]  /*cfd0*/  BSSY B1, `(.L_x_142) ;  /* 0x0000008000017945 */ /* 0x000fe20003800000 */
[----:B------:R-:W-:Y:S01]  /*cfe0*/  MOV R13, R18 ;  /* 0x00000012000d7202 */ /* 0x000fe20000000f00 */
[----:B------:R-:W-:Y:S01]  /*cff0*/  IMAD.MOV.U32 R12, RZ, RZ, RZ ;  /* 0x000000ffff0c7224 */ /* 0x000fe200078e00ff */
[----:B------:R-:W-:Y:S01]  /*d000*/  MOV R15, 0xffffffff ;  /* 0xffffffff000f7802 */ /* 0x000fe20000000f00 */
[----:B------:R-:W-:-:S07]  /*d010*/  IMAD.MOV.U32 R11, RZ, RZ, 0x181f ;  /* 0x0000181fff0b7424 */ /* 0x000fce00078e00ff */
[----:B0-----:R-:W-:Y:S05]  /*d020*/  WARPSYNC.COLLECTIVE R15, `(.L_x_143) ;  /* 0x000000000f087348 */ /* 0x001fea0003c00000 */
[----:B------:R1:W2:Y:S02]  /*d030*/  SHFL.IDX P6, R14, R13, R12, R11 ;  /* 0x0000000c0d0e7389 */ /* 0x0002a400000c000b */
[----:B012---:R-:W-:Y:S01]  /*d040*/  ENDCOLLECTIVE ;  /* 0x000000000000791b */ /* 0x007fe20003800000 */
.L_x_143:
[----:B------:R-:W-:Y:S05]  /*d050*/  BSYNC B1 ;  /* 0x0000000000017941 */ /* 0x000fea0003800000 */
.L_x_142:
[----:B------:R-:W-:Y:S01]  /*d060*/  IMAD.MOV.U32 R13, RZ, RZ, R17 ;  /* 0x000000ffff0d7224 */ /* 0x000fe200078e0011 */
[----:B------:R-:W-:Y:S01]  /*d070*/  MOV R12, RZ ;  /* 0x000000ff000c7202 */ /* 0x000fe20000000f00 */
[----:B------:R-:W-:Y:S01]  /*d080*/  IMAD.MOV.U32 R11, RZ, RZ, 0x181f ;  /* 0x0000181fff0b7424 */ /* 0x000fe200078e00ff */
[----:B------:R-:W-:Y:S01]  /*d090*/  LEA R7, R7, UR39, 0x1 ;  /* 0x0000002707077c11 */ /* 0x000fe2000f8e08ff */
[----:B------:R-:W-:Y:S02]  /*d0a0*/  IMAD.MOV.U32 R15, RZ, RZ, -0x1 ;  /* 0xffffffffff0f7424 */ /* 0x000fe400078e00ff */
[----:B------:R-:W-:-:S07]  /*d0b0*/  IMAD.MOV.U32 R3, RZ, RZ, R14 ;  /* 0x000000ffff037224 */ /* 0x000fce00078e000e */
[----:B------:R-:W-:Y:S05]  /*d0c0*/  WARPSYNC.COLLECTIVE R15, `(.L_x_144) ;  /* 0x000000000f087348 */ /* 0x000fea0003c00000 */
[----:B------:R0:W1:Y:S02]  /*d0d0*/  SHFL.IDX P6, R14, R13, R12, R11 ;  /* 0x0000000c0d0e7389 */ /* 0x00006400000c000b */
[----:B01----:R-:W-:Y:S01]  /*d0e0*/  ENDCOLLECTIVE ;  /* 0x000000000000791b */ /* 0x003fe20003800000 */
.L_x_144:
[----:B------:R-:W-:Y:S02]  /*d0f0*/  IMAD.MOV.U32 R13, RZ, RZ, R18 ;  /* 0x000000ffff0d7224 */ /* 0x000fe400078e0012 */
[----:B------:R-:W-:Y:S01]  /*d100*/  IMAD.MOV.U32 R12, RZ, RZ, 0x1 ;  /* 0x00000001ff0c7424 */ /* 0x000fe200078e00ff */
[----:B------:R-:W-:-:S13]  /*d110*/  IADD3 R2, P0, R14, R5, RZ ;  /* 0x000000050e027210 */ /* 0x000fda0007f1e0ff */
[----:B------:R-:W-:Y:S05]  /*d120*/  WARPSYNC.COLLECTIVE R15, `(.L_x_145) ;  /* 0x000000000f087348 */ /* 0x000fea0003c00000 */
[----:B------:R0:W1:Y:S02]  /*d130*/  SHFL.IDX P6, R14, R13, R12, R11 ;  /* 0x0000000c0d0e7389 */ /* 0x00006400000c000b */
[----:B01----:R-:W-:Y:S01]  /*d140*/  ENDCOLLECTIVE ;  /* 0x000000000000791b */ /* 0x003fe20003800000 */
.L_x_145:
[----:B------:R-:W-:Y:S02]  /*d150*/  IADD3.X R3, RZ, R3, RZ, P0, !PT ;  /* 0x00000003ff037210 */ /* 0x000fe400007fe4ff */
[----:B------:R-:W-:Y:S01]  /*d160*/  ISETP.LT.OR P0, PT, R8, 0x1, P2 ;  /* 0x000000010800780c */ /* 0x000fe20001701670 */
[----:B------:R-:W-:-:S12]  /*d170*/  IMAD.MOV.U32 R13, RZ, RZ, R17 ;  /* 0x000000ffff0d7224 */ /* 0x000fd800078e0011 */
[----:B------:R-:W-:Y:S01]  /*d180*/  @!PT LDS RZ, [RZ] ;  /* 0x00000000fffff984 */ /* 0x000fe20000000800 */
[----:B------:R-:W-:Y:S01]  /*d190*/  @!PT LDS RZ, [RZ] ;  /* 0x00000000fffff984 */ /* 0x000fe20000000800 */
[----:B------:R-:W-:Y:S01]  /*d1a0*/  @!PT LDS RZ, [RZ] ;  /* 0x00000000fffff984 */ /* 0x000fe20000000800 */
[----:B------:R-:W-:Y:S01]  /*d1b0*/  LDGSTS.E.BYPASS.LTC128B.128 [R7+0x400], desc[UR36][R2.64], !P0 ;  /* 0x0040000002077fae */ /* 0x000fe2000c101d64 */
[----:B------:R-:W-:-:S13]  /*d1c0*/  ISETP.LT.OR P0, PT, R8, 0x1, P1 ;  /* 0x000000010800780c */ /* 0x000fda0000f01670 */
[----:B------:R0:W-:Y:S02]  /*d1d0*/  LDGSTS.E.BYPASS.LTC128B.128 [R7+0x3400], desc[UR36][R2.64+0x80], !P0 ;  /* 0x0340008002077fae */ /* 0x0001e4000c101d64 */
[----:B0-----:R-:W-:-:S07]  /*d1e0*/  MOV R3, R14 ;  /* 0x0000000e00037202 */ /* 0x001fce0000000f00 */
[----:B------:R-:W-:Y:S05]  /*d1f0*/  WARPSYNC.COLLECTIVE R15, `(.L_x_146) ;  /* 0x000000000f087348 */ /* 0x000fea0003c00000 */
[----:B------:R0:W1:Y:S02]  /*d200*/  SHFL.IDX P6, R14, R13, R12, R11 ;  /* 0x0000000c0d0e7389 */ /* 0x00006400000c000b */
[----:B01----:R-:W-:Y:S01]  /*d210*/  ENDCOLLECTIVE ;  /* 0x000000000000791b */ /* 0x003fe20003800000 */
.L_x_146:
[----:B------:R-:W-:Y:S01]  /*d220*/  MOV R13, R18 ;  /* 0x00000012000d7202 */ /* 0x000fe20000000f00 */
[----:B------:R-:W-:Y:S01]  /*d230*/  IMAD.MOV.U32 R12, RZ, RZ, 0x2 ;  /* 0x00000002ff0c7424 */ /* 0x000fe200078e00ff */
[----:B------:R-:W-:-:S13]  /*d240*/  IADD3 R2, P0, R14, R5, RZ ;  /* 0x000000050e027210 */ /* 0x000fda0007f1e0ff */
[----:B------:R-:W-:Y:S05]  /*d250*/  WARPSYNC.COLLECTIVE R15, `(.L_x_147) ;  /* 0x000000000f087348 */ /* 0x000fea0003c00000 */
[----:B------:R0:W1:Y:S02]  /*d260*/  SHFL.IDX P6, R14, R13, R12, R11 ;  /* 0x0000000c0d0e7389 */ /* 0x00006400000c000b */
[----:B01----:R-:W-:Y:S01]  /*d270*/  ENDCOLLECTIVE ;  /* 0x000000000000791b */ /* 0x003fe20003800000 */
.L_x_147:
[----:B------:R-:W-:Y:S01]  /*d280*/  IMAD.X R3, RZ, RZ, R3, P0 ;  /* 0x000000ffff037224 */ /* 0x000fe200000e0603 */
[----:B------:R-:W-:Y:S02]  /*d290*/  ISETP.LT.OR P0, PT, R8, 0x11, P2 ;  /* 0x000000110800780c */ /* 0x000fe40001701670 */
[----:B------:R-:W-:-:S11]  /*d2a0*/  MOV R13, R17 ;  /* 0x00000011000d7202 */ /* 0x000fd60000000f00 */
[----:B------:R-:W-:Y:S01]  /*d2b0*/  @!PT LDS RZ, [RZ] ;  /* 0x00000000fffff984 */ /* 0x000fe20000000800 */
[----:B------:R-:W-:Y:S01]  /*d2c0*/  @!PT LDS RZ, [RZ] ;  /* 0x00000000fffff984 */ /* 0x000fe20000000800 */
[----:B------:R-:W-:Y:S01]  /*d2d0*/  @!PT LDS RZ, [RZ] ;  /* 0x00000000fffff984 */ /* 0x000fe20000000800 */
[----:B------:R-:W-:Y:S01]  /*d2e0*/  LDGSTS.E.BYPASS.LTC128B.128 [R7+0xc00], desc[UR36][R2.64], !P0 ;  /* 0x00c0000002077fae */ /* 0x000fe2000c101d64 */
[----:B------:R-:W-:-:S13]  /*d2f0*/  ISETP.LT.OR P0, PT, R8, 0x11, P1 ;  /* 0x000000110800780c */ /* 0x000fda0000f01670 */
[----:B------:R0:W-:Y:S02]  /*d300*/  LDGSTS.E.BYPASS.LTC128B.128 [R7+0x3c00], desc[UR36][R2.64+0x80], !P0 ;  /* 0x03c0008002077fae */ /* 0x0001e4000c101d64 */
[----:B0-----:R-:W-:-:S07]  /*d310*/  IMAD.MOV.U32 R3, RZ, RZ, R14 ;  /* 0x000000ffff037224 */ /* 0x001fce00078e000e */
[----:B------:R-:W-:Y:S05]  /*d320*/  WARPSYNC.COLLECTIVE R15, `(.L_x_148) ;  /* 0x000000000f087348 */ /* 0x000fea0003c00000 */
[----:B------:R0:W1:Y:S02]  /*d330*/  SHFL.IDX P6, R14, R13, R12, R11 ;  /* 0x0000000c0d0e7389 */ /* 0x00006400000c000b */
[----:B01----:R-:W-:Y:S01]  /*d340*/  ENDCOLLECTIVE ;  /* 0x000000000000791b */ /* 0x003fe20003800000 */
.L_x_148:
[----:B------:R-:W-:Y:S01]  /*d350*/  IMAD.MOV.U32 R13, RZ, RZ, R18 ;  /* 0x000000ffff0d7224 */ /* 0x000fe200078e0012 */
[----:B------:R-:W-:Y:S02]  /*d360*/  MOV R12, 0x3 ;  /* 0x00000003000c7802 */ /* 0x000fe40000000f00 */
[----:B------:R-:W-:-:S13]  /*d370*/  IADD3 R2, P0, R14, R5, RZ ;  /* 0x000000050e027210 */ /* 0x000fda0007f1e0ff */
[----:B------:R-:W-:Y:S05]  /*d380*/  WARPSYNC.COLLECTIVE R15, `(.L_x_149) ;  /* 0x000000000f087348 */ /* 0x000fea0003c00000 */
[----:B------:R0:W1:Y:S02]  /*d390*/  SHFL.IDX P6, R14, R13, R12, R11 ;  /* 0x0000000c0d0e7389 */ /* 0x00006400000c000b */
[----:B01----:R-:W-:Y:S01]  /*d3a0*/  ENDCOLLECTIVE ;  /* 0x000000000000791b */ /* 0x003fe20003800000 */
.L_x_149:
[----:B------:R-:W-:Y:S01]  /*d3b0*/  IMAD.X R3, RZ, RZ, R3, P0 ;  /* 0x000000ffff037224 */ /* 0x000fe200000e0603 */
        /* <DEDUP_REMOVED lines=12> */
.L_x_150:
[----:B------:R-:W-:Y:S02]  /*d480*/  IMAD.MOV.U32 R13, RZ, RZ, R18 ;  /* 0x000000ffff0d7224 */ /* 0x000fe400078e0012 */
[----:B------:R-:W-:Y:S01]  /*d490*/  IMAD.MOV.U32 R12, RZ, RZ, 0x4 ;  /* 0x00000004ff0c7424 */ /* 0x000fe200078e00ff */
[----:B------:R-:W-:-:S13]  /*d4a0*/  IADD3 R2, P0, R14, R5, RZ ;  /* 0x000000050e027210 */ /* 0x000fda0007f1e0ff */
[----:B------:R-:W-:Y:S05]  /*d4b0*/  WARPSYNC.COLLECTIVE R15, `(.L_x_151) ;  /* 0x000000000f087348 */ /* 0x000fea0003c00000 */
[----:B------:R0:W1:Y:S02]  /*d4c0*/  SHFL.IDX P6, R14, R13, R12, R11 ;  /* 0x0000000c0d0e7389 */ /* 0x00006400000c000b */
[----:B01----:R-:W-:Y:S01]  /*d4d0*/  ENDCOLLECTIVE ;  /* 0x000000000000791b */ /* 0x003fe20003800000 */
.L_x_151:
        /* <DEDUP_REMOVED lines=13> */
.L_x_152:
[----:B------:R-:W-:Y:S01]  /*d5b0*/  MOV R13, R18 ;  /* 0x00000012000d7202 */ /* 0x000fe20000000f00 */
[----:B------:R-:W-:Y:S01]  /*d5c0*/  IMAD.MOV.U32 R12, RZ, RZ, 0x5 ;  /* 0x00000005ff0c7424 */ /* 0x000fe200078e00ff */
[----:B------:R-:W-:-:S13]  /*d5d0*/  IADD3 R2, P0, R14, R5, RZ ;  /* 0x000000050e027210 */ /* 0x000fda0007f1e0ff */
[----:B------:R-:W-:Y:S05]  /*d5e0*/  WARPSYNC.COLLECTIVE R15, `(.L_x_153) ;  /* 0x000000000f087348 */ /* 0x000fea0003c00000 */
[----:B------:R0:W1:Y:S02]  /*d5f0*/  SHFL.IDX P6, R14, R13, R12, R11 ;  /* 0x0000000c0d0e7389 */ /* 0x00006400000c000b */
[----:B01----:R-:W-:Y:S01]  /*d600*/  ENDCOLLECTIVE ;  /* 0x000000000000791b */ /* 0x003fe20003800000 */
.L_x_153:
[----:B------:R-:W-:Y:S01]  /*d610*/  IMAD.X R3, RZ, RZ, R3, P0 ;  /* 0x000000ffff037224 */ /* 0x000fe200000e0603 */
[----:B------:R-:W-:Y:S02]  /*d620*/  ISETP.LT.OR P0, PT, R8, 0x41, P2 ;  /* 0x000000410800780c */ /* 0x000fe40001701670 */
[----:B------:R-:W-:-:S11]  /*d630*/  MOV R13, R17 ;  /* 0x00000011000d7202 */ /* 0x000fd60000000f00 */
[----:B------:R-:W-:Y:S01]  /*d640*/  @!PT LDS RZ, [RZ] ;  /* 0x00000000fffff984 */ /* 0x000fe20000000800 */
[----:B------:R-:W-:Y:S01]  /*d650*/  @!PT LDS RZ, [RZ] ;  /* 0x00000000fffff984 */ /* 0x000fe20000000800 */
[----:B------:R-:W-:Y:S01]  /*d660*/  @!PT LDS RZ, [RZ] ;  /* 0x00000000fffff984 */ /* 0x000fe20000000800 */
[----:B------:R0:W-:Y:S01]  /*d670*/  LDGSTS.E.BYPASS.LTC128B.128 [R7+0x2400], desc[UR36][R2.64], !P0 ;  /* 0x0240000002077fae */ /* 0x0001e2000c101d64 */
[----:B------:R-:W-:Y:S01]  /*d680*/  ISETP.LT.OR P0, PT, R8, 0x41, P1 ;  /* 0x000000410800780c */ /* 0x000fe20000f01670 */
[----:B------:R-:W-:-:S12]  /*d690*/  IMAD.MOV.U32 R18, RZ, RZ, R14 ;  /* 0x000000ffff127224 */ /* 0x000fd800078e000e */
[----:B0-----:R-:W-:Y:S05]  /*d6a0*/  WARPSYNC.COLLECTIVE R15, `(.L_x_154) ;  /* 0x000000000f087348 */ /* 0x001fea0003c00000 */
[----:B------:R1:W2:Y:S02]  /*d6b0*/  SHFL.IDX P6, R14, R13, R12, R11 ;  /* 0x0000000c0d0e7389 */ /* 0x0002a400000c000b */
[----:B012---:R-:W-:Y:S01]  /*d6c0*/  ENDCOLLECTIVE ;  /* 0x000000000000791b */ /* 0x007fe20003800000 */
.L_x_154:
[----:B------:R-:W-:Y:S01]  /*d6d0*/  @!PT LDS RZ, [RZ] ;  /* 0x00000000fffff984 */ /* 0x000fe20000000800 */
[----:B------:R-:W-:Y:S01]  /*d6e0*/  @!PT LDS RZ, [RZ] ;  /* 0x00000000fffff984 */ /* 0x000fe20000000800 */
[----:B------:R-:W-:Y:S01]  /*d6f0*/  @!PT LDS RZ, [RZ] ;  /* 0x00000000fffff984 */ /* 0x000fe20000000800 */
[----:B------:R0:W-:Y:S01]  /*d700*/  LDGSTS.E.BYPASS.LTC128B.128 [R7+0x5400], desc[UR36][R2.64+0x80], !P0 ;  /* 0x0540008002077fae */ /* 0x0001e2000c101d64 */
[----:B------:R-:W-:Y:S05]  /*d710*/  BRA `(.L_x_155) ;  /* 0xffffffcc00c87947 */ /* 0x000fea000383ffff */
.L_x_71:
[----:B0-----:R0:W1:Y:S02]  /*d720*/  SYNCS.PHASECHK.TRANS64.TRYWAIT P0, [R4+URZ+0x2a860], R3 ;  /* 0x02a86003040075a7 */ /* 0x001064000800017f */
[----:B-1----:R-:W-:Y:S05]  /*d730*/  @!P0 NANOSLEEP.SYNCS 0x989680 ;  /* 0x009896800000895d */ /* 0x002fea0003900000 */
[----:B------:R-:W1:Y:S02]  /*d740*/  @!P0 SYNCS.PHASECHK.TRANS64 P0, [R4+URZ+0x2a860], R3 ;  /* 0x02a86003040085a7 */ /* 0x000e64000800007f */
[----:B-1----:R-:W-:Y:S05]  /*d750*/  @!P0 BRA `(.L_x_71) ;  /* 0xfffffffc00f08947 */ /* 0x002fea000383ffff */
[----:B------:R-:W-:Y:S05]  /*d760*/  BRA `(.L_x_156) ;  /* 0xffffffd0009c7947 */ /* 0x000fea000383ffff */
.L_x_72:
[----:B------:R-:W-:Y:S01]  /*d770*/  BSSY B0, `(.L_x_157) ;  /* 0x0000008000007945 */ /* 0x000fe20003800000 */
[----:B------:R-:W-:Y:S01]  /*d780*/  IMAD.MOV.U32 R13, RZ, RZ, R18 ;  /* 0x000000ffff0d7224 */ /* 0x000fe200078e0012 */
[----:B------:R-:W-:Y:S01]  /*d790*/  MOV R11, 0x181f ;  /* 0x0000181f000b7802 */ /* 0x000fe20000000f00 */
[----:B------:R-:W-:Y:S02]  /*d7a0*/  IMAD.MOV.U32 R12, RZ, RZ, RZ ;  /* 0x000000ffff0c7224 */ /* 0x000fe400078e00ff */
[----:B------:R-:W-:-:S07]  /*d7b0*/  IMAD.MOV.U32 R15, RZ, RZ, -0x1 ;  /* 0xffffffffff0f7424 */ /* 0x000fce00078e00ff */
[----:B0-----:R-:W-:Y:S05]  /*d7c0*/  WARPSYNC.COLLECTIVE R15, `(.L_x_158) ;  /* 0x000000000f087348 */ /* 0x001fea0003c00000 */
[----:B------:R1:W2:Y:S02]  /*d7d0*/  SHFL.IDX P6, R14, R13, R12, R11 ;  /* 0x0000000c0d0e7389 */ /* 0x0002a400000c000b */
[----:B012---:R-:W-:Y:S01]  /*d7e0*/  ENDCOLLECTIVE ;  /* 0x000000000000791b */ /* 0x007fe20003800000 */
.L_x_158:
[----:B------:R-:W-:Y:S05]  /*d7f0*/  BSYNC B0 ;  /* 0x0000000000007941 */ /* 0x000fea0003800000 */
.L_x_157:
[----:B------:R-:W-:Y:S01]  /*d800*/  MOV R13, R17 ;  /* 0x00000011000d7202 */ /* 0x000fe20000000f00 */
[----:B------:R-:W-:Y:S01]  /*d810*/  IMAD.MOV.U32 R12, RZ, RZ, RZ ;  /* 0x000000ffff0c7224 */ /* 0x000fe200078e00ff */
[----:B------:R-:W-:Y:S01]  /*d820*/  MOV R15, 0xffffffff ;  /* 0xffffffff000f7802 */ /* 0x000fe20000000f00 */
[----:B------:R-:W-:Y:S02]  /*d830*/  IMAD.MOV.U32 R11, RZ, RZ, 0x181f ;  /* 0x0000181fff0b7424 */ /* 0x000fe400078e00ff */
[----:B------:R-:W-:Y:S02]  /*d840*/  IMAD.MOV.U32 R0, RZ, RZ, R14 ;  /* 0x000000ffff007224 */ /* 0x000fe400078e000e */
[----:B------:R-:W-:-:S07]  /*d850*/  IMAD.SHL.U32 R6, R37, 0x2, RZ ;  /* 0x0000000225067824 */ /* 0x000fce00078e00ff */
[----:B------:R-:W-:Y:S05]  /*d860*/  WARPSYNC.COLLECTIVE R15, `(.L_x_159) ;  /* 0x000000000f087348 */ /* 0x000fea0003c00000 */
[----:B------:R0:W1:Y:S02]  /*d870*/  SHFL.IDX P6, R14, R13, R12, R11 ;  /* 0x0000000c0d0e7389 */ /* 0x00006400000c000b */
[----:B01----:R-:W-:Y:S01]  /*d880*/  ENDCOLLECTIVE ;  /* 0x000000000000791b */ /* 0x003fe20003800000 */
.L_x_159:
[----:B------:R-:W-:Y:S01]  /*d890*/  MOV R13, R18 ;  /* 0x00000012000d7202 */ /* 0x000fe20000000f00 */
[----:B------:R-:W-:Y:S01]  /*d8a0*/  IMAD.MOV.U32 R12, RZ, RZ, 0x1 ;  /* 0x00000001ff0c7424 */ /* 0x000fe200078e00ff */
[----:B------:R-:W-:-:S13]  /*d8b0*/  IADD3 R2, P0, R14, R6, RZ ;  /* 0x000000060e027210 */ /* 0x000fda0007f1e0ff */
[----:B------:R-:W-:Y:S05]  /*d8c0*/  WARPSYNC.COLLECTIVE R15, `(.L_x_160) ;  /* 0x000000000f087348 */ /* 0x000fea0003c00000 */
[----:B------:R0:W1:Y:S02]  /*d8d0*/  SHFL.IDX P6, R14, R13, R12, R11 ;  /* 0x0000000c0d0e7389 */ /* 0x00006400000c000b */
[----:B01----:R-:W-:Y:S01]  /*d8e0*/  ENDCOLLECTIVE ;  /* 0x000000000000791b */ /* 0x003fe20003800000 */
.L_x_160:
[----:B------:R-:W-:Y:S01]  /*d8f0*/  IMAD.X R3, RZ, RZ, R0, P0 ;  /* 0x000000ffff037224 */ /* 0x000fe200000e0600 */
[----:B------:R-:W-:Y:S02]  /*d900*/  ISETP.LT.OR P0, PT, R5, 0x1, P2 ;  /* 0x000000010500780c */ /* 0x000fe40001701670 */
[----:B------:R-:W-:Y:S02]  /*d910*/  LEA R0, R7, UR39, 0x1 ;  /* 0x0000002707007c11 */ /* 0x000fe4000f8e08ff */
[----:B------:R-:W-:-:S09]  /*d920*/  MOV R13, R17 ;  /* 0x00000011000d7202 */ /* 0x000fd20000000f00 */
        /* <DEDUP_REMOVED lines=9> */
.L_x_161:
[----:B------:R-:W-:Y:S01]  /*d9c0*/  @!PT LDS RZ, [RZ] ;  /* 0x00000000fffff984 */ /* 0x000fe20000000800 */
[----:B------:R-:W-:Y:S01]  /*d9d0*/  @!PT LDS RZ, [RZ] ;  /* 0x00000000fffff984 */ /* 0x000fe20000000800 */
[----:B------:R-:W-:Y:S01]  /*d9e0*/  @!PT LDS RZ, [RZ] ;  /* 0x00000000fffff984 */ /* 0x000fe20000000800 */
[----:B------:R0:W-:Y:S01]  /*d9f0*/  LDGSTS.E.BYPASS.LTC128B.128 [R0+0x3400], desc[UR36][R2.64+0x80], !P0 ;  /* 0x0340008002007fae */ /* 0x0001e2000c101d64 */
[----:B------:R-:W-:Y:S01]  /*da00*/  IMAD.MOV.U32 R13, RZ, RZ, R18 ;  /* 0x000000ffff0d7224 */ /* 0x000fe200078e0012 */
[----:B------:R-:W-:Y:S02]  /*da10*/  MOV R12, 0x2 ;  /* 0x00000002000c7802 */ /* 0x000fe40000000f00 */
[----:B0-----:R-:W-:-:S13]  /*da20*/  IADD3 R2, P0, R14, R6, RZ ;  /* 0x000000060e027210 */ /* 0x001fda0007f1e0ff */
[----:B------:R-:W-:Y:S05]  /*da30*/  WARPSYNC.COLLECTIVE R15, `(.L_x_162) ;  /* 0x000000000f087348 */ /* 0x000fea0003c00000 */
[----:B------:R0:W1:Y:S02]  /*da40*/  SHFL.IDX P6, R14, R13, R12, R11 ;  /* 0x0000000c0d0e7389 */ /* 0x00006400000c000b */
[----:B01----:R-:W-:Y:S01]  /*da50*/  ENDCOLLECTIVE ;  /* 0x000000000000791b */ /* 0x003fe20003800000 */
.L_x_162:
[----:B------:R-:W-:Y:S01]  /*da60*/  IMAD.X R3, RZ, RZ, R7, P0 ;  /* 0x000000ffff037224 */ /* 0x000fe200000e0607 */
[----:B------:R-:W-:Y:S01]  /*da70*/  ISETP.LT.OR P0, PT, R5, 0x11, P2 ;  /* 0x000000110500780c */ /* 0x000fe20001701670 */
[----:B------:R-:W-:-:S12]  /*da80*/  IMAD.MOV.U32 R13, RZ, RZ, R17 ;  /* 0x000000ffff0d7224 */ /* 0x000fd800078e0011 */
        /* <DEDUP_REMOVED lines=9> */
.L_x_163:
[----:B------:R-:W-:Y:S01]  /*db20*/  @!PT LDS RZ, [RZ] ;  /* 0x00000000fffff984 */ /* 0x000fe20000000800 */
[----:B------:R-:W-:Y:S01]  /*db30*/  @!PT LDS RZ, [RZ] ;  /* 0x00000000fffff984 */ /* 0x000fe20000000800 */
[----:B------:R-:W-:Y:S01]  /*db40*/  @!PT LDS RZ, [RZ] ;  /* 0x00000000fffff984 */ /* 0x000fe20000000800 */
[----:B------:R0:W-:Y:S01]  /*db50*/  LDGSTS.E.BYPASS.LTC128B.128 [R0+0x3c00], desc[UR36][R2.64+0x80], !P0 ;  /* 0x03c0008002007fae */ /* 0x0001e2000c101d64 */
[----:B------:R-:W-:Y:S02]  /*db60*/  IMAD.MOV.U32 R13, RZ, RZ, R18 ;  /* 0x000000ffff0d7224 */ /* 0x000fe400078e0012 */
[----:B------:R-:W-:Y:S01]  /*db70*/  IMAD.MOV.U32 R12, RZ, RZ, 0x3 ;  /* 0x00000003ff0c7424 */ /* 0x000fe200078e00ff */
[----:B0-----:R-:W-:-:S13]  /*db80*/  IADD3 R2, P0, R14, R6, RZ ;  /* 0x000000060e027210 */ /* 0x001fda0007f1e0ff */
[----:B------:R-:W-:Y:S05]  /*db90*/  WARPSYNC.COLLECTIVE R15, `(.L_x_164) ;  /* 0x000000000f087348 */ /* 0x000fea0003c00000 */
[----:B------:R0:W1:Y:S02]  /*dba0*/  SHFL.IDX P6, R14, R13, R12, R11 ;  /* 0x0000000c0d0e7389 */ /* 0x00006400000c000b */
[----:B01----:R-:W-:Y:S01]  /*dbb0*/  ENDCOLLECTIVE ;  /* 0x000000000000791b */ /* 0x003fe20003800000 */
.L_x_164:
[----:B------:R-:W-:Y:S02]  /*dbc0*/  IADD3.X R3, RZ, R7, RZ, P0, !PT ;  /* 0x00000007ff037210 */ /* 0x000fe400007fe4ff */
[----:B------:R-:W-:Y:S01]  /*dbd0*/  ISETP.LT.OR P0, PT, R5, 0x21, P2 ;  /* 0x000000210500780c */ /* 0x000fe20001701670 */
[----:B------:R-:W-:-:S12]  /*dbe0*/  IMAD.MOV.U32 R13, RZ, RZ, R17 ;  /* 0x000000ffff0d7224 */ /* 0x000fd800078e0011 */
[----:B------:R-:W-:Y:S01]  /*dbf0*/  @!PT LDS RZ, [RZ] ;  /* 0x00000000fffff984 */ /* 0x000fe20000000800 */
[----:B------:R-:W-:Y:S01]  /*dc00*/  @!PT LDS RZ, [RZ] ;  /* 0x00000000fffff984 */ /* 0x000fe20000000800 */
[----:B------:R-:W-:Y:S01]  /*dc10*/  @!PT LDS RZ, [RZ] ;  /* 0x00000000fffff984 */ /* 0x000fe20000000800 */
[----:B------:R0:W-:Y:S01]  /*dc20*/  LDGSTS.E.BYPASS.LTC128B.128 [R0+0x1400], desc[UR36][R2.64], !P0 ;  /* 0x0140000002007fae */ /* 0x0001e2000c101d64 */
[----:B------:R-:W-:Y:S02]  /*dc30*/  ISETP.LT.OR P0, PT, R5, 0x21, P1 ;  /* 0x000000210500780c */ /* 0x000fe40000f01670 */
[----:B------:R-:W-:-:S11]  /*dc40*/  MOV R7, R14 ;  /* 0x0000000e00077202 */ /* 0x000fd60000000f00 */
[----:B0-----:R-:W-:Y:S05]  /*dc50*/  WARPSYNC.COLLECTIVE R15, `(.L_x_165) ;  /* 0x000000000f087348 */ /* 0x001fea0003c00000 */
[----:B------:R1:W2:Y:S02]  /*dc60*/  SHFL.IDX P6, R14, R13, R12, R11 ;  /* 0x0000000c0d0e7389 */ /* 0x0002a400000c000b */
[----:B012---:R-:W-:Y:S01]  /*dc70*/  ENDCOLLECTIVE ;  /* 0x000000000000791b */ /* 0x007fe20003800000 */
.L_x_165:
[----:B------:R-:W-:Y:S01]  /*dc80*/  @!PT LDS RZ, [RZ] ;  /* 0x00000000fffff984 */ /* 0x000fe20000000800 */
[----:B------:R-:W-:Y:S01]  /*dc90*/  @!PT LDS RZ, [RZ] ;  /* 0x00000000fffff984 */ /* 0x000fe20000000800 */
[----:B------:R-:W-:Y:S01]  /*dca0*/  @!PT LDS RZ, [RZ] ;  /* 0x00000000fffff984 */ /* 0x000fe20000000800 */
[----:B------:R0:W-:Y:S01]  /*dcb0*/  LDGSTS.E.BYPASS.LTC128B.128 [R0+0x4400], desc[UR36][R2.64+0x80], !P0 ;  /* 0x0440008002007fae */ /* 0x0001e2000c101d64 */
[----:B------:R-:W-:Y:S01]  /*dcc0*/  MOV R13, R18 ;  /* 0x00000012000d7202 */ /* 0x000fe20000000f00 */
[----:B------:R-:W-:Y:S01]  /*dcd0*/  IMAD.MOV.U32 R12, RZ, RZ, 0x4 ;  /* 0x00000004ff0c7424 */ /* 0x000fe200078e00ff */
[----:B0-----:R-:W-:-:S13]  /*dce0*/  IADD3 R2, P0, R14, R6, RZ ;  /* 0x000000060e027210 */ /* 0x001fda0007f1e0ff */
[----:B------:R-:W-:Y:S05]  /*dcf0*/  WARPSYNC.COLLECTIVE R15, `(.L_x_166) ;  /* 0x000000000f087348 */ /* 0x000fea0003c00000 */
[----:B------:R0:W1:Y:S02]  /*dd00*/  SHFL.IDX P6, R14, R13, R12, R11 ;  /* 0x0000000c0d0e7389 */ /* 0x00006400000c000b */
[----:B01----:R-:W-:Y:S01]  /*dd10*/  ENDCOLLECTIVE ;  /* 0x000000000000791b */ /* 0x003fe20003800000 */
.L_x_166:
        /* <DEDUP_REMOVED lines=12> */
.L_x_167:
        /* <DEDUP_REMOVED lines=10> */
.L_x_168:
        /* <DEDUP_REMOVED lines=12> */
.L_x_169:
[----:B------:R-:W-:Y:S01]  /*df40*/  @!PT LDS RZ, [RZ] ;  /* 0x00000000fffff984 */ /* 0x000fe20000000800 */
[----:B------:R-:W-:Y:S01]  /*df50*/  @!PT LDS RZ, [RZ] ;  /* 0x00000000fffff984 */ /* 0x000fe20000000800 */
[----:B------:R-:W-:Y:S01]  /*df60*/  @!PT LDS RZ, [RZ] ;  /* 0x00000000fffff984 */ /* 0x000fe20000000800 */
[----:B------:R0:W-:Y:S01]  /*df70*/  LDGSTS.E.BYPASS.LTC128B.128 [R0+0x5400], desc[UR36][R2.64+0x80], !P0 ;  /* 0x0540008002007fae */ /* 0x0001e2000c101d64 */
[----:B------:R-:W-:Y:S05]  /*df80*/  BRA `(.L_x_170) ;  /* 0xffffffcc00607947 */ /* 0x000fea000383ffff */
.L_x_77:
[----:B0-----:R0:W1:Y:S02]  /*df90*/  SYNCS.PHASECHK.TRANS64.TRYWAIT P0, [R5+URZ+0x2a820], R0 ;  /* 0x02a82000050075a7 */ /* 0x001064000800017f */
[----:B-1----:R-:W-:Y:S05]  /*dfa0*/  @!P0 NANOSLEEP.SYNCS 0x989680 ;  /* 0x009896800000895d */ /* 0x002fea0003900000 */
[----:B------:R-:W1:Y:S02]  /*dfb0*/  @!P0 SYNCS.PHASECHK.TRANS64 P0, [R5+URZ+0x2a820], R0 ;  /* 0x02a82000050085a7 */ /* 0x000e64000800007f */
[----:B-1----:R-:W-:Y:S05]  /*dfc0*/  @!P0 BRA `(.L_x_77) ;  /* 0xfffffffc00f08947 */ /* 0x002fea000383ffff */
[----:B------:R-:W-:Y:S05]  /*dfd0*/  BRA `(.L_x_171) ;  /* 0xffffffcc00f47947 */ /* 0x000fea000383ffff */
.L_x_78:
[----:B------:R-:W1:Y:S01]  /*dfe0*/  S2R R2, SR_TID.X ;  /* 0x0000000000027919 */ /* 0x000e620000002100 */
[----:B------:R-:W-:Y:S01]  /*dff0*/  BSSY B0, `(.L_x_172) ;  /* 0x000000a000007945 */ /* 0x000fe20003800000 */
[----:B------:R-:W-:Y:S01]  /*e000*/  IMAD.MOV.U32 R12, RZ, RZ, RZ ;  /* 0x000000ffff0c7224 */ /* 0x000fe200078e00ff */
[----:B------:R-:W-:Y:S01]  /*e010*/  MOV R15, 0xffffffff ;  /* 0xffffffff000f7802 */ /* 0x000fe20000000f00 */
[----:B------:R-:W-:Y:S01]  /*e020*/  IMAD.MOV.U32 R11, RZ, RZ, 0x1f ;  /* 0x0000001fff0b7424 */ /* 0x000fe200078e00ff */
[----:B-1----:R-:W-:-:S04]  /*e030*/  SHF.R.U32.HI R2, RZ, 0x5, R2 ;  /* 0x00000005ff027819 */ /* 0x002fc80000011602 */
[----:B------:R-:W-:-:S04]  /*e040*/  LOP3.LUT R2, R2, 0x3, RZ, 0xc0, !PT ;  /* 0x0000000302027812 */ /* 0x000fc800078ec0ff */
[----:B------:R-:W-:-:S07]  /*e050*/  MOV R13, R2 ;  /* 0x00000002000d7202 */ /* 0x000fce0000000f00 */
[----:B0-----:R-:W-:Y:S05]  /*e060*/  WARPSYNC.COLLECTIVE R15, `(.L_x_173) ;  /* 0x000000000f087348 */ /* 0x001fea0003c00000 */
[----:B------:R1:W2:Y:S02]  /*e070*/  SHFL.IDX P6, R14, R13, R12, R11 ;  /* 0x0000000c0d0e7389 */ /* 0x0002a400000c000b */
[----:B012---:R-:W-:Y:S01]  /*e080*/  ENDCOLLECTIVE ;  /* 0x000000000000791b */ /* 0x007fe20003800000 */
.L_x_173:
[----:B------:R-:W-:Y:S05]  /*e090*/  BSYNC B0 ;  /* 0x0000000000007941 */ /* 0x000fea0003800000 */
.L_x_172:
[----:B------:R-:W-:Y:S05]  /*e0a0*/  BRA `(.L_x_174) ;  /* 0xffffffcc00dc7947 */ /* 0x000fea000383ffff */
.L_x_81:
[----:B------:R-:W-:Y:S01]  /*e0b0*/  BSSY B1, `(.L_x_175) ;  /* 0x0000006000017945 */ /* 0x000fe20003800000 */
[----:B------:R-:W-:-:S07]  /*e0c0*/  IMAD.MOV.U32 R15, RZ, RZ, -0x1 ;  /* 0xffffffffff0f7424 */ /* 0x000fce00078e00ff */
[----:B0-----:R-:W-:Y:S05]  /*e0d0*/  WARPSYNC.COLLECTIVE R15, `(.L_x_176) ;  /* 0x000000000f0c7348 */ /* 0x001fea0003c00000 */
[----:B------:R-:W-:Y:S02]  /*e0e0*/  ELECT P6, UR62, PT ;  /* 0x00000000003e782f */ /* 0x000fe400038c0000 */
[----:B------:R-:W-:Y:S01]  /*e0f0*/  MOV R14, UR62 ;  /* 0x0000003e000e7c02 */ /* 0x000fe20008000f00 */
[----:B0-----:R-:W-:Y:S10]  /*e100*/  ENDCOLLECTIVE ;  /* 0x000000000000791b */ /* 0x001ff40003800000 */
.L_x_176:
[----:B------:R-:W-:Y:S05]  /*e110*/  BSYNC B1 ;  /* 0x0000000000017941 */ /* 0x000fea0003800000 */
.L_x_175:
[----:B------:R-:W-:Y:S05]  /*e120*/  BRA `(.L_x_177) ;  /* 0xffffffcc00d47947 */ /* 0x000fea000383ffff */
.L_x_83:
[----:B0-----:R0:W1:Y:S02]  /*e130*/  SYNCS.PHASECHK.TRANS64.TRYWAIT P1, [R3+URZ+0x2a840], R2 ;  /* 0x02a84002030075a7 */ /* 0x001064000802017f */
[----:B-1----:R-:W-:Y:S05]  /*e140*/  @!P1 NANOSLEEP.SYNCS 0x989680 ;  /* 0x009896800000995d */ /* 0x002fea0003900000 */
[----:B------:R-:W1:Y:S02]  /*e150*/  @!P1 SYNCS.PHASECHK.TRANS64 P1, [R3+URZ+0x2a840], R2 ;  /* 0x02a84002030095a7 */ /* 0x000e64000802007f */
[----:B-1----:R-:W-:Y:S05]  /*e160*/  @!P1 BRA `(.L_x_83) ;  /* 0xfffffffc00f09947 */ /* 0x002fea000383ffff */
[----:B------:R-:W-:Y:S05]  /*e170*/  BRA `(.L_x_178) ;  /* 0xffffffcc00fc7947 */ /* 0x000fea000383ffff */
.L_x_85:
[----:B-1----:R1:W2:Y:S02]  /*e180*/  SYNCS.PHASECHK.TRANS64.TRYWAIT P1, [R5+URZ+0x2a840], R0 ;  /* 0x02a84000050075a7 */ /* 0x0022a4000802017f */
[----:B--2---:R-:W-:Y:S05]  /*e190*/  @!P1 NANOSLEEP.SYNCS 0x989680 ;  /* 0x009896800000995d */ /* 0x004fea0003900000 */
[----:B------:R-:W2:Y:S02]  /*e1a0*/  @!P1 SYNCS.PHASECHK.TRANS64 P1, [R5+URZ+0x2a840], R0 ;  /* 0x02a84000050095a7 */ /* 0x000ea4000802007f */
[----:B--2---:R-:W-:Y:S05]  /*e1b0*/  @!P1 BRA `(.L_x_85) ;  /* 0xfffffffc00f09947 */ /* 0x004fea000383ffff */
[----:B------:R-:W-:Y:S05]  /*e1c0*/  BRA `(.L_x_179) ;  /* 0xffffffd000087947 */ /* 0x000fea000383ffff */
.L_x_87:
[----:B--2---:R2:W3:Y:S02]  /*e1d0*/  SYNCS.PHASECHK.TRANS64.TRYWAIT P1, [R3+URZ+0x2a860], R2 ;  /* 0x02a86002030075a7 */ /* 0x0044e4000802017f */
[----:B---3--:R-:W-:Y:S05]  /*e1e0*/  @!P1 NANOSLEEP.SYNCS 0x989680 ;  /* 0x009896800000995d */ /* 0x008fea0003900000 */
[----:B------:R-:W3:Y:S02]  /*e1f0*/  @!P1 SYNCS.PHASECHK.TRANS64 P1, [R3+URZ+0x2a860], R2 ;  /* 0x02a86002030095a7 */ /* 0x000ee4000802007f */
[----:B---3--:R-:W-:Y:S05]  /*e200*/  @!P1 BRA `(.L_x_87) ;  /* 0xfffffffc00f09947 */ /* 0x008fea000383ffff */
[----:B------:R-:W-:Y:S05]  /*e210*/  BRA `(.L_x_180) ;  /* 0xffffffd000047947 */ /* 0x000fea000383ffff */
.L_x_181:
[----:B------:R-:W-:-:S00]  /*e220*/  BRA `(.L_x_181) ;  /* 0xfffffffc00fc7947 */ /* 0x000fc0000383ffff */
[----:B------:R-:W-:-:S00]  /*e230*/  NOP ;  /* 0x0000000000007918 */ /* 0x000fc00000000000 */
        /* <DEDUP_REMOVED lines=12> */
.L_x_3226:


//--------------------- .text._ZN7cutlass13device_kernelIN5flash11enable_sm90INS1_16FlashAttnFwdSm90INS1_25CollectiveMainloopFwdSm90ILi2EN4cute5tupleIJNS5_1CILi1EEES8_S8_EEENS6_IJNS7_ILi128EEENS7_ILi96EEENS7_ILi192EEEEEELi128ENS_10bfloat16_tEfNS_4arch4Sm90ELb0ELb0ELb1ELb1ELb1ELb0ELb0ELb1ELb1ELb1ELb0ELb0EEENS1_21CollectiveEpilogueFwdINS6_IJSA_SA_SB_EEES9_SE_SG_Li256ELb1ELb1ELb0ELb0EEENS1_36VarlenDynamicPersistentTileSchedulerILi128ELi96ELi256ELi128ELb0ELb1ELb1ELb0ELb1ELb1EEEEEEEEEvNT_6ParamsE --------------------------
	.section	.text._ZN7cutlass13device_kernelIN5flash11enable_sm90INS1_16FlashAttnFwdSm90INS1_25CollectiveMainloopFwdSm90ILi2EN4cute5tupleIJNS5_1CILi1EEES8_S8_EEENS6_IJNS7_ILi128EEENS7_ILi96EEENS7_ILi192EEEEEELi128ENS_10bfloat16_tEfNS_4arch4Sm90ELb0ELb0ELb1ELb1ELb1ELb0ELb0ELb1ELb1ELb1ELb0ELb0EEENS1_21CollectiveEpilogueFwdINS6_IJSA_SA_SB_EEES9_SE_SG_Li256ELb1ELb1ELb0ELb0EEENS1_36VarlenDynamicPersistentTileSchedulerILi128ELi96ELi256ELi128ELb0ELb1ELb1ELb0ELb1ELb1EEEEEEEEEvNT_6ParamsE,"ax",@progbits
	.align	128
.text._ZN7cutlass13device_kernelIN5flash11enable_sm90INS1_16FlashAttnFwdSm90INS1_25CollectiveMainloopFwdSm90ILi2EN4cute5tupleIJNS5_1CILi1EEES8_S8_EEENS6_IJNS7_ILi128EEENS7_ILi96EEENS7_ILi192EEEEEELi128ENS_10bfloat16_tEfNS_4arch4Sm90ELb0ELb0ELb1ELb1ELb1ELb0ELb0ELb1ELb1ELb1ELb0ELb0EEENS1_21CollectiveEpilogueFwdINS6_IJSA_SA_SB_EEES9_SE_SG_Li256ELb1ELb1ELb0ELb0EEENS1_36VarlenDynamicPersistentTileSchedulerILi128ELi96ELi256ELi128ELb0ELb1ELb1ELb0ELb1ELb1EEEEEEEEEvNT_6ParamsE:
        .type           _ZN7cutlass13device_kernelIN5flash11enable_sm90INS1_16FlashAttnFwdSm90INS1_25CollectiveMainloopFwdSm90ILi2EN4cute5tupleIJNS5_1CILi1EEES8_S8_EEENS6_IJNS7_ILi128EEENS7_ILi96EEENS7_ILi192EEEEEELi128ENS_10bfloat16_tEfNS_4arch4Sm90ELb0ELb0ELb1ELb1ELb1ELb0ELb0ELb1ELb1ELb1ELb0ELb0EEENS1_21CollectiveEpilogueFwdINS6_IJSA_SA_SB_EEES9_SE_SG_Li256ELb1ELb1ELb0ELb0EEENS1_36VarlenDynamicPersistentTileSchedulerILi128ELi96ELi256ELi128ELb0ELb1ELb1ELb0ELb1ELb1EEEEEEEEEvNT_6ParamsE,@function
        .size           _ZN7cutlass13device_kernelIN5flash11enable_sm90INS1_16FlashAttnFwdSm90INS1_25CollectiveMainloopFwdSm90ILi2EN4cute5tupleIJNS5_1CILi1EEES8_S8_EEENS6_IJNS7_ILi128EEENS7_ILi96EEENS7_ILi192EEEEEELi128ENS_10bfloat16_tEfNS_4arch4Sm90ELb0ELb0ELb1ELb1ELb1ELb0ELb0ELb1ELb1ELb1ELb0ELb0EEENS1_21CollectiveEpilogueFwdINS6_IJSA_SA_SB_EEES9_SE_SG_Li256ELb1ELb1ELb0ELb0EEENS1_36VarlenDynamicPersistentTileSchedulerILi128ELi96ELi256ELi128ELb0ELb1ELb1ELb0ELb1ELb1EEEEEEEEEvNT_6ParamsE,(.L_x_3227 - _ZN7cutlass13device_kernelIN5flash11enable_sm90INS1_16FlashAttnFwdSm90INS1_25CollectiveMainloopFwdSm90ILi2EN4cute5tupleIJNS5_1CILi1EEES8_S8_EEENS6_IJNS7_ILi128EEENS7_ILi96EEENS7_ILi192EEEEEELi128ENS_10bfloat16_tEfNS_4arch4Sm90ELb0ELb0ELb1ELb1ELb1ELb0ELb0ELb1ELb1ELb1ELb0ELb0EEENS1_21CollectiveEpilogueFwdINS6_IJSA_SA_SB_EEES9_SE_SG_Li256ELb1ELb1ELb0ELb0EEENS1_36VarlenDynamicPersistentTileSchedulerILi128ELi96ELi256ELi128ELb0ELb1ELb1ELb0ELb1ELb1EEEEEEEEEvNT_6ParamsE)
        .other          _ZN7cutlass13device_kernelIN5flash11enable_sm90INS1_16FlashAttnFwdSm90INS1_25CollectiveMainloopFwdSm90ILi2EN4cute5tupleIJNS5_1CILi1EEES8_S8_EEENS6_IJNS7_ILi128EEENS7_ILi96EEENS7_ILi192EEEEEELi128ENS_10bfloat16_tEfNS_4arch4Sm90ELb0ELb0ELb1ELb1ELb1ELb0ELb0ELb1ELb1ELb1ELb0ELb0EEENS1_21CollectiveEpilogueFwdINS6_IJSA_SA_SB_EEES9_SE_SG_Li256ELb1ELb1ELb0ELb0EEENS1_36VarlenDynamicPersistentTileSchedulerILi128ELi96ELi256ELi128ELb0ELb1ELb1ELb0ELb1ELb1EEEEEEEEEvNT_6ParamsE,@"STO_CUDA_ENTRY STV_DEFAULT"
_ZN7cutlass13device_kernelIN5flash11enable_sm90INS1_16FlashAttnFwdSm90INS1_25CollectiveMainloopFwdSm90ILi2EN4cute5tupleIJNS5_1CILi1EEES8_S8_EEENS6_IJNS7_ILi128EEENS7_ILi96EEENS7_ILi192EEEEEELi128ENS_10bfloat16_tEfNS_4arch4Sm90ELb0ELb0ELb1ELb1ELb1ELb0ELb0ELb1ELb1ELb1ELb0ELb0EEENS1_21CollectiveEpilogueFwdINS6_IJSA_SA_SB_EEES9_SE_SG_Li256ELb1ELb1ELb0ELb0EEENS1_36VarlenDynamicPersistentTileSchedulerILi128ELi96ELi256ELi128ELb0ELb1ELb1ELb0ELb1ELb1EEEEEEEEEvNT_6ParamsE:
        /* <DEDUP_REMOVED lines=45> */
.L_x_182:
        /* <DEDUP_REMOVED lines=22> */
.L_x_183:
        /* <DEDUP_REMOVED lines=18> */
.L_x_184:
        /* <DEDUP_REMOVED lines=22> */
.L_x_185:
        /* <DEDUP_REMOVED lines=22> */
.L_x_186:
[----:B------:R-:W-:Y:S01]  /*0810*/  ISETP.NE.AND P0, PT, R2, RZ, PT ;  /* 0x000000ff0200720c */ /* 0x000fe20003f05270 */
[----:B------:R-:W-:Y:S01]  /*0820*/  IMAD.MOV.U32 R2, RZ, RZ, 0x1 ;  /* 0x00000001ff027424 */ /* 0x000fe200078e00ff */
[----:B------:R-:W-:Y:S01]  /*0830*/  NOP ;  /* 0x0000000000007918 */ /* 0x000fe20000000000 */
[----:B------:R-:W-:-:S03]  /*0840*/  ULDC.64 UR36, c[0x0][0x208] ;  /* 0x0000820000247ab9 */ /* 0x000fc60000000a00 */
[----:B------:R-:W-:-:S05]  /*0850*/  SEL R2, R2, 0x2, !P0 ;  /* 0x0000000202027807 */ /* 0x000fca0004000000 */
[----:B------:R0:W-:Y:S02]  /*0860*/  STL [R1+0x4], R2 ;  /* 0x0000040201007387 */ /* 0x0001e40000100800 */
[----:B01234-:R-:W-:Y:S06]  /*0870*/  BAR.SYNC.DEFER_BLOCKING 0x0 ;  /* 0x0000000000007b1d */ /* 0x01ffec0000010000 */
[----:B------:R-:W-:Y:S05]  /*0880*/  @!P0 BRA `(.L_x_187) ;  /* 0x0000008000ac8947 */ /* 0x000fea0003800000 */
.L_x_188:
[----:B------:R-:W-:-:S08]  /*0890*/  NOP ;  /* 0x0000000000007918 */ /* 0x000fd00000000000 */
[----:B------:R-:W0:Y:S02]  /*08a0*/  USETMAXREG.TRY_ALLOC.CTAPOOL UP0, 0xe8 ;  /* 0x000000e8000079c8 */ /* 0x000e240008000600 */
[----:B0-----:R-:W-:-:S13]  /*08b0*/  PLOP3.LUT P0, PT, PT, PT, UP0, 0x80, 0x0 ;  /* 0x000000000000781c */ /* 0x001fda0003f0f008 */
[----:B------:R-:W-:Y:S05]  /*08c0*/  @!P0 BRA `(.L_x_188) ;  /* 0xfffffffc00f08947 */ /* 0x000fea000383ffff */
[----:B------:R-:W0:Y:S08]  /*08d0*/  S2UR UR5, SR_CgaCtaId ;  /* 0x00000000000579c3 */ /* 0x000e300000008800 */
[----:B------:R-:W-:Y:S06]  /*08e0*/  BAR.ARV 0x8, 0x180 ;  /* 0x0206000000007b1d */ /* 0x000fec0000002000 */
[----:B------:R-:W-:-:S02]  /*08f0*/  UMOV UR4, 0x400 ;  /* 0x0000040000047882 */ /* 0x000fc40000000000 */
[----:B------:R-:W-:Y:S01]  /*0900*/  BAR.SYNC.DEFER_BLOCKING 0x5, 0x180 ;  /* 0x0146000000007b1d */ /* 0x000fe20000010000 */
[----:B0-----:R-:W-:-:S09]  /*0910*/  ULEA UR4, UR5, UR4, 0x18 ;  /* 0x0000000405047291 */ /* 0x001fd2000f8ec03f */
[----:B------:R-:W0:Y:S01]  /*0920*/  LDS.128 R48, [UR4+0x2a8d0] ;  /* 0x02a8d004ff307984 */ /* 0x000e220008000c00 */
[----:B------:R-:W-:Y:S01]  /*0930*/  ULDC UR4, c[0x0][0xc3c] ;  /* 0x00030f0000047ab9 */ /* 0x000fe20000000800 */
[----:B------:R-:W-:Y:S06]  /*0940*/  BAR.ARV 0x4, 0x180 ;  /* 0x0106000000007b1d */ /* 0x000fec0000002000 */
[----:B0-----:R-:W-:-:S13]  /*0950*/  ISETP.GE.AND P0, PT, R51, UR4, PT ;  /* 0x0000000433007c0c */ /* 0x001fda000bf06270 */
[----:B------:R-:W-:Y:S05]  /*0960*/  @P0 EXIT ;  /* 0x000000000000094d */ /* 0x000fea0003800000 */
[----:B------:R-:W2:Y:S01]  /*0970*/  LDL.LU R10, [R1+0x4] ;  /* 0x00000400010a7983 */ /* 0x000ea20000300800 */
[----:B------:R-:W0:Y:S02]  /*0980*/  S2R R0, SR_TID.X ;  /* 0x0000000000007919 */ /* 0x000e240000002100 */
[----:B0-----:R-:W-:-:S05]  /*0990*/  VIADD R171, R0, 0xffffff80 ;  /* 0xffffff8000ab7836 */ /* 0x001fca0000000000 */
[----:B------:R-:W-:-:S04]  /*09a0*/  SHF.R.S32.HI R0, RZ, 0x1f, R171 ;  /* 0x0000001fff007819 */ /* 0x000fc800000114ab */
[----:B------:R-:W-:-:S04]  /*09b0*/  LEA.HI R3, R0, R171, RZ, 0x7 ;  /* 0x000000ab00037211 */ /* 0x000fc800078f38ff */
[----:B------:R-:W-:Y:S02]  /*09c0*/  LOP3.LUT R2, R3, 0xffffff80, RZ, 0xc0, !PT ;  /* 0xffffff8003027812 */ /* 0x000fe400078ec0ff */
[----:B------:R-:W-:-:S03]  /*09d0*/  LEA.HI R4, R0, R171, RZ, 0x5 ;  /* 0x000000ab00047211 */ /* 0x000fc600078f28ff */
[C---:B------:R-:W-:Y:S01]  /*09e0*/  IMAD.IADD R163, R171.reuse, 0x1, -R2 ;  /* 0x00000001aba37824 */ /* 0x040fe200078e0a02 */
[----:B------:R-:W-:Y:S02]  /*09f0*/  LEA.HI R2, R0, R171, RZ, 0x4 ;  /* 0x000000ab00027211 */ /* 0x000fe400078f20ff */
[----:B------:R-:W-:Y:S02]  /*0a00*/  SHF.L.U32 R6, R4, 0x5, RZ ;  /* 0x0000000504067819 */ /* 0x000fe400000006ff */
[----:B------:R-:W-:Y:S02]  /*0a10*/  LOP3.LUT R4, R2, 0x3fffff0, RZ, 0xc0, !PT ;  /* 0x03fffff002047812 */ /* 0x000fe400078ec0ff */
[----:B------:R-:W-:Y:S02]  /*0a20*/  SHF.R.S32.HI R5, RZ, 0x4, R2 ;  /* 0x00000004ff057819 */ /* 0x000fe40000011402 */
[----:B------:R-:W-:Y:S01]  /*0a30*/  SHF.R.S32.HI R8, RZ, 0x1f, R163 ;  /* 0x0000001fff087819 */ /* 0x000fe200000114a3 */
[----:B------:R-:W-:Y:S01]  /*0a40*/  IMAD.IADD R4, R171, 0x1, -R4 ;  /* 0x00000001ab047824 */ /* 0x000fe200078e0a04 */
[----:B------:R-:W-:-:S02]  /*0a50*/  LOP3.LUT R7, R6, 0xfffffc00, RZ, 0xc0, !PT ;  /* 0xfffffc0006077812 */ /* 0x000fc400078ec0ff */
[----:B------:R-:W-:Y:S02]  /*0a60*/  LEA.HI R2, R2, R5, RZ, 0x1 ;  /* 0x0000000502027211 */ /* 0x000fe400078f08ff */
[----:B------:R-:W-:Y:S01]  /*0a70*/  LEA.HI R9, R8, R163, RZ, 0x2 ;  /* 0x000000a308097211 */ /* 0x000fe200078f10ff */
[----:B------:R-:W-:Y:S01]  /*0a80*/  IMAD R7, R4, 0x40, R7 ;  /* 0x0000004004077824 */ /* 0x000fe200078e0207 */
[----:B------:R-:W-:Y:S02]  /*0a90*/  LOP3.LUT R2, R2, 0x1ffffffe, RZ, 0xc0, !PT ;  /* 0x1ffffffe02027812 */ /* 0x000fe400078ec0ff */
[----:B------:R-:W-:Y:S02]  /*0aa0*/  LEA.HI R4, R0, R171, RZ, 0x2 ;  /* 0x000000ab00047211 */ /* 0x000fe400078f10ff */
[--C-:B------:R-:W-:Y:S02]  /*0ab0*/  SHF.R.S32.HI R6, RZ, 0x2, R9.reuse ;  /* 0x00000002ff067819 */ /* 0x100fe40000011409 */
[----:B------:R-:W-:Y:S01]  /*0ac0*/  SHF.R.S32.HI R11, RZ, 0x1f, R9 ;  /* 0x0000001fff0b7819 */ /* 0x000fe20000011409 */
[----:B------:R-:W-:Y:S01]  /*0ad0*/  IMAD.IADD R2, R5, 0x1, -R2 ;  /* 0x0000000105027824 */ /* 0x000fe200078e0a02 */
[----:B------:R-:W-:-:S02]  /*0ae0*/  LOP3.LUT R4, R4, 0xfffffffc, RZ, 0xc0, !PT ;  /* 0xfffffffc04047812 */ /* 0x000fc400078ec0ff */
[----:B------:R-:W-:Y:S02]  /*0af0*/  LEA.HI R0, R0, R171, RZ, 0x3 ;  /* 0x000000ab00007211 */ /* 0x000fe400078f18ff */
[----:B------:R-:W-:Y:S02]  /*0b00*/  LEA.HI R11, R11, R6, RZ, 0x3 ;  /* 0x000000060b0b7211 */ /* 0x000fe400078f18ff */
[----:B------:R-:W-:Y:S01]  /*0b10*/  SHF.R.S32.HI R164, RZ, 0x7, R3 ;  /* 0x00000007ffa47819 */ /* 0x000fe20000011403 */
[----:B------:R-:W-:Y:S01]  /*0b20*/  IMAD R168, R2, 0x8, R7 ;  /* 0x0000000802a87824 */ /* 0x000fe200078e0207 */
[----:B------:R-:W-:Y:S01]  /*0b30*/  LOP3.LUT R2, R0, 0xfffffff8, RZ, 0xc0, !PT ;  /* 0xfffffff800027812 */ /* 0x000fe200078ec0ff */
[----:B------:R-:W-:Y:S01]  /*0b40*/  IMAD.IADD R4, R171, 0x1, -R4 ;  /* 0x00000001ab047824 */ /* 0x000fe200078e0a04 */
[----:B------:R-:W-:Y:S02]  /*0b50*/  LOP3.LUT R11, R11, 0xfffffff8, RZ, 0xc0, !PT ;  /* 0xfffffff80b0b7812 */ /* 0x000fe400078ec0ff */
[----:B------:R-:W-:-:S02]  /*0b60*/  LEA.HI R8, R8, R163, RZ, 0x5 ;  /* 0x000000a308087211 */ /* 0x000fc400078f28ff */
[----:B------:R-:W-:Y:S01]  /*0b70*/  LEA.HI R3, R3, R164, RZ, 0x1 ;  /* 0x000000a403037211 */ /* 0x000fe200078f08ff */
[----:B------:R-:W-:Y:S01]  /*0b80*/  IMAD.IADD R19, R171, 0x1, -R2 ;  /* 0x00000001ab137824 */ /* 0x000fe200078e0a02 */
[----:B------:R-:W-:Y:S02]  /*0b90*/  IADD3 R11, R6, -R11, RZ ;  /* 0x8000000b060b7210 */ /* 0x000fe40007ffe0ff */
[----:B------:R-:W-:Y:S02]  /*0ba0*/  LEA.HI R5, R4, R4, RZ, 0x1 ;  /* 0x0000000404057211 */ /* 0x000fe400078f08ff */
[----:B------:R-:W-:Y:S02]  /*0bb0*/  SHF.R.S32.HI R8, RZ, 0x5, R8 ;  /* 0x00000005ff087819 */ /* 0x000fe40000011408 */
[----:B------:R-:W-:Y:S01]  /*0bc0*/  LOP3.LUT R3, R3, 0x3fffffe, RZ, 0xc0, !PT ;  /* 0x03fffffe03037812 */ /* 0x000fe200078ec0ff */
[----:B------:R-:W-:Y:S01]  /*0bd0*/  IMAD.SHL.U32 R2, R19, 0x8, RZ ;  /* 0x0000000813027824 */ /* 0x000fe200078e00ff */
[----:B------:R-:W-:Y:S01]  /*0be0*/  LOP3.LUT R6, R9, 0x7ffffffc, RZ, 0xc0, !PT ;  /* 0x7ffffffc09067812 */ /* 0x000fe200078ec0ff */
[----:B------:R-:W-:Y:S01]  /*0bf0*/  IMAD R8, R8, 0x10, R11 ;  /* 0x0000001008087824 */ /* 0x000fe200078e020b */
[----:B------:R-:W-:-:S02]  /*0c00*/  LOP3.LUT R5, R5, 0x1ffffffe, RZ, 0xc0, !PT ;  /* 0x1ffffffe05057812 */ /* 0x000fc400078ec0ff */
[----:B------:R-:W-:Y:S01]  /*0c10*/  IADD3 R3, R164, -R3, RZ ;  /* 0x80000003a4037210 */ /* 0x000fe20007ffe0ff */
[----:B------:R-:W-:Y:S01]  /*0c20*/  IMAD.MOV.U32 R167, RZ, RZ, -0x2 ;  /* 0xfffffffeffa77424 */ /* 0x000fe200078e00ff */
[----:B------:R-:W-:Y:S01]  /*0c30*/  IADD3 R17, R2, 0x40, RZ ;  /* 0x0000004002117810 */ /* 0x000fe20007ffe0ff */
[----:B------:R-:W-:Y:S02]  /*0c40*/  IMAD.IADD R6, R163, 0x1, -R6 ;  /* 0x00000001a3067824 */ /* 0x000fe400078e0a06 */
[----:B------:R-:W-:Y:S02]  /*0c50*/  IMAD.IADD R166, R4, 0x1, -R5 ;  /* 0x0000000104a67824 */ /* 0x000fe400078e0a05 */
[----:B------:R-:W-:Y:S01]  /*0c60*/  IMAD R165, R3, 0x40, R8 ;  /* 0x0000004003a57824 */ /* 0x000fe200078e0208 */
[----:B------:R-:W-:Y:S01]  /*0c70*/  SHF.R.S32.HI R161, RZ, 0x3, R0 ;  /* 0x00000003ffa17819 */ /* 0x000fe20000011400 */
[----:B------:R-:W-:Y:S01]  /*0c80*/  IMAD R167, R6, R167, 0x60 ;  /* 0x0000006006a77424 */ /* 0x000fe200078e02a7 */
[----:B------:R-:W-:Y:S01]  /*0c90*/  SHF.R.S32.HI R170, RZ, 0x1f, R2 ;  /* 0x0000001fffaa7819 */ /* 0x000fe20000011402 */
[----:B------:R-:W-:Y:S01]  /*0ca0*/  IMAD.MOV.U32 R162, RZ, RZ, RZ ;  /* 0x000000ffffa27224 */ /* 0x000fe200078e00ff */
[----:B------:R-:W-:Y:S01]  /*0cb0*/  SHF.R.S32.HI R169, RZ, 0x1f, R17 ;  /* 0x0000001fffa97819 */ /* 0x000fe20000011411 */
[----:B------:R-:W-:Y:S01]  /*0cc0*/  IMAD R166, R166, 0x8, R165 ;  /* 0x00000008a6a67824 */ /* 0x000fe200078e02a5 */
[----:B------:R-:W-:Y:S01]  /*0cd0*/  UMOV UR39, URZ ;  /* 0x0000003f00277c82 */ /* 0x000fe20008000000 */
[----:B------:R-:W-:Y:S01]  /*0ce0*/  UMOV UR38, URZ ;  /* 0x0000003f00267c82 */ /* 0x000fe20008000000 */
[----:B--2---:R-:W-:-:S07]  /*0cf0*/  LOP3.LUT R16, R10, 0x1, RZ, 0xfc, !PT ;  /* 0x000000010a107812 */ /* 0x004fce00078efcff */
.L_x_234:
[----:B0-2-4-:R-:W0:Y:S01]  /*0d00*/  LDC.64 R4, c[0x0][0xc88] ;  /* 0x00032200ff047b82 */ /* 0x015e220000000a00 */
[----:B------:R-:W-:Y:S01]  /*0d10*/  ULDC.64 UR4, c[0x0][0xa28] ;  /* 0x00028a0000047ab9 */ /* 0x000fe20000000a00 */
[----:B------:R-:W-:Y:S01]  /*0d20*/  IMAD.MOV.U32 R3, RZ, RZ, RZ ;  /* 0x000000ffff037224 */ /* 0x000fe200078e00ff */
[----:B------:R-:W-:Y:S01]  /*0d30*/  ULDC.64 UR6, c[0x0][0xa20] ;  /* 0x0002880000067ab9 */ /* 0x000fe20000000a00 */
[----:B0-----:R-:W-:-:S05]  /*0d40*/  IMAD.WIDE R4, R51, 0x4, R4 ;  /* 0x0000000433047825 */ /* 0x001fca00078e0204 */
[----:B------:R-:W2:Y:S01]  /*0d50*/  LDG.E R18, desc[UR36][R4.64] ;  /* 0x0000002404127981 */ /* 0x000ea2000c1e1900 */
[----:B------:R-:W-:-:S04]  /*0d60*/  ISETP.NE.U32.AND P0, PT, RZ, UR4, PT ;  /* 0x00000004ff007c0c */ /* 0x000fc8000bf05070 */
[----:B------:R-:W-:Y:S02]  /*0d70*/  ISETP.NE.AND.EX P0, PT, RZ, UR5, PT, P0 ;  /* 0x00000005ff007c0c */ /* 0x000fe4000bf05300 */
[----:B--2---:R-:W-:-:S11]  /*0d80*/  SHF.R.S32.HI R160, RZ, 0x1f, R18 ;  /* 0x0000001fffa07819 */ /* 0x004fd60000011412 */
[----:B---3--:R-:W-:-:S04]  /*0d90*/  @P0 LEA R6, P1, R18, UR4, 0x2 ;  /* 0x0000000412060c11 */ /* 0x008fc8000f8210ff */
[----:B------:R-:W-:Y:S01]  /*0da0*/  @P0 LEA.HI.X R7, R18, UR5, R160, 0x2, P1 ;  /* 0x0000000512070c11 */ /* 0x000fe200088f14a0 */
[----:B------:R-:W-:-:S04]  /*0db0*/  ULDC.64 UR4, c[0x0][0x418] ;  /* 0x0001060000047ab9 */ /* 0x000fc80000000a00 */
[----:B------:R0:W5:Y:S01]  /*0dc0*/  @P0 LDG.E R3, desc[UR36][R6.64] ;  /* 0x0000002406030981 */ /* 0x000162000c1e1900 */
[----:B------:R-:W-:Y:S01]  /*0dd0*/  ISETP.NE.U32.AND P0, PT, RZ, UR6, PT ;  /* 0x00000006ff007c0c */ /* 0x000fe2000bf05070 */
[----:B------:R-:W-:-:S03]  /*0de0*/  UISETP.NE.U32.AND UP0, UPT, UR4, URZ, UPT ;  /* 0x0000003f0400728c */ /* 0x000fc6000bf05070 */
[----:B------:R-:W-:Y:S01]  /*0df0*/  ISETP.NE.AND.EX P0, PT, RZ, UR7, PT, P0 ;  /* 0x00000007ff007c0c */ /* 0x000fe2000bf05300 */
[----:B------:R-:W-:Y:S01]  /*0e00*/  UISETP.NE.AND.EX UP0, UPT, UR5, URZ, UPT, UP0 ;  /* 0x0000003f0500728c */ /* 0x000fe2000bf05300 */
[----:B------:R-:W-:Y:S02]  /*0e10*/  ULDC UR4, c[0x0][0x424] ;  /* 0x0001090000047ab9 */ /* 0x000fe40000000800 */
[----:B------:R-:W-:Y:S01]  /*0e20*/  ULDC UR5, c[0x0][0x2f0] ;  /* 0x0000bc0000057ab9 */ /* 0x000fe20000000800 */
[----:B------:R-:W-:-:S04]  /*0e30*/  USEL UR4, UR4, 0x1, UP0 ;  /* 0x0000000104047887 */ /* 0x000fc80008000000 */
[----:B------:R-:W-:-:S04]  /*0e40*/  UIMAD UR4, UR4, UR5, URZ ;  /* 0x00000005040472a4 */ /* 0x000fc8000f8e023f */
[C---:B------:R-:W-:Y:S02]  /*0e50*/  @P0 LEA R4, P1, R18.reuse, UR6, 0x2 ;  /* 0x0000000612040c11 */ /* 0x040fe4000f8210ff */
[----:B------:R-:W-:Y:S02]  /*0e60*/  IMAD.U32 R72, RZ, RZ, UR4 ;  /* 0x00000004ff487e24 */ /* 0x000fe4000f8e00ff */
[----:B------:R-:W-:-:S05]  /*0e70*/  @P0 LEA.HI.X R5, R18, UR7, R160, 0x2, P1 ;  /* 0x0000000712050c11 */ /* 0x000fca00088f14a0 */
[----:B------:R0:W5:Y:S01]  /*0e80*/  @P0 LDG.E R72, desc[UR36][R4.64] ;  /* 0x0000002404480981 */ /* 0x000162000c1e1900 */
[----:B------:R-:W-:Y:S05]  /*0e90*/  @P0 BRA `(.L_x_189) ;  /* 0x0000000000240947 */ /* 0x000fea0003800000 */
[----:B------:R-:W-:Y:S02]  /*0ea0*/  ULDC.64 UR4, c[0x0][0xa08] ;  /* 0x0002820000047ab9 */ /* 0x000fe40000000a00 */
[----:B------:R-:W-:-:S04]  /*0eb0*/  ISETP.NE.U32.AND P0, PT, RZ, UR4, PT ;  /* 0x00000004ff007c0c */ /* 0x000fc8000bf05070 */
[----:B------:R-:W-:-:S13]  /*0ec0*/  ISETP.NE.AND.EX P0, PT, RZ, UR5, PT, P0 ;  /* 0x00000005ff007c0c */ /* 0x000fda000bf05300 */
[----:B------:R-:W-:Y:S05]  /*0ed0*/  @!P0 BRA `(.L_x_189) ;  /* 0x0000000000148947 */ /* 0x000fea0003800000 */
[----:B0-----:R-:W0:Y:S02]  /*0ee0*/  LDC.64 R4, c[0x0][0xa08] ;  /* 0x00028200ff047b82 */ /* 0x001e240000000a00 */
[----:B0-----:R-:W-:-:S05]  /*0ef0*/  IMAD.WIDE R4, R18, 0x4, R4 ;  /* 0x0000000412047825 */ /* 0x001fca00078e0204 */
[----:B-----5:R-:W2:Y:S04]  /*0f00*/  LDG.E R72, desc[UR36][R4.64] ;  /* 0x0000002404487981 */ /* 0x020ea8000c1e1900 */
[----:B------:R-:W2:Y:S02]  /*0f10*/  LDG.E R7, desc[UR36][R4.64+0x4] ;  /* 0x0000042404077981 */ /* 0x000ea4000c1e1900 */
[----:B--2---:R-:W-:-:S07]  /*0f20*/  IADD3 R72, -R72, R7, RZ ;  /* 0x0000000748487210 */ /* 0x004fce0007ffe1ff */
.L_x_189:
[----:B-----5:R-:W-:Y:S01]  /*0f30*/  IMAD.IADD R72, R72, 0x1, -R3 ;  /* 0x0000000148487824 */ /* 0x020fe200078e0a03 */
[----:B------:R-:W-:Y:S01]  /*0f40*/  PLOP3.LUT P0, PT, PT, PT, PT, 0x80, 0x0 ;  /* 0x000000000000781c */ /* 0x000fe20003f0f070 */
[----:B------:R-:W-:Y:S01]  /*0f50*/  IMAD.MOV.U32 R23, RZ, RZ, R49 ;  /* 0x000000ffff177224 */ /* 0x000fe200078e0031 */
[----:B------:R-:W-:Y:S01]  /*0f60*/  CS2R R86, SRZ ;  /* 0x0000000000567805 */ /* 0x000fe2000001ff00 */
[C---:B------:R-:W-:Y:S01]  /*0f70*/  VIADD R0, R72.reuse, 0x5f ;  /* 0x0000005f48007836 */ /* 0x040fe20000000000 */
[----:B------:R-:W-:Y:S01]  /*0f80*/  ISETP.GE.AND P1, PT, R72, 0x1, PT ;  /* 0x000000014800780c */ /* 0x000fe20003f26270 */
[----:B------:R-:W-:Y:S01]  /*0f90*/  IMAD.MOV.U32 R22, RZ, RZ, R50 ;  /* 0x000000ffff167224 */ /* 0x000fe200078e0032 */
[----:B------:R-:W-:Y:S01]  /*0fa0*/  CS2R R84, SRZ ;  /* 0x0000000000547805 */ /* 0x000fe2000001ff00 */
[----:B------:R-:W-:Y:S01]  /*0fb0*/  IMAD.HI R0, R0, 0x2aaaaaab, RZ ;  /* 0x2aaaaaab00007827 */ /* 0x000fe200078e02ff */
[----:B------:R-:W-:Y:S02]  /*0fc0*/  CS2R R82, SRZ ;  /* 0x0000000000527805 */ /* 0x000fe4000001ff00 */
[----:B------:R-:W-:-:S02]  /*0fd0*/  CS2R R80, SRZ ;  /* 0x0000000000507805 */ /* 0x000fc4000001ff00 */
[----:B------:R-:W-:Y:S02]  /*0fe0*/  CS2R R78, SRZ ;  /* 0x00000000004e7805 */ /* 0x000fe4000001ff00 */
[----:B------:R-:W-:Y:S02]  /*0ff0*/  CS2R R76, SRZ ;  /* 0x00000000004c7805 */ /* 0x000fe4000001ff00 */
[----:B------:R-:W-:Y:S02]  /*1000*/  SHF.R.U32.HI R3, RZ, 0x1f, R0 ;  /* 0x0000001fff037819 */ /* 0x000fe40000011600 */
[----:B------:R-:W-:Y:S01]  /*1010*/  CS2R R74, SRZ ;  /* 0x00000000004a7805 */ /* 0x000fe2000001ff00 */
[----:B------:R-:W-:Y:S01]  /*1020*/  IMAD.MOV.U32 R73, RZ, RZ, RZ ;  /* 0x000000ffff497224 */ /* 0x000fe200078e00ff */
[----:B------:R-:W-:Y:S02]  /*1030*/  CS2R R36, SRZ ;  /* 0x0000000000247805 */ /* 0x000fe4000001ff00 */
[----:B------:R-:W-:Y:S01]  /*1040*/  LEA.HI.SX32 R88, R0, R3, 0x1c ;  /* 0x0000000300587211 */ /* 0x000fe200078fe2ff */
[----:B------:R-:W-:Y:S01]  /*1050*/  IMAD.MOV.U32 R0, RZ, RZ, RZ ;  /* 0x000000ffff007224 */ /* 0x000fe200078e00ff */
[----:B------:R-:W-:-:S02]  /*1060*/  MOV R3, RZ ;  /* 0x000000ff00037202 */ /* 0x000fc40000000f00 */
[----:B------:R-:W-:Y:S01]  /*1070*/  CS2R R34, SRZ ;  /* 0x0000000000227805 */ /* 0x000fe2000001ff00 */
[----:B------:R-:W-:Y:S01]  /*1080*/  IMAD.MOV.U32 R70, RZ, RZ, RZ ;  /* 0x000000ffff467224 */ /* 0x000fe200078e00ff */
[----:B------:R-:W-:Y:S02]  /*1090*/  CS2R R68, SRZ ;  /* 0x0000000000447805 */ /* 0x000fe4000001ff00 */
[----:B------:R-:W-:Y:S01]  /*10a0*/  CS2R R32, SRZ ;  /* 0x0000000000207805 */ /* 0x000fe2000001ff00 */
[----:B------:R-:W-:Y:S01]  /*10b0*/  IMAD.MOV.U32 R66, RZ, RZ, RZ ;  /* 0x000000ffff427224 */ /* 0x000fe200078e00ff */
[----:B------:R-:W-:Y:S02]  /*10c0*/  MOV R29, RZ ;  /* 0x000000ff001d7202 */ /* 0x000fe40000000f00 */
        /* <DEDUP_REMOVED lines=9> */
[----:B------:R-:W-:Y:S01]  /*1160*/  CS2R R42, SRZ ;  /* 0x00000000002a7805 */ /* 0x000fe2000001ff00 */
[----:B------:R-:W-:Y:S01]  /*1170*/  IMAD.MOV.U32 R89, RZ, RZ, RZ ;  /* 0x000000ffff597224 */ /* 0x000fe200078e00ff */
[----:B------:R-:W-:Y:S02]  /*1180*/  CS2R R90, SRZ ;  /* 0x00000000005a7805 */ /* 0x000fe4000001ff00 */
[----:B------:R-:W-:Y:S02]  /*1190*/  CS2R R38, SRZ ;  /* 0x0000000000267805 */ /* 0x000fe4000001ff00 */
[----:B------:R-:W-:Y:S02]  /*11a0*/  CS2R R92, SRZ ;  /* 0x00000000005c7805 */ /* 0x000fe4000001ff00 */
[----:B------:R-:W-:-:S02]  /*11b0*/  CS2R R64, SRZ ;  /* 0x0000000000407805 */ /* 0x000fc4000001ff00 */
[----:B------:R-:W-:Y:S02]  /*11c0*/  CS2R R94, SRZ ;  /* 0x00000000005e7805 */ /* 0x000fe4000001ff00 */
[----:B0-----:R-:W-:Y:S01]  /*11d0*/  CS2R R6, SRZ ;  /* 0x0000000000067805 */ /* 0x001fe2000001ff00 */
[----:B------:R-:W-:Y:S01]  /*11e0*/  IMAD.MOV.U32 R30, RZ, RZ, RZ ;  /* 0x000000ffff1e7224 */ /* 0x000fe200078e00ff */
[----:B------:R-:W-:Y:S01]  /*11f0*/  MOV R10, RZ ;  /* 0x000000ff000a7202 */ /* 0x000fe20000000f00 */
[----:B------:R-:W-:Y:S02]  /*1200*/  IMAD.MOV.U32 R8, RZ, RZ, RZ ;  /* 0x000000ffff087224 */ /* 0x000fe400078e00ff */
[----:B------:R-:W-:Y:S02]  /*1210*/  IMAD.MOV.U32 R97, RZ, RZ, RZ ;  /* 0x000000ffff617224 */ /* 0x000fe400078e00ff */
[----:B------:R-:W-:Y:S01]  /*1220*/  IMAD.MOV.U32 R99, RZ, RZ, RZ ;  /* 0x000000ffff637224 */ /* 0x000fe200078e00ff */
[----:B------:R-:W-:Y:S06]  /*1230*/  @!P1 BRA `(.L_x_190) ;  /* 0x0000005800589947 */ /* 0x000fec0003800000 */
[----:B------:R-:W0:Y:S01]  /*1240*/  SHFL.IDX PT, R0, R164, RZ, 0x1f ;  /* 0x00001fffa4007589 */ /* 0x000e2200000e0000 */
[----:B------:R-:W1:Y:S01]  /*1250*/  S2UR UR40, SR_CgaCtaId ;  /* 0x00000000002879c3 */ /* 0x000e620000008800 */
[----:B------:R-:W-:Y:S01]  /*1260*/  UMOV UR6, 0x400 ;  /* 0x0000040000067882 */ /* 0x000fe20000000000 */
[----:B0-----:R-:W-:Y:S01]  /*1270*/  R2UR UR4, R0 ;  /* 0x00000000000472ca */ /* 0x001fe200000e0000 */
[----:B-1----:R-:W-:-:S04]  /*1280*/  ULEA UR42, UR40, UR6, 0x18 ;  /* 0x00000006282a7291 */ /* 0x002fc8000f8ec03f */
[----:B------:R-:W-:-:S04]  /*1290*/  UIADD3 UR6, UR42, 0xc400, URZ ;  /* 0x0000c4002a067890 */ /* 0x000fc8000fffe03f */
[----:B------:R-:W-:-:S04]  /*12a0*/  ULOP3.LUT UP0, URZ, UR6, 0x1bf, URZ, 0xc0, !UPT ;  /* 0x000001bf063f7892 */ /* 0x000fc8000f80c03f */
[----:B------:R-:W-:Y:S02]  /*12b0*/  ULEA.HI UR5, UR4, UR4, URZ, 0x1 ;  /* 0x0000000404057291 */ /* 0x000fe4000f8f083f */
[----:B------:R-:W-:Y:S02]  /*12c0*/  PLOP3.LUT P0, PT, PT, PT, UP0, 0x80, 0x0 ;  /* 0x000000000000781c */ /* 0x000fe40003f0f008 */
[----:B------:R-:W-:-:S04]  /*12d0*/  ULOP3.LUT UR5, UR5, 0x1e, URZ, 0xc0, !UPT ;  /* 0x0000001e05057892 */ /* 0x000fc8000f8ec03f */
[----:B------:R-:W-:-:S04]  /*12e0*/  UIADD3 UR5, UR4, -UR5, URZ ;  /* 0x8000000504057290 */ /* 0x000fc8000fffe03f */
[----:B------:R-:W-:-:S04]  /*12f0*/  ULEA UR5, UR5, UR6, 0xd ;  /* 0x0000000605057291 */ /* 0x000fc8000f8e683f */
[----:B------:R-:W-:-:S04]  /*1300*/  USHF.R.U32.HI UR5, URZ, 0x4, UR5 ;  /* 0x000000043f057899 */ /* 0x000fc80008011605 */
[----:B------:R-:W-:Y:S01]  /*1310*/  ULOP3.LUT UR41, UR5, 0x3fff, URZ, 0xc0, !UPT ;  /* 0x00003fff05297892 */ /* 0x000fe2000f8ec03f */
[----:B------:R-:W-:Y:S11]  /*1320*/  @!P0 BRA `(.L_x_191) ;  /* 0x0000000000408947 */ /* 0x000ff60003800000 */
        /* <DEDUP_REMOVED lines=10> */
[----:B------:R-:W-:Y:S01]  /*13d0*/  MOV R13, RZ ;  /* 0x000000ff000d7202 */ /* 0x000fe20000000f00 */
[----:B------:R-:W-:-:S02]  /*13e0*/  IMAD.U32 R11, RZ, RZ, UR7 ;  /* 0x00000007ff0b7e24 */ /* 0x000fc4000f8e00ff */
[----:B------:R-:W-:Y:S02]  /*13f0*/  IMAD.MOV.U32 R8, RZ, RZ, 0x70 ;  /* 0x00000070ff087424 */ /* 0x000fe400078e00ff */
[----:B0-----:R-:W-:-:S07]  /*1400*/  IMAD.MOV.U32 R12, RZ, RZ, 0x1 ;  /* 0x00000001ff0c7424 */ /* 0x001fce00078e00ff */
[----:B------:R-:W-:-:S07]  /*1410*/  LEPC R20, `(.L_x_191) ;  /* 0x000000001014794e */ /* 0x000fce0000000000 */
[----:B-1----:R-:W-:Y:S05]  /*1420*/  CALL.ABS.NOINC R14 ;  /* 0x000000000e007343 */ /* 0x002fea0003c00000 */
.L_x_191:
[----:B------:R-:W-:Y:S02]  /*1430*/  LEA.HI R0, R162, R162, RZ, 0x1 ;  /* 0x000000a2a2007211 */ /* 0x000fe400078f08ff */
[----:B------:R-:W-:Y:S02]  /*1440*/  ISETP.NE.AND P0, PT, R16, 0x3, PT ;  /* 0x000000031000780c */ /* 0x000fe40003f05270 */
[----:B------:R-:W-:-:S05]  /*1450*/  LOP3.LUT R3, R0, 0xfffffffe, RZ, 0xc0, !PT ;  /* 0xfffffffe00037812 */ /* 0x000fca00078ec0ff */
[----:B------:R-:W-:-:S05]  /*1460*/  IMAD.IADD R0, R162, 0x1, -R3 ;  /* 0x00000001a2007824 */ /* 0x000fca00078e0a03 */
[----:B------:R-:W-:-:S04]  /*1470*/  SHF.L.U32 R0, R0, 0x1f, RZ ;  /* 0x0000001f00007819 */ /* 0x000fc800000006ff */
[----:B------:R-:W0:Y:S02]  /*1480*/  SYNCS.PHASECHK.TRANS64.TRYWAIT P1, [UR42+0x2a800], R0 ;  /* 0x02a80000ff0075a7 */ /* 0x000e24000802016a */
[----:B0-----:R-:W-:Y:S05]  /*1490*/  @!P1 BRA `(.L_x_192) ;  /* 0x000000c8009c9947 */ /* 0x001fea0003800000 */
.L_x_321:
[----:B------:R-:W-:Y:S05]  /*14a0*/  @!P0 BRA `(.L_x_193) ;  /* 0x0000000000048947 */ /* 0x000fea0003800000 */
[----:B------:R-:W-:Y:S01]  /*14b0*/  BPT.TRAP 0x1 ;  /* 0x000000040000795c */ /* 0x000fe20000300000 */
.L_x_193:
[----:B0-----:R-:W-:Y:S02]  /*14c0*/  IMAD.U32 R0, RZ, RZ, UR38 ;  /* 0x00000026ff007e24 */ /* 0x001fe4000f8e00ff */
[----:B------:R-:W-:-:S03]  /*14d0*/  IMAD.U32 R3, RZ, RZ, UR39 ;  /* 0x00000027ff037e24 */ /* 0x000fc6000f8e00ff */
[----:B------:R-:W-:Y:S02]  /*14e0*/  LEA R0, R0, UR42, 0x3 ;  /* 0x0000002a00007c11 */ /* 0x000fe4000f8e18ff */
[----:B------:R-:W-:-:S04]  /*14f0*/  SHF.L.U32 R3, R3, 0x1f, RZ ;  /* 0x0000001f03037819 */ /* 0x000fc800000006ff */
[----:B------:R0:W1:Y:S01]  /*1500*/  SYNCS.PHASECHK.TRANS64.TRYWAIT P1, [R0+URZ+0x2a830], R3 ;  /* 0x02a83003000075a7 */ /* 0x000062000802017f */
[----:B------:R-:W-:Y:S05]  /*1510*/  @!P0 BRA `(.L_x_194) ;  /* 0x0000000000048947 */ /* 0x000fea0003800000 */
[----:B------:R-:W-:Y:S01]  /*1520*/  BPT.TRAP 0x1 ;  /* 0x000000040000795c */ /* 0x000fe20000300000 */
.L_x_194:
[----:B------:R-:W-:Y:S01]  /*1530*/  IMAD.MOV.U32 R87, RZ, RZ, RZ ;  /* 0x000000ffff577224 */ /* 0x000fe200078e00ff */
[----:B-1----:R-:W-:Y:S06]  /*1540*/  @P1 BRA `(.L_x_195) ;  /* 0x0000000000081947 */ /* 0x002fec0003800000 */
[----:B------:R-:W1:Y:S02]  /*1550*/  SYNCS.PHASECHK.TRANS64.TRYWAIT P1, [R0+URZ+0x2a830], R3 ;  /* 0x02a83003000075a7 */ /* 0x000e64000802017f */
[----:B-1----:R-:W-:Y:S05]  /*1560*/  @!P1 BRA `(.L_x_196) ;  /* 0x000000c800809947 */ /* 0x002fea0003800000 */
.L_x_195:
        /* <DEDUP_REMOVED lines=8> */
[----:B------:R-:W-:Y:S01]  /*15f0*/  IMAD.U32 R7, RZ, RZ, UR13 ;  /* 0x0000000dff077e24 */ /* 0x000fe2000f8e00ff */
[----:B------:R-:W-:Y:S01]  /*1600*/  UMOV UR12, UR5 ;  /* 0x00000005000c7c82 */ /* 0x000fe20008000000 */
[----:B------:R-:W-:Y:S01]  /*1610*/  UIADD3 UR6, UR5, 0x2, URZ ;  /* 0x0000000205067890 */ /* 0x000fe2000fffe03f */
[----:B------:R-:W-:Y:S01]  /*1620*/  MOV R6, UR12 ;  /* 0x0000000c00067c02 */ /* 0x000fe20008000f00 */
        /* <DEDUP_REMOVED lines=87> */
.L_x_197:
[----:B------:R-:W-:Y:S01]  /*1ba0*/  ULDC UR4, c[0x0][0x9d8] ;  /* 0x0002760000047ab9 */ /* 0x000fe20000000800 */
[----:B------:R-:W-:Y:S02]  /*1bb0*/  IMAD.IADD R9, R167, 0x1, R72 ;  /* 0x00000001a7097824 */ /* 0x000fe400078e0248 */
        /* <DEDUP_REMOVED lines=15> */
[C---:B------:R-:W-:Y:S01]  /*1cb0*/  ISETP.GT.AND P4, PT, R9.reuse, 0x8, PT ;  /* 0x000000080900780c */ /* 0x040fe20003f84270 */
[----:B------:R-:W-:Y:S01]  /*1cc0*/  FMUL.FTZ R30, R30, UR4 ;  /* 0x000000041e1e7c20 */ /* 0x000fe20008410000 */
[----:B------:R-:W-:Y:S01]  /*1cd0*/  ISETP.GT.AND P3, PT, R9, 0x9, PT ;  /* 0x000000090900780c */ /* 0x000fe20003f64270 */
[----:B------:R-:W-:Y:S01]  /*1ce0*/  FMUL.FTZ R40, R40, UR4 ;  /* 0x0000000428287c20 */ /* 0x000fe20008410000 */
[----:B------:R-:W-:Y:S01]  /*1cf0*/  FMUL.FTZ R31, R31, UR4 ;  /* 0x000000041f1f7c20 */ /* 0x000fe20008410000 */
[----:B------:R-:W-:Y:S01]  /*1d00*/  FMUL.FTZ R34, R34, UR4 ;  /* 0x0000000422227c20 */ /* 0x000fe20008410000 */
[----:B------:R-:W-:Y:S01]  /*1d10*/  ISETP.GT.AND P2, PT, R9, 0x10, PT ;  /* 0x000000100900780c */ /* 0x000fe20003f44270 */
[----:B------:R-:W4:Y:S01]  /*1d20*/  MUFU.TANH R28, R28 ;  /* 0x0000001c001c7308 */ /* 0x000f220000002400 */
[----:B--2---:R-:W-:Y:S01]  /*1d30*/  FSEL R12, R24, -INF , P6 ;  /* 0xff800000180c7808 */ /* 0x004fe20003000000 */
[----:B------:R-:W-:Y:S01]  /*1d40*/  FMUL.FTZ R41, R41, UR4 ;  /* 0x0000000429297c20 */ /* 0x000fe20008410000 */
[----:B------:R-:W-:Y:S01]  /*1d50*/  ISETP.GT.AND P1, PT, R9, 0x11, PT ;  /* 0x000000110900780c */ /* 0x000fe20003f24270 */
[----:B------:R-:W-:Y:S01]  /*1d60*/  FMUL.FTZ R44, R44, UR4 ;  /* 0x000000042c2c7c20 */ /* 0x000fe20008410000 */
        /* <DEDUP_REMOVED lines=42> */
[----:B------:R-:W-:Y:S01]  /*2010*/  ULDC UR5, c[0x0][0x988] ;  /* 0x0002620000057ab9 */ /* 0x000fe20000000800 */
[----:B------:R-:W1:Y:S01]  /*2020*/  MUFU.TANH R36, R36 ;  /* 0x0000002400247308 */ /* 0x000e620000002400 */
[----:B--2---:R-:W-:Y:S01]  /*2030*/  FSEL R80, R33, -INF , P1 ;  /* 0xff80000021507808 */ /* 0x004fe20000800000 */
[----:B------:R-:W-:Y:S01]  /*2040*/  FMUL.FTZ R63, R63, UR4 ;  /* 0x000000043f3f7c20 */ /* 0x000fe20008410000 */
[----:B------:R-:W-:Y:S01]  /*2050*/  FMUL.FTZ R66, R66, UR4 ;  /* 0x0000000442427c20 */ /* 0x000fe20008410000 */
[----:B------:R-:W-:Y:S01]  /*2060*/  P2R R13, PR, RZ, 0x1 ;  /* 0x00000001ff0d7803 */ /* 0x000fe20000000000 */
[----:B------:R-:W-:Y:S01]  /*2070*/  FMUL.FTZ R67, R67, UR4 ;  /* 0x0000000443437c20 */ /* 0x000fe20008410000 */
[----:B------:R-:W-:Y:S01]  /*2080*/  FMNMX.FTZ R11, R80, R11, !PT ;  /* 0x0000000b500b7209 */ /* 0x000fe20007810000 */
[----:B------:R-:W-:Y:S01]  /*2090*/  FMUL.FTZ R70, R70, UR4 ;  /* 0x0000000446467c20 */ /* 0x000fe20008410000 */
[----:B------:R-:W2:Y:S01]  /*20a0*/  MUFU.TANH R14, R30 ;  /* 0x0000001e000e7308 */ /* 0x000ea20000002400 */
[----:B0-----:R-:W-:Y:S01]  /*20b0*/  FSEL R3, R3, -INF , P5 ;  /* 0xff80000003037808 */ /* 0x001fe20002800000 */
[----:B------:R-:W-:Y:S01]  /*20c0*/  FMUL.FTZ R71, R71, UR4 ;  /* 0x0000000447477c20 */ /* 0x000fe20008410000 */
[----:B------:R-:W-:Y:S01]  /*20d0*/  ISETP.GT.AND P5, PT, R9, 0x19, PT ;  /* 0x000000190900780c */ /* 0x000fe20003fa4270 */
[--C-:B------:R-:W-:Y:S01]  /*20e0*/  IMAD.MOV.U32 R85, RZ, RZ, R87.reuse ;  /* 0x000000ffff557224 */ /* 0x100fe200078e0057 */
[----:B------:R-:W-:Y:S01]  /*20f0*/  R2UR UR4, R0 ;  /* 0x00000000000472ca */ /* 0x000fe200000e0000 */
[--C-:B------:R-:W-:Y:S01]  /*2100*/  IMAD.MOV.U32 R83, RZ, RZ, R87.reuse ;  /* 0x000000ffff537224 */ /* 0x100fe200078e0057 */
[----:B------:R-:W-:Y:S01]  /*2110*/  MOV R79, R87 ;  /* 0x00000057004f7202 */ /* 0x000fe20000000f00 */
[----:B------:R-:W0:Y:S01]  /*2120*/  MUFU.TANH R37, R37 ;  /* 0x0000002500257308 */ /* 0x000e220000002400 */
[----:B-1----:R-:W-:Y:S01]  /*2130*/  FSEL R36, R36, -INF , P6 ;  /* 0xff80000024247808 */ /* 0x002fe20003000000 */
[----:B------:R-:W-:-:S02]  /*2140*/  IMAD.MOV.U32 R81, RZ, RZ, R87 ;  /* 0x000000ffff517224 */ /* 0x000fc400078e0057 */
[--C-:B------:R-:W-:Y:S01]  /*2150*/  IMAD.MOV.U32 R77, RZ, RZ, R87.reuse ;  /* 0x000000ffff4d7224 */ /* 0x100fe200078e0057 */
[----:B------:R-:W-:Y:S01]  /*2160*/  FMNMX.FTZ R11, R36, R11, !PT ;  /* 0x0000000b240b7209 */ /* 0x000fe20007810000 */
[--C-:B------:R-:W-:Y:S02]  /*2170*/  IMAD.MOV.U32 R75, RZ, RZ, R87.reuse ;  /* 0x000000ffff4b7224 */ /* 0x100fe400078e0057 */
[----:B------:R-:W1:Y:S01]  /*2180*/  MUFU.TANH R20, R31 ;  /* 0x0000001f00147308 */ /* 0x000e620000002400 */
[----:B--2---:R-:W-:Y:S01]  /*2190*/  FSEL R14, R14, -INF , P4 ;  /* 0xff8000000e0e7808 */ /* 0x004fe20002000000 */
[----:B------:R-:W-:Y:S01]  /*21a0*/  UIADD3 UR4, UR4, 0x2a840, URZ ;  /* 0x0002a84004047890 */ /* 0x000fe2000fffe03f */
[----:B------:R-:W-:Y:S01]  /*21b0*/  ISETP.GT.AND P4, PT, R9, 0x20, PT ;  /* 0x000000200900780c */ /* 0x000fe20003f84270 */
[----:B------:R-:W-:Y:S02]  /*21c0*/  IMAD.MOV.U32 R73, RZ, RZ, R87 ;  /* 0x000000ffff497224 */ /* 0x000fe400078e0057 */
[----:B------:R-:W-:-:S02]  /*21d0*/  UPRMT UR4, UR40, 0x654, UR4 ;  /* 0x0000065428047896 */ /* 0x000fc40008000004 */
[----:B------:R-:W2:Y:S01]  /*21e0*/  MUFU.TANH R40, R40 ;  /* 0x0000002800287308 */ /* 0x000ea20000002400 */
[----:B0-----:R-:W-:-:S04]  /*21f0*/  FSEL R82, R37, -INF , P5 ;  /* 0xff80000025527808 */ /* 0x001fc80002800000 */
[----:B------:R-:W-:Y:S02]  /*2200*/  FMNMX.FTZ R11, R82, R11, !PT ;  /* 0x0000000b520b7209 */ /* 0x000fe40007810000 */
[----:B------:R-:W-:Y:S01]  /*2210*/  SYNCS.ARRIVE.TRANS64.RED.A1T0 RZ, [UR4], RZ ;  /* 0x000000ffffff79a7 */ /* 0x000fe20008100404 */
        /* <DEDUP_REMOVED lines=22> */
[----:B--2---:R-:W-:Y:S01]  /*2380*/  FSEL R86, R45, -INF , P1 ;  /* 0xff8000002d567808 */ /* 0x004fe20000800000 */
[----:B------:R-:W-:-:S03]  /*2390*/  IMAD.MOV.U32 R45, RZ, RZ, R87 ;  /* 0x000000ffff2d7224 */ /* 0x000fc600078e0057 */
        /* <DEDUP_REMOVED lines=11> */
[----:B0-----:R-:W-:Y:S02]  /*2450*/  FSEL R92, R49, -INF , P5 ;  /* 0xff800000315c7808 */ /* 0x001fe40002800000 */
[----:B------:R-:W-:Y:S02]  /*2460*/  MOV R49, R87 ;  /* 0x0000005700317202 */ /* 0x000fe40000000f00 */
        /* <DEDUP_REMOVED lines=29> */
[----:B0-----:R-:W-:Y:S01]  /*2640*/  FSEL R52, R51, -INF , P5 ;  /* 0xff80000033347808 */ /* 0x001fe20002800000 */
[----:B------:R-:W-:Y:S01]  /*2650*/  IMAD.MOV.U32 R51, RZ, RZ, R87 ;  /* 0x000000ffff337224 */ /* 0x000fe200078e0057 */
        /* <DEDUP_REMOVED lines=26> */
[----:B--2---:R-:W-:Y:S02]  /*2800*/  FSEL R32, R59, -INF , P1 ;  /* 0xff8000003b207808 */ /* 0x004fe40000800000 */
[----:B------:R-:W-:Y:S02]  /*2810*/  ISETP.GT.AND P1, PT, R9, 0x59, PT ;  /* 0x000000590900780c */ /* 0x000fe40003f24270 */
[----:B------:R-:W-:-:S03]  /*2820*/  MOV R59, R87 ;  /* 0x00000057003b7202 */ /* 0x000fc60000000f00 */
[----:B------:R-:W2:Y:S01]  /*2830*/  MUFU.TANH R62, R62 ;  /* 0x0000003e003e7308 */ /* 0x000ea20000002400 */
[----:B0-----:R-:W-:-:S04]  /*2840*/  FSEL R68, R68, -INF , P2 ;  /* 0xff80000044447808 */ /* 0x001fc80001000000 */
[----:B------:R-:W-:-:S03]  /*2850*/  FMNMX.FTZ R11, R68, R11, !PT ;  /* 0x0000000b440b7209 */ /* 0x000fc60007810000 */
[----:B------:R-:W-:Y:S01]  /*2860*/  MUFU.TANH R63, R63 ;  /* 0x0000003f003f7308 */ /* 0x000fe20000002400 */
[----:B-1----:R-:W-:Y:S02]  /*2870*/  FSEL R104, R69, -INF , P1 ;  /* 0xff80000045687808 */ /* 0x002fe40000800000 */
[----:B------:R-:W-:Y:S02]  /*2880*/  MOV R69, R87 ;  /* 0x0000005700457202 */ /* 0x000fe40000000f00 */
[----:B------:R-:W-:Y:S02]  /*2890*/  FMNMX.FTZ R9, R104, R11, !PT ;  /* 0x0000000b68097209 */ /* 0x000fe40007810000 */
[----:B------:R-:W-:Y:S01]  /*28a0*/  MOV R11, UR5 ;  /* 0x00000005000b7c02 */ /* 0x000fe20008000f00 */
        /* <DEDUP_REMOVED lines=28> */
[--C-:B------:R-:W-:Y:S01]  /*2a70*/  FFMA.FTZ R13, R40, R11, -R21.reuse ;  /* 0x0000000b280d7223 */ /* 0x100fe20000010815 */
[----:B------:R-:W-:Y:S01]  /*2a80*/  FSEL R40, R67, -INF , P3 ;  /* 0xff80000043287808 */ /* 0x000fe20001800000 */
        /* <DEDUP_REMOVED lines=10> */
[-CC-:B-1----:R-:W-:Y:S01]  /*2b30*/  FFMA.FTZ R12, R36, R11.reuse, -R21.reuse ;  /* 0x0000000b240c7223 */ /* 0x182fe20000010815 */
[----:B------:R-:W-:Y:S01]  /*2b40*/  FSEL R36, R63, -INF , P5 ;  /* 0xff8000003f247808 */ /* 0x000fe20002800000 */
        /* <DEDUP_REMOVED lines=28> */
[----:B------:R0:W-:Y:S01]  /*2d10*/  MUFU.EX2 R15, R76 ;  /* 0x0000004c000f7308 */ /* 0x0001e20000000800 */
[----:B------:R-:W-:Y:S01]  /*2d20*/  FMNMX.FTZ R9, R74, R9, !PT ;  /* 0x000000094a097209 */ /* 0x000fe20007810000 */
[----:B------:R-:W-:-:S02]  /*2d30*/  IMAD.MOV.U32 R67, RZ, RZ, R87 ;  /* 0x000000ffff437224 */ /* 0x000fc400078e0057 */
[--C-:B------:R-:W-:Y:S02]  /*2d40*/  IMAD.MOV.U32 R63, RZ, RZ, R87.reuse ;  /* 0x000000ffff3f7224 */ /* 0x100fe400078e0057 */
[----:B-1----:R-:W1:Y:S02]  /*2d50*/  SHFL.BFLY PT, R12, R9, 0x2, 0x1f ;  /* 0x0c401f00090c7f89 */ /* 0x002e6400000e0000 */
[----:B------:R-:W-:Y:S01]  /*2d60*/  MUFU.EX2 R78, R78 ;  /* 0x0000004e004e7308 */ /* 0x000fe20000000800 */
[----:B0-----:R-:W-:-:S07]  /*2d70*/  IMAD.MOV.U32 R76, RZ, RZ, R87 ;  /* 0x000000ffff4c7224 */ /* 0x001fce00078e0057 */
[----:B------:R0:W2:Y:S08]  /*2d80*/  MUFU.EX2 R27, R80 ;  /* 0x00000050001b7308 */ /* 0x0000b00000000800 */
[----:B------:R3:W-:Y:S01]  /*2d90*/  MUFU.EX2 R29, R82 ;  /* 0x00000052001d7308 */ /* 0x0007e20000000800 */
[----:B0-----:R-:W-:Y:S01]  /*2da0*/  IMAD.MOV.U32 R80, RZ, RZ, R87 ;  /* 0x000000ffff507224 */ /* 0x001fe200078e0057 */
[----:B-1----:R-:W-:-:S06]  /*2db0*/  FMNMX.FTZ R13, R9, R12, !PT ;  /* 0x0000000c090d7209 */ /* 0x002fcc0007810000 */
[----:B------:R0:W-:Y:S01]  /*2dc0*/  MUFU.EX2 R31, R84 ;  /* 0x00000054001f7308 */ /* 0x0001e20000000800 */
[----:B--2---:R-:W-:Y:S01]  /*2dd0*/  F2FP.BF16.F32.PACK_AB R140, R27, R78 ;  /* 0x0000004e1b8c723e */ /* 0x004fe200000010ff */
[----:B---3--:R-:W-:Y:S01]  /*2de0*/  IMAD.MOV.U32 R82, RZ, RZ, R87 ;  /* 0x000000ffff527224 */ /* 0x008fe200078e0057 */
[----:B------:R-:W1:Y:S05]  /*2df0*/  SHFL.BFLY PT, R12, R13, 0x1, 0x1f ;  /* 0x0c201f000d0c7f89 */ /* 0x000e6a00000e0000 */
[----:B------:R-:W-:Y:S01]  /*2e00*/  MUFU.EX2 R44, R44 ;  /* 0x0000002c002c7308 */ /* 0x000fe20000000800 */
[----:B0-----:R-:W-:-:S07]  /*2e10*/  MOV R84, R87 ;  /* 0x0000005700547202 */ /* 0x001fce0000000f00 */
[----:B------:R0:W2:Y:S08]  /*2e20*/  MUFU.EX2 R33, R86 ;  /* 0x0000005600217308 */ /* 0x0000b00000000800 */
[----:B------:R-:W-:Y:S01]  /*2e30*/  MUFU.EX2 R90, R90 ;  /* 0x0000005a005a7308 */ /* 0x000fe20000000800 */
[----:B0-----:R-:W-:Y:S01]  /*2e40*/  IMAD.MOV.U32 R86, RZ, RZ, R87 ;  /* 0x000000ffff567224 */ /* 0x001fe200078e0057 */
[----:B-1----:R-:W-:-:S04]  /*2e50*/  FMNMX.FTZ R12, R13, R12, !PT ;  /* 0x0000000c0d0c7209 */ /* 0x002fc80007810000 */
[C---:B------:R-:W-:Y:S01]  /*2e60*/  FSETP.NEU.FTZ.AND P1, PT, R12.reuse, -INF , PT ;  /* 0xff8000000c00780b */ /* 0x040fe20003f3d000 */
[----:B------:R-:W-:Y:S01]  /*2e70*/  FMUL.FTZ R41, R12, R11 ;  /* 0x0000000b0c297220 */ /* 0x000fe20000410000 */
[----:B------:R-:W0:Y:S01]  /*2e80*/  MUFU.EX2 R35, R92 ;  /* 0x0000005c00237308 */ /* 0x000e220000000800 */
[----:B--2---:R-:W-:-:S03]  /*2e90*/  F2FP.BF16.F32.PACK_AB R146, R33, R44 ;  /* 0x0000002c2192723e */ /* 0x004fc600000010ff */
        /* <DEDUP_REMOVED lines=33> */
[----:B------:R-:W-:Y:S01]  /*30b0*/  IMAD.MOV.U32 R25, RZ, RZ, R87 ;  /* 0x000000ffff197224 */ /* 0x000fe200078e0057 */
[----:B0-----:R-:W-:Y:S01]  /*30c0*/  F2FP.BF16.F32.PACK_AB R148, R35, R90 ;  /* 0x0000005a2394723e */ /* 0x001fe200000010ff */
[----:B------:R0:W1:Y:S01]  /*30d0*/  MUFU.EX2 R139, R20 ;  /* 0x00000014008b7308 */ /* 0x0000620000000800 */
[----:B------:R-:W-:-:S07]  /*30e0*/  MOV R74, R87 ;  /* 0x00000057004a7202 */ /* 0x000fce0000000f00 */
        /* <DEDUP_REMOVED lines=8> */
[----:B------:R-:W-:Y:S02]  /*3170*/  IMAD.MOV.U32 R10, RZ, RZ, 0x3f800000 ;  /* 0x3f800000ff0a7424 */ /* 0x000fe400078e00ff */
[----:B------:R-:W-:Y:S01]  /*3180*/  FADD.FTZ R43, R27, R20 ;  /* 0x000000141b2b7221 */ /* 0x000fe20000010000 */
[----:B---3--:R-:W-:Y:S01]  /*3190*/  FADD.FTZ R20, R14, R3 ;  /* 0x000000030e147221 */ /* 0x008fe20000010000 */
[----:B------:R-:W-:Y:S01]  /*31a0*/  IMAD.MOV.U32 R78, RZ, RZ, R87 ;  /* 0x000000ffff4e7224 */ /* 0x000fe200078e0057 */
[----:B------:R-:W2:Y:S01]  /*31b0*/  MUFU.EX2 R28, R28 ;  /* 0x0000001c001c7308 */ /* 0x000ea20000000800 */
[----:B0-----:R-:W-:Y:S01]  /*31c0*/  FADD.FTZ R26, R142, R43 ;  /* 0x0000002b8e1a7221 */ /* 0x001fe20000010000 */
[----:B-1----:R-:W-:Y:S01]  /*31d0*/  FADD.FTZ R3, R139, R20 ;  /* 0x000000148b037221 */ /* 0x002fe20000010000 */
[----:B------:R-:W-:Y:S01]  /*31e0*/  F2FP.BF16.F32.PACK_AB R142, R29, R142 ;  /* 0x0000008e1d8e723e */ /* 0x000fe200000010ff */
[----:B------:R-:W-:-:S02]  /*31f0*/  IMAD.MOV.U32 R27, RZ, RZ, R87 ;  /* 0x000000ffff1b7224 */ /* 0x000fc400078e0057 */
[----:B------:R-:W-:Y:S01]  /*3200*/  FADD.FTZ R43, R29, R26 ;  /* 0x0000001a1d2b7221 */ /* 0x000fe20000010000 */
[----:B----4-:R-:W-:Y:S01]  /*3210*/  FADD.FTZ R20, R24, R3 ;  /* 0x0000000318147221 */ /* 0x010fe20000010000 */
[----:B------:R-:W-:Y:S01]  /*3220*/  F2FP.BF16.F32.PACK_AB R139, R139, R14 ;  /* 0x0000000e8b8b723e */ /* 0x000fe200000010ff */
[----:B------:R0:W1:Y:S01]  /*3230*/  MUFU.EX2 R143, R30 ;  /* 0x0000001e008f7308 */ /* 0x0000620000000800 */
[----:B------:R-:W-:Y:S01]  /*3240*/  FADD.FTZ R26, R144, R43 ;  /* 0x0000002b901a7221 */ /* 0x000fe20000010000 */
[----:B-----5:R-:W-:Y:S01]  /*3250*/  FADD.FTZ R3, R141, R20 ;  /* 0x000000148d037221 */ /* 0x020fe20000010000 */
[C---:B------:R-:W-:Y:S02]  /*3260*/  F2FP.BF16.F32.PACK_AB R144, R31.reuse, R144 ;  /* 0x000000901f90723e */ /* 0x040fe400000010ff */
[----:B------:R-:W-:Y:S01]  /*3270*/  FADD.FTZ R43, R31, R26 ;  /* 0x0000001a1f2b7221 */ /* 0x000fe20000010000 */
[----:B------:R-:W-:Y:S01]  /*3280*/  F2FP.BF16.F32.PACK_AB R141, R141, R24 ;  /* 0x000000188d8d723e */ /* 0x000fe200000010ff */
[----:B------:R-:W-:Y:S01]  /*3290*/  IMAD.MOV.U32 R31, RZ, RZ, R87 ;  /* 0x000000ffff1f7224 */ /* 0x000fe200078e0057 */
[----:B------:R-:W3:Y:S01]  /*32a0*/  MUFU.EX2 R42, R42 ;  /* 0x0000002a002a7308 */ /* 0x000ee20000000800 */
[----:B--2---:R-:W-:Y:S01]  /*32b0*/  FADD.FTZ R20, R28, R3 ;  /* 0x000000031c147221 */ /* 0x004fe20000010000 */
[----:B------:R-:W-:Y:S01]  /*32c0*/  FADD.FTZ R26, R44, R43 ;  /* 0x0000002b2c1a7221 */ /* 0x000fe20000010000 */
[-C--:B------:R-:W-:Y:S01]  /*32d0*/  MOV R44, R87.reuse ;  /* 0x00000057002c7202 */ /* 0x080fe20000000f00 */
[--C-:B0-----:R-:W-:Y:S01]  /*32e0*/  IMAD.MOV.U32 R30, RZ, RZ, R87.reuse ;  /* 0x000000ffff1e7224 */ /* 0x101fe200078e0057 */
[-C--:B------:R-:W-:Y:S01]  /*32f0*/  MOV R29, R87.reuse ;  /* 0x00000057001d7202 */ /* 0x080fe20000000f00 */
[----:B------:R-:W-:Y:S01]  /*3300*/  FADD.FTZ R43, R33, R26 ;  /* 0x0000001a212b7221 */ /* 0x000fe20000010000 */
[----:B------:R-:W-:Y:S01]  /*3310*/  IMAD.MOV.U32 R33, RZ, RZ, R87 ;  /* 0x000000ffff217224 */ /* 0x000fe200078e0057 */
[----:B------:R0:W2:Y:S01]  /*3320*/  MUFU.EX2 R145, R38 ;  /* 0x0000002600917308 */ /* 0x0000a20000000800 */
[C---:B-1----:R-:W-:Y:S01]  /*3330*/  FADD.FTZ R3, R143.reuse, R20 ;  /* 0x000000148f037221 */ /* 0x042fe20000010000 */
[----:B------:R-:W-:Y:S01]  /*3340*/  FADD.FTZ R20, R90, R43 ;  /* 0x0000002b5a147221 */ /* 0x000fe20000010000 */
[----:B------:R-:W-:Y:S01]  /*3350*/  F2FP.BF16.F32.PACK_AB R143, R143, R28 ;  /* 0x0000001c8f8f723e */ /* 0x000fe200000010ff */
[--C-:B------:R-:W-:Y:S01]  /*3360*/  IMAD.MOV.U32 R28, RZ, RZ, R87.reuse ;  /* 0x000000ffff1c7224 */ /* 0x100fe200078e0057 */
[----:B------:R-:W-:Y:S01]  /*3370*/  MOV R24, R87 ;  /* 0x0000005700187202 */ /* 0x000fe20000000f00 */
[----:B------:R-:W-:Y:S01]  /*3380*/  FADD.FTZ R43, R35, R20 ;  /* 0x00000014232b7221 */ /* 0x000fe20000010000 */
[----:B------:R-:W-:Y:S01]  /*3390*/  IMAD.MOV.U32 R35, RZ, RZ, R87 ;  /* 0x000000ffff237224 */ /* 0x000fe200078e0057 */
[----:B------:R-:W1:Y:S01]  /*33a0*/  MUFU.EX2 R46, R46 ;  /* 0x0000002e002e7308 */ /* 0x000e620000000800 */
[----:B---3--:R-:W-:Y:S01]  /*33b0*/  FADD.FTZ R0, R42, R3 ;  /* 0x000000032a007221 */ /* 0x008fe20000010000 */
[----:B------:R-:W-:Y:S01]  /*33c0*/  FADD.FTZ R20, R94, R43 ;  /* 0x0000002b5e147221 */ /* 0x000fe20000010000 */
[----:B0-----:R-:W-:-:S02]  /*33d0*/  IMAD.MOV.U32 R38, RZ, RZ, R87 ;  /* 0x000000ffff267224 */ /* 0x001fc400078e0057 */
[----:B------:R-:W-:-:S03]  /*33e0*/  IMAD.MOV.U32 R26, RZ, RZ, R87 ;  /* 0x000000ffff1a7224 */ /* 0x000fc600078e0057 */
[----:B------:R0:W3:Y:S01]  /*33f0*/  MUFU.EX2 R147, R48 ;  /* 0x0000003000937308 */ /* 0x0000e20000000800 */
[C---:B--2---:R-:W-:Y:S01]  /*3400*/  FADD.FTZ R3, R145.reuse, R0 ;  /* 0x0000000091037221 */ /* 0x044fe20000010000 */
[----:B------:R-:W-:Y:S01]  /*3410*/  F2FP.BF16.F32.PACK_AB R145, R145, R42 ;  /* 0x0000002a9191723e */ /* 0x000fe200000010ff */
[----:B------:R-:W-:-:S05]  /*3420*/  IMAD.MOV.U32 R42, RZ, RZ, R87 ;  /* 0x000000ffff2a7224 */ /* 0x000fca00078e0057 */
[----:B------:R-:W2:Y:S01]  /*3430*/  MUFU.EX2 R50, R50 ;  /* 0x0000003200327308 */ /* 0x000ea20000000800 */
[----:B-1----:R-:W-:Y:S01]  /*3440*/  FADD.FTZ R0, R46, R3 ;  /* 0x000000032e007221 */ /* 0x002fe20000010000 */
[----:B0-----:R-:W-:-:S06]  /*3450*/  IMAD.MOV.U32 R48, RZ, RZ, R87 ;  /* 0x000000ffff307224 */ /* 0x001fcc00078e0057 */
        /* <DEDUP_REMOVED lines=21> */
[----:B------:R-:W-:-:S05]  /*35b0*/  IMAD.MOV.U32 R37, RZ, RZ, R87 ;  /* 0x000000ffff257224 */ /* 0x000fca00078e0057 */
[----:B------:R1:W3:Y:S01]  /*35c0*/  MUFU.EX2 R153, R32 ;  /* 0x0000002000997308 */ /* 0x0002e20000000800 */
[----:B0-----:R-:W-:-:S07]  /*35d0*/  FADD.FTZ R0, R34, R3 ;  /* 0x0000000322007221 */ /* 0x001fce0000010000 */
[----:B------:R-:W0:Y:S01]  /*35e0*/  MUFU.EX2 R9, R100 ;  /* 0x0000006400097308 */ /* 0x000e220000000800 */
[----:B--2---:R-:W-:Y:S01]  /*35f0*/  FADD.FTZ R20, R98, R43 ;  /* 0x0000002b62147221 */ /* 0x004fe20000010000 */
[--C-:B------:R-:W-:Y:S02]  /*3600*/  IMAD.MOV.U32 R43, RZ, RZ, R87.reuse ;  /* 0x000000ffff2b7224 */ /* 0x100fe400078e0057 */
[----:B-1----:R-:W-:-:S04]  /*3610*/  IMAD.MOV.U32 R32, RZ, RZ, R87 ;  /* 0x000000ffff207224 */ /* 0x002fc800078e0057 */
[----:B------:R-:W1:Y:S01]  /*3620*/  MUFU.EX2 R62, R62 ;  /* 0x0000003e003e7308 */ /* 0x000e620000000800 */
[C---:B---3--:R-:W-:Y:S01]  /*3630*/  FADD.FTZ R3, R153.reuse, R0 ;  /* 0x0000000099037221 */ /* 0x048fe20000010000 */
[----:B------:R-:W-:Y:S02]  /*3640*/  F2FP.BF16.F32.PACK_AB R153, R153, R34 ;  /* 0x000000229999723e */ /* 0x000fe400000010ff */
[----:B------:R-:W-:-:S04]  /*3650*/  MOV R34, R87 ;  /* 0x0000005700227202 */ /* 0x000fc80000000f00 */
[----:B------:R-:W2:Y:S01]  /*3660*/  MUFU.EX2 R60, R60 ;  /* 0x0000003c003c7308 */ /* 0x000ea20000000800 */
[C---:B0-----:R-:W-:Y:S01]  /*3670*/  FADD.FTZ R15, R9.reuse, R20 ;  /* 0x00000014090f7221 */ /* 0x041fe20000010000 */
[----:B------:R-:W-:-:S06]  /*3680*/  F2FP.BF16.F32.PACK_AB R152, R9, R98 ;  /* 0x000000620998723e */ /* 0x000fcc00000010ff */
[----:B------:R0:W3:Y:S01]  /*3690*/  MUFU.EX2 R155, R36 ;  /* 0x00000024009b7308 */ /* 0x0000e20000000800 */
[----:B-1----:R-:W-:-:S07]  /*36a0*/  FADD.FTZ R0, R62, R3 ;  /* 0x000000033e007221 */ /* 0x002fce0000010000 */
[----:B------:R-:W1:Y:S01]  /*36b0*/  MUFU.EX2 R39, R102 ;  /* 0x0000006600277308 */ /* 0x000e620000000800 */
[----:B--2---:R-:W-:Y:S01]  /*36c0*/  FADD.FTZ R20, R60, R15 ;  /* 0x0000000f3c147221 */ /* 0x004fe20000010000 */
[----:B0-----:R-:W-:-:S06]  /*36d0*/  IMAD.MOV.U32 R36, RZ, RZ, R87 ;  /* 0x000000ffff247224 */ /* 0x001fcc00078e0057 */
[----:B------:R-:W0:Y:S01]  /*36e0*/  MUFU.EX2 R66, R66 ;  /* 0x0000004200427308 */ /* 0x000e220000000800 */
[C---:B---3--:R-:W-:Y:S01]  /*36f0*/  FADD.FTZ R9, R155.reuse, R0 ;  /* 0x000000009b097221 */ /* 0x048fe20000010000 */
[----:B------:R-:W-:Y:S01]  /*3700*/  F2FP.BF16.F32.PACK_AB R155, R155, R62 ;  /* 0x0000003e9b9b723e */ /* 0x000fe200000010ff */
[----:B------:R-:W-:-:S05]  /*3710*/  IMAD.MOV.U32 R62, RZ, RZ, R87 ;  /* 0x000000ffff3e7224 */ /* 0x000fca00078e0057 */
[----:B------:R-:W2:Y:S01]  /*3720*/  MUFU.EX2 R64, R64 ;  /* 0x0000004000407308 */ /* 0x000ea20000000800 */
[C---:B-1----:R-:W-:Y:S01]  /*3730*/  FADD.FTZ R15, R39.reuse, R20 ;  /* 0x00000014270f7221 */ /* 0x042fe20000010000 */
[----:B------:R-:W-:Y:S01]  /*3740*/  F2FP.BF16.F32.PACK_AB R154, R39, R60 ;  /* 0x0000003c279a723e */ /* 0x000fe200000010ff */
[----:B------:R-:W-:Y:S01]  /*3750*/  IMAD.MOV.U32 R60, RZ, RZ, R87 ;  /* 0x000000ffff3c7224 */ /* 0x000fe200078e0057 */
[----:B------:R-:W-:-:S04]  /*3760*/  MOV R39, R87 ;  /* 0x0000005700277202 */ /* 0x000fc80000000f00 */
[----:B------:R1:W3:Y:S01]  /*3770*/  MUFU.EX2 R157, R40 ;  /* 0x00000028009d7308 */ /* 0x0002e20000000800 */
[----:B0-----:R-:W-:-:S07]  /*3780*/  FADD.FTZ R0, R66, R9 ;  /* 0x0000000942007221 */ /* 0x001fce0000010000 */
[----:B------:R0:W4:Y:S01]  /*3790*/  MUFU.EX2 R13, R58 ;  /* 0x0000003a000d7308 */ /* 0x0001220000000800 */
[----:B--2---:R-:W-:Y:S01]  /*37a0*/  FADD.FTZ R20, R64, R15 ;  /* 0x0000000f40147221 */ /* 0x004fe20000010000 */
[----:B-1----:R-:W-:-:S06]  /*37b0*/  IMAD.MOV.U32 R40, RZ, RZ, R87 ;  /* 0x000000ffff287224 */ /* 0x002fcc00078e0057 */
[----:B------:R-:W1:Y:S01]  /*37c0*/  MUFU.EX2 R70, R70 ;  /* 0x0000004600467308 */ /* 0x000e620000000800 */
[C---:B---3--:R-:W-:Y:S01]  /*37d0*/  FADD.FTZ R9, R157.reuse, R0 ;  /* 0x000000009d097221 */ /* 0x048fe20000010000 */
[----:B------:R-:W-:Y:S01]  /*37e0*/  F2FP.BF16.F32.PACK_AB R157, R157, R66 ;  /* 0x000000429d9d723e */ /* 0x000fe200000010ff */
[--C-:B------:R-:W-:Y:S02]  /*37f0*/  IMAD.MOV.U32 R66, RZ, RZ, R87.reuse ;  /* 0x000000ffff427224 */ /* 0x100fe400078e0057 */
[----:B0-----:R-:W-:-:S03]  /*3800*/  IMAD.MOV.U32 R58, RZ, RZ, R87 ;  /* 0x000000ffff3a7224 */ /* 0x001fc600078e0057 */
[----:B------:R-:W0:Y:S01]  /*3810*/  MUFU.EX2 R68, R68 ;  /* 0x0000004400447308 */ /* 0x000e220000000800 */
[C---:B----4-:R-:W-:Y:S01]  /*3820*/  FADD.FTZ R15, R13.reuse, R20 ;  /* 0x000000140d0f7221 */ /* 0x050fe20000010000 */
[----:B------:R-:W-:Y:S02]  /*3830*/  F2FP.BF16.F32.PACK_AB R156, R13, R64 ;  /* 0x000000400d9c723e */ /* 0x000fe400000010ff */
[----:B------:R-:W-:-:S04]  /*3840*/  MOV R64, R87 ;  /* 0x0000005700407202 */ /* 0x000fc80000000f00 */
[----:B------:R-:W2:Y:S01]  /*3850*/  MUFU.EX2 R21, R21 ;  /* 0x0000001500157308 */ /* 0x000ea20000000800 */
[----:B-1----:R-:W-:Y:S01]  /*3860*/  FADD.FTZ R0, R70, R9 ;  /* 0x0000000946007221 */ /* 0x002fe20000010000 */
[----:B------:R-:W-:-:S06]  /*3870*/  IMAD.MOV.U32 R9, RZ, RZ, 0x3f800000 ;  /* 0x3f800000ff097424 */ /* 0x000fcc00078e00ff */
[----:B------:R-:W1:Y:S01]  /*3880*/  MUFU.EX2 R41, R41 ;  /* 0x0000002900297308 */ /* 0x000e620000000800 */
[----:B0-----:R-:W-:Y:S01]  /*3890*/  FADD.FTZ R20, R68, R15 ;  /* 0x0000000f44147221 */ /* 0x001fe20000010000 */
[----:B--2---:R-:W-:-:S03]  /*38a0*/  F2FP.BF16.F32.PACK_AB R158, R21, R68 ;  /* 0x00000044159e723e */ /* 0x004fc600000010ff */
[----:B------:R-:W-:Y:S01]  /*38b0*/  FADD.FTZ R3, R21, R20 ;  /* 0x0000001415037221 */ /* 0x000fe20000010000 */
[--C-:B------:R-:W-:Y:S02]  /*38c0*/  IMAD.MOV.U32 R68, RZ, RZ, R87.reuse ;  /* 0x000000ffff447224 */ /* 0x100fe400078e0057 */
[C---:B-1----:R-:W-:Y:S01]  /*38d0*/  FADD.FTZ R0, R41.reuse, R0 ;  /* 0x0000000029007221 */ /* 0x042fe20000010000 */
[----:B------:R-:W-:Y:S01]  /*38e0*/  F2FP.BF16.F32.PACK_AB R159, R41, R70 ;  /* 0x00000046299f723e */ /* 0x000fe200000010ff */
[--C-:B------:R-:W-:Y:S02]  /*38f0*/  IMAD.MOV.U32 R70, RZ, RZ, R87.reuse ;  /* 0x000000ffff467224 */ /* 0x100fe400078e0057 */
[----:B------:R-:W-:Y:S01]  /*3900*/  IMAD.MOV.U32 R41, RZ, RZ, R87 ;  /* 0x000000ffff297224 */ /* 0x000fe200078e0057 */
[----:B------:R-:W-:Y:S06]  /*3910*/  @!P1 BRA `(.L_x_198) ;  /* 0x0000002400349947 */ /* 0x000fec0003800000 */
[----:B------:R-:W-:Y:S01]  /*3920*/  VIADD R13, R88, 0xfffffffe ;  /* 0xfffffffe580d7836 */ /* 0x000fe20000000000 */
[----:B------:R-:W-:Y:S01]  /*3930*/  CS2R R86, SRZ ;  /* 0x0000000000567805 */ /* 0x000fe2000001ff00 */
[----:B------:R-:W-:Y:S01]  /*3940*/  IMAD.MOV.U32 R21, RZ, RZ, R12 ;  /* 0x000000ffff157224 */ /* 0x000fe200078e000c */
[----:B------:R-:W-:Y:S01]  /*3950*/  CS2R R82, SRZ ;  /* 0x0000000000527805 */ /* 0x000fe2000001ff00 */
[----:B------:R-:W-:Y:S01]  /*3960*/  IMAD.MOV.U32 R15, RZ, RZ, R8 ;  /* 0x000000ffff0f7224 */ /* 0x000fe200078e0008 */
[----:B------:R-:W-:Y:S01]  /*3970*/  CS2R R78, SRZ ;  /* 0x00000000004e7805 */ /* 0x000fe2000001ff00 */
[----:B------:R-:W-:Y:S01]  /*3980*/  IMAD.MOV.U32 R9, RZ, RZ, 0x3f800000 ;  /* 0x3f800000ff097424 */ /* 0x000fe200078e00ff */
        /* <DEDUP_REMOVED lines=29> */
[----:B------:R-:W-:Y:S01]  /*3b60*/  UMOV UR4, UR39 ;  /* 0x0000002700047c82 */ /* 0x000fe20008000000 */
[----:B------:R-:W-:Y:S01]  /*3b70*/  UMOV UR5, UR38 ;  /* 0x0000002600057c82 */ /* 0x000fe20008000000 */
[----:B------:R-:W-:-:S05]  /*3b80*/  ULDC UR6, c[0x0][0x9d8] ;  /* 0x0002760000067ab9 */ /* 0x000fca0000000800 */
.L_x_209:
[----:B------:R-:W-:-:S04]  /*3b90*/  UISETP.NE.AND UP0, UPT, UR5, 0x1, UPT ;  /* 0x000000010500788c */ /* 0x000fc8000bf05270 */
[----:B------:R-:W-:-:S04]  /*3ba0*/  USEL UR39, URZ, 0x1, UP0 ;  /* 0x000000013f277887 */ /* 0x000fc80008000000 */
[----:B------:R-:W-:Y:S01]  /*3bb0*/  ULOP3.LUT UR39, UR4, UR39, URZ, 0x3c, !UPT ;  /* 0x0000002704277292 */ /* 0x000fe2000f8e3c3f */
[----:B------:R-:W-:Y:S11]  /*3bc0*/  @!P0 BRA `(.L_x_199) ;  /* 0x0000000000048947 */ /* 0x000ff60003800000 */
[----:B------:R-:W-:Y:S01]  /*3bd0*/  BPT.TRAP 0x1 ;  /* 0x000000040000795c */ /* 0x000fe20000300000 */
.L_x_199:
[----:B------:R-:W0:Y:S01]  /*3be0*/  S2UR UR11, SR_CgaCtaId ;  /* 0x00000000000b79c3 */ /* 0x000e220000008800 */
[----:B------:R-:W-:Y:S01]  /*3bf0*/  UIADD3 UR38, UR5, 0x1, URZ ;  /* 0x0000000105267890 */ /* 0x000fe2000fffe03f */
[----:B------:R-:W-:Y:S01]  /*3c00*/  MOV R8, UR39 ;  /* 0x0000002700087c02 */ /* 0x000fe20008000f00 */
[----:B------:R-:W-:Y:S02]  /*3c10*/  UMOV UR7, 0x400 ;  /* 0x0000040000077882 */ /* 0x000fe40000000000 */
[----:B------:R-:W-:Y:S01]  /*3c20*/  UISETP.NE.AND UP0, UPT, UR38, 0x2, UPT ;  /* 0x000000022600788c */ /* 0x000fe2000bf05270 */
[----:B------:R-:W-:-:S03]  /*3c30*/  SHF.L.U32 R8, R8, 0x1f, RZ ;  /* 0x0000001f08087819 */ /* 0x000fc600000006ff */
[----:B------:R-:W-:Y:S02]  /*3c40*/  USEL UR38, UR38, URZ, UP0 ;  /* 0x0000003f26267287 */ /* 0x000fe40008000000 */
[----:B0-----:R-:W-:-:S04]  /*3c50*/  ULEA UR7, UR11, UR7, 0x18 ;  /* 0x000000070b077291 */ /* 0x001fc8000f8ec03f */
[----:B------:R-:W-:-:S09]  /*3c60*/  ULEA UR8, UR38, UR7, 0x3 ;  /* 0x0000000726087291 */ /* 0x000fd2000f8e183f */
[----:B------:R0:W1:Y:S01]  /*3c70*/  SYNCS.PHASECHK.TRANS64.TRYWAIT P1, [UR8+0x2a830], R8 ;  /* 0x02a83008ff0075a7 */ /* 0x0000620008020148 */
[----:B------:R-:W-:Y:S05]  /*3c80*/  @!P0 BRA `(.L_x_200) ;  /* 0x0000000000048947 */ /* 0x000fea0003800000 */
[----:B------:R-:W-:Y:S01]  /*3c90*/  BPT.TRAP 0x1 ;  /* 0x000000040000795c */ /* 0x000fe20000300000 */
.L_x_200:
[----:B-1----:R-:W-:Y:S05]  /*3ca0*/  @P1 BRA `(.L_x_201) ;  /* 0x0000000000081947 */ /* 0x002fea0003800000 */
[----:B------:R-:W1:Y:S02]  /*3cb0*/  SYNCS.PHASECHK.TRANS64.TRYWAIT P1, [UR8+0x2a830], R8 ;  /* 0x02a83008ff0075a7 */ /* 0x000e640008020148 */
[----:B-1----:R-:W-:Y:S05]  /*3cc0*/  @!P1 BRA `(.L_x_202) ;  /* 0x000000a000bc9947 */ /* 0x002fea0003800000 */
.L_x_201:
        /* <DEDUP_REMOVED lines=139> */
.L_x_203:
[----:B------:R-:W-:Y:S01]  /*4580*/  ULEA UR9, UR5, UR7, 0x3 ;  /* 0x0000000705097291 */ /* 0x000fe2000f8e183f */
[----:B01----:R-:W-:-:S05]  /*4590*/  IMAD.U32 R8, RZ, RZ, UR4 ;  /* 0x00000004ff087e24 */ /* 0x003fca000f8e00ff */
[----:B------:R-:W-:-:S04]  /*45a0*/  SHF.L.U32 R8, R8, 0x1f, RZ ;  /* 0x0000001f08087819 */ /* 0x000fc800000006ff */
[----:B------:R0:W1:Y:S01]  /*45b0*/  SYNCS.PHASECHK.TRANS64.TRYWAIT P1, [UR9+0x2a850], R8 ;  /* 0x02a85008ff0075a7 */ /* 0x0000620008020149 */
[----:B------:R-:W-:Y:S05]  /*45c0*/  @!P0 BRA `(.L_x_204) ;  /* 0x0000000000048947 */ /* 0x000fea0003800000 */
[----:B------:R-:W-:Y:S01]  /*45d0*/  BPT.TRAP 0x1 ;  /* 0x000000040000795c */ /* 0x000fe20000300000 */
.L_x_204:
[----:B-1----:R-:W-:Y:S05]  /*45e0*/  @P1 BRA `(.L_x_205) ;  /* 0x0000000000081947 */ /* 0x002fea0003800000 */
[----:B------:R-:W1:Y:S02]  /*45f0*/  SYNCS.PHASECHK.TRANS64.TRYWAIT P1, [UR9+0x2a850], R8 ;  /* 0x02a85008ff0075a7 */ /* 0x000e640008020149 */
[----:B-1----:R-:W-:Y:S05]  /*4600*/  @!P1 BRA `(.L_x_206) ;  /* 0x0000009800849947 */ /* 0x002fea0003800000 */
.L_x_205:
        /* <DEDUP_REMOVED lines=36> */
[----:B------:R-:W-:Y:S05]  /*4850*/  @!P0 BRA `(.L_x_207) ;  /* 0x0000000000048947 */ /* 0x000fea0003800000 */
[----:B------:R-:W-:Y:S01]  /*4860*/  BPT.TRAP 0x1 ;  /* 0x000000040000795c */ /* 0x000fe20000300000 */
.L_x_207:
        /* <DEDUP_REMOVED lines=14> */
[----:B------:R-:W2:Y:S01]  /*4950*/  MUFU.TANH R14, R14 ;  /* 0x0000000e000e7308 */ /* 0x000ea20000002400 */
[----:B------:R-:W-:Y:S01]  /*4960*/  FMUL.FTZ R96, R102, UR6 ;  /* 0x0000000666607c20 */ /* 0x000fe20008410000 */
        /* <DEDUP_REMOVED lines=15> */
[----:B--2---:R-:W-:Y:S01]  /*4a60*/  FMNMX.FTZ R11, R14, R21, !PT ;  /* 0x000000150e0b7209 */ /* 0x004fe20007810000 */
[----:B------:R-:W-:Y:S01]  /*4a70*/  FMUL.FTZ R174, R113, UR6 ;  /* 0x0000000671ae7c20 */ /* 0x000fe20008410000 */
[----:B------:R-:W-:Y:S01]  /*4a80*/  FMUL.FTZ R110, R115, UR6 ;  /* 0x00000006736e7c20 */ /* 0x000fe20008410000 */
[----:B------:R-:W-:Y:S01]  /*4a90*/  FMUL.FTZ R176, R116, UR6 ;  /* 0x0000000674b07c20 */ /* 0x000fe20008410000 */
[----:B------:R-:W-:Y:S01]  /*4aa0*/  FMUL.FTZ R112, R118, UR6 ;  /* 0x0000000676707c20 */ /* 0x000fe20008410000 */
[----:B------:R-:W-:Y:S01]  /*4ab0*/  FMUL.FTZ R178, R117, UR6 ;  /* 0x0000000675b27c20 */ /* 0x000fe20008410000 */
[----:B------:R-:W-:Y:S01]  /*4ac0*/  FMUL.FTZ R114, R119, UR6 ;  /* 0x0000000677727c20 */ /* 0x000fe20008410000 */
[----:B------:R-:W2:Y:S01]  /*4ad0*/  MUFU.TANH R140, R140 ;  /* 0x0000008c008c7308 */ /* 0x000ea20000002400 */
        /* <DEDUP_REMOVED lines=21> */
[----:B------:R-:W-:-:S02]  /*4c30*/  UIADD3 UR8, UR8, 0x2a840, URZ ;  /* 0x0002a84008087890 */ /* 0x000fc4000fffe03f */
[----:B------:R-:W2:Y:S01]  /*4c40*/  MUFU.TANH R90, R90 ;  /* 0x0000005a005a7308 */ /* 0x000ea20000002400 */
[----:B---3--:R-:W-:Y:S01]  /*4c50*/  FMNMX.FTZ R11, R88, R11, !PT ;  /* 0x0000000b580b7209 */ /* 0x008fe20007810000 */
[----:B------:R-:W-:-:S06]  /*4c60*/  UPRMT UR8, UR11, 0x654, UR8 ;  /* 0x000006540b087896 */ /* 0x000fcc0008000008 */
[----:B------:R-:W3:Y:S01]  /*4c70*/  MUFU.TANH R144, R144 ;  /* 0x0000009000907308 */ /* 0x000ee20000002400 */
[----:B-1----:R-:W-:Y:S02]  /*4c80*/  FMNMX.FTZ R9, R142, R9, !PT ;  /* 0x000000098e097209 */ /* 0x002fe40007810000 */
[----:B------:R-:W-:Y:S05]  /*4c90*/  SYNCS.ARRIVE.TRANS64.RED.A1T0 RZ, [UR8], RZ ;  /* 0x000000ffffff79a7 */ /* 0x000fea0008100408 */
        /* <DEDUP_REMOVED lines=77> */
[----:B-1----:R-:W-:Y:S02]  /*5170*/  FMNMX.FTZ R11, R134, R11, !PT ;  /* 0x0000000b860b7209 */ /* 0x002fe40007810000 */
[----:B--2---:R-:W-:-:S05]  /*5180*/  FMNMX.FTZ R9, R190, R9, !PT ;  /* 0x00000009be097209 */ /* 0x004fca0007810000 */
[----:B0-----:R-:W0:Y:S01]  /*5190*/  SHFL.BFLY PT, R8, R9, 0x2, 0x1f ;  /* 0x0c401f0009087f89 */ /* 0x001e2200000e0000 */
[----:B---3--:R-:W-:-:S05]  /*51a0*/  FMNMX.FTZ R10, R188, R11, !PT ;  /* 0x0000000bbc0a7209 */ /* 0x008fca0007810000 */
        /* <DEDUP_REMOVED lines=39> */
[----:B------:R-:W-:Y:S01]  /*5420*/  FFMA.FTZ R95, R158, R11, -R107 ;  /* 0x0000000b9e5f7223 */ /* 0x000fe2000001086b */
[----:B------:R-:W1:Y:S01]  /*5430*/  MUFU.EX2 R14, R14 ;  /* 0x0000000e000e7308 */ /* 0x000e620000000800 */
        /* <DEDUP_REMOVED lines=15> */
[----:B------:R-:W2:Y:S01]  /*5530*/  MUFU.EX2 R137, R137 ;  /* 0x0000008900897308 */ /* 0x000ea20000000800 */
        /* <DEDUP_REMOVED lines=8> */
[----:B0-----:R-:W-:Y:S01]  /*55c0*/  FADD.FTZ R3, R136, R3 ;  /* 0x0000000388037221 */ /* 0x001fe20000010000 */
[-C--:B------:R-:W-:Y:S01]  /*55d0*/  FFMA.FTZ R105, R186, R11.reuse, -R107 ;  /* 0x0000000bba697223 */ /* 0x080fe2000001086b */
[-C--:B------:R-:W-:Y:S01]  /*55e0*/  FFMA.FTZ R130, R130, R11.reuse, -R109 ;  /* 0x0000000b82827223 */ /* 0x080fe2000001086d */
[-C--:B------:R-:W-:Y:S01]  /*55f0*/  FFMA.FTZ R158, R132, R11.reuse, -R107 ;  /* 0x0000000b849e7223 */ /* 0x080fe2000001086b */
[-C--:B------:R-:W-:Y:S01]  /*5600*/  FFMA.FTZ R134, R134, R11.reuse, -R109 ;  /* 0x0000000b86867223 */ /* 0x080fe2000001086d */
[-C--:B------:R-:W-:Y:S01]  /*5610*/  FFMA.FTZ R107, R190, R11.reuse, -R107 ;  /* 0x0000000bbe6b7223 */ /* 0x080fe2000001086b */
[----:B------:R-:W-:Y:S01]  /*5620*/  FFMA.FTZ R109, R188, R11, -R109 ;  /* 0x0000000bbc6d7223 */ /* 0x000fe2000001086d */
[----:B------:R-:W0:Y:S01]  /*5630*/  MUFU.EX2 R139, R139 ;  /* 0x0000008b008b7308 */ /* 0x000e220000000800 */
[----:B--2---:R-:W-:-:S07]  /*5640*/  FADD.FTZ R0, R137, R0 ;  /* 0x0000000089007221 */ /* 0x004fce0000010000 */
[----:B------:R-:W2:Y:S01]  /*5650*/  MUFU.EX2 R21, R21 ;  /* 0x0000001500157308 */ /* 0x000ea20000000800 */
[----:B-1----:R-:W-:-:S07]  /*5660*/  FADD.FTZ R92, R138, R3 ;  /* 0x000000038a5c7221 */ /* 0x002fce0000010000 */
[----:B------:R-:W1:Y:S01]  /*5670*/  MUFU.EX2 R20, R20 ;  /* 0x0000001400147308 */ /* 0x000e620000000800 */
[----:B0-----:R-:W-:-:S07]  /*5680*/  FADD.FTZ R3, R139, R0 ;  /* 0x000000008b037221 */ /* 0x001fce0000010000 */
        /* <DEDUP_REMOVED lines=79> */
[----:B--2---:R-:W-:Y:S01]  /*5b80*/  FADD.FTZ R0, R159, R0 ;  /* 0x000000009f007221 */ /* 0x004fe20000010000 */
[----:B-1----:R-:W-:-:S03]  /*5b90*/  FADD.FTZ R3, R107, R92 ;  /* 0x0000005c6b037221 */ /* 0x002fc60000010000 */
[----:B0-----:R-:W-:Y:S01]  /*5ba0*/  FADD.FTZ R0, R109, R0 ;  /* 0x000000006d007221 */ /* 0x001fe20000010000 */
[----:B------:R-:W-:Y:S06]  /*5bb0*/  @!P0 BRA `(.L_x_208) ;  /* 0x0000000000048947 */ /* 0x000fec0003800000 */
[----:B------:R-:W-:Y:S01]  /*5bc0*/  BPT.TRAP 0x1 ;  /* 0x000000040000795c */ /* 0x000fe20000300000 */
.L_x_208:
        /* <DEDUP_REMOVED lines=9> */
[----:B------:R-:W-:Y:S01]  /*5c60*/  F2FP.BF16.F32.PACK_AB R137, R137, R14 ;  /* 0x0000000e8989723e */ /* 0x000fe200000010ff */
[----:B------:R-:W-:Y:S01]  /*5c70*/  IMAD.MOV.U32 R15, RZ, RZ, R8 ;  /* 0x000000ffff0f7224 */ /* 0x000fe200078e0008 */
        /* <DEDUP_REMOVED lines=21> */
[----:B------:R-:W-:Y:S01]  /*5dd0*/  F2FP.BF16.F32.PACK_AB R159, R109, R159 ;  /* 0x0000009f6d9f723e */ /* 0x000fe200000010ff */
[----:B------:R-:W-:Y:S06]  /*5de0*/  @P1 BRA `(.L_x_209) ;  /* 0xffffffdc00681947 */ /* 0x000fec000383ffff */
.L_x_198:
        /* <DEDUP_REMOVED lines=67> */
.L_x_210:
[----:B------:R-:W0:Y:S01]  /*6220*/  S2UR UR7, SR_CgaCtaId ;  /* 0x00000000000779c3 */ /* 0x000e220000008800 */
[----:B------:R-:W-:Y:S01]  /*6230*/  UMOV UR4, 0x400 ;  /* 0x0000040000047882 */ /* 0x000fe20000000000 */
[----:B------:R-:W-:-:S04]  /*6240*/  MOV R4, UR39 ;  /* 0x0000002700047c02 */ /* 0x000fc80008000f00 */
[----:B------:R-:W-:Y:S01]  /*6250*/  SHF.L.U32 R4, R4, 0x1f, RZ ;  /* 0x0000001f04047819 */ /* 0x000fe200000006ff */
[----:B0-----:R-:W-:-:S04]  /*6260*/  ULEA UR4, UR7, UR4, 0x18 ;  /* 0x0000000407047291 */ /* 0x001fc8000f8ec03f */
[----:B------:R-:W-:-:S09]  /*6270*/  ULEA UR5, UR38, UR4, 0x3 ;  /* 0x0000000426057291 */ /* 0x000fd2000f8e183f */
[----:B------:R0:W1:Y:S01]  /*6280*/  SYNCS.PHASECHK.TRANS64.TRYWAIT P1, [UR5+0x2a850], R4 ;  /* 0x02a85004ff0075a7 */ /* 0x0000620008020145 */
[----:B------:R-:W-:Y:S05]  /*6290*/  @!P0 BRA `(.L_x_211) ;  /* 0x0000000000048947 */ /* 0x000fea0003800000 */
[----:B------:R-:W-:Y:S01]  /*62a0*/  BPT.TRAP 0x1 ;  /* 0x000000040000795c */ /* 0x000fe20000300000 */
.L_x_211:
[----:B-1----:R-:W-:Y:S05]  /*62b0*/  @P1 BRA `(.L_x_212) ;  /* 0x0000000000081947 */ /* 0x002fea0003800000 */
[----:B------:R-:W1:Y:S02]  /*62c0*/  SYNCS.PHASECHK.TRANS64.TRYWAIT P1, [UR5+0x2a850], R4 ;  /* 0x02a85004ff0075a7 */ /* 0x000e640008020145 */
[----:B-1----:R-:W-:Y:S05]  /*62d0*/  @!P1 BRA `(.L_x_213) ;  /* 0x0000007c00689947 */ /* 0x002fea0003800000 */
.L_x_212:
[----:B------:R-:W-:Y:S01]  /*62e0*/  UIADD3 UR4, UR4, 0x400, URZ ;  /* 0x0000040004047890 */ /* 0x000fe2000fffe03f */
[----:B------:R-:W-:Y:S01]  /*62f0*/  WARPGROUP.ARRIVE ;  /* 0x00000000000079c5 */ /* 0x000fe20000000000 */
[----:B------:R-:W-:Y:S01]  /*6300*/  UMOV UR11, 0x40000040 ;  /* 0x40000040000b7882 */ /* 0x000fe20000000000 */
[----:B01----:R-:W0:Y:S01]  /*6310*/  SHFL.BFLY PT, R4, R3, 0x2, 0x1f ;  /* 0x0c401f0003047f89 */ /* 0x003e2200000e0000 */
[----:B------:R-:W-:Y:S01]  /*6320*/  USHF.R.U32.HI UR4, URZ, 0x4, UR4 ;  /* 0x000000043f047899 */ /* 0x000fe20008011604 */
[----:B------:R-:W-:Y:S02]  /*6330*/  IMAD.MOV.U32 R13, RZ, RZ, RZ ;  /* 0x000000ffff0d7224 */ /* 0x000fe400078e00ff */
[----:B------:R-:W1:Y:S01]  /*6340*/  SHFL.BFLY PT, R5, R0, 0x2, 0x1f ;  /* 0x0c401f0000057f89 */ /* 0x000e6200000e0000 */
[----:B------:R-:W-:-:S04]  /*6350*/  ULOP3.LUT UR4, UR4, 0x3fff, URZ, 0xc0, !UPT ;  /* 0x00003fff04047892 */ /* 0x000fc8000f8ec03f */
[----:B------:R-:W-:-:S04]  /*6360*/  ULOP3.LUT UR4, UR4, 0x3000000, URZ, 0xfc, !UPT ;  /* 0x0300000004047892 */ /* 0x000fc8000f8efc3f */
[----:B------:R-:W-:-:S04]  /*6370*/  UIMAD UR4, UR38, 0x600, UR4 ;  /* 0x00000600260478a4 */ /* 0x000fc8000f8e0204 */
[----:B------:R-:W-:-:S03]  /*6380*/  UIADD3 UR6, UR4, 0x80, URZ ;  /* 0x0000008004067890 */ /* 0x000fc6000fffe03f */
[----:B------:R-:W-:Y:S02]  /*6390*/  UMOV UR10, UR4 ;  /* 0x00000004000a7c82 */ /* 0x000fe40008000000 */
        /* <DEDUP_REMOVED lines=45> */
[----:B------:R-:W-:Y:S01]  /*6670*/  HGMMA.64x128x16.F32.BF16 R24, R152, gdesc[UR8].tnspB, R24, gsb0 ;  /* 0x41e0000898187df0 */ /* 0x000fe20008001818 */
[----:B------:R-:W-:Y:S01]  /*6680*/  UMOV UR10, UR4 ;  /* 0x00000004000a7c82 */ /* 0x000fe20008000000 */
[----:B------:R-:W-:Y:S01]  /*6690*/  UMOV UR11, 0x40000040 ;  /* 0x40000040000b7882 */ /* 0x000fe20000000000 */
[----:B------:R-:W-:Y:S02]  /*66a0*/  WARPGROUP.DEPBAR.LE gsb0, 0x0 ;  /* 0x00008000000079c5 */ /* 0x000fe40000010000 */
[----:B------:R-:W-:-:S07]  /*66b0*/  WARPGROUP.ARRIVE ;  /* 0x00000000000079c5 */ /* 0x000fce0000000000 */
[----:B------:R-:W-:Y:S03]  /*66c0*/  HGMMA.64x128x16.F32.BF16 R24, R156, gdesc[UR8].tnspB, R24, gsb0 ;  /* 0x41e000089c187df0 */ /* 0x000fe60008001818 */
[----:B------:R-:W-:Y:S02]  /*66d0*/  WARPGROUP.DEPBAR.LE gsb0, 0x0 ;  /* 0x00008000000079c5 */ /* 0x000fe40000010000 */
[----:B0-23--:R-:W-:Y:S05]  /*66e0*/  @!P0 BRA `(.L_x_214) ;  /* 0x0000000000048947 */ /* 0x00dfea0003800000 */
[----:B------:R-:W-:Y:S01]  /*66f0*/  BPT.TRAP 0x1 ;  /* 0x000000040000795c */ /* 0x000fe20000300000 */
.L_x_214:
[----:B------:R-:W-:Y:S01]  /*6700*/  UIADD3 UR4, UR5, 0x2a860, URZ ;  /* 0x0002a86005047890 */ /* 0x000fe2000fffe03f */
[-C--:B------:R-:W-:Y:S01]  /*6710*/  FMUL.FTZ R6, R29, R5.reuse ;  /* 0x000000051d067220 */ /* 0x080fe20000410000 */
[----:B------:R-:W-:Y:S01]  /*6720*/  UIADD3 UR38, UR38, 0x1, URZ ;  /* 0x0000000126267890 */ /* 0x000fe2000fffe03f */
[-C--:B------:R-:W-:Y:S01]  /*6730*/  FMUL.FTZ R94, R32, R5.reuse ;  /* 0x00000005205e7220 */ /* 0x080fe20000410000 */
[----:B------:R-:W-:Y:S01]  /*6740*/  UPRMT UR4, UR7, 0x654, UR4 ;  /* 0x0000065407047896 */ /* 0x000fe20008000004 */
[-C--:B------:R-:W-:Y:S01]  /*6750*/  FMUL.FTZ R29, R64, R5.reuse ;  /* 0x00000005401d7220 */ /* 0x080fe20000410000 */
[----:B------:R-:W-:Y:S01]  /*6760*/  UISETP.NE.AND UP0, UPT, UR38, 0x2, UPT ;  /* 0x000000022600788c */ /* 0x000fe2000bf05270 */
[-C--:B------:R-:W-:Y:S01]  /*6770*/  FMUL.FTZ R32, R65, R5.reuse ;  /* 0x0000000541207220 */ /* 0x080fe20000410000 */
[-C--:B------:R-:W-:Y:S01]  /*6780*/  FMUL.FTZ R93, R33, R5.reuse ;  /* 0x00000005215d7220 */ /* 0x080fe20000410000 */
[-C--:B------:R-:W-:Y:S01]  /*6790*/  FMUL.FTZ R92, R36, R5.reuse ;  /* 0x00000005245c7220 */ /* 0x080fe20000410000 */
[-C--:B------:R-:W-:Y:S01]  /*67a0*/  FMUL.FTZ R91, R37, R5.reuse ;  /* 0x00000005255b7220 */ /* 0x080fe20000410000 */
[-C--:B------:R-:W-:Y:S01]  /*67b0*/  FMUL.FTZ R90, R40, R5.reuse ;  /* 0x00000005285a7220 */ /* 0x080fe20000410000 */
[----:B------:R-:W-:Y:S01]  /*67c0*/  FMUL.FTZ R89, R41, R5 ;  /* 0x0000000529597220 */ /* 0x000fe20000410000 */
[----:B------:R-:W-:Y:S01]  /*67d0*/  SYNCS.ARRIVE.TRANS64.RED.A1T0 RZ, [UR4], RZ ;  /* 0x000000ffffff79a7 */ /* 0x000fe20008100404 */
[-C--:B------:R-:W-:Y:S01]  /*67e0*/  FMUL.FTZ R65, R34, R13.reuse ;  /* 0x0000000d22417220 */ /* 0x080fe20000410000 */
[----:B------:R-:W-:Y:S01]  /*67f0*/  FMUL.FTZ R64, R35, R13 ;  /* 0x0000000d23407220 */ /* 0x000fe20000410000 */
[----:B------:R-:W-:Y:S01]  /*6800*/  USEL UR4, URZ, 0x1, UP0 ;  /* 0x000000013f047887 */ /* 0x000fe20008000000 */
        /* <DEDUP_REMOVED lines=49> */
[----:B------:R-:W-:Y:S01]  /*6b20*/  PLOP3.LUT P0, PT, PT, PT, PT, 0x8, 0x0 ;  /* 0x000000000000781c */ /* 0x000fe20003f0e170 */
[-C--:B------:R-:W-:Y:S01]  /*6b30*/  FMUL.FTZ R82, R82, R13.reuse ;  /* 0x0000000d52527220 */ /* 0x080fe20000410000 */
[-C--:B------:R-:W-:Y:S01]  /*6b40*/  FMUL.FTZ R83, R83, R13.reuse ;  /* 0x0000000d53537220 */ /* 0x080fe20000410000 */
[-C--:B------:R-:W-:Y:S01]  /*6b50*/  FMUL.FTZ R86, R86, R13.reuse ;  /* 0x0000000d56567220 */ /* 0x080fe20000410000 */
[----:B------:R-:W-:Y:S01]  /*6b60*/  FMUL.FTZ R87, R87, R13 ;  /* 0x0000000d57577220 */ /* 0x000fe20000410000 */
[----:B------:R-:W-:Y:S01]  /*6b70*/  IADD3 R162, R162, 0x1, RZ ;  /* 0x00000001a2a27810 */ /* 0x000fe20007ffe0ff */
[----:B------:R-:W-:-:S02]  /*6b80*/  USEL UR38, UR38, URZ, UP0 ;  /* 0x0000003f26267287 */ /* 0x000fc40008000000 */
[----:B------:R-:W-:-:S12]  /*6b90*/  ULOP3.LUT UR39, UR39, UR4, URZ, 0x3c, !UPT ;  /* 0x0000000427277292 */ /* 0x000fd8000f8e3c3f */
.L_x_190:
[----:B------:R-:W0:Y:S01]  /*6ba0*/  S2R R5, SR_CgaCtaId ;  /* 0x0000000000057919 */ /* 0x000e220000008800 */
[----:B------:R-:W-:Y:S01]  /*6bb0*/  MOV R28, 0x400 ;  /* 0x00000400001c7802 */ /* 0x000fe20000000f00 */
[----:B------:R-:W-:Y:S01]  /*6bc0*/  BSSY B0, `(.L_x_215) ;  /* 0x00001f3000007945 */ /* 0x000fe20003800000 */
[----:B------:R-:W-:Y:S02]  /*6bd0*/  BAR.SYNC.DEFER_BLOCKING 0x5, 0x180 ;  /* 0x0146000000007b1d */ /* 0x000fe40000010000 */
[----:B0-----:R-:W-:-:S05]  /*6be0*/  LEA R28, R5, R28, 0x18 ;  /* 0x0000001c051c7211 */ /* 0x001fca00078ec0ff */
[----:B------:R0:W1:Y:S01]  /*6bf0*/  LDS.128 R48, [R28+0x2a8d0] ;  /* 0x02a8d0001c307984 */ /* 0x0000620000000c00 */
[----:B------:R-:W-:Y:S06]  /*6c00*/  BAR.ARV 0x4, 0x180 ;  /* 0x0106000000007b1d */ /* 0x000fec0000002000 */
[----:B------:R-:W-:Y:S05]  /*6c10*/  @P0 BRA `(.L_x_216) ;  /* 0x0000001400040947 */ /* 0x000fea0003800000 */
[----:B------:R-:W2:Y:S01]  /*6c20*/  S2R R5, SR_SWINHI ;  /* 0x0000000000057919 */ /* 0x000ea20000002f00 */
[----:B------:R-:W-:Y:S01]  /*6c30*/  F2FP.BF16.F32.PACK_AB R6, R6, R95 ;  /* 0x0000005f0606723e */ /* 0x000fe200000010ff */
[----:B------:R-:W-:Y:S01]  /*6c40*/  ULDC.64 UR4, c[0x0][0xc08] ;  /* 0x0003020000047ab9 */ /* 0x000fe20000000a00 */
        /* <DEDUP_REMOVED lines=9> */
[----:B------:R-:W-:Y:S02]  /*6ce0*/  MOV R20, R28 ;  /* 0x0000001c00147202 */ /* 0x000fe40000000f00 */
[----:B--2---:R-:W-:-:S03]  /*6cf0*/  MOV R21, R5 ;  /* 0x0000000500157202 */ /* 0x004fc60000000f00 */
[----:B------:R-:W-:-:S03]  /*6d00*/  IMAD.WIDE R4, R168, 0x2, R20 ;  /* 0x00000002a8047825 */ /* 0x000fc600078e0214 */
[C---:B------:R-:W-:Y:S02]  /*6d10*/  LOP3.LUT R9, R4.reuse, 0x380, RZ, 0xc0, !PT ;  /* 0x0000038004097812 */ /* 0x040fe400078ec0ff */
[C---:B------:R-:W-:Y:S02]  /*6d20*/  IADD3 R67, P6, R4.reuse, 0x20, RZ ;  /* 0x0000002004437810 */ /* 0x040fe40007fde0ff */
[C---:B------:R-:W-:Y:S02]  /*6d30*/  IADD3 R101, P4, R4.reuse, 0x60, RZ ;  /* 0x0000006004657810 */ /* 0x040fe40007f9e0ff */
[----:B------:R-:W-:Y:S01]  /*6d40*/  SHF.R.U64 R9, R9, 0x3, RZ ;  /* 0x0000000309097819 */ /* 0x000fe200000012ff */
[--C-:B------:R-:W-:Y:S01]  /*6d50*/  IMAD.X R27, RZ, RZ, R5.reuse, P6 ;  /* 0x000000ffff1b7224 */ /* 0x100fe200030e0605 */
[----:B------:R-:W-:Y:S01]  /*6d60*/  LOP3.LUT R12, R67, 0x380, RZ, 0xc0, !PT ;  /* 0x00000380430c7812 */ /* 0x000fe200078ec0ff */
[----:B------:R-:W-:Y:S01]  /*6d70*/  IMAD.X R13, RZ, RZ, R5, P4 ;  /* 0x000000ffff0d7224 */ /* 0x000fe200020e0605 */
[----:B-1----:R-:W-:Y:S01]  /*6d80*/  LOP3.LUT R48, R101, 0x380, RZ, 0xc0, !PT ;  /* 0x0000038065307812 */ /* 0x002fe200078ec0ff */
[----:B------:R-:W-:Y:S01]  /*6d90*/  BAR.SYNC.DEFER_BLOCKING 0x1, 0x100 ;  /* 0x0044000000007b1d */ /* 0x000fe20000010000 */
[----:B------:R-:W-:-:S02]  /*6da0*/  IADD3 R71, P5, R4, 0x40, RZ ;  /* 0x0000004004477810 */ /* 0x000fc40007fbe0ff */
[C---:B------:R-:W-:Y:S02]  /*6db0*/  IADD3 R103, P3, R4.reuse, 0x4000, RZ ;  /* 0x0000400004677810 */ /* 0x040fe40007f7e0ff */
[C---:B------:R-:W-:Y:S01]  /*6dc0*/  IADD3 R105, P2, R4.reuse, 0x4020, RZ ;  /* 0x0000402004697810 */ /* 0x040fe20007f5e0ff */
[--C-:B------:R-:W-:Y:S01]  /*6dd0*/  IMAD.X R25, RZ, RZ, R5.reuse, P5 ;  /* 0x000000ffff197224 */ /* 0x100fe200028e0605 */
[C---:B------:R-:W-:Y:S01]  /*6de0*/  IADD3 R107, P1, R4.reuse, 0x4040, RZ ;  /* 0x00004040046b7810 */ /* 0x040fe20007f3e0ff */
[--C-:B------:R-:W-:Y:S01]  /*6df0*/  IMAD.X R15, RZ, RZ, R5.reuse, P3 ;  /* 0x000000ffff0f7224 */ /* 0x100fe200018e0605 */
[----:B------:R-:W-:Y:S02]  /*6e00*/  IADD3 R88, P0, R4, 0x4060, RZ ;  /* 0x0000406004587810 */ /* 0x000fe40007f1e0ff */
[----:B------:R-:W-:Y:S01]  /*6e10*/  LOP3.LUT R4, R9, R4, RZ, 0x3c, !PT ;  /* 0x0000000409047212 */ /* 0x000fe200078e3cff */
[--C-:B------:R-:W-:Y:S01]  /*6e20*/  IMAD.X R9, RZ, RZ, R5.reuse, P1 ;  /* 0x000000ffff097224 */ /* 0x100fe200008e0605 */
[----:B------:R-:W-:Y:S01]  /*6e30*/  SHF.R.U64 R12, R12, 0x3, RZ ;  /* 0x000000030c0c7819 */ /* 0x000fe200000012ff */
[----:B------:R-:W-:Y:S01]  /*6e40*/  IMAD.X R31, RZ, RZ, R5, P0 ;  /* 0x000000ffff1f7224 */ /* 0x000fe200000e0605 */
[----:B------:R-:W-:-:S02]  /*6e50*/  SHF.R.U64 R48, R48, 0x3, RZ ;  /* 0x0000000330307819 */ /* 0x000fc400000012ff */
[-C--:B------:R-:W-:Y:S02]  /*6e60*/  IADD3.X R11, RZ, R5.reuse, RZ, P2, !PT ;  /* 0x00000005ff0b7210 */ /* 0x080fe400017fe4ff */
[----:B------:R-:W-:Y:S02]  /*6e70*/  MOV R96, R4 ;  /* 0x0000000400607202 */ /* 0x000fe40000000f00 */
[----:B------:R-:W-:Y:S02]  /*6e80*/  LOP3.LUT R26, R12, R67, RZ, 0x3c, !PT ;  /* 0x000000430c1a7212 */ /* 0x000fe400078e3cff */
[----:B------:R-:W-:Y:S02]  /*6e90*/  F2FP.BF16.F32.PACK_AB R5, R8, R97 ;  /* 0x000000610805723e */ /* 0x000fe400000010ff */
[----:B------:R-:W-:Y:S02]  /*6ea0*/  LOP3.LUT R12, R48, R101, RZ, 0x3c, !PT ;  /* 0x00000065300c7212 */ /* 0x000fe400078e3cff */
[----:B------:R-:W-:-:S02]  /*6eb0*/  LOP3.LUT R8, R105, 0x380, RZ, 0xc0, !PT ;  /* 0x0000038069087812 */ /* 0x000fc400078ec0ff */
[----:B------:R-:W-:Y:S02]  /*6ec0*/  LOP3.LUT R48, R107, 0x380, RZ, 0xc0, !PT ;  /* 0x000003806b307812 */ /* 0x000fe400078ec0ff */
[----:B------:R-:W-:Y:S02]  /*6ed0*/  LOP3.LUT R14, R71, 0x380, RZ, 0xc0, !PT ;  /* 0x00000380470e7812 */ /* 0x000fe400078ec0ff */
[----:B------:R-:W-:Y:S02]  /*6ee0*/  F2FP.BF16.F32.PACK_AB R4, R10, R99 ;  /* 0x000000630a04723e */ /* 0x000fe400000010ff */
[----:B------:R-:W-:Y:S02]  /*6ef0*/  LOP3.LUT R72, R103, 0x380, RZ, 0xc0, !PT ;  /* 0x0000038067487812 */ /* 0x000fe400078ec0ff */
[----:B------:R-:W-:Y:S01]  /*6f00*/  LOP3.LUT R67, R88, 0x380, RZ, 0xc0, !PT ;  /* 0x0000038058437812 */ /* 0x000fe200078ec0ff */
[----:B------:R1:W-:Y:S01]  /*6f10*/  STSM.16.M88.4 [R96], R4 ;  /* 0x0000000460007844 */ /* 0x0003e20000000200 */
[----:B------:R-:W-:-:S02]  /*6f20*/  SHF.R.U64 R8, R8, 0x3, RZ ;  /* 0x0000000308087819 */ /* 0x000fc400000012ff */
[----:B------:R-:W-:Y:S02]  /*6f30*/  SHF.R.U64 R48, R48, 0x3, RZ ;  /* 0x0000000330307819 */ /* 0x000fe400000012ff */
[----:B------:R-:W-:Y:S02]  /*6f40*/  SHF.R.U64 R14, R14, 0x3, RZ ;  /* 0x000000030e0e7819 */ /* 0x000fe400000012ff */
[----:B------:R-:W-:Y:S02]  /*6f50*/  SHF.R.U64 R72, R72, 0x3, RZ ;  /* 0x0000000348487819 */ /* 0x000fe400000012ff */
[----:B------:R-:W-:Y:S02]  /*6f60*/  SHF.R.U64 R67, R67, 0x3, RZ ;  /* 0x0000000343437819 */ /* 0x000fe400000012ff */
[----:B------:R-:W-:Y:S02]  /*6f70*/  LOP3.LUT R10, R8, R105, RZ, 0x3c, !PT ;  /* 0x00000069080a7212 */ /* 0x000fe400078e3cff */
[----:B------:R-:W-:-:S02]  /*6f80*/  LOP3.LUT R8, R48, R107, RZ, 0x3c, !PT ;  /* 0x0000006b30087212 */ /* 0x000fc400078e3cff */
[----:B------:R-:W-:Y:S02]  /*6f90*/  LOP3.LUT R24, R14, R71, RZ, 0x3c, !PT ;  /* 0x000000470e187212 */ /* 0x000fe400078e3cff */
[----:B-1----:R-:W-:Y:S02]  /*6fa0*/  F2FP.BF16.F32.PACK_AB R5, R43, R42 ;  /* 0x0000002a2b05723e */ /* 0x002fe400000010ff */
[----:B------:R-:W1:Y:S01]  /*6fb0*/  LDC.64 R42, c[0x0][0xc00] ;  /* 0x00030000ff2a7b82 */ /* 0x000e620000000a00 */
[----:B------:R-:W-:Y:S02]  /*6fc0*/  LOP3.LUT R14, R72, R103, RZ, 0x3c, !PT ;  /* 0x00000067480e7212 */ /* 0x000fe400078e3cff */
[----:B------:R-:W-:Y:S02]  /*6fd0*/  LOP3.LUT R30, R67, R88, RZ, 0x3c, !PT ;  /* 0x00000058431e7212 */ /* 0x000fe400078e3cff */
[----:B------:R-:W-:Y:S02]  /*6fe0*/  MOV R67, R10 ;  /* 0x0000000a00437202 */ /* 0x000fe40000000f00 */
[----:B------:R-:W-:-:S02]  /*6ff0*/  MOV R48, R8 ;  /* 0x0000000800307202 */ /* 0x000fc40000000f00 */
[----:B------:R-:W-:Y:S02]  /*7000*/  MOV R95, R26 ;  /* 0x0000001a005f7202 */ /* 0x000fe40000000f00 */
[----:B------:R-:W-:Y:S02]  /*7010*/  F2FP.BF16.F32.PACK_AB R8, R93, R94 ;  /* 0x0000005e5d08723e */ /* 0x000fe400000010ff */
[----:B------:R-:W-:Y:S02]  /*7020*/  F2FP.BF16.F32.PACK_AB R9, R64, R65 ;  /* 0x000000414009723e */ /* 0x000fe400000010ff */
[----:B------:R-:W-:Y:S02]  /*7030*/  F2FP.BF16.F32.PACK_AB R10, R91, R92 ;  /* 0x0000005c5b0a723e */ /* 0x000fe400000010ff */
[----:B------:R-:W-:Y:S02]  /*7040*/  F2FP.BF16.F32.PACK_AB R11, R39, R38 ;  /* 0x00000026270b723e */ /* 0x000fe400000010ff */
[----:B------:R-:W-:-:S02]  /*7050*/  MOV R88, R24 ;  /* 0x0000001800587202 */ /* 0x000fc40000000f00 */
[----:B------:R-:W-:Y:S01]  /*7060*/  MOV R72, R12 ;  /* 0x0000000c00487202 */ /* 0x000fe20000000f00 */
[----:B------:R-:W-:Y:S01]  /*7070*/  STSM.16.M88.4 [R95], R8 ;  /* 0x000000085f007844 */ /* 0x000fe20000000200 */
[----:B------:R-:W-:Y:S02]  /*7080*/  MOV R71, R14 ;  /* 0x0000000e00477202 */ /* 0x000fe40000000f00 */
[----:B------:R-:W-:Y:S02]  /*7090*/  F2FP.BF16.F32.PACK_AB R4, R89, R90 ;  /* 0x0000005a5904723e */ /* 0x000fe400000010ff */
[----:B------:R-:W-:Y:S02]  /*70a0*/  F2FP.BF16.F32.PACK_AB R6, R45, R44 ;  /* 0x0000002c2d06723e */ /* 0x000fe400000010ff */
[----:B------:R-:W-:Y:S02]  /*70b0*/  F2FP.BF16.F32.PACK_AB R7, R47, R46 ;  /* 0x0000002e2f07723e */ /* 0x000fe400000010ff */
[----:B------:R-:W-:-:S02]  /*70c0*/  F2FP.BF16.F32.PACK_AB R12, R40, R41 ;  /* 0x00000029280c723e */ /* 0x000fc400000010ff */
[----:B------:R-:W-:Y:S01]  /*70d0*/  F2FP.BF16.F32.PACK_AB R13, R34, R37 ;  /* 0x00000025220d723e */ /* 0x000fe200000010ff */
[----:B------:R2:W-:Y:S01]  /*70e0*/  STSM.16.M88.4 [R88], R4 ;  /* 0x0000000458007844 */ /* 0x0005e20000000200 */
[----:B------:R-:W-:Y:S02]  /*70f0*/  F2FP.BF16.F32.PACK_AB R14, R53, R52 ;  /* 0x00000034350e723e */ /* 0x000fe400000010ff */
[----:B------:R-:W-:Y:S02]  /*7100*/  F2FP.BF16.F32.PACK_AB R15, R55, R54 ;  /* 0x00000036370f723e */ /* 0x000fe400000010ff */
[----:B------:R-:W-:Y:S02]  /*7110*/  F2FP.BF16.F32.PACK_AB R24, R57, R56 ;  /* 0x000000383918723e */ /* 0x000fe400000010ff */
[----:B------:R-:W-:Y:S01]  /*7120*/  F2FP.BF16.F32.PACK_AB R25, R59, R58 ;  /* 0x0000003a3b19723e */ /* 0x000fe200000010ff */
[----:B------:R3:W-:Y:S01]  /*7130*/  STSM.16.M88.4 [R72], R12 ;  /* 0x0000000c48007844 */ /* 0x0007e20000000200 */
[----:B------:R-:W-:Y:S01]  /*7140*/  F2FP.BF16.F32.PACK_AB R26, R61, R60 ;  /* 0x0000003c3d1a723e */ /* 0x000fe200000010ff */
[----:B------:R-:W4:Y:S01]  /*7150*/  LDC R56, c[0x0][0xbe8] ;  /* 0x0002fa00ff387b82 */ /* 0x000f220000000800 */
[----:B------:R-:W-:-:S02]  /*7160*/  F2FP.BF16.F32.PACK_AB R27, R63, R62 ;  /* 0x0000003e3f1b723e */ /* 0x000fc400000010ff */
[----:B------:R-:W-:Y:S02]  /*7170*/  F2FP.BF16.F32.PACK_AB R34, R69, R68 ;  /* 0x000000444522723e */ /* 0x000fe400000010ff */
[----:B------:R-:W-:Y:S01]  /*7180*/  F2FP.BF16.F32.PACK_AB R37, R75, R74 ;  /* 0x0000004a4b25723e */ /* 0x000fe200000010ff */
[----:B------:R3:W-:Y:S01]  /*7190*/  STSM.16.M88.4 [R71], R24 ;  /* 0x0000001847007844 */ /* 0x0007e20000000200 */
[----:B------:R-:W-:Y:S01]  /*71a0*/  F2FP.BF16.F32.PACK_AB R38, R77, R76 ;  /* 0x0000004c4d26723e */ /* 0x000fe200000010ff */
[----:B--2---:R-:W-:Y:S01]  /*71b0*/  IMAD.SHL.U32 R5, R18, 0x4, RZ ;  /* 0x0000000412057824 */ /* 0x004fe200078e00ff */
[----:B------:R-:W-:Y:S01]  /*71c0*/  F2FP.BF16.F32.PACK_AB R39, R79, R78 ;  /* 0x0000004e4f27723e */ /* 0x000fe200000010ff */
[----:B------:R3:W-:Y:S01]  /*71d0*/  STSM.16.M88.4 [R67], R32 ;  /* 0x0000002043007844 */ /* 0x0007e20000000200 */
[----:B------:R-:W-:Y:S02]  /*71e0*/  MOV R31, R30 ;  /* 0x0000001e001f7202 */ /* 0x000fe40000000f00 */
[----:B------:R-:W-:Y:S01]  /*71f0*/  ISETP.NE.U32.AND P2, PT, RZ, UR4, PT ;  /* 0x00000004ff007c0c */ /* 0x000fe2000bf45070 */
[----:B------:R3:W-:Y:S01]  /*7200*/  STSM.16.M88.4 [R48], R36 ;  /* 0x0000002430007844 */ /* 0x0007e20000000200 */
[----:B-1----:R-:W-:-:S02]  /*7210*/  ISETP.NE.U32.AND P0, PT, R42, RZ, PT ;  /* 0x000000ff2a00720c */ /* 0x002fc40003f05070 */
[----:B------:R-:W-:Y:S01]  /*7220*/  SHF.L.U64.HI R10, R18, 0x2, R160 ;  /* 0x00000002120a7819 */ /* 0x000fe200000102a0 */
[----:B------:R3:W-:Y:S01]  /*7230*/  STSM.16.M88.4 [R31], R80 ;  /* 0x000000501f007844 */ /* 0x0007e20000000200 */
[----:B------:R-:W-:Y:S01]  /*7240*/  BAR.SYNC.DEFER_BLOCKING 0x1, 0x100 ;  /* 0x0044000000007b1d */ /* 0x000fe20000010000 */
[----:B------:R-:W-:Y:S02]  /*7250*/  ISETP.NE.AND.EX P2, PT, RZ, UR5, PT, P2 ;  /* 0x00000005ff007c0c */ /* 0x000fe4000bf45320 */
[----:B------:R-:W-:Y:S02]  /*7260*/  ISETP.NE.AND.EX P0, PT, R43, RZ, PT, P0 ;  /* 0x000000ff2b00720c */ /* 0x000fe40003f05300 */
[----:B------:R-:W-:Y:S02]  /*7270*/  IADD3 R6, P1, R5, R42, RZ ;  /* 0x0000002a05067210 */ /* 0x000fe40007f3e0ff */
[----:B------:R-:W-:-:S03]  /*7280*/  MOV R30, RZ ;  /* 0x000000ff001e7202 */ /* 0x000fc60000000f00 */
[----:B------:R-:W-:-:S04]  /*7290*/  IMAD.X R7, R10, 0x1, R43, P1 ;  /* 0x000000010a077824 */ /* 0x000fc800008e062b */
[----:B------:R-:W-:Y:S01]  /*72a0*/  @P2 IADD3 R4, P3, R5, UR4, RZ ;  /* 0x0000000405042c10 */ /* 0x000fe2000ff7e0ff */
[----:B------:R-:W-:Y:S02]  /*72b0*/  ULDC UR4, c[0x0][0xa88] ;  /* 0x0002a20000047ab9 */ /* 0x000fe40000000800 */
[----:B------:R-:W-:Y:S01]  /*72c0*/  IMAD.U32 R9, RZ, RZ, UR4 ;  /* 0x00000004ff097e24 */ /* 0x000fe2000f8e00ff */
[----:B------:R-:W-:Y:S01]  /*72d0*/  @P2 IADD3.X R5, R10, UR5, RZ, P3, !PT ;  /* 0x000000050a052c10 */ /* 0x000fe20009ffe4ff */
[----:B------:R3:W5:Y:S01]  /*72e0*/  @P0 LDG.E R30, desc[UR36][R6.64] ;  /* 0x00000024061e0981 */ /* 0x000762000c1e1900 */
[----:B----4-:R-:W-:-:S03]  /*72f0*/  ISETP.NE.AND P1, PT, R56, 0x1, PT ;  /* 0x000000013800780c */ /* 0x010fc60003f25270 */
[----:B------:R3:W5:Y:S10]  /*7300*/  @P2 LDG.E R9, desc[UR36][R4.64] ;  /* 0x0000002404092981 */ /* 0x000774000c1e1900 */
[----:B------:R-:W1:Y:S08]  /*7310*/  @P1 LDC R8, c[0x0][0xbec] ;  /* 0x0002fb00ff081b82 */ /* 0x000e700000000800 */
[----:B------:R-:W2:Y:S01]  /*7320*/  @P1 LDC R11, c[0x0][0xbf0] ;  /* 0x0002fc00ff0b1b82 */ /* 0x000ea20000000800 */
[----:B---3--:R-:W-:Y:S05]  /*7330*/  @P2 BRA `(.L_x_217) ;  /* 0x0000000000102947 */ /* 0x008fea0003800000 */
[----:B------:R-:W-:Y:S05]  /*7340*/  @!P0 BRA `(.L_x_217) ;  /* 0x00000000000c8947 */ /* 0x000fea0003800000 */
[----:B------:R-:W3:Y:S04]  /*7350*/  LDG.E R4, desc[UR36][R6.64] ;  /* 0x0000002406047981 */ /* 0x000ee8000c1e1900 */
[----:B-----5:R-:W3:Y:S02]  /*7360*/  LDG.E R9, desc[UR36][R6.64+0x4] ;  /* 0x0000042406097981 */ /* 0x020ee4000c1e1900 */
[----:B---3--:R-:W-:-:S07]  /*7370*/  IMAD.IADD R9, R9, 0x1, -R4 ;  /* 0x0000000109097824 */ /* 0x008fce00078e0a04 */
.L_x_217:
[----:B------:R-:W-:Y:S01]  /*7380*/  SHF.R.S32.HI R29, RZ, 0x1f, R22 ;  /* 0x0000001fff1d7819 */ /* 0x000fe20000011416 */
[----:B------:R-:W-:Y:S01]  /*7390*/  IMAD R15, R23, 0x80, R166 ;  /* 0x00000080170f7824 */ /* 0x000fe200078e02a6 */
[----:B------:R-:W-:Y:S01]  /*73a0*/  ULDC.64 UR4, c[0x0][0xb90] ;  /* 0x0002e40000047ab9 */ /* 0x000fe20000000a00 */
[----:B-----5:R-:W-:Y:S01]  /*73b0*/  SHF.R.S32.HI R31, RZ, 0x1f, R30 ;  /* 0x0000001fff1f7819 */ /* 0x020fe2000001141e */
[----:B------:R-:W-:Y:S01]  /*73c0*/  IMAD R59, R9, R56, RZ ;  /* 0x00000038093b7224 */ /* 0x000fe200078e02ff */
[----:B------:R-:W-:Y:S01]  /*73d0*/  SEL R160, R160, RZ, !P0 ;  /* 0x000000ffa0a07207 */ /* 0x000fe20004000000 */
[----:B------:R-:W-:Y:S01]  /*73e0*/  IMAD R5, R29, UR4, RZ ;  /* 0x000000041d057c24 */ /* 0x000fe2000f8e02ff */
[----:B------:R-:W-:Y:S01]  /*73f0*/  SEL R57, R18, RZ, !P0 ;  /* 0x000000ff12397207 */ /* 0x000fe20004000000 */
[----:B-1----:R-:W-:Y:S01]  /*7400*/  @P1 IMAD.HI.U32 R6, R15, R8, RZ ;  /* 0x000000080f061227 */ /* 0x002fe200078e00ff */
[----:B------:R-:W-:-:S03]  /*7410*/  LEA R18, R23, R165, 0x7 ;  /* 0x000000a517127211 */ /* 0x000fc600078e38ff */
[----:B------:R-:W-:Y:S01]  /*7420*/  IMAD.MOV.U32 R7, RZ, RZ, R15 ;  /* 0x000000ffff077224 */ /* 0x000fe200078e000f */
[----:B--2---:R-:W-:Y:S01]  /*7430*/  @P1 SHF.R.U32.HI R7, RZ, R11, R6 ;  /* 0x0000000bff071219 */ /* 0x004fe20000011606 */
[C---:B------:R-:W-:Y:S01]  /*7440*/  IMAD R13, R22.reuse, UR5, R5 ;  /* 0x00000005160d7c24 */ /* 0x040fe2000f8e0205 */
[----:B------:R-:W-:Y:S01]  /*7450*/  LEA R11, R161, R2, 0x6 ;  /* 0x00000002a10b7211 */ /* 0x000fe200078e30ff */
[----:B------:R-:W-:Y:S01]  /*7460*/  IMAD.WIDE.U32 R4, R22, UR4, R30 ;  /* 0x0000000416047c25 */ /* 0x000fe2000f8e001e */
[----:B------:R-:W-:-:S03]  /*7470*/  ULDC.64 UR4, c[0x0][0xb98] ;  /* 0x0002e60000047ab9 */ /* 0x000fc60000000a00 */
[----:B------:R-:W-:Y:S02]  /*7480*/  IMAD.IADD R5, R5, 0x1, R13 ;  /* 0x0000000105057824 */ /* 0x000fe400078e020d */
[----:B------:R-:W-:Y:S02]  /*7490*/  IMAD.MOV R13, RZ, RZ, -R7 ;  /* 0x000000ffff0d7224 */ /* 0x000fe400078e0a07 */
[----:B------:R-:W-:-:S04]  /*74a0*/  IMAD.WIDE R20, R11, 0x2, R20 ;  /* 0x000000020b147825 */ /* 0x000fc800078e0214 */
[----:B------:R-:W-:Y:S01]  /*74b0*/  IMAD R6, R160, UR4, RZ ;  /* 0x00000004a0067c24 */ /* 0x000fe2000f8e02ff */
[C---:B------:R-:W-:Y:S01]  /*74c0*/  IADD3 R25, P0, R20.reuse, 0x1000, RZ ;  /* 0x0000100014197810 */ /* 0x040fe20007f1e0ff */
[C---:B------:R-:W-:Y:S01]  /*74d0*/  IMAD.WIDE.U32 R4, R57.reuse, UR4, R4 ;  /* 0x0000000439047c25 */ /* 0x040fe2000f8e0004 */
[C---:B------:R-:W-:Y:S02]  /*74e0*/  IADD3 R45, P6, R20.reuse, 0x4000, RZ ;  /* 0x00004000142d7810 */ /* 0x040fe40007fde0ff */
[----:B------:R-:W-:Y:S01]  /*74f0*/  IADD3 R41, P5, R20, 0x5000, RZ ;  /* 0x0000500014297810 */ /* 0x000fe20007fbe0ff */
[----:B------:R-:W-:Y:S01]  /*7500*/  IMAD R11, R56, R13, R15 ;  /* 0x0000000d380b7224 */ /* 0x000fe200078e020f */
[----:B------:R-:W-:Y:S01]  /*7510*/  SHF.R.S32.HI R13, RZ, 0x1f, R7 ;  /* 0x0000001fff0d7819 */ /* 0x000fe20000011407 */
[----:B------:R-:W-:Y:S01]  /*7520*/  IMAD R8, R57, UR5, R6 ;  /* 0x0000000539087c24 */ /* 0x000fe2000f8e0206 */
[----:B------:R-:W-:Y:S01]  /*7530*/  IADD3 R4, P2, R7, R4, RZ ;  /* 0x0000000407047210 */ /* 0x000fe20007f5e0ff */
[----:B------:R-:W-:Y:S01]  /*7540*/  ULDC.64 UR4, c[0x0][0xb88] ;  /* 0x0002e20000047ab9 */ /* 0x000fe20000000a00 */
[----:B------:R-:W-:-:S02]  /*7550*/  SHF.R.S32.HI R6, RZ, 0x1f, R11 ;  /* 0x0000001fff067819 */ /* 0x000fc4000001140b */
[----:B------:R-:W-:Y:S02]  /*7560*/  IADD3.X R5, R13, R5, R8, P2, !PT ;  /* 0x000000050d057210 */ /* 0x000fe400017fe408 */
[----:B------:R-:W-:Y:S01]  /*7570*/  IADD3 R15, P3, R20, 0x2000, RZ ;  /* 0x00002000140f7810 */ /* 0x000fe20007f7e0ff */
[----:B------:R-:W-:Y:S01]  /*7580*/  IMAD R8, R6, UR4, RZ ;  /* 0x0000000406087c24 */ /* 0x000fe2000f8e02ff */
[----:B------:R-:W-:Y:S01]  /*7590*/  LOP3.LUT R12, R25, 0x380, RZ, 0xc0, !PT ;  /* 0x00000380190c7812 */ /* 0x000fe200078ec0ff */
[----:B------:R-:W-:Y:S01]  /*75a0*/  IMAD.WIDE.U32 R4, R11, UR4, R4 ;  /* 0x000000040b047c25 */ /* 0x000fe2000f8e0004 */
[----:B------:R-:W-:Y:S02]  /*75b0*/  LOP3.LUT R7, R15, 0x380, RZ, 0xc0, !PT ;  /* 0x000003800f077812 */ /* 0x000fe400078ec0ff */
[----:B------:R-:W-:Y:S01]  /*75c0*/  LOP3.LUT R44, R45, 0x380, RZ, 0xc0, !PT ;  /* 0x000003802d2c7812 */ /* 0x000fe200078ec0ff */
[----:B------:R-:W-:Y:S01]  /*75d0*/  IMAD R13, R11, UR5, R8 ;  /* 0x000000050b0d7c24 */ /* 0x000fe2000f8e0208 */
[----:B------:R-:W-:Y:S01]  /*75e0*/  ULDC.64 UR4, c[0x0][0xb50] ;  /* 0x0002d40000047ab9 */ /* 0x000fe20000000a00 */
[----:B------:R-:W-:-:S02]  /*75f0*/  SHF.R.U64 R6, R7, 0x3, RZ ;  /* 0x0000000307067819 */ /* 0x000fc400000012ff */
[----:B------:R-:W-:Y:S01]  /*7600*/  IMAD.IADD R5, R5, 0x1, R13 ;  /* 0x0000000105057824 */ /* 0x000fe200078e020d */
[----:B------:R-:W-:Y:S01]  /*7610*/  LEA R10, P4, R4, UR4, 0x2 ;  /* 0x00000004040a7c11 */ /* 0x000fe2000f8810ff */
[----:B------:R-:W-:Y:S01]  /*7620*/  IMAD.X R13, RZ, RZ, R21, P0 ;  /* 0x000000ffff0d7224 */ /* 0x000fe200000e0615 */
[----:B------:R-:W-:Y:S02]  /*7630*/  IADD3 R7, P2, R20, 0x3000, RZ ;  /* 0x0000300014077810 */ /* 0x000fe40007f5e0ff */
[----:B------:R-:W-:Y:S01]  /*7640*/  LEA.HI.X R14, R4, UR5, R5, 0x2, P4 ;  /* 0x00000005040e7c11 */ /* 0x000fe2000a0f1405 */
[----:B------:R-:W-:Y:S01]  /*7650*/  SHFL.IDX PT, R52, R10, RZ, 0x1c1f ;  /* 0x001c1fff0a347589 */ /* 0x000fe200000e0000 */
[----:B------:R-:W-:Y:S01]  /*7660*/  LOP3.LUT P0, RZ, R163, 0x3, RZ, 0xc0, !PT ;  /* 0x00000003a3ff7812 */ /* 0x000fe2000780c0ff */
[C---:B------:R-:W-:Y:S01]  /*7670*/  VIADD R4, R18.reuse, 0x8 ;  /* 0x0000000812047836 */ /* 0x040fe20000000000 */
[----:B------:R-:W-:Y:S01]  /*7680*/  IADD3.X R9, RZ, R21, RZ, P2, !PT ;  /* 0x00000015ff097210 */ /* 0x000fe200017fe4ff */
[----:B------:R-:W1:Y:S01]  /*7690*/  SHFL.IDX PT, R53, R14, RZ, 0x1c1f ;  /* 0x001c1fff0e357589 */ /* 0x000e6200000e0000 */
[-C--:B------:R-:W-:Y:S01]  /*76a0*/  ISETP.GE.OR P2, PT, R18, R59.reuse, P0 ;  /* 0x0000003b1200720c */ /* 0x080fe20000746670 */
[----:B------:R-:W-:Y:S01]  /*76b0*/  ULDC.64 UR4, c[0x0][0xaa0] ;  /* 0x0002a80000047ab9 */ /* 0x000fe20000000a00 */
[----:B------:R-:W-:Y:S01]  /*76c0*/  ISETP.GE.OR P0, PT, R4, R59, P0 ;  /* 0x0000003b0400720c */ /* 0x000fe20000706670 */
[----:B------:R-:W-:Y:S01]  /*76d0*/  SHFL.IDX PT, R54, R10, 0x1, 0x1c1f ;  /* 0x003c1f000a367f89 */ /* 0x000fe200000e0000 */
[----:B------:R-:W-:-:S02]  /*76e0*/  LOP3.LUT R8, R7, 0x380, RZ, 0xc0, !PT ;  /* 0x0000038007087812 */ /* 0x000fc400078ec0ff */
[C---:B------:R-:W-:Y:S01]  /*76f0*/  IADD3 R37, P4, R20.reuse, 0x6000, RZ ;  /* 0x0000600014257810 */ /* 0x040fe20007f9e0ff */
[----:B------:R-:W2:Y:S01]  /*7700*/  SHFL.IDX PT, R55, R14, 0x1, 0x1c1f ;  /* 0x003c1f000e377f89 */ /* 0x000ea200000e0000 */
[----:B------:R-:W-:Y:S02]  /*7710*/  LOP3.LUT R11, R20, 0x380, RZ, 0xc0, !PT ;  /* 0x00000380140b7812 */ /* 0x000fe400078ec0ff */
[----:B------:R-:W-:Y:S02]  /*7720*/  SHF.R.U64 R8, R8, 0x3, RZ ;  /* 0x0000000308087819 */ /* 0x000fe400000012ff */
[----:B------:R-:W-:Y:S02]  /*7730*/  LOP3.LUT R40, R41, 0x380, RZ, 0xc0, !PT ;  /* 0x0000038029287812 */ /* 0x000fe400078ec0ff */
[----:B------:R-:W-:Y:S02]  /*7740*/  LOP3.LUT R36, R37, 0x380, RZ, 0xc0, !PT ;  /* 0x0000038025247812 */ /* 0x000fe400078ec0ff */
[----:B------:R-:W-:-:S02]  /*7750*/  SHF.R.U64 R11, R11, 0x3, RZ ;  /* 0x000000030b0b7819 */ /* 0x000fc400000012ff */
[----:B------:R-:W-:Y:S01]  /*7760*/  LOP3.LUT R8, R8, R7, RZ, 0x3c, !PT ;  /* 0x0000000708087212 */ /* 0x000fe200078e3cff */
[----:B------:R-:W-:Y:S01]  /*7770*/  IMAD.X R7, RZ, RZ, R21, P3 ;  /* 0x000000ffff077224 */ /* 0x000fe200018e0615 */
[----:B------:R-:W-:Y:S02]  /*7780*/  IADD3 R5, P3, R20, 0x7000, RZ ;  /* 0x0000700014057810 */ /* 0x000fe40007f7e0ff */
[----:B------:R-:W-:Y:S01]  /*7790*/  SHF.R.U64 R12, R12, 0x3, RZ ;  /* 0x000000030c0c7819 */ /* 0x000fe200000012ff */
[----:B-1----:R1:W-:Y:S01]  /*77a0*/  @!P2 ST.E desc[UR36][R52.64], R0 ;  /* 0x000000003400a985 */ /* 0x0023e2000c101924 */
[----:B------:R-:W-:Y:S02]  /*77b0*/  SHF.R.U64 R44, R44, 0x3, RZ ;  /* 0x000000032c2c7819 */ /* 0x000fe400000012ff */
[----:B------:R-:W-:Y:S02]  /*77c0*/  SHF.R.U64 R40, R40, 0x3, RZ ;  /* 0x0000000328287819 */ /* 0x000fe400000012ff */
[----:B------:R-:W-:-:S02]  /*77d0*/  SHF.R.U64 R36, R36, 0x3, RZ ;  /* 0x0000000324247819 */ /* 0x000fc400000012ff */
[----:B------:R-:W-:Y:S01]  /*77e0*/  LOP3.LUT R20, R11, R20, RZ, 0x3c, !PT ;  /* 0x000000140b147212 */ /* 0x000fe200078e3cff */
[----:B--2---:R2:W-:Y:S01]  /*77f0*/  @!P0 ST.E desc[UR36][R54.64], R3 ;  /* 0x0000000336008985 */ /* 0x0045e2000c101924 */
[----:B------:R-:W-:Y:S02]  /*7800*/  LOP3.LUT R12, R12, R25, RZ, 0x3c, !PT ;  /* 0x000000190c0c7212 */ /* 0x000fe400078e3cff */
[----:B------:R-:W-:Y:S01]  /*7810*/  LOP3.LUT R44, R44, R45, RZ, 0x3c, !PT ;  /* 0x0000002d2c2c7212 */ /* 0x000fe200078e3cff */
[----:B-1----:R-:W1:Y:S01]  /*7820*/  @P1 LDC R53, c[0x0][0xbec] ;  /* 0x0002fb00ff351b82 */ /* 0x002e620000000800 */
[----:B------:R-:W-:Y:S01]  /*7830*/  LOP3.LUT R40, R40, R41, RZ, 0x3c, !PT ;  /* 0x0000002928287212 */ /* 0x000fe200078e3cff */
[--C-:B------:R-:W-:Y:S01]  /*7840*/  IMAD.X R45, RZ, RZ, R21.reuse, P6 ;  /* 0x000000ffff2d7224 */ /* 0x100fe200030e0615 */
[----:B------:R-:W-:Y:S01]  /*7850*/  LOP3.LUT R36, R36, R37, RZ, 0x3c, !PT ;  /* 0x0000002524247212 */ /* 0x000fe200078e3cff */
[--C-:B------:R-:W-:Y:S01]  /*7860*/  IMAD.X R41, RZ, RZ, R21.reuse, P5 ;  /* 0x000000ffff297224 */ /* 0x100fe200028e0615 */
[----:B------:R-:W-:Y:S01]  /*7870*/  IADD3.X R33, RZ, R21, RZ, P3, !PT ;  /* 0x00000015ff217210 */ /* 0x000fe20001ffe4ff */
[----:B------:R-:W-:Y:S01]  /*7880*/  IMAD.X R37, RZ, RZ, R21, P4 ;  /* 0x000000ffff257224 */ /* 0x000fe200020e0615 */
[----:B------:R3:W5:Y:S01]  /*7890*/  LD.E.128 R24, desc[UR36][R20.64] ;  /* 0x0000002414187980 */ /* 0x000762000c101d00 */
[----:B--2---:R-:W-:Y:S01]  /*78a0*/  IMAD R3, R31, UR4, RZ ;  /* 0x000000041f037c24 */ /* 0x004fe2000f8e02ff */
[----:B------:R-:W-:Y:S01]  /*78b0*/  LOP3.LUT R4, R5, 0x380, RZ, 0xc0, !PT ;  /* 0x0000038005047812 */ /* 0x000fe200078ec0ff */
[----:B------:R-:W2:Y:S01]  /*78c0*/  @P1 LDC R31, c[0x0][0xbf0] ;  /* 0x0002fc00ff1f1b82 */ /* 0x000ea20000000800 */
[----:B------:R-:W-:Y:S01]  /*78d0*/  IMAD R0, R19, 0x20, R161 ;  /* 0x0000002013007824 */ /* 0x000fe200078e02a1 */
[----:B------:R-:W-:Y:S01]  /*78e0*/  LOP3.LUT R6, R6, R15, RZ, 0x3c, !PT ;  /* 0x0000000f06067212 */ /* 0x000fe200078e3cff */
[----:B------:R-:W-:Y:S01]  /*78f0*/  IMAD R3, R30, UR5, R3 ;  /* 0x000000051e037c24 */ /* 0x000fe2000f8e0203 */
[----:B------:R-:W-:Y:S01]  /*7900*/  SHF.R.U64 R4, R4, 0x3, RZ ;  /* 0x0000000304047819 */ /* 0x000fe200000012ff */
[----:B------:R-:W5:Y:S01]  /*7910*/  LD.E.128 R12, desc[UR36][R12.64] ;  /* 0x000000240c0c7980 */ /* 0x000f62000c101d00 */
[----:B---3--:R-:W-:Y:S01]  /*7920*/  IMAD.WIDE.U32 R20, R30, UR4, RZ ;  /* 0x000000041e147c25 */ /* 0x008fe2000f8e00ff */
[----:B------:R-:W-:Y:S01]  /*7930*/  ULDC.64 UR4, c[0x0][0xae8] ;  /* 0x0002ba0000047ab9 */ /* 0x000fe20000000a00 */
[----:B------:R-:W-:Y:S01]  /*7940*/  LOP3.LUT R32, R4, R5, RZ, 0x3c, !PT ;  /* 0x0000000504207212 */ /* 0x000fe200078e3cff */
[----:B------:R-:W5:Y:S01]  /*7950*/  LD.E.128 R8, desc[UR36][R8.64] ;  /* 0x0000002408087980 */ /* 0x000f62000c101d00 */
[----:B------:R-:W-:-:S02]  /*7960*/  IMAD.IADD R21, R21, 0x1, R3 ;  /* 0x0000000115157824 */ /* 0x000fc400078e0203 */
[----:B------:R-:W-:Y:S01]  /*7970*/  IMAD R3, R29, UR4, RZ ;  /* 0x000000041d037c24 */ /* 0x000fe2000f8e02ff */
[----:B------:R-:W5:Y:S01]  /*7980*/  LD.E.128 R4, desc[UR36][R6.64] ;  /* 0x0000002406047980 */ /* 0x000f62000c101d00 */
[----:B------:R-:W-:Y:S02]  /*7990*/  IMAD R30, R23, 0x80, R0 ;  /* 0x00000080171e7824 */ /* 0x000fe400078e0200 */
[C---:B------:R-:W-:Y:S01]  /*79a0*/  IMAD R3, R22.reuse, UR5, R3 ;  /* 0x0000000516037c24 */ /* 0x040fe2000f8e0203 */
[----:B------:R-:W5:Y:S01]  /*79b0*/  LD.E.128 R44, desc[UR36][R44.64] ;  /* 0x000000242c2c7980 */ /* 0x000f62000c101d00 */
[----:B------:R-:W-:Y:S01]  /*79c0*/  IMAD.WIDE.U32 R20, R22, UR4, R20 ;  /* 0x0000000416147c25 */ /* 0x000fe2000f8e0014 */
[----:B------:R-:W-:Y:S02]  /*79d0*/  ULDC.64 UR4, c[0x0][0xaf0] ;  /* 0x0002bc0000047ab9 */ /* 0x000fe40000000a00 */
[----:B------:R-:W5:Y:S01]  /*79e0*/  LD.E.128 R40, desc[UR36][R40.64] ;  /* 0x0000002428287980 */ /* 0x000f62000c101d00 */
[----:B-1----:R-:W-:Y:S01]  /*79f0*/  @P1 IMAD.HI.U32 R0, R30, R53, RZ ;  /* 0x000000351e001227 */ /* 0x002fe200078e00ff */
[----:B------:R-:W-:-:S02]  /*7a00*/  IADD3 R21, R21, R3, RZ ;  /* 0x0000000315157210 */ /* 0x000fc40007ffe0ff */
[----:B------:R-:W5:Y:S01]  /*7a10*/  LD.E.128 R36, desc[UR36][R36.64] ;  /* 0x0000002424247980 */ /* 0x000f62000c101d00 */
[----:B------:R-:W-:Y:S01]  /*7a20*/  IMAD.MOV.U32 R3, RZ, RZ, R30 ;  /* 0x000000ffff037224 */ /* 0x000fe200078e001e */
[----:B--2---:R-:W-:Y:S01]  /*7a30*/  @P1 SHF.R.U32.HI R3, RZ, R31, R0 ;  /* 0x0000001fff031219 */ /* 0x004fe20000011600 */
[----:B------:R-:W-:Y:S01]  /*7a40*/  IMAD R18, R160, UR4, RZ ;  /* 0x00000004a0127c24 */ /* 0x000fe2000f8e02ff */
[----:B------:R-:W5:Y:S01]  /*7a50*/  LD.E.128 R32, desc[UR36][R32.64] ;  /* 0x0000002420207980 */ /* 0x000f62000c101d00 */
[C---:B------:R-:W-:Y:S01]  /*7a60*/  IMAD.WIDE.U32 R20, R57.reuse, UR4, R20 ;  /* 0x0000000439147c25 */ /* 0x040fe2000f8e0014 */
[--C-:B------:R-:W-:Y:S01]  /*7a70*/  SHF.R.S32.HI R0, RZ, 0x1f, R3.reuse ;  /* 0x0000001fff007819 */ /* 0x100fe20000011403 */
[----:B------:R-:W-:Y:S01]  /*7a80*/  @!PT LDS RZ, [RZ] ;  /* 0x00000000fffff984 */ /* 0x000fe20000000800 */
[----:B------:R-:W-:Y:S01]  /*7a90*/  @!PT LDS RZ, [RZ] ;  /* 0x00000000fffff984 */ /* 0x000fe20000000800 */
[----:B------:R-:W-:Y:S01]  /*7aa0*/  @!PT LDS RZ, [RZ] ;  /* 0x00000000fffff984 */ /* 0x000fe20000000800 */
[----:B------:R-:W-:Y:S01]  /*7ab0*/  @!PT LDS RZ, [RZ] ;  /* 0x00000000fffff984 */ /* 0x000fe20000000800 */
[----:B------:R1:W-:Y:S06]  /*7ac0*/  MEMBAR.ALL.CTA ;  /* 0x0000000000007992 */ /* 0x0003ec0000008000 */
[----:B-1----:R-:W1:Y:S01]  /*7ad0*/  FENCE.VIEW.ASYNC.S ;  /* 0x00000000000073c6 */ /* 0x002e620000000000 */
[----:B------:R-:W-:Y:S01]  /*7ae0*/  IMAD R29, R57, UR5, R18 ;  /* 0x00000005391d7c24 */ /* 0x000fe2000f8e0212 */
[----:B------:R-:W-:Y:S01]  /*7af0*/  ULDC.64 UR4, c[0x0][0xae0] ;  /* 0x0002b80000047ab9 */ /* 0x000fe20000000a00 */
[----:B------:R-:W-:-:S02]  /*7b00*/  IMAD.MOV R31, RZ, RZ, -R3 ;  /* 0x000000ffff1f7224 */ /* 0x000fc400078e0a03 */
[----:B------:R-:W-:Y:S02]  /*7b10*/  IMAD.IADD R21, R21, 0x1, R29 ;  /* 0x0000000115157824 */ /* 0x000fe400078e021d */
[----:B------:R-:W-:Y:S02]  /*7b20*/  IMAD R0, R0, UR4, RZ ;  /* 0x0000000400007c24 */ /* 0x000fe4000f8e02ff */
[----:B------:R-:W-:Y:S02]  /*7b30*/  IMAD R29, R56, R31, R30 ;  /* 0x0000001f381d7224 */ /* 0x000fe400078e021e */
[C---:B------:R-:W-:Y:S02]  /*7b40*/  IMAD R31, R3.reuse, UR5, R0 ;  /* 0x00000005031f7c24 */ /* 0x040fe4000f8e0200 */
[----:B------:R-:W-:Y:S01]  /*7b50*/  IMAD.WIDE.U32 R20, R3, UR4, R20 ;  /* 0x0000000403147c25 */ /* 0x000fe2000f8e0014 */
[----:B------:R-:W-:Y:S01]  /*7b60*/  SHF.R.S32.HI R0, RZ, 0x1f, R29 ;  /* 0x0000001fff007819 */ /* 0x000fe2000001141d */
[----:B------:R-:W-:Y:S01]  /*7b70*/  ULDC.64 UR4, c[0x0][0xad8] ;  /* 0x0002b60000047ab9 */ /* 0x000fe20000000a00 */
[----:B------:R-:W-:Y:S01]  /*7b80*/  LEA R30, R23, R161, 0x7 ;  /* 0x000000a1171e7211 */ /* 0x000fe200078e38ff */
[----:B------:R-:W-:-:S02]  /*7b90*/  IMAD.IADD R21, R21, 0x1, R31 ;  /* 0x0000000115157824 */ /* 0x000fc400078e021f */
[----:B------:R-:W-:Y:S02]  /*7ba0*/  IMAD R18, R0, UR4, RZ ;  /* 0x0000000400127c24 */ /* 0x000fe4000f8e02ff */
[----:B------:R-:W-:Y:S01]  /*7bb0*/  IMAD.WIDE.U32 R20, R29, UR4, R20 ;  /* 0x000000041d147c25 */ /* 0x000fe2000f8e0014 */
[----:B------:R-:W-:-:S03]  /*7bc0*/  ISETP.GE.AND P2, PT, R30, R59, PT ;  /* 0x0000003b1e00720c */ /* 0x000fc60003f46270 */
[----:B------:R-:W-:Y:S01]  /*7bd0*/  IMAD R3, R29, UR5, R18 ;  /* 0x000000051d037c24 */ /* 0x000fe2000f8e0212 */
[----:B------:R-:W-:Y:S01]  /*7be0*/  ULDC.64 UR4, c[0x0][0xa80] ;  /* 0x0002a00000047ab9 */ /* 0x000fe20000000a00 */
[----:B------:R-:W-:Y:S01]  /*7bf0*/  VIADD R0, R30, 0x20 ;  /* 0x000000201e007836 */ /* 0x000fe20000000000 */
[----:B------:R-:W-:Y:S01]  /*7c00*/  LEA R18, P3, R20, UR4, 0x1 ;  /* 0x0000000414127c11 */ /* 0x000fe2000f8608ff */
[----:B------:R-:W-:Y:S02]  /*7c10*/  IMAD.IADD R3, R21, 0x1, R3 ;  /* 0x0000000115037824 */ /* 0x000fe400078e0203 */
[----:B0-----:R-:W-:Y:S01]  /*7c20*/  VIADD R28, R28, 0x2a820 ;  /* 0x0002a8201c1c7836 */ /* 0x001fe20000000000 */
[----:B------:R-:W-:Y:S02]  /*7c30*/  ISETP.GE.AND P0, PT, R0, R59, PT ;  /* 0x0000003b0000720c */ /* 0x000fe40003f06270 */
[----:B------:R-:W-:Y:S02]  /*7c40*/  IADD3 R0, R30, 0x40, RZ ;  /* 0x000000401e007810 */ /* 0x000fe40007ffe0ff */
[----:B------:R-:W-:-:S02]  /*7c50*/  LEA.HI.X R3, R20, UR5, R3, 0x1, P3 ;  /* 0x0000000514037c11 */ /* 0x000fc400098f0c03 */
[----:B------:R-:W-:Y:S01]  /*7c60*/  PRMT R28, RZ, 0x654, R28 ;  /* 0x00000654ff1c7816 */ /* 0x000fe2000000001c */
[----:B-1----:R0:W1:Y:S01]  /*7c70*/  SHFL.IDX PT, R22, R18, RZ, 0x181f ;  /* 0x00181fff12167589 */ /* 0x00206200000e0000 */
[----:B------:R-:W-:Y:S01]  /*7c80*/  ISETP.GE.AND P1, PT, R0, R59, PT ;  /* 0x0000003b0000720c */ /* 0x000fe20003f26270 */
[----:B------:R-:W-:Y:S01]  /*7c90*/  BSSY B1, `(.L_x_218) ;  /* 0x000000d000017945 */ /* 0x000fe20003800000 */
[----:B------:R0:W-:Y:S01]  /*7ca0*/  SYNCS.ARRIVE.TRANS64.RED.A1T0 RZ, [R28+URZ], RZ ;  /* 0x000000ff1cff79a7 */ /* 0x0001e2000810043f */
[----:B------:R0:W2:Y:S02]  /*7cb0*/  SHFL.IDX PT, R0, R3, RZ, 0x181f ;  /* 0x00181fff03007589 */ /* 0x0000a400000e0000 */
[----:B------:R-:W-:Y:S08]  /*7cc0*/  @P2 BRA `(.L_x_219) ;  /* 0x0000000000242947 */ /* 0x000ff00003800000 */
[----:B------:R-:W-:Y:S02]  /*7cd0*/  ULDC UR4, c[0x0][0xac8] ;  /* 0x0002b20000047ab9 */ /* 0x000fe40000000800 */
[----:B------:R-:W-:Y:S02]  /*7ce0*/  ISETP.GE.AND P2, PT, R2, UR4, PT ;  /* 0x0000000402007c0c */ /* 0x000fe4000bf46270 */
[----:B------:R-:W-:-:S11]  /*7cf0*/  ISETP.GE.AND P3, PT, R17, UR4, PT ;  /* 0x0000000411007c0c */ /* 0x000fd6000bf66270 */
[CC--:B-1----:R-:W-:Y:S02]  /*7d00*/  @!P2 LEA R20, P4, R2.reuse, R22.reuse, 0x1 ;  /* 0x000000160214a211 */ /* 0x0c2fe400078808ff */
[C---:B------:R-:W-:Y:S02]  /*7d10*/  @!P3 LEA R22, P5, R17.reuse, R22, 0x1 ;  /* 0x000000161116b211 */ /* 0x040fe400078a08ff */
[-C--:B--2---:R-:W-:Y:S02]  /*7d20*/  @!P2 LEA.HI.X R21, R2, R0.reuse, R170, 0x1, P4 ;  /* 0x000000000215a211 */ /* 0x084fe400020f0caa */
[----:B------:R-:W-:-:S03]  /*7d30*/  @!P3 LEA.HI.X R23, R17, R0, R169, 0x1, P5 ;  /* 0x000000001117b211 */ /* 0x000fc600028f0ca9 */
[----:B-----5:R3:W-:Y:S04]  /*7d40*/  @!P2 ST.E.128 desc[UR36][R20.64], R24 ;  /* 0x000000181400a985 */ /* 0x0207e8000c101d24 */
[----:B------:R3:W-:Y:S02]  /*7d50*/  @!P3 ST.E.128 desc[UR36][R22.64], R44 ;  /* 0x0000002c1600b985 */ /* 0x0007e4000c101d24 */
.L_x_219:
[----:B------:R-:W-:Y:S05]  /*7d60*/  BSYNC B1 ;  /* 0x0000000000017941 */ /* 0x000fea0003800000 */
.L_x_218:
[----:B--2---:R2:W4:Y:S01]  /*7d70*/  SHFL.IDX PT, R0, R3, 0x1, 0x181f ;  /* 0x00381f0003007f89 */ /* 0x00452200000e0000 */
[----:B------:R-:W-:Y:S03]  /*7d80*/  BSSY B1, `(.L_x_220) ;  /* 0x000000c000017945 */ /* 0x000fe60003800000 */
[----:B-1-3--:R2:W1:Y:S01]  /*7d90*/  SHFL.IDX PT, R22, R18, 0x1, 0x181f ;  /* 0x00381f0012167f89 */ /* 0x00a46200000e0000 */
[----:B------:R-:W-:Y:S05]  /*7da0*/  @P0 BRA `(.L_x_221) ;  /* 0x0000000000240947 */ /* 0x000fea0003800000 */
[----:B------:R-:W-:Y:S02]  /*7db0*/  ULDC UR4, c[0x0][0xac8] ;  /* 0x0002b20000047ab9 */ /* 0x000fe40000000800 */
[----:B------:R-:W-:Y:S02]  /*7dc0*/  ISETP.GE.AND P3, PT, R2, UR4, PT ;  /* 0x0000000402007c0c */ /* 0x000fe4000bf66270 */
[----:B------:R-:W-:-:S11]  /*7dd0*/  ISETP.GE.AND P4, PT, R17, UR4, PT ;  /* 0x0000000411007c0c */ /* 0x000fd6000bf86270 */
[CC--:B-1----:R-:W-:Y:S02]  /*7de0*/  @!P3 LEA R20, P0, R2.reuse, R22.reuse, 0x1 ;  /* 0x000000160214b211 */ /* 0x0c2fe400078008ff */
[C---:B------:R-:W-:Y:S02]  /*7df0*/  @!P4 LEA R22, P2, R17.reuse, R22, 0x1 ;  /* 0x000000161116c211 */ /* 0x040fe400078408ff */
[-C--:B----4-:R-:W-:Y:S02]  /*7e00*/  @!P3 LEA.HI.X R21, R2, R0.reuse, R170, 0x1, P0 ;  /* 0x000000000215b211 */ /* 0x090fe400000f0caa */
[----:B------:R-:W-:-:S03]  /*7e10*/  @!P4 LEA.HI.X R23, R17, R0, R169, 0x1, P2 ;  /* 0x000000001117c211 */ /* 0x000fc600010f0ca9 */
[----:B-----5:R3:W-:Y:S04]  /*7e20*/  @!P3 ST.E.128 desc[UR36][R20.64], R12 ;  /* 0x0000000c1400b985 */ /* 0x0207e8000c101d24 */
[----:B------:R3:W-:Y:S02]  /*7e30*/  @!P4 ST.E.128 desc[UR36][R22.64], R40 ;  /* 0x000000281600c985 */ /* 0x0007e4000c101d24 */
.L_x_221:
[----:B------:R-:W-:Y:S05]  /*7e40*/  BSYNC B1 ;  /* 0x0000000000017941 */ /* 0x000fea0003800000 */
.L_x_220:
[----:B----4-:R4:W0:Y:S01]  /*7e50*/  SHFL.IDX PT, R0, R3, 0x2, 0x181f ;  /* 0x00581f0003007f89 */ /* 0x01082200000e0000 */
[----:B------:R-:W-:Y:S03]  /*7e60*/  BSSY B1, `(.L_x_222) ;  /* 0x000000c000017945 */ /* 0x000fe60003800000 */
[----:B---3-5:R4:W3:Y:S01]  /*7e70*/  SHFL.IDX PT, R14, R18, 0x2, 0x181f ;  /* 0x00581f00120e7f89 */ /* 0x0288e200000e0000 */
[----:B------:R-:W-:Y:S05]  /*7e80*/  @P1 BRA `(.L_x_223) ;  /* 0x0000000000241947 */ /* 0x000fea0003800000 */
[----:B------:R-:W-:Y:S02]  /*7e90*/  ULDC UR4, c[0x0][0xac8] ;  /* 0x0002b20000047ab9 */ /* 0x000fe40000000800 */
[----:B------:R-:W-:Y:S02]  /*7ea0*/  ISETP.GE.AND P2, PT, R2, UR4, PT ;  /* 0x0000000402007c0c */ /* 0x000fe4000bf46270 */
[----:B------:R-:W-:-:S11]  /*7eb0*/  ISETP.GE.AND P3, PT, R17, UR4, PT ;  /* 0x0000000411007c0c */ /* 0x000fd6000bf66270 */
[CC--:B---3--:R-:W-:Y:S02]  /*7ec0*/  @!P2 LEA R12, P0, R2.reuse, R14.reuse, 0x1 ;  /* 0x0000000e020ca211 */ /* 0x0c8fe400078008ff */
[C---:B------:R-:W-:Y:S02]  /*7ed0*/  @!P3 LEA R14, P1, R17.reuse, R14, 0x1 ;  /* 0x0000000e110eb211 */ /* 0x040fe400078208ff */
[-C--:B0-----:R-:W-:Y:S02]  /*7ee0*/  @!P2 LEA.HI.X R13, R2, R0.reuse, R170, 0x1, P0 ;  /* 0x00000000020da211 */ /* 0x081fe400000f0caa */
[----:B------:R-:W-:-:S03]  /*7ef0*/  @!P3 LEA.HI.X R15, R17, R0, R169, 0x1, P1 ;  /* 0x00000000110fb211 */ /* 0x000fc600008f0ca9 */
[----:B------:R0:W-:Y:S04]  /*7f00*/  @!P2 ST.E.128 desc[UR36][R12.64], R4 ;  /* 0x000000040c00a985 */ /* 0x0001e8000c101d24 */
[----:B------:R0:W-:Y:S02]  /*7f10*/  @!P3 ST.E.128 desc[UR36][R14.64], R36 ;  /* 0x000000240e00b985 */ /* 0x0001e4000c101d24 */
.L_x_223:
[----:B------:R-:W-:Y:S05]  /*7f20*/  BSYNC B1 ;  /* 0x0000000000017941 */ /* 0x000fea0003800000 */
.L_x_222:
[----:B0-----:R-:W-:Y:S01]  /*7f30*/  VIADD R0, R30, 0x60 ;  /* 0x000000601e007836 */ /* 0x001fe20000000000 */
[----:B--2-4-:R-:W0:Y:S04]  /*7f40*/  SHFL.IDX PT, R3, R3, 0x3, 0x181f ;  /* 0x00781f0003037f89 */ /* 0x014e2800000e0000 */
[----:B------:R-:W-:Y:S01]  /*7f50*/  ISETP.GE.AND P0, PT, R0, R59, PT ;  /* 0x0000003b0000720c */ /* 0x000fe20003f06270 */
[----:B------:R-:W2:-:S12]  /*7f60*/  SHFL.IDX PT, R18, R18, 0x3, 0x181f ;  /* 0x00781f0012127f89 */ /* 0x000e9800000e0000 */
[----:B------:R-:W-:Y:S05]  /*7f70*/  @P0 BRA `(.L_x_224) ;  /* 0x0000000800dc0947 */ /* 0x000fea0003800000 */
[----:B------:R-:W-:Y:S02]  /*7f80*/  ULDC UR4, c[0x0][0xac8] ;  /* 0x0002b20000047ab9 */ /* 0x000fe40000000800 */
[----:B------:R-:W-:-:S13]  /*7f90*/  ISETP.GE.AND P1, PT, R2, UR4, PT ;  /* 0x0000000402007c0c */ /* 0x000fda000bf26270 */
[----:B--2---:R-:W-:-:S04]  /*7fa0*/  @!P1 LEA R4, P0, R2, R18, 0x1 ;  /* 0x0000001202049211 */ /* 0x004fc800078008ff */
[----:B0-----:R-:W-:Y:S02]  /*7fb0*/  @!P1 LEA.HI.X R5, R2, R3, R170, 0x1, P0 ;  /* 0x0000000302059211 */ /* 0x001fe400000f0caa */
[----:B------:R-:W-:-:S03]  /*7fc0*/  ISETP.GE.AND P0, PT, R17, UR4, PT ;  /* 0x0000000411007c0c */ /* 0x000fc6000bf06270 */
[----:B------:R0:W-:Y:S10]  /*7fd0*/  @!P1 ST.E.128 desc[UR36][R4.64], R8 ;  /* 0x0000000804009985 */ /* 0x0001f4000c101d24 */
[----:B------:R-:W-:Y:S05]  /*7fe0*/  @P0 BRA `(.L_x_224) ;  /* 0x0000000800c00947 */ /* 0x000fea0003800000 */
[----:B0-----:R-:W-:-:S04]  /*7ff0*/  LEA R4, P0, R17, R18, 0x1 ;  /* 0x0000001211047211 */ /* 0x001fc800078008ff */
[----:B------:R-:W-:-:S05]  /*8000*/  LEA.HI.X R5, R17, R3, R169, 0x1, P0 ;  /* 0x0000000311057211 */ /* 0x000fca00000f0ca9 */
[----:B------:R0:W-:Y:S01]  /*8010*/  ST.E.128 desc[UR36][R4.64], R32 ;  /* 0x0000002004007985 */ /* 0x0001e2000c101d24 */
[----:B------:R-:W-:Y:S05]  /*8020*/  BRA `(.L_x_224) ;  /* 0x0000000800b07947 */ /* 0x000fea0003800000 */
.L_x_216:
[----:B------:R-:W2:Y:S01]  /*8030*/  LDC.64 R6, c[0x0][0xc00] ;  /* 0x00030000ff067b82 */ /* 0x000ea20000000a00 */
[----:B------:R-:W-:Y:S01]  /*8040*/  ULDC.64 UR4, c[0x0][0xc08] ;  /* 0x0003020000047ab9 */ /* 0x000fe20000000a00 */
[----:B------:R-:W-:-:S06]  /*8050*/  IMAD.MOV.U32 R3, RZ, RZ, RZ ;  /* 0x000000ffff037224 */ /* 0x000fcc00078e00ff */
[----:B------:R-:W3:Y:S01]  /*8060*/  LDC.64 R4, c[0x0][0xc00] ;  /* 0x00030000ff047b82 */ /* 0x000ee20000000a00 */
[----:B------:R-:W-:-:S04]  /*8070*/  ISETP.NE.U32.AND P1, PT, RZ, UR4, PT ;  /* 0x00000004ff007c0c */ /* 0x000fc8000bf25070 */
[----:B------:R-:W-:-:S03]  /*8080*/  ISETP.NE.AND.EX P1, PT, RZ, UR5, PT, P1 ;  /* 0x00000005ff007c0c */ /* 0x000fc6000bf25310 */
[----:B------:R-:W4:Y:S01]  /*8090*/  LDC R25, c[0x0][0xbe8] ;  /* 0x0002fa00ff197b82 */ /* 0x000f220000000800 */
[----:B--2---:R-:W-:-:S04]  /*80a0*/  ISETP.NE.U32.AND P0, PT, R6, RZ, PT ;  /* 0x000000ff0600720c */ /* 0x004fc80003f05070 */
[----:B------:R-:W-:Y:S01]  /*80b0*/  ISETP.NE.AND.EX P0, PT, R7, RZ, PT, P0 ;  /* 0x000000ff0700720c */ /* 0x000fe20003f05300 */
[----:B---3--:R-:W-:-:S04]  /*80c0*/  IMAD.WIDE R6, R18, 0x4, R4 ;  /* 0x0000000412067825 */ /* 0x008fc800078e0204 */
[----:B------:R-:W2:Y:S01]  /*80d0*/  @P1 LDC.64 R4, c[0x0][0xc08] ;  /* 0x00030200ff041b82 */ /* 0x000ea20000000a00 */
[----:B------:R-:W-:Y:S02]  /*80e0*/  ULDC UR4, c[0x0][0xa88] ;  /* 0x0002a20000047ab9 */ /* 0x000fe40000000800 */
[----:B------:R-:W-:-:S05]  /*80f0*/  MOV R0, UR4 ;  /* 0x0000000400007c02 */ /* 0x000fca0008000f00 */
[----:B------:R3:W5:Y:S01]  /*8100*/  @P0 LDG.E R3, desc[UR36][R6.64] ;  /* 0x0000002406030981 */ /* 0x000762000c1e1900 */
[----:B--2---:R-:W-:-:S05]  /*8110*/  @P1 IMAD.WIDE R4, R18, 0x4, R4 ;  /* 0x0000000412041825 */ /* 0x004fca00078e0204 */
[----:B------:R3:W5:Y:S01]  /*8120*/  @P1 LDG.E R0, desc[UR36][R4.64] ;  /* 0x0000002404001981 */ /* 0x000762000c1e1900 */
[----:B----4-:R-:W-:Y:S02]  /*8130*/  ISETP.NE.AND P2, PT, R25, 0x1, PT ;  /* 0x000000011900780c */ /* 0x010fe40003f45270 */
[----:B------:R-:W-:-:S11]  /*8140*/  ISETP.GE.AND P3, PT, R171, 0x80, PT ;  /* 0x00000080ab00780c */ /* 0x000fd60003f66270 */
[----:B------:R-:W2:Y:S08]  /*8150*/  @P2 LDC R14, c[0x0][0xbec] ;  /* 0x0002fb00ff0e2b82 */ /* 0x000eb00000000800 */
[----:B------:R-:W4:Y:S01]  /*8160*/  @P2 LDC R27, c[0x0][0xbf0] ;  /* 0x0002fc00ff1b2b82 */ /* 0x000f220000000800 */
[----:B---3--:R-:W-:Y:S05]  /*8170*/  @P1 BRA `(.L_x_225) ;  /* 0x0000000000101947 */ /* 0x008fea0003800000 */
[----:B------:R-:W-:Y:S05]  /*8180*/  @!P0 BRA `(.L_x_225) ;  /* 0x00000000000c8947 */ /* 0x000fea0003800000 */
[----:B------:R-:W3:Y:S04]  /*8190*/  LDG.E R5, desc[UR36][R6.64] ;  /* 0x0000002406057981 */ /* 0x000ee8000c1e1900 */
[----:B-----5:R-:W3:Y:S02]  /*81a0*/  LDG.E R0, desc[UR36][R6.64+0x4] ;  /* 0x0000042406007981 */ /* 0x020ee4000c1e1900 */
[----:B---3--:R-:W-:-:S07]  /*81b0*/  IMAD.IADD R0, R0, 0x1, -R5 ;  /* 0x0000000100007824 */ /* 0x008fce00078e0a05 */
.L_x_225:
[----:B------:R-:W-:Y:S01]  /*81c0*/  BSSY B1, `(.L_x_226) ;  /* 0x000002e000017945 */ /* 0x000fe20003800000 */
[----:B------:R-:W-:Y:S02]  /*81d0*/  SHF.R.S32.HI R12, RZ, 0x1f, R22 ;  /* 0x0000001fff0c7819 */ /* 0x000fe40000011416 */
[----:B------:R-:W-:Y:S02]  /*81e0*/  SEL R13, R18, RZ, !P0 ;  /* 0x000000ff120d7207 */ /* 0x000fe40004000000 */
[----:B------:R-:W-:Y:S02]  /*81f0*/  SEL R160, R160, RZ, !P0 ;  /* 0x000000ffa0a07207 */ /* 0x000fe40004000000 */
[----:B-----5:R-:W-:Y:S01]  /*8200*/  SHF.R.S32.HI R10, RZ, 0x1f, R3 ;  /* 0x0000001fff0a7819 */ /* 0x020fe20000011403 */
[----:B------:R-:W-:Y:S06]  /*8210*/  @P3 BRA `(.L_x_227) ;  /* 0x0000000000a03947 */ /* 0x000fec0003800000 */
[----:B------:R-:W3:Y:S01]  /*8220*/  S2R R4, SR_TID.X ;  /* 0x0000000000047919 */ /* 0x000ee20000002100 */
[----:B------:R-:W5:Y:S02]  /*8230*/  LDC R11, c[0x0][0xbe8] ;  /* 0x0002fa00ff0b7b82 */ /* 0x000f640000000800 */
[----:B-----5:R-:W-:Y:S02]  /*8240*/  IMAD R5, R0, R11, RZ ;  /* 0x0000000b00057224 */ /* 0x020fe400078e02ff */
[----:B---3--:R-:W-:-:S04]  /*8250*/  IMAD R4, R23, 0x80, R4 ;  /* 0x0000008017047824 */ /* 0x008fc800078e0204 */
[----:B------:R-:W-:-:S05]  /*8260*/  VIADD R8, R4, 0xffffff80 ;  /* 0xffffff8004087836 */ /* 0x000fca0000000000 */
[----:B------:R-:W-:-:S13]  /*8270*/  ISETP.GE.AND P0, PT, R8, R5, PT ;  /* 0x000000050800720c */ /* 0x000fda0003f06270 */
[----:B------:R-:W-:Y:S05]  /*8280*/  @P0 BRA `(.L_x_227) ;  /* 0x0000000000840947 */ /* 0x000fea0003800000 */
[----:B------:R-:W-:Y:S01]  /*8290*/  ISETP.NE.AND P0, PT, R11, 0x1, PT ;  /* 0x000000010b00780c */ /* 0x000fe20003f05270 */
[----:B------:R-:W-:Y:S01]  /*82a0*/  ULDC.64 UR4, c[0x0][0xb90] ;  /* 0x0002e40000047ab9 */ /* 0x000fe20000000a00 */
[----:B------:R-:W-:Y:S01]  /*82b0*/  IMAD.MOV.U32 R4, RZ, RZ, R3 ;  /* 0x000000ffff047224 */ /* 0x000fe200078e0003 */
[----:B------:R-:W-:Y:S01]  /*82c0*/  MOV R7, R8 ;  /* 0x0000000800077202 */ /* 0x000fe20000000f00 */
[----:B------:R-:W-:Y:S02]  /*82d0*/  IMAD R9, R12, UR4, RZ ;  /* 0x000000040c097c24 */ /* 0x000fe4000f8e02ff */
[----:B------:R-:W-:Y:S02]  /*82e0*/  IMAD.MOV.U32 R5, RZ, RZ, R10 ;  /* 0x000000ffff057224 */ /* 0x000fe400078e000a */
[C---:B------:R-:W-:Y:S02]  /*82f0*/  IMAD R9, R22.reuse, UR5, R9 ;  /* 0x0000000516097c24 */ /* 0x040fe4000f8e0209 */
[----:B------:R-:W-:Y:S01]  /*8300*/  IMAD.WIDE.U32 R4, R22, UR4, R4 ;  /* 0x0000000416047c25 */ /* 0x000fe2000f8e0004 */
[----:B------:R-:W-:-:S02]  /*8310*/  ULDC.64 UR4, c[0x0][0xb98] ;  /* 0x0002e60000047ab9 */ /* 0x000fc40000000a00 */
[----:B------:R-:W3:Y:S01]  /*8320*/  @P0 LDC R15, c[0x0][0xbec] ;  /* 0x0002fb00ff0f0b82 */ /* 0x000ee20000000800 */
[----:B------:R-:W-:Y:S02]  /*8330*/  IMAD.IADD R5, R5, 0x1, R9 ;  /* 0x0000000105057824 */ /* 0x000fe400078e0209 */
[----:B------:R-:W-:-:S05]  /*8340*/  IMAD.WIDE.U32 R4, R13, UR4, R4 ;  /* 0x000000040d047c25 */ /* 0x000fca000f8e0004 */
[----:B------:R-:W5:Y:S01]  /*8350*/  @P0 LDC R21, c[0x0][0xbf0] ;  /* 0x0002fc00ff150b82 */ /* 0x000f620000000800 */
[----:B---3--:R-:W-:-:S05]  /*8360*/  @P0 IMAD.HI.U32 R6, R8, R15, RZ ;  /* 0x0000000f08060227 */ /* 0x008fca00078e00ff */
[----:B-----5:R-:W-:Y:S01]  /*8370*/  @P0 SHF.R.U32.HI R7, RZ, R21, R6 ;  /* 0x00000015ff070219 */ /* 0x020fe20000011606 */
[----:B------:R-:W-:-:S03]  /*8380*/  IMAD R6, R160, UR4, RZ ;  /* 0x00000004a0067c24 */ /* 0x000fc6000f8e02ff */
[C---:B------:R-:W-:Y:S02]  /*8390*/  IADD3 R9, -R7.reuse, RZ, RZ ;  /* 0x000000ff07097210 */ /* 0x040fe40007ffe1ff */
[----:B------:R-:W-:-:S03]  /*83a0*/  IADD3 R4, P0, R7, R4, RZ ;  /* 0x0000000407047210 */ /* 0x000fc60007f1e0ff */
[----:B------:R-:W-:Y:S01]  /*83b0*/  IMAD R9, R11, R9, R8 ;  /* 0x000000090b097224 */ /* 0x000fe200078e0208 */
[----:B------:R-:W-:Y:S01]  /*83c0*/  SHF.R.S32.HI R11, RZ, 0x1f, R7 ;  /* 0x0000001fff0b7819 */ /* 0x000fe20000011407 */
[----:B------:R-:W-:Y:S01]  /*83d0*/  IMAD R8, R13, UR5, R6 ;  /* 0x000000050d087c24 */ /* 0x000fe2000f8e0206 */
[----:B------:R-:W-:Y:S02]  /*83e0*/  ULDC.64 UR4, c[0x0][0xb88] ;  /* 0x0002e20000047ab9 */ /* 0x000fe40000000a00 */
[----:B------:R-:W-:Y:S02]  /*83f0*/  SHF.R.S32.HI R6, RZ, 0x1f, R9 ;  /* 0x0000001fff067819 */ /* 0x000fe40000011409 */
[----:B------:R-:W-:-:S03]  /*8400*/  IADD3.X R5, R11, R5, R8, P0, !PT ;  /* 0x000000050b057210 */ /* 0x000fc600007fe408 */
[----:B------:R-:W-:Y:S02]  /*8410*/  IMAD R6, R6, UR4, RZ ;  /* 0x0000000406067c24 */ /* 0x000fe4000f8e02ff */
[----:B------:R-:W-:-:S04]  /*8420*/  IMAD.WIDE.U32 R4, R9, UR4, R4 ;  /* 0x0000000409047c25 */ /* 0x000fc8000f8e0004 */
[----:B------:R-:W-:Y:S01]  /*8430*/  IMAD R7, R9, UR5, R6 ;  /* 0x0000000509077c24 */ /* 0x000fe2000f8e0206 */
[----:B------:R-:W-:Y:S02]  /*8440*/  ULDC.64 UR4, c[0x0][0xb50] ;  /* 0x0002d40000047ab9 */ /* 0x000fe40000000a00 */
[----:B------:R-:W-:Y:S01]  /*8450*/  LEA R6, P0, R4, UR4, 0x2 ;  /* 0x0000000404067c11 */ /* 0x000fe2000f8010ff */
[----:B------:R-:W-:-:S05]  /*8460*/  IMAD.IADD R5, R5, 0x1, R7 ;  /* 0x0000000105057824 */ /* 0x000fca00078e0207 */
[----:B------:R-:W-:Y:S01]  /*8470*/  LEA.HI.X R7, R4, UR5, R5, 0x2, P0 ;  /* 0x0000000504077c11 */ /* 0x000fe200080f1405 */
[----:B------:R-:W-:-:S05]  /*8480*/  IMAD.MOV.U32 R5, RZ, RZ, -0x800000 ;  /* 0xff800000ff057424 */ /* 0x000fca00078e00ff */
[----:B------:R3:W-:Y:S02]  /*8490*/  STG.E desc[UR36][R6.64], R5 ;  /* 0x0000000506007986 */ /* 0x0007e4000c101924 */
.L_x_227:
[----:B------:R-:W-:Y:S05]  /*84a0*/  BSYNC B1 ;  /* 0x0000000000017941 */ /* 0x000fea0003800000 */
.L_x_226:
[----:B------:R-:W-:Y:S01]  /*84b0*/  ULDC.64 UR4, c[0x0][0xaa0] ;  /* 0x0002a80000047ab9 */ /* 0x000fe20000000a00 */
[----:B---3--:R-:W-:Y:S01]  /*84c0*/  IMAD R6, R19, 0x20, R161 ;  /* 0x0000002013067824 */ /* 0x008fe200078e02a1 */
[----:B------:R-:W-:Y:S01]  /*84d0*/  BSSY B1, `(.L_x_228) ;  /* 0x0000037000017945 */ /* 0x000fe20003800000 */
[----:B------:R-:W-:Y:S02]  /*84e0*/  IMAD R4, R10, UR4, RZ ;  /* 0x000000040a047c24 */ /* 0x000fe4000f8e02ff */
[----:B------:R-:W-:Y:S02]  /*84f0*/  IMAD R9, R23, 0x80, R6 ;  /* 0x0000008017097824 */ /* 0x000fe400078e0206 */
[C---:B------:R-:W-:Y:S02]  /*8500*/  IMAD R7, R3.reuse, UR5, R4 ;  /* 0x0000000503077c24 */ /* 0x040fe4000f8e0204 */
[----:B------:R-:W-:Y:S01]  /*8510*/  IMAD.WIDE.U32 R4, R3, UR4, RZ ;  /* 0x0000000403047c25 */ /* 0x000fe2000f8e00ff */
[----:B------:R-:W-:-:S03]  /*8520*/  ULDC.64 UR4, c[0x0][0xae8] ;  /* 0x0002ba0000047ab9 */ /* 0x000fc60000000a00 */
[----:B--2---:R-:W-:Y:S01]  /*8530*/  @P2 IMAD.HI.U32 R6, R9, R14, RZ ;  /* 0x0000000e09062227 */ /* 0x004fe200078e00ff */
[----:B------:R-:W-:-:S03]  /*8540*/  IADD3 R5, R5, R7, RZ ;  /* 0x0000000705057210 */ /* 0x000fc60007ffe0ff */
[----:B------:R-:W-:Y:S02]  /*8550*/  IMAD R7, R12, UR4, RZ ;  /* 0x000000040c077c24 */ /* 0x000fe4000f8e02ff */
[----:B------:R-:W-:-:S04]  /*8560*/  IMAD.WIDE.U32 R4, R22, UR4, R4 ;  /* 0x0000000416047c25 */ /* 0x000fc8000f8e0004 */
[----:B------:R-:W-:Y:S01]  /*8570*/  IMAD R7, R22, UR5, R7 ;  /* 0x0000000516077c24 */ /* 0x000fe2000f8e0207 */
[----:B------:R-:W-:Y:S01]  /*8580*/  ULDC.64 UR4, c[0x0][0xaf0] ;  /* 0x0002bc0000047ab9 */ /* 0x000fe20000000a00 */
[----:B------:R-:W-:Y:S01]  /*8590*/  IMAD.MOV.U32 R3, RZ, RZ, R9 ;  /* 0x000000ffff037224 */ /* 0x000fe200078e0009 */
[----:B----4-:R-:W-:Y:S01]  /*85a0*/  @P2 SHF.R.U32.HI R3, RZ, R27, R6 ;  /* 0x0000001bff032219 */ /* 0x010fe20000011606 */
[----:B------:R-:W-:Y:S02]  /*85b0*/  IMAD R8, R160, UR4, RZ ;  /* 0x00000004a0087c24 */ /* 0x000fe4000f8e02ff */
[----:B------:R-:W-:Y:S01]  /*85c0*/  IMAD.IADD R5, R5, 0x1, R7 ;  /* 0x0000000105057824 */ /* 0x000fe200078e0207 */
[----:B------:R-:W-:Y:S01]  /*85d0*/  SHF.R.S32.HI R6, RZ, 0x1f, R3 ;  /* 0x0000001fff067819 */ /* 0x000fe20000011403 */
[----:B------:R-:W-:Y:S01]  /*85e0*/  IMAD R7, R13, UR5, R8 ;  /* 0x000000050d077c24 */ /* 0x000fe2000f8e0208 */
[----:B------:R-:W-:Y:S01]  /*85f0*/  IADD3 R8, -R3, RZ, RZ ;  /* 0x000000ff03087210 */ /* 0x000fe20007ffe1ff */
[----:B------:R-:W-:Y:S01]  /*8600*/  IMAD.WIDE.U32 R4, R13, UR4, R4 ;  /* 0x000000040d047c25 */ /* 0x000fe2000f8e0004 */
[----:B------:R-:W-:-:S03]  /*8610*/  ULDC.64 UR4, c[0x0][0xae0] ;  /* 0x0002b80000047ab9 */ /* 0x000fc60000000a00 */
[----:B------:R-:W-:Y:S02]  /*8620*/  IMAD.IADD R5, R5, 0x1, R7 ;  /* 0x0000000105057824 */ /* 0x000fe400078e0207 */
[----:B------:R-:W-:Y:S02]  /*8630*/  IMAD R6, R6, UR4, RZ ;  /* 0x0000000406067c24 */ /* 0x000fe4000f8e02ff */
[----:B------:R-:W-:Y:S02]  /*8640*/  IMAD R7, R25, R8, R9 ;  /* 0x0000000819077224 */ /* 0x000fe400078e0209 */
[C---:B------:R-:W-:Y:S02]  /*8650*/  IMAD R9, R3.reuse, UR5, R6 ;  /* 0x0000000503097c24 */ /* 0x040fe4000f8e0206 */
[----:B------:R-:W-:Y:S01]  /*8660*/  IMAD.WIDE.U32 R4, R3, UR4, R4 ;  /* 0x0000000403047c25 */ /* 0x000fe2000f8e0004 */
[----:B------:R-:W-:Y:S01]  /*8670*/  SHF.R.S32.HI R3, RZ, 0x1f, R7 ;  /* 0x0000001fff037819 */ /* 0x000fe20000011407 */
[----:B------:R-:W-:-:S02]  /*8680*/  ULDC.64 UR4, c[0x0][0xad8] ;  /* 0x0002b60000047ab9 */ /* 0x000fc40000000a00 */
[----:B------:R-:W-:Y:S02]  /*8690*/  IMAD.IADD R5, R5, 0x1, R9 ;  /* 0x0000000105057824 */ /* 0x000fe400078e0209 */
[----:B------:R-:W-:Y:S02]  /*86a0*/  IMAD R6, R3, UR4, RZ ;  /* 0x0000000403067c24 */ /* 0x000fe4000f8e02ff */
[----:B------:R-:W-:Y:S02]  /*86b0*/  IMAD R8, R23, 0x80, R161 ;  /* 0x0000008017087824 */ /* 0x000fe400078e02a1 */
[----:B------:R-:W-:Y:S02]  /*86c0*/  IMAD R25, R0, R25, RZ ;  /* 0x0000001900197224 */ /* 0x000fe400078e02ff */
[C---:B------:R-:W-:Y:S01]  /*86d0*/  IMAD R3, R7.reuse, UR5, R6 ;  /* 0x0000000507037c24 */ /* 0x040fe2000f8e0206 */
[C---:B------:R-:W-:Y:S01]  /*86e0*/  IADD3 R0, R8.reuse, 0x20, RZ ;  /* 0x0000002008007810 */ /* 0x040fe20007ffe0ff */
[----:B------:R-:W-:Y:S01]  /*86f0*/  IMAD.WIDE.U32 R4, R7, UR4, R4 ;  /* 0x0000000407047c25 */ /* 0x000fe2000f8e0004 */
[-C--:B------:R-:W-:Y:S01]  /*8700*/  ISETP.GE.AND P2, PT, R8, R25.reuse, PT ;  /* 0x000000190800720c */ /* 0x080fe20003f46270 */
[----:B------:R-:W-:Y:S01]  /*8710*/  ULDC.64 UR4, c[0x0][0xa80] ;  /* 0x0002a00000047ab9 */ /* 0x000fe20000000a00 */
[----:B------:R-:W-:Y:S01]  /*8720*/  ISETP.GE.AND P1, PT, R0, R25, PT ;  /* 0x000000190000720c */ /* 0x000fe20003f26270 */
[----:B------:R-:W-:Y:S01]  /*8730*/  IMAD.IADD R3, R5, 0x1, R3 ;  /* 0x0000000105037824 */ /* 0x000fe200078e0203 */
[----:B------:R-:W-:Y:S01]  /*8740*/  LEA R6, P3, R4, UR4, 0x1 ;  /* 0x0000000404067c11 */ /* 0x000fe2000f8608ff */
[----:B------:R-:W-:-:S03]  /*8750*/  VIADD R0, R8, 0x40 ;  /* 0x0000004008007836 */ /* 0x000fc60000000000 */
[----:B------:R-:W-:Y:S02]  /*8760*/  LEA.HI.X R3, R4, UR5, R3, 0x1, P3 ;  /* 0x0000000504037c11 */ /* 0x000fe400098f0c03 */
[----:B------:R-:W-:Y:S01]  /*8770*/  ISETP.GE.AND P0, PT, R0, R25, PT ;  /* 0x000000190000720c */ /* 0x000fe20003f06270 */
[----:B------:R2:W3:Y:S04]  /*8780*/  SHFL.IDX PT, R4, R6, RZ, 0x181f ;  /* 0x00181fff06047589 */ /* 0x0004e800000e0000 */
[----:B------:R2:W4:Y:S01]  /*8790*/  SHFL.IDX PT, R0, R3, RZ, 0x181f ;  /* 0x00181fff03007589 */ /* 0x00052200000e0000 */
[----:B------:R-:W-:Y:S07]  /*87a0*/  @P2 BRA `(.L_x_229) ;  /* 0x0000000000242947 */ /* 0x000fee0003800000 */
[----:B------:R-:W-:Y:S02]  /*87b0*/  ULDC UR4, c[0x0][0xac8] ;  /* 0x0002b20000047ab9 */ /* 0x000fe40000000800 */
[----:B------:R-:W-:Y:S02]  /*87c0*/  ISETP.GE.AND P4, PT, R2, UR4, PT ;  /* 0x0000000402007c0c */ /* 0x000fe4000bf86270 */
[----:B------:R-:W-:-:S11]  /*87d0*/  ISETP.GE.AND P5, PT, R17, UR4, PT ;  /* 0x0000000411007c0c */ /* 0x000fd6000bfa6270 */
[CC--:B---3--:R-:W-:Y:S02]  /*87e0*/  @!P4 LEA R10, P2, R2.reuse, R4.reuse, 0x1 ;  /* 0x00000004020ac211 */ /* 0x0c8fe400078408ff */
[C---:B------:R-:W-:Y:S02]  /*87f0*/  @!P5 LEA R4, P3, R17.reuse, R4, 0x1 ;  /* 0x000000041104d211 */ /* 0x040fe400078608ff */
[-C--:B----4-:R-:W-:Y:S02]  /*8800*/  @!P4 LEA.HI.X R11, R2, R0.reuse, R170, 0x1, P2 ;  /* 0x00000000020bc211 */ /* 0x090fe400010f0caa */
[----:B------:R-:W-:-:S03]  /*8810*/  @!P5 LEA.HI.X R5, R17, R0, R169, 0x1, P3 ;  /* 0x000000001105d211 */ /* 0x000fc600018f0ca9 */
[----:B------:R3:W-:Y:S04]  /*8820*/  @!P4 ST.E.128 desc[UR36][R10.64], RZ ;  /* 0x000000ff0a00c985 */ /* 0x0007e8000c101d24 */
[----:B------:R3:W-:Y:S02]  /*8830*/  @!P5 ST.E.128 desc[UR36][R4.64], RZ ;  /* 0x000000ff0400d985 */ /* 0x0007e4000c101d24 */
.L_x_229:
[----:B------:R-:W-:Y:S05]  /*8840*/  BSYNC B1 ;  /* 0x0000000000017941 */ /* 0x000fea0003800000 */
.L_x_228:
[----:B----4-:R4:W0:Y:S01]  /*8850*/  SHFL.IDX PT, R0, R3, 0x1, 0x181f ;  /* 0x00381f0003007f89 */ /* 0x01082200000e0000 */
[----:B------:R-:W-:Y:S03]  /*8860*/  BSSY B1, `(.L_x_230) ;  /* 0x000000c000017945 */ /* 0x000fe60003800000 */
[----:B---3--:R4:W3:Y:S01]  /*8870*/  SHFL.IDX PT, R4, R6, 0x1, 0x181f ;  /* 0x00381f0006047f89 */ /* 0x0088e200000e0000 */
        /* <DEDUP_REMOVED lines=8> */
[----:B------:R0:W-:Y:S04]  /*8900*/  @!P3 ST.E.128 desc[UR36][R10.64], RZ ;  /* 0x000000ff0a00b985 */ /* 0x0001e8000c101d24 */
[----:B------:R0:W-:Y:S02]  /*8910*/  @!P4 ST.E.128 desc[UR36][R4.64], RZ ;  /* 0x000000ff0400c985 */ /* 0x0001e4000c101d24 */
.L_x_231:
[----:B------:R-:W-:Y:S05]  /*8920*/  BSYNC B1 ;  /* 0x0000000000017941 */ /* 0x000fea0003800000 */
.L_x_230:
[----:B0-----:R0:W0:Y:S01]  /*8930*/  SHFL.IDX PT, R0, R3, 0x2, 0x181f ;  /* 0x00581f0003007f89 */ /* 0x00102200000e0000 */
[----:B------:R-:W-:Y:S03]  /*8940*/  BSSY B1, `(.L_x_232) ;  /* 0x000000c000017945 */ /* 0x000fe60003800000 */
[----:B---3--:R3:W0:Y:S01]  /*8950*/  SHFL.IDX PT, R4, R6, 0x2, 0x181f ;  /* 0x00581f0006047f89 */ /* 0x00862200000e0000 */
[----:B------:R-:W-:Y:S05]  /*8960*/  @P0 BRA `(.L_x_233) ;  /* 0x0000000000240947 */ /* 0x000fea0003800000 */
[----:B------:R-:W-:Y:S02]  /*8970*/  ULDC UR4, c[0x0][0xac8] ;  /* 0x0002b20000047ab9 */ /* 0x000fe40000000800 */
[----:B------:R-:W-:Y:S02]  /*8980*/  ISETP.GE.AND P2, PT, R2, UR4, PT ;  /* 0x0000000402007c0c */ /* 0x000fe4000bf46270 */
[----:B------:R-:W-:-:S11]  /*8990*/  ISETP.GE.AND P3, PT, R17, UR4, PT ;  /* 0x0000000411007c0c */ /* 0x000fd6000bf66270 */
[CC--:B0-----:R-:W-:Y:S02]  /*89a0*/  @!P2 LEA R10, P0, R2.reuse, R4.reuse, 0x1 ;  /* 0x00000004020aa211 */ /* 0x0c1fe400078008ff */
[C---:B------:R-:W-:Y:S02]  /*89b0*/  @!P3 LEA R4, P1, R17.reuse, R4, 0x1 ;  /* 0x000000041104b211 */ /* 0x040fe400078208ff */
[-C--:B------:R-:W-:Y:S02]  /*89c0*/  @!P2 LEA.HI.X R11, R2, R0.reuse, R170, 0x1, P0 ;  /* 0x00000000020ba211 */ /* 0x080fe400000f0caa */
[----:B------:R-:W-:-:S03]  /*89d0*/  @!P3 LEA.HI.X R5, R17, R0, R169, 0x1, P1 ;  /* 0x000000001105b211 */ /* 0x000fc600008f0ca9 */
[----:B------:R0:W-:Y:S04]  /*89e0*/  @!P2 ST.E.128 desc[UR36][R10.64], RZ ;  /* 0x000000ff0a00a985 */ /* 0x0001e8000c101d24 */
[----:B------:R0:W-:Y:S02]  /*89f0*/  @!P3 ST.E.128 desc[UR36][R4.64], RZ ;  /* 0x000000ff0400b985 */ /* 0x0001e4000c101d24 */
.L_x_233:
[----:B------:R-:W-:Y:S05]  /*8a00*/  BSYNC B1 ;  /* 0x0000000000017941 */ /* 0x000fea0003800000 */
.L_x_232:
[----:B0-----:R-:W-:Y:S01]  /*8a10*/  VIADD R0, R8, 0x60 ;  /* 0x0000006008007836 */ /* 0x001fe20000000000 */
[----:B--2-4-:R-:W0:Y:S04]  /*8a20*/  SHFL.IDX PT, R3, R3, 0x3, 0x181f ;  /* 0x00781f0003037f89 */ /* 0x014e2800000e0000 */
[----:B------:R-:W-:Y:S01]  /*8a30*/  ISETP.GE.AND P0, PT, R0, R25, PT ;  /* 0x000000190000720c */ /* 0x000fe20003f06270 */
[----:B------:R2:W4:-:S12]  /*8a40*/  SHFL.IDX PT, R4, R6, 0x3, 0x181f ;  /* 0x00781f0006047f89 */ /* 0x00051800000e0000 */
[----:B--2---:R-:W-:Y:S05]  /*8a50*/  @P0 BRA `(.L_x_224) ;  /* 0x0000000000240947 */ /* 0x004fea0003800000 */
[----:B------:R-:W-:Y:S02]  /*8a60*/  ULDC UR4, c[0x0][0xac8] ;  /* 0x0002b20000047ab9 */ /* 0x000fe40000000800 */
[----:B------:R-:W-:Y:S02]  /*8a70*/  ISETP.GE.AND P2, PT, R2, UR4, PT ;  /* 0x0000000402007c0c */ /* 0x000fe4000bf46270 */
[----:B------:R-:W-:-:S11]  /*8a80*/  ISETP.GE.AND P3, PT, R17, UR4, PT ;  /* 0x0000000411007c0c */ /* 0x000fd6000bf66270 */
[CC--:B---34-:R-:W-:Y:S02]  /*8a90*/  @!P2 LEA R6, P0, R2.reuse, R4.reuse, 0x1 ;  /* 0x000000040206a211 */ /* 0x0d8fe400078008ff */
[C---:B------:R-:W-:Y:S02]  /*8aa0*/  @!P3 LEA R4, P1, R17.reuse, R4, 0x1 ;  /* 0x000000041104b211 */ /* 0x040fe400078208ff */
[-C--:B0-----:R-:W-:Y:S02]  /*8ab0*/  @!P2 LEA.HI.X R7, R2, R3.reuse, R170, 0x1, P0 ;  /* 0x000000030207a211 */ /* 0x081fe400000f0caa */
[----:B------:R-:W-:-:S03]  /*8ac0*/  @!P3 LEA.HI.X R5, R17, R3, R169, 0x1, P1 ;  /* 0x000000031105b211 */ /* 0x000fc600008f0ca9 */
[----:B------:R2:W-:Y:S04]  /*8ad0*/  @!P2 ST.E.128 desc[UR36][R6.64], RZ ;  /* 0x000000ff0600a985 */ /* 0x0005e8000c101d24 */
[----:B------:R2:W-:Y:S02]  /*8ae0*/  @!P3 ST.E.128 desc[UR36][R4.64], RZ ;  /* 0x000000ff0400b985 */ /* 0x0005e4000c101d24 */
.L_x_224:
[----:B------:R-:W-:Y:S05]  /*8af0*/  BSYNC B0 ;  /* 0x0000000000007941 */ /* 0x000fea0003800000 */
.L_x_215:
[----:B------:R-:W-:Y:S02]  /*8b00*/  ULDC UR4, c[0x0][0xc3c] ;  /* 0x00030f0000047ab9 */ /* 0x000fe40000000800 */
[----:B-1----:R-:W-:-:S13]  /*8b10*/  ISETP.GE.AND P0, PT, R51, UR4, PT ;  /* 0x0000000433007c0c */ /* 0x002fda000bf06270 */
[----:B------:R-:W-:Y:S05]  /*8b20*/  @!P0 BRA `(.L_x_234) ;  /* 0xffffff8000748947 */ /* 0x000fea000383ffff */
[----:B------:R-:W-:Y:S05]  /*8b30*/  EXIT ;  /* 0x000000000000794d */ /* 0x000fea0003800000 */
.L_x_187:
[----:B------:R-:W-:-:S08]  /*8b40*/  NOP ;  /* 0x0000000000007918 */ /* 0x000fd00000000000 */
[----:B------:R-:W0:-:S00]  /*8b50*/  USETMAXREG.DEALLOC.CTAPOOL 0x28 ;  /* 0x00000028000079c8 */ /* 0x000e0000080e0500 */
[----:B0-----:R-:W-:Y:S02]  /*8b60*/  LOP3.LUT R0, R0, 0x3, RZ, 0xc0, !PT ;  /* 0x0000000300007812 */ /* 0x001fe400078ec0ff */
[----:B------:R-:W-:-:S04]  /*8b70*/  LOP3.LUT R25, R25, 0xffffff7f, RZ, 0xc0, !PT ;  /* 0xffffff7f19197812 */ /* 0x000fc800078ec0ff */
[----:B------:R-:W0:Y:S02]  /*8b80*/  SHFL.IDX PT, R0, R0, RZ, 0x1f ;  /* 0x00001fff00007589 */ /* 0x000e2400000e0000 */
[----:B0-----:R-:W-:Y:S02]  /*8b90*/  ISETP.NE.AND P0, PT, R0, RZ, PT ;  /* 0x000000ff0000720c */ /* 0x001fe40003f05270 */
[----:B------:R-:W-:-:S11]  /*8ba0*/  MOV R0, RZ ;  /* 0x000000ff00007202 */ /* 0x000fd60000000f00 */
[----:B------:R-:W-:Y:S01]  /*8bb0*/  @P0 LOP3.LUT R25, R25, 0x80, RZ, 0xfc, !PT ;  /* 0x0000008019190812 */ /* 0x000fe200078efcff */
[----:B------:R-:W-:Y:S06]  /*8bc0*/  @!P0 BRA `(.L_x_235) ;  /* 0x00000000001c8947 */ /* 0x000fec0003800000 */
[----:B------:R-:W0:Y:S08]  /*8bd0*/  S2UR UR5, SR_CgaCtaId ;  /* 0x00000000000579c3 */ /* 0x000e300000008800 */
[----:B------:R-:W-:Y:S06]  /*8be0*/  BAR.SYNC.DEFER_BLOCKING 0x5, 0x180 ;  /* 0x0146000000007b1d */ /* 0x000fec0000010000 */
[----:B------:R-:W-:-:S02]  /*8bf0*/  UMOV UR4, 0x400 ;  /* 0x0000040000047882 */ /* 0x000fc40000000000 */
[----:B0-----:R-:W-:-:S09]  /*8c00*/  ULEA UR4, UR5, UR4, 0x18 ;  /* 0x0000000405047291 */ /* 0x001fd2000f8ec03f */
[----:B------:R-:W1:Y:S01]  /*8c10*/  LDS.128 R16, [UR4+0x2a8d0] ;  /* 0x02a8d004ff107984 */ /* 0x000e620008000c00 */
[----:B------:R-:W-:Y:S06]  /*8c20*/  BAR.ARV 0x4, 0x180 ;  /* 0x0106000000007b1d */ /* 0x000fec0000002000 */
[----:B------:R-:W-:Y:S05]  /*8c30*/  BRA `(.L_x_236) ;  /* 0x0000000800007947 */ /* 0x000fea0003800000 */
.L_x_235:
[----:B------:R-:W0:Y:S01]  /*8c40*/  S2R R2, SR_TID.X ;  /* 0x0000000000027919 */ /* 0x000e220000002100 */
[----:B------:R-:W-:Y:S01]  /*8c50*/  ULDC UR4, c[0x0][0xc3c] ;  /* 0x00030f0000047ab9 */ /* 0x000fe20000000800 */
[----:B------:R-:W1:Y:S01]  /*8c60*/  S2UR UR6, SR_CTAID.X ;  /* 0x00000000000679c3 */ /* 0x000e620000002500 */
[----:B------:R-:W-:Y:S01]  /*8c70*/  ULDC UR5, c[0x0][0xc38] ;  /* 0x00030e0000057ab9 */ /* 0x000fe20000000800 */
[----:B0-----:R-:W-:-:S04]  /*8c80*/  LOP3.LUT R5, R2, 0x1f, RZ, 0xc0, !PT ;  /* 0x0000001f02057812 */ /* 0x001fc800078ec0ff */
[----:B------:R-:W-:-:S04]  /*8c90*/  ISETP.NE.AND P0, PT, R5, 0x1f, PT ;  /* 0x0000001f0500780c */ /* 0x000fc80003f05270 */
[----:B------:R-:W-:-:S13]  /*8ca0*/  ISETP.GE.OR P1, PT, R5, UR4, !P0 ;  /* 0x0000000405007c0c */ /* 0x000fda000c726670 */
[----:B------:R-:W0:Y:S02]  /*8cb0*/  @!P1 LDC.64 R2, c[0x0][0xc80] ;  /* 0x00032000ff029b82 */ /* 0x000e240000000a00 */
[----:B0-----:R-:W-:-:S05]  /*8cc0*/  @!P1 IMAD.WIDE.U32 R2, R5, 0x4, R2 ;  /* 0x0000000405029825 */ /* 0x001fca00078e0002 */
[----:B------:R-:W2:Y:S01]  /*8cd0*/  @!P1 LDG.E R0, desc[UR36][R2.64] ;  /* 0x0000002402009981 */ /* 0x000ea2000c1e1900 */
[C---:B------:R-:W-:Y:S01]  /*8ce0*/  ISETP.NE.AND P1, PT, R5.reuse, RZ, PT ;  /* 0x000000ff0500720c */ /* 0x040fe20003f25270 */
[----:B------:R-:W-:Y:S01]  /*8cf0*/  UMOV UR4, URZ ;  /* 0x0000003f00047c82 */ /* 0x000fe20008000000 */
[C---:B------:R-:W-:Y:S01]  /*8d00*/  ISETP.GE.U32.AND P2, PT, R5.reuse, 0x2, PT ;  /* 0x000000020500780c */ /* 0x040fe20003f46070 */
[----:B------:R-:W-:Y:S01]  /*8d10*/  IMAD.MOV.U32 R16, RZ, RZ, RZ ;  /* 0x000000ffff107224 */ /* 0x000fe200078e00ff */
[C---:B------:R-:W-:Y:S02]  /*8d20*/  ISETP.GE.U32.AND P3, PT, R5.reuse, 0x4, PT ;  /* 0x000000040500780c */ /* 0x040fe40003f66070 */
[C---:B------:R-:W-:Y:S02]  /*8d30*/  ISETP.GE.U32.AND P4, PT, R5.reuse, 0x8, PT ;  /* 0x000000080500780c */ /* 0x040fe40003f86070 */
[----:B------:R-:W-:Y:S01]  /*8d40*/  ISETP.GE.U32.AND P5, PT, R5, 0x10, PT ;  /* 0x000000100500780c */ /* 0x000fe20003fa6070 */
[----:B--2---:R-:W0:Y:S02]  /*8d50*/  SHFL.UP PT, R4, R0, 0x1, RZ ;  /* 0x0420000000047989 */ /* 0x004e2400000e00ff */
[----:B0-----:R-:W-:-:S05]  /*8d60*/  SEL R7, R4, RZ, P1 ;  /* 0x000000ff04077207 */ /* 0x001fca0000800000 */
[----:B------:R-:W-:-:S05]  /*8d70*/  IMAD.IADD R7, R0, 0x1, R7 ;  /* 0x0000000100077824 */ /* 0x000fca00078e0207 */
[----:B------:R-:W0:Y:S02]  /*8d80*/  SHFL.UP PT, R4, R7, 0x2, RZ ;  /* 0x0440000007047989 */ /* 0x000e2400000e00ff */
[----:B0-----:R-:W-:-:S05]  /*8d90*/  SEL R4, R4, RZ, P2 ;  /* 0x000000ff04047207 */ /* 0x001fca0001000000 */
[----:B------:R-:W-:-:S05]  /*8da0*/  IMAD.IADD R4, R7, 0x1, R4 ;  /* 0x0000000107047824 */ /* 0x000fca00078e0204 */
[----:B------:R-:W0:Y:S02]  /*8db0*/  SHFL.UP PT, R6, R4, 0x4, RZ ;  /* 0x0480000004067989 */ /* 0x000e2400000e00ff */
[----:B0-----:R-:W-:-:S05]  /*8dc0*/  SEL R3, R6, RZ, P3 ;  /* 0x000000ff06037207 */ /* 0x001fca0001800000 */
[----:B------:R-:W-:-:S05]  /*8dd0*/  IMAD.IADD R3, R4, 0x1, R3 ;  /* 0x0000000104037824 */ /* 0x000fca00078e0203 */
[----:B------:R-:W0:Y:S02]  /*8de0*/  SHFL.UP PT, R2, R3, 0x8, RZ ;  /* 0x0500000003027989 */ /* 0x000e2400000e00ff */
[----:B0-----:R-:W-:-:S04]  /*8df0*/  SEL R2, R2, RZ, P4 ;  /* 0x000000ff02027207 */ /* 0x001fc80002000000 */
[----:B------:R-:W-:-:S05]  /*8e00*/  IADD3 R2, R3, R2, RZ ;  /* 0x0000000203027210 */ /* 0x000fca0007ffe0ff */
[----:B------:R-:W0:Y:S02]  /*8e10*/  SHFL.UP PT, R6, R2, 0x10, RZ ;  /* 0x0600000002067989 */ /* 0x000e2400000e00ff */
[----:B0-----:R-:W-:-:S05]  /*8e20*/  SEL R7, R6, RZ, P5 ;  /* 0x000000ff06077207 */ /* 0x001fca0002800000 */
[----:B------:R-:W-:-:S05]  /*8e30*/  IMAD.IADD R7, R2, 0x1, R7 ;  /* 0x0000000102077824 */ /* 0x000fca00078e0207 */
[----:B------:R-:W0:Y:S02]  /*8e40*/  SHFL.IDX PT, R4, R7, 0x1f, 0x1f ;  /* 0x03e01f0007047f89 */ /* 0x000e2400000e0000 */
[----:B0-----:R-:W-:-:S04]  /*8e50*/  IMAD R4, R4, UR5, RZ ;  /* 0x0000000504047c24 */ /* 0x001fc8000f8e02ff */
[----:B------:R-:W-:Y:S01]  /*8e60*/  IMAD.MOV.U32 R3, RZ, RZ, R4 ;  /* 0x000000ffff037224 */ /* 0x000fe200078e0004 */
[----:B-1----:R-:W-:-:S13]  /*8e70*/  ISETP.GT.AND P6, PT, R4, UR6, PT ;  /* 0x0000000604007c0c */ /* 0x002fda000bfc4270 */
[----:B------:R-:W-:Y:S05]  /*8e80*/  @P6 BRA `(.L_x_237) ;  /* 0x0000000000946947 */ /* 0x000fea0003800000 */
[----:B------:R-:W-:Y:S01]  /*8e90*/  MOV R4, R3 ;  /* 0x0000000300047202 */ /* 0x000fe20000000f00 */
[----:B------:R-:W-:Y:S01]  /*8ea0*/  UMOV UR4, URZ ;  /* 0x0000003f00047c82 */ /* 0x000fe20008000000 */
[----:B------:R-:W-:-:S05]  /*8eb0*/  ULDC UR5, c[0x0][0xc38] ;  /* 0x00030e0000057ab9 */ /* 0x000fca0000000800 */
.L_x_241:
[----:B------:R-:W0:Y:S01]  /*8ec0*/  LDC R2, c[0x0][0xc3c] ;  /* 0x00030f00ff027b82 */ /* 0x000e220000000800 */
[----:B------:R-:W-:-:S06]  /*8ed0*/  UIADD3 UR4, UR4, 0x1f, URZ ;  /* 0x0000001f04047890 */ /* 0x000fcc000fffe03f */
[----:B0-----:R-:W-:-:S13]  /*8ee0*/  ISETP.LE.AND P6, PT, R2, UR4, PT ;  /* 0x0000000402007c0c */ /* 0x001fda000bfc3270 */
[----:B------:R-:W-:Y:S05]  /*8ef0*/  @P6 BRA `(.L_x_238) ;  /* 0x0000000400246947 */ /* 0x000fea0003800000 */
[----:B------:R-:W-:Y:S01]  /*8f00*/  VIADD R7, R5, UR4 ;  /* 0x0000000405077c36 */ /* 0x000fe20008000000 */
[----:B------:R-:W-:Y:S01]  /*8f10*/  BSSY B0, `(.L_x_239) ;  /* 0x0000007000007945 */ /* 0x000fe20003800000 */
[----:B------:R-:W-:-:S03]  /*8f20*/  IMAD.MOV.U32 R0, RZ, RZ, RZ ;  /* 0x000000ffff007224 */ /* 0x000fc600078e00ff */
[----:B------:R-:W-:-:S13]  /*8f30*/  ISETP.GE.OR P6, PT, R7, R2, !P0 ;  /* 0x000000020700720c */ /* 0x000fda00047c6670 */
[----:B------:R-:W-:Y:S05]  /*8f40*/  @P6 BRA `(.L_x_240) ;  /* 0x00000000000c6947 */ /* 0x000fea0003800000 */
[----:B------:R-:W0:Y:S02]  /*8f50*/  LDC.64 R2, c[0x0][0xc80] ;  /* 0x00032000ff027b82 */ /* 0x000e240000000a00 */
[----:B0-----:R-:W-:-:S05]  /*8f60*/  IMAD.WIDE R2, R7, 0x4, R2 ;  /* 0x0000000407027825 */ /* 0x001fca00078e0202 */
[----:B------:R0:W5:Y:S02]  /*8f70*/  LDG.E R0, desc[UR36][R2.64] ;  /* 0x0000002402007981 */ /* 0x000164000c1e1900 */
.L_x_240:
[----:B------:R-:W-:Y:S05]  /*8f80*/  BSYNC B0 ;  /* 0x0000000000007941 */ /* 0x000fea0003800000 */
.L_x_239:
[----:B0----5:R-:W0:Y:S02]  /*8f90*/  SHFL.UP PT, R2, R0, 0x1, RZ ;  /* 0x0420000000027989 */ /* 0x021e2400000e00ff */
        /* <DEDUP_REMOVED lines=14> */
[----:B------:R-:W0:Y:S02]  /*9080*/  SHFL.IDX PT, R3, R9, 0x1f, 0x1f ;  /* 0x03e01f0009037f89 */ /* 0x000e2400000e0000 */
[----:B0-----:R-:W-:-:S05]  /*9090*/  IMAD R3, R3, UR5, RZ ;  /* 0x0000000503037c24 */ /* 0x001fca000f8e02ff */
[----:B------:R-:W-:-:S04]  /*90a0*/  IADD3 R4, R3, R4, RZ ;  /* 0x0000000403047210 */ /* 0x000fc80007ffe0ff */
[----:B------:R-:W-:-:S13]  /*90b0*/  ISETP.GT.AND P6, PT, R4, UR6, PT ;  /* 0x0000000604007c0c */ /* 0x000fda000bfc4270 */
[----:B------:R-:W-:Y:S05]  /*90c0*/  @!P6 BRA `(.L_x_241) ;  /* 0xfffffffc007ce947 */ /* 0x000fea000383ffff */
[----:B------:R-:W-:-:S07]  /*90d0*/  IMAD.MOV.U32 R7, RZ, RZ, R9 ;  /* 0x000000ffff077224 */ /* 0x000fce00078e0009 */
.L_x_237:
[----:B------:R-:W-:-:S04]  /*90e0*/  IMAD.IADD R8, R4, 0x1, -R3 ;  /* 0x0000000104087824 */ /* 0x000fc800078e0a03 */
[----:B------:R-:W-:-:S05]  /*90f0*/  IMAD R2, R7, UR5, R8 ;  /* 0x0000000507027c24 */ /* 0x000fca000f8e0208 */
[----:B------:R-:W-:-:S13]  /*9100*/  ISETP.GT.AND P0, PT, R2, UR6, PT ;  /* 0x0000000602007c0c */ /* 0x000fda000bf04270 */
[----:B------:R-:W-:-:S04]  /*9110*/  VOTE.ANY R4, PT, !P0 ;  /* 0x0000000000047806 */ /* 0x000fc800040e0100 */
[----:B------:R-:W0:Y:S01]  /*9120*/  POPC R19, R4 ;  /* 0x0000000400137309 */ /* 0x000e220000000000 */
[----:B------:R-:W-:Y:S01]  /*9130*/  ISETP.NE.AND P0, PT, R4, RZ, PT ;  /* 0x000000ff0400720c */ /* 0x000fe20003f05270 */
[----:B0-----:R-:W0:Y:S02]  /*9140*/  SHFL.IDX PT, R10, R0, R19, 0x1f ;  /* 0x00001f13000a7589 */ /* 0x001e2400000e0000 */
[----:B0-----:R-:W-:-:S04]  /*9150*/  IABS R9, R10 ;  /* 0x0000000a00097213 */ /* 0x001fc80000000000 */
[----:B------:R-:W0:Y:S08]  /*9160*/  I2F.RP R6, R9 ;  /* 0x0000000900067306 */ /* 0x000e300000209400 */
[----:B0-----:R-:W0:Y:S02]  /*9170*/  MUFU.RCP R6, R6 ;  /* 0x0000000600067308 */ /* 0x001e240000001000 */
[----:B0-----:R-:W-:-:S06]  /*9180*/  VIADD R2, R6, 0xffffffe ;  /* 0x0ffffffe06027836 */ /* 0x001fcc0000000000 */
[----:B------:R0:W1:Y:S01]  /*9190*/  F2I.FTZ.U32.TRUNC.NTZ R3, R2 ;  /* 0x0000000200037305 */ /* 0x000062000021f000 */
[----:B------:R-:W-:Y:S05]  /*91a0*/  @!P0 BRA `(.L_x_242) ;  /* 0x0000000000088947 */ /* 0x000fea0003800000 */
[----:B------:R-:W-:-:S06]  /*91b0*/  IADD3 R16, R19, -0x1, RZ ;  /* 0xffffffff13107810 */ /* 0x000fcc0007ffe0ff */
[----:B------:R2:W3:Y:S02]  /*91c0*/  SHFL.IDX PT, R16, R7, R16, 0x1f ;  /* 0x00001f1007107589 */ /* 0x0004e400000e0000 */
.L_x_242:
[----:B---3--:R-:W-:Y:S01]  /*91d0*/  IMAD R16, R16, UR5, R8 ;  /* 0x0000000510107c24 */ /* 0x008fe2000f8e0208 */
[----:B0-----:R-:W-:Y:S01]  /*91e0*/  IABS R2, R10 ;  /* 0x0000000a00027213 */ /* 0x001fe20000000000 */
[----:B-1----:R-:W-:Y:S02]  /*91f0*/  IMAD.MOV R0, RZ, RZ, -R3 ;  /* 0x000000ffff007224 */ /* 0x002fe400078e0a03 */
[----:B------:R-:W-:Y:S01]  /*9200*/  VIADD R19, R19, UR4 ;  /* 0x0000000413137c36 */ /* 0x000fe20008000000 */
[----:B------:R-:W-:Y:S01]  /*9210*/  IADD3 R11, -R16, UR6, RZ ;  /* 0x00000006100b7c10 */ /* 0x000fe2000fffe1ff */
[----:B------:R-:W-:Y:S02]  /*9220*/  IMAD.MOV R4, RZ, RZ, -R2 ;  /* 0x000000ffff047224 */ /* 0x000fe400078e0a02 */
[----:B--2---:R-:W-:Y:S01]  /*9230*/  IMAD R7, R0, R9, RZ ;  /* 0x0000000900077224 */ /* 0x004fe200078e02ff */
[----:B------:R-:W-:Y:S01]  /*9240*/  IABS R0, R11 ;  /* 0x0000000b00007213 */ /* 0x000fe20000000000 */
[----:B------:R-:W-:-:S04]  /*9250*/  IMAD.MOV.U32 R2, RZ, RZ, RZ ;  /* 0x000000ffff027224 */ /* 0x000fc800078e00ff */
[----:B------:R-:W-:Y:S01]  /*9260*/  IMAD.HI.U32 R2, R3, R7, R2 ;  /* 0x0000000703027227 */ /* 0x000fe200078e0002 */
[----:B------:R-:W-:-:S03]  /*9270*/  MOV R3, R0 ;  /* 0x0000000000037202 */ /* 0x000fc60000000f00 */
[----:B------:R-:W-:Y:S02]  /*9280*/  IMAD.MOV.U32 R0, RZ, RZ, R4 ;  /* 0x000000ffff007224 */ /* 0x000fe400078e0004 */
[----:B------:R-:W-:-:S04]  /*9290*/  IMAD.HI.U32 R2, R2, R3, RZ ;  /* 0x0000000302027227 */ /* 0x000fc800078e00ff */
[----:B------:R-:W-:-:S05]  /*92a0*/  IMAD R0, R2, R0, R3 ;  /* 0x0000000002007224 */ /* 0x000fca00078e0203 */
[----:B------:R-:W-:-:S13]  /*92b0*/  ISETP.GT.U32.AND P1, PT, R9, R0, PT ;  /* 0x000000000900720c */ /* 0x000fda0003f24070 */
[----:B------:R-:W-:Y:S02]  /*92c0*/  @!P1 IMAD.IADD R0, R0, 0x1, -R9 ;  /* 0x0000000100009824 */ /* 0x000fe400078e0a09 */
[----:B------:R-:W-:Y:S01]  /*92d0*/  @!P1 VIADD R2, R2, 0x1 ;  /* 0x0000000102029836 */ /* 0x000fe20000000000 */
[----:B------:R-:W-:Y:S02]  /*92e0*/  ISETP.NE.AND P1, PT, R10, RZ, PT ;  /* 0x000000ff0a00720c */ /* 0x000fe40003f25270 */
[----:B------:R-:W-:Y:S02]  /*92f0*/  ISETP.GE.U32.AND P0, PT, R0, R9, PT ;  /* 0x000000090000720c */ /* 0x000fe40003f06070 */
[----:B------:R-:W-:-:S04]  /*9300*/  LOP3.LUT R0, R11, R10, RZ, 0x3c, !PT ;  /* 0x0000000a0b007212 */ /* 0x000fc800078e3cff */
[----:B------:R-:W-:-:S07]  /*9310*/  ISETP.GE.AND P2, PT, R0, RZ, PT ;  /* 0x000000ff0000720c */ /* 0x000fce0003f46270 */
[----:B------:R-:W-:-:S06]  /*9320*/  @P0 IADD3 R2, R2, 0x1, RZ ;  /* 0x0000000102020810 */ /* 0x000fcc0007ffe0ff */
[----:B------:R-:W-:Y:S01]  /*9330*/  @!P2 IMAD.MOV R2, RZ, RZ, -R2 ;  /* 0x000000ffff02a224 */ /* 0x000fe200078e0a02 */
[----:B------:R-:W-:-:S04]  /*9340*/  @!P1 LOP3.LUT R2, RZ, R10, RZ, 0x33, !PT ;  /* 0x0000000aff029212 */ /* 0x000fc800078e33ff */
[----:B------:R-:W-:Y:S01]  /*9350*/  MOV R18, R2 ;  /* 0x0000000200127202 */ /* 0x000fe20000000f00 */
[----:B------:R-:W-:-:S04]  /*9360*/  IMAD.MOV R17, RZ, RZ, -R2 ;  /* 0x000000ffff117224 */ /* 0x000fc800078e0a02 */
[----:B------:R-:W-:Y:S01]  /*9370*/  IMAD R17, R10, R17, R11 ;  /* 0x000000110a117224 */ /* 0x000fe200078e020b */
[----:B------:R-:W-:Y:S06]  /*9380*/  BRA `(.L_x_243) ;  /* 0x0000000000147947 */ /* 0x000fec0003800000 */
.L_x_238:
[----:B------:R-:W-:Y:S01]  /*9390*/  ULDC UR4, c[0x0][0xc3c] ;  /* 0x00030f0000047ab9 */ /* 0x000fe20000000800 */
[----:B------:R-:W-:Y:S01]  /*93a0*/  IMAD.MOV.U32 R17, RZ, RZ, RZ ;  /* 0x000000ffff117224 */ /* 0x000fe200078e00ff */
[----:B------:R-:W-:Y:S01]  /*93b0*/  MOV R19, UR4 ;  /* 0x0000000400137c02 */ /* 0x000fe20008000f00 */
[----:B------:R-:W-:Y:S02]  /*93c0*/  IMAD.U32 R16, RZ, RZ, UR6 ;  /* 0x00000006ff107e24 */ /* 0x000fe4000f8e00ff */
[----:B------:R-:W-:-:S07]  /*93d0*/  IMAD.MOV.U32 R18, RZ, RZ, RZ ;  /* 0x000000ffff127224 */ /* 0x000fce00078e00ff */
.L_x_243:
[----:B------:R-:W-:-:S13]  /*93e0*/  ISETP.NE.AND P0, PT, R5, RZ, PT ;  /* 0x000000ff0500720c */ /* 0x000fda0003f05270 */
[----:B------:R-:W0:Y:S01]  /*93f0*/  @!P0 S2R R3, SR_CgaCtaId ;  /* 0x0000000000038919 */ /* 0x000e220000008800 */
[----:B------:R-:W-:-:S04]  /*9400*/  @!P0 MOV R0, 0x400 ;  /* 0x0000040000008802 */ /* 0x000fc80000000f00 */
[----:B0-----:R-:W-:-:S05]  /*9410*/  @!P0 LEA R0, R3, R0, 0x18 ;  /* 0x0000000003008211 */ /* 0x001fca00078ec0ff */
[----:B------:R0:W-:Y:S01]  /*9420*/  @!P0 STS.128 [R0+0x2a8d0], R16 ;  /* 0x02a8d01000008388 */ /* 0x0001e20000000c00 */
[----:B------:R-:W-:Y:S06]  /*9430*/  BAR.ARV 0x5, 0x180 ;  /* 0x0146000000007b1d */ /* 0x000fec0000002000 */
.L_x_236:
[----:B------:R2:W-:Y:S01]  /*9440*/  STL [R1+0x14], RZ ;  /* 0x000014ff01007387 */ /* 0x0005e20000100800 */
[----:B------:R-:W-:Y:S01]  /*9450*/  ULDC UR4, c[0x0][0xc3c] ;  /* 0x00030f0000047ab9 */ /* 0x000fe20000000800 */
[----:B------:R-:W-:Y:S01]  /*9460*/  IMAD.MOV.U32 R28, RZ, RZ, 0x1 ;  /* 0x00000001ff1c7424 */ /* 0x000fe200078e00ff */
[----:B-1----:R-:W-:Y:S01]  /*9470*/  ISETP.GE.AND P0, PT, R19, UR4, PT ;  /* 0x0000000413007c0c */ /* 0x002fe2000bf06270 */
[----:B------:R-:W-:-:S12]  /*9480*/  IMAD.MOV.U32 R27, RZ, RZ, RZ ;  /* 0x000000ffff1b7224 */ /* 0x000fd800078e00ff */
[----:B--2---:R-:W-:Y:S05]  /*9490*/  @P0 BRA `(.L_x_244) ;  /* 0x0000004400b40947 */ /* 0x004fea0003800000 */
[----:B------:R-:W2:Y:S01]  /*94a0*/  LDL R4, [R1+0x4] ;  /* 0x0000040001047983 */ /* 0x000ea20000100800 */
[----:B------:R-:W0:Y:S01]  /*94b0*/  S2R R5, SR_TID.X ;  /* 0x0000000000057919 */ /* 0x000e220000002100 */
[----:B------:R-:W1:Y:S01]  /*94c0*/  S2UR UR5, SR_CgaCtaId ;  /* 0x00000000000579c3 */ /* 0x000e620000008800 */
[----:B------:R-:W-:Y:S01]  /*94d0*/  UMOV UR4, 0x400 ;  /* 0x0000040000047882 */ /* 0x000fe20000000000 */
[----:B------:R-:W-:Y:S01]  /*94e0*/  BSSY B8, `(.L_x_244) ;  /* 0x0000468000087945 */ /* 0x000fe20003800000 */
[----:B------:R-:W-:Y:S02]  /*94f0*/  IMAD.MOV.U32 R28, RZ, RZ, 0x1 ;  /* 0x00000001ff1c7424 */ /* 0x000fe400078e00ff */
[----:B------:R-:W-:Y:S01]  /*9500*/  IMAD.MOV.U32 R27, RZ, RZ, RZ ;  /* 0x000000ffff1b7224 */ /* 0x000fe200078e00ff */
[----:B------:R-:W-:Y:S01]  /*9510*/  ULDC UR38, c[0x0][0xc] ;  /* 0x0000030000267ab9 */ /* 0x000fe20000000800 */
[----:B-1----:R-:W-:Y:S01]  /*9520*/  ULEA UR4, UR5, UR4, 0x18 ;  /* 0x0000000405047291 */ /* 0x002fe2000f8ec03f */
[C---:B0-----:R-:W-:Y:S01]  /*9530*/  IMAD.SHL.U32 R0, R5.reuse, 0x8, RZ ;  /* 0x0000000805007824 */ /* 0x041fe200078e00ff */
[----:B------:R-:W-:-:S04]  /*9540*/  LOP3.LUT R3, R5, 0x7f, RZ, 0xc0, !PT ;  /* 0x0000007f05037812 */ /* 0x000fc800078ec0ff */
[----:B------:R-:W-:Y:S01]  /*9550*/  LOP3.LUT R2, R0, 0x1f8, RZ, 0xc0, !PT ;  /* 0x000001f800027812 */ /* 0x000fe200078ec0ff */
[----:B------:R-:W-:-:S03]  /*9560*/  IMAD.U32 R22, RZ, RZ, UR4 ;  /* 0x00000004ff167e24 */ /* 0x000fc6000f8e00ff */
[----:B------:R-:W-:Y:S02]  /*9570*/  LOP3.LUT R33, R2, 0x38, R5, 0x78, !PT ;  /* 0x0000003802217812 */ /* 0x000fe400078e7805 */
[----:B------:R-:W-:Y:S02]  /*9580*/  SHF.L.U32 R2, R5, 0x4, RZ ;  /* 0x0000000405027819 */ /* 0x000fe400000006ff */
[----:B------:R-:W-:-:S04]  /*9590*/  LOP3.LUT R33, R33, 0x200, R0, 0xf8, !PT ;  /* 0x0000020021217812 */ /* 0x000fc800078ef800 */
[----:B------:R-:W-:Y:S02]  /*95a0*/  LEA R34, R33, R22, 0x1 ;  /* 0x0000001621227211 */ /* 0x000fe400078e08ff */
[----:B--2---:R-:W-:-:S05]  /*95b0*/  LOP3.LUT R4, R4, 0x2, RZ, 0xfc, !PT ;  /* 0x0000000204047812 */ /* 0x004fca00078efcff */
[----:B------:R0:W-:Y:S04]  /*95c0*/  STL [R1+0x20], R4 ;  /* 0x0000200401007387 */ /* 0x0001e80000100800 */
[----:B------:R1:W-:Y:S01]  /*95d0*/  STL [R1+0x14], RZ ;  /* 0x000014ff01007387 */ /* 0x0003e20000100800 */
[----:B0-----:R-:W-:Y:S02]  /*95e0*/  SHF.R.U32.HI R4, RZ, 0x3, R3 ;  /* 0x00000003ff047819 */ /* 0x001fe40000011603 */
[----:B------:R-:W-:Y:S02]  /*95f0*/  LOP3.LUT R3, R0, 0x38, RZ, 0xc0, !PT ;  /* 0x0000003800037812 */ /* 0x000fe400078ec0ff */
[----:B------:R-:W-:Y:S02]  /*9600*/  LOP3.LUT R4, R4, 0x70, R2, 0xf8, !PT ;  /* 0x0000007004047812 */ /* 0x000fe400078ef802 */
[----:B------:R-:W-:-:S02]  /*9610*/  LOP3.LUT R2, R3, 0x40, RZ, 0xfc, !PT ;  /* 0x0000004003027812 */ /* 0x000fc400078efcff */
[----:B-1----:R-:W-:-:S07]  /*9620*/  LOP3.LUT R0, R3, 0x80, RZ, 0xfc, !PT ;  /* 0x0000008003007812 */ /* 0x002fce00078efcff */
.L_x_307:
[----:B0-----:R-:W0:Y:S02]  /*9630*/  LDC.64 R30, c[0x0][0xc88] ;  /* 0x00032200ff1e7b82 */ /* 0x001e240000000a00 */
[----:B0-----:R-:W-:-:S06]  /*9640*/  IMAD.WIDE R30, R19, 0x4, R30 ;  /* 0x00000004131e7825 */ /* 0x001fcc00078e021e */
[----:B------:R-:W2:Y:S01]  /*9650*/  LDG.E R30, desc[UR36][R30.64] ;  /* 0x000000241e1e7981 */ /* 0x000ea2000c1e1900 */
[----:B------:R-:W-:Y:S05]  /*9660*/  YIELD ;  /* 0x0000000000007946 */ /* 0x000fea0003800000 */
[----:B------:R-:W-:Y:S01]  /*9670*/  ULDC.64 UR4, c[0x0][0xa28] ;  /* 0x00028a0000047ab9 */ /* 0x000fe20000000a00 */
[----:B------:R-:W-:Y:S01]  /*9680*/  IMAD.MOV.U32 R37, RZ, RZ, RZ ;  /* 0x000000ffff257224 */ /* 0x000fe200078e00ff */
[----:B------:R-:W-:Y:S01]  /*9690*/  ISETP.NE.U32.AND P0, PT, RZ, UR4, PT ;  /* 0x00000004ff007c0c */ /* 0x000fe2000bf05070 */
[----:B------:R-:W-:-:S03]  /*96a0*/  ULDC.64 UR6, c[0x0][0xa18] ;  /* 0x0002860000067ab9 */ /* 0x000fc60000000a00 */
[----:B------:R-:W-:Y:S01]  /*96b0*/  ISETP.NE.AND.EX P0, PT, RZ, UR5, PT, P0 ;  /* 0x00000005ff007c0c */ /* 0x000fe2000bf05300 */
[----:B------:R-:W-:Y:S01]  /*96c0*/  IMAD.MOV.U32 R35, RZ, RZ, RZ ;  /* 0x000000ffff237224 */ /* 0x000fe200078e00ff */
[----:B--2---:R-:W-:-:S11]  /*96d0*/  SHF.R.S32.HI R0, RZ, 0x1f, R30 ;  /* 0x0000001fff007819 */ /* 0x004fd6000001141e */
[C---:B------:R-:W-:Y:S01]  /*96e0*/  @P0 LEA R2, P1, R30.reuse, UR4, 0x2 ;  /* 0x000000041e020c11 */ /* 0x040fe2000f8210ff */
[C---:B------:R-:W-:Y:S01]  /*96f0*/  IMAD.SHL.U32 R23, R30.reuse, 0x4, RZ ;  /* 0x000000041e177824 */ /* 0x040fe200078e00ff */
[C-C-:B------:R-:W-:Y:S01]  /*9700*/  SHF.L.U64.HI R24, R30.reuse, 0x2, R0.reuse ;  /* 0x000000021e187819 */ /* 0x140fe20000010200 */
[----:B------:R0:W-:Y:S01]  /*9710*/  STL [R1+0x8], R0 ;  /* 0x0000080001007387 */ /* 0x0001e20000100800 */
[----:B------:R-:W-:Y:S01]  /*9720*/  @P0 LEA.HI.X R3, R30, UR5, R0, 0x2, P1 ;  /* 0x000000051e030c11 */ /* 0x000fe200088f1400 */
[----:B------:R-:W-:-:S04]  /*9730*/  ULDC.64 UR4, c[0x0][0xa00] ;  /* 0x0002800000047ab9 */ /* 0x000fc80000000a00 */
[----:B-1----:R1:W5:Y:S01]  /*9740*/  @P0 LDG.E R37, desc[UR36][R2.64] ;  /* 0x0000002402250981 */ /* 0x002362000c1e1900 */
[----:B------:R-:W-:Y:S02]  /*9750*/  ISETP.NE.U32.AND P0, PT, RZ, UR4, PT ;  /* 0x00000004ff007c0c */ /* 0x000fe4000bf05070 */
[----:B------:R-:W-:Y:S02]  /*9760*/  LOP3.LUT R25, R25, 0xffffffbf, RZ, 0xc0, !PT ;  /* 0xffffffbf19197812 */ /* 0x000fe400078ec0ff */
[----:B------:R-:W-:Y:S02]  /*9770*/  ISETP.NE.AND.EX P2, PT, RZ, UR5, PT, P0 ;  /* 0x00000005ff007c0c */ /* 0x000fe4000bf45300 */
[----:B------:R-:W-:Y:S02]  /*9780*/  ISETP.NE.U32.AND P0, PT, RZ, UR6, PT ;  /* 0x00000006ff007c0c */ /* 0x000fe4000bf05070 */
[----:B-1----:R-:W-:Y:S02]  /*9790*/  IADD3 R2, P1, R23, UR4, RZ ;  /* 0x0000000417027c10 */ /* 0x002fe4000ff3e0ff */
[----:B------:R-:W-:-:S02]  /*97a0*/  ISETP.NE.AND.EX P0, PT, RZ, UR7, PT, P0 ;  /* 0x00000007ff007c0c */ /* 0x000fc4000bf05300 */
[----:B------:R-:W-:Y:S01]  /*97b0*/  IADD3.X R3, R24, UR5, RZ, P1, !PT ;  /* 0x0000000518037c10 */ /* 0x000fe20008ffe4ff */
[----:B------:R-:W-:-:S04]  /*97c0*/  ULDC.64 UR4, c[0x0][0x418] ;  /* 0x0001060000047ab9 */ /* 0x000fc80000000a00 */
[----:B------:R-:W-:Y:S01]  /*97d0*/  @P2 LOP3.LUT R25, R25, 0x40, RZ, 0xfc, !PT ;  /* 0x0000004019192812 */ /* 0x000fe200078efcff */
[----:B------:R1:W5:Y:S05]  /*97e0*/  @P2 LDG.E R35, desc[UR36][R2.64] ;  /* 0x0000002402232981 */ /* 0x00036a000c1e1900 */
[----:B------:R-:W-:-:S04]  /*97f0*/  @P0 IADD3 R4, P1, R23, UR6, RZ ;  /* 0x0000000617040c10 */ /* 0x000fc8000ff3e0ff */
[----:B------:R-:W-:-:S05]  /*9800*/  @P0 IADD3.X R5, R24, UR7, RZ, P1, !PT ;  /* 0x0000000718050c10 */ /* 0x000fca0008ffe4ff */
[----:B0-----:R-:W2:Y:S01]  /*9810*/  @P0 LDG.E R0, desc[UR36][R4.64] ;  /* 0x0000002404000981 */ /* 0x001ea2000c1e1900 */
[----:B------:R-:W-:-:S03]  /*9820*/  UISETP.NE.U32.AND UP0, UPT, UR4, URZ, UPT ;  /* 0x0000003f0400728c */ /* 0x000fc6000bf05070 */
[----:B------:R-:W-:Y:S01]  /*9830*/  ULDC UR4, c[0x0][0x424] ;  /* 0x0001090000047ab9 */ /* 0x000fe20000000800 */
[----:B------:R-:W-:-:S03]  /*9840*/  UISETP.NE.AND.EX UP0, UPT, UR5, URZ, UPT, UP0 ;  /* 0x0000003f0500728c */ /* 0x000fc6000bf05300 */
[----:B------:R-:W-:Y:S01]  /*9850*/  ULDC UR5, c[0x0][0x2f0] ;  /* 0x0000bc0000057ab9 */ /* 0x000fe20000000800 */
[----:B------:R-:W-:-:S04]  /*9860*/  USEL UR4, UR4, 0x1, UP0 ;  /* 0x0000000104047887 */ /* 0x000fc80008000000 */
[----:B------:R-:W-:-:S06]  /*9870*/  UIMAD UR4, UR4, UR5, URZ ;  /* 0x00000005040472a4 */ /* 0x000fcc000f8e023f */
[----:B------:R-:W-:Y:S01]  /*9880*/  MOV R36, UR4 ;  /* 0x0000000400247c02 */ /* 0x000fe20008000f00 */
[----:B--2---:R1:W-:Y:S01]  /*9890*/  @P0 STL [R1+0x10], R0 ;  /* 0x0000100001000387 */ /* 0x0043e20000100800 */
[----:B---3--:R-:W-:Y:S05]  /*98a0*/  @P0 BRA `(.L_x_245) ;  /* 0x0000000000200947 */ /* 0x008fea0003800000 */
[----:B------:R-:W-:Y:S02]  /*98b0*/  ULDC UR4, c[0x0][0x288] ;  /* 0x0000a20000047ab9 */ /* 0x000fe40000000800 */
[----:B-1----:R-:W-:-:S05]  /*98c0*/  IMAD.U32 R0, RZ, RZ, UR4 ;  /* 0x00000004ff007e24 */ /* 0x002fca000f8e00ff */
[----:B------:R0:W-:Y:S01]  /*98d0*/  STL [R1+0x10], R0 ;  /* 0x0000100001007387 */ /* 0x0001e20000100800 */
[----:B------:R-:W-:Y:S05]  /*98e0*/  @!P2 BRA `(.L_x_245) ;  /* 0x000000000010a947 */ /* 0x000fea0003800000 */
[----:B------:R-:W2:Y:S04]  /*98f0*/  LDG.E R5, desc[UR36][R2.64] ;  /* 0x0000002402057981 */ /* 0x000ea8000c1e1900 */
[----:B0-----:R-:W2:Y:S02]  /*9900*/  LDG.E R0, desc[UR36][R2.64+0x4] ;  /* 0x0000042402007981 */ /* 0x001ea4000c1e1900 */
[----:B--2---:R-:W-:-:S05]  /*9910*/  IMAD.IADD R0, R0, 0x1, -R5 ;  /* 0x0000000100007824 */ /* 0x004fca00078e0a05 */
[----:B------:R2:W-:Y:S02]  /*9920*/  STL [R1+0x10], R0 ;  /* 0x0000100001007387 */ /* 0x0005e40000100800 */
.L_x_245:
[----:B------:R-:W-:Y:S01]  /*9930*/  ULDC.64 UR4, c[0x0][0xa20] ;  /* 0x0002880000047ab9 */ /* 0x000fe20000000a00 */
[----:B------:R-:W-:Y:S01]  /*9940*/  IMAD.MOV.U32 R31, RZ, RZ, R30 ;  /* 0x000000ffff1f7224 */ /* 0x000fe200078e001e */
[----:B------:R-:W-:-:S04]  /*9950*/  ISETP.NE.U32.AND P0, PT, RZ, UR4, PT ;  /* 0x00000004ff007c0c */ /* 0x000fc8000bf05070 */
[----:B------:R-:W-:-:S13]  /*9960*/  ISETP.NE.AND.EX P0, PT, RZ, UR5, PT, P0 ;  /* 0x00000005ff007c0c */ /* 0x000fda000bf05300 */
[----:B------:R-:W-:Y:S05]  /*9970*/  @!P0 BRA `(.L_x_246) ;  /* 0x0000000000108947 */ /* 0x000fea0003800000 */
[----:B-1----:R-:W-:-:S04]  /*9980*/  IADD3 R2, P0, R23, UR4, RZ ;  /* 0x0000000417027c10 */ /* 0x002fc8000ff1e0ff */
[----:B------:R-:W-:-:S05]  /*9990*/  IADD3.X R3, R24, UR5, RZ, P0, !PT ;  /* 0x0000000518037c10 */ /* 0x000fca00087fe4ff */
[----:B------:R3:W5:Y:S01]  /*99a0*/  LDG.E R36, desc[UR36][R2.64] ;  /* 0x0000002402247981 */ /* 0x000762000c1e1900 */
[----:B------:R-:W-:Y:S05]  /*99b0*/  BRA `(.L_x_247) ;  /* 0x0000000000247947 */ /* 0x000fea0003800000 */
.L_x_246:
[----:B------:R-:W-:Y:S02]  /*99c0*/  ULDC.64 UR4, c[0x0][0xa08] ;  /* 0x0002820000047ab9 */ /* 0x000fe40000000a00 */
[----:B------:R-:W-:-:S04]  /*99d0*/  ISETP.NE.U32.AND P0, PT, RZ, UR4, PT ;  /* 0x00000004ff007c0c */ /* 0x000fc8000bf05070 */
[----:B------:R-:W-:-:S13]  /*99e0*/  ISETP.NE.AND.EX P0, PT, RZ, UR5, PT, P0 ;  /* 0x00000005ff007c0c */ /* 0x000fda000bf05300 */
[----:B------:R-:W-:Y:S05]  /*99f0*/  @!P0 BRA `(.L_x_247) ;  /* 0x0000000000148947 */ /* 0x000fea0003800000 */
[----:B-1----:R-:W1:Y:S02]  /*9a00*/  LDC.64 R2, c[0x0][0xa08] ;  /* 0x00028200ff027b82 */ /* 0x002e640000000a00 */
[----:B-1----:R-:W-:-:S05]  /*9a10*/  IMAD.WIDE R2, R31, 0x4, R2 ;  /* 0x000000041f027825 */ /* 0x002fca00078e0202 */
[----:B------:R-:W3:Y:S04]  /*9a20*/  LDG.E R36, desc[UR36][R2.64] ;  /* 0x0000002402247981 */ /* 0x000ee8000c1e1900 */
[----:B------:R-:W3:Y:S02]  /*9a30*/  LDG.E R5, desc[UR36][R2.64+0x4] ;  /* 0x0000042402057981 */ /* 0x000ee4000c1e1900 */
[----:B---3--:R-:W-:-:S07]  /*9a40*/  IADD3 R36, -R36, R5, RZ ;  /* 0x0000000524247210 */ /* 0x008fce0007ffe1ff */
.L_x_247:
[----:B-----5:R-:W-:Y:S01]  /*9a50*/  IMAD.IADD R36, R36, 0x1, -R37 ;  /* 0x0000000124247824 */ /* 0x020fe200078e0a25 */
[----:B------:R-:W-:Y:S03]  /*9a60*/  BSSY B7, `(.L_x_248) ;  /* 0x0000371000077945 */ /* 0x000fe60003800000 */
[C---:B012---:R-:W-:Y:S01]  /*9a70*/  VIADD R0, R36.reuse, 0x5f ;  /* 0x0000005f24007836 */ /* 0x047fe20000000000 */
[----:B------:R-:W-:-:S03]  /*9a80*/  ISETP.GT.AND P0, PT, R36, RZ, PT ;  /* 0x000000ff2400720c */ /* 0x000fc60003f04270 */
[----:B------:R-:W-:-:S05]  /*9a90*/  IMAD.HI R0, R0, 0x2aaaaaab, RZ ;  /* 0x2aaaaaab00007827 */ /* 0x000fca00078e02ff */
[----:B---3--:R-:W-:-:S04]  /*9aa0*/  SHF.R.U32.HI R3, RZ, 0x1f, R0 ;  /* 0x0000001fff037819 */ /* 0x008fc80000011600 */
[----:B------:R-:W-:-:S05]  /*9ab0*/  LEA.HI.SX32 R29, R0, R3, 0x1c ;  /* 0x00000003001d7211 */ /* 0x000fca00078fe2ff */
[----:B------:R0:W-:Y:S01]  /*9ac0*/  STL [R1+0x18], R29 ;  /* 0x0000181d01007387 */ /* 0x0001e20000100800 */
[----:B------:R-:W-:Y:S05]  /*9ad0*/  @P0 BRA `(.L_x_249) ;  /* 0x0000000000440947 */ /* 0x000fea0003800000 */
[----:B------:R-:W1:Y:S02]  /*9ae0*/  S2R R2, SR_TID.X ;  /* 0x0000000000027919 */ /* 0x000e640000002100 */
[----:B-1----:R-:W-:-:S04]  /*9af0*/  LOP3.LUT R2, R2, 0x7f, RZ, 0xc0, !PT ;  /* 0x0000007f02027812 */ /* 0x002fc800078ec0ff */
[----:B------:R-:W-:-:S13]  /*9b00*/  ISETP.NE.AND P0, PT, R2, RZ, PT ;  /* 0x000000ff0200720c */ /* 0x000fda0003f05270 */
[----:B------:R-:W-:Y:S05]  /*9b10*/  @P0 BRA `(.L_x_250) ;  /* 0x0000003400940947 */ /* 0x000fea0003800000 */
[----:B------:R-:W1:Y:S01]  /*9b20*/  S2R R5, SR_LANEID ;  /* 0x0000000000057919 */ /* 0x000e620000000000 */
[----:B------:R-:W-:Y:S01]  /*9b30*/  VOTEU.ANY UR4, UPT, PT ;  /* 0x0000000000047886 */ /* 0x000fe200038e0100 */
[----:B------:R-:W2:Y:S01]  /*9b40*/  LDC.64 R2, c[0x0][0xc60] ;  /* 0x00031800ff027b82 */ /* 0x000ea20000000a00 */
[----:B------:R-:W1:Y:S02]  /*9b50*/  FLO.U32 R0, UR4 ;  /* 0x0000000400007d00 */ /* 0x000e6400080e0000 */
[----:B-1----:R-:W-:-:S06]  /*9b60*/  ISETP.EQ.U32.AND P0, PT, R0, R5, PT ;  /* 0x000000050000720c */ /* 0x002fcc0003f02070 */
[----:B------:R-:W2:Y:S07]  /*9b70*/  POPC R5, UR4 ;  /* 0x0000000400057d09 */ /* 0x000eae0008000000 */
[----:B--2---:R-:W2:Y:S01]  /*9b80*/  @P0 ATOMG.E.ADD.STRONG.GPU PT, R3, desc[UR36][R2.64], R5 ;  /* 0x00000005020309a8 */ /* 0x004ea200081ee1e4 */
[----:B------:R-:W1:Y:S02]  /*9b90*/  S2R R4, SR_LTMASK ;  /* 0x0000000000047919 */ /* 0x000e640000003900 */
[----:B-1----:R-:W-:-:S04]  /*9ba0*/  LOP3.LUT R4, R4, UR4, RZ, 0xc0, !PT ;  /* 0x0000000404047c12 */ /* 0x002fc8000f8ec0ff */
[----:B------:R-:W1:Y:S01]  /*9bb0*/  POPC R7, R4 ;  /* 0x0000000400077309 */ /* 0x000e620000000000 */
[----:B--2---:R-:W1:Y:S02]  /*9bc0*/  SHFL.IDX PT, R0, R3, R0, 0x1f ;  /* 0x00001f0003007589 */ /* 0x004e6400000e0000 */
[----:B-1----:R-:W-:Y:S01]  /*9bd0*/  IADD3 R16, R0, UR38, R7 ;  /* 0x0000002600107c10 */ /* 0x002fe2000fffe007 */
[----:B------:R-:W-:Y:S06]  /*9be0*/  BRA `(.L_x_250) ;  /* 0x0000003400607947 */ /* 0x000fec0003800000 */
.L_x_249:
[----:B------:R-:W-:Y:S01]  /*9bf0*/  VIADD R0, R22, 0x18400 ;  /* 0x0001840016007836 */ /* 0x000fe20000000000 */
[----:B------:R-:W-:Y:S04]  /*9c00*/  BSSY B6, `(.L_x_251) ;  /* 0x0000013000067945 */ /* 0x000fe80003800000 */
[----:B------:R-:W-:-:S13]  /*9c10*/  LOP3.LUT P0, RZ, R0, 0x3ff, RZ, 0xc0, !PT ;  /* 0x000003ff00ff7812 */ /* 0x000fda000780c0ff */
[----:B------:R-:W-:Y:S05]  /*9c20*/  @!P0 BRA `(.L_x_252) ;  /* 0x0000000000408947 */ /* 0x000fea0003800000 */
[----:B------:R-:W-:Y:S01]  /*9c30*/  MOV R2, 0x0 ;  /* 0x0000000000027802 */ /* 0x000fe20000000f00 */
[----:B------:R-:W-:Y:S01]  /*9c40*/  ULDC.64 UR6, c[0x4][0x90] ;  /* 0x0100240000067ab9 */ /* 0x000fe20000000a00 */
[----:B------:R-:W-:Y:S01]  /*9c50*/  ULDC.64 UR8, c[0x4][0x98] ;  /* 0x0100260000087ab9 */ /* 0x000fe20000000a00 */
[----:B------:R-:W-:Y:S01]  /*9c60*/  ULDC.64 UR4, c[0x4][0x8] ;  /* 0x0100020000047ab9 */ /* 0x000fe20000000a00 */
[----:B------:R-:W-:Y:S01]  /*9c70*/  MOV R4, UR6 ;  /* 0x0000000600047c02 */ /* 0x000fe20008000f00 */
[----:B------:R-:W-:Y:S01]  /*9c80*/  IMAD.U32 R5, RZ, RZ, UR7 ;  /* 0x00000007ff057e24 */ /* 0x000fe2000f8e00ff */
[----:B------:R-:W1:Y:S01]  /*9c90*/  LDC.64 R2, c[0x4][R2] ;  /* 0x0100000002027b82 */ /* 0x000e620000000a00 */
[----:B------:R-:W-:Y:S01]  /*9ca0*/  IMAD.U32 R6, RZ, RZ, UR8 ;  /* 0x00000008ff067e24 */ /* 0x000fe2000f8e00ff */
[----:B------:R-:W-:Y:S01]  /*9cb0*/  MOV R10, UR4 ;  /* 0x00000004000a7c02 */ /* 0x000fe20008000f00 */
[----:B------:R-:W-:Y:S01]  /*9cc0*/  IMAD.U32 R7, RZ, RZ, UR9 ;  /* 0x00000009ff077e24 */ /* 0x000fe2000f8e00ff */
[----:B------:R-:W-:Y:S01]  /*9cd0*/  MOV R13, RZ ;  /* 0x000000ff000d7202 */ /* 0x000fe20000000f00 */
[----:B------:R-:W-:-:S02]  /*9ce0*/  IMAD.U32 R11, RZ, RZ, UR5 ;  /* 0x00000005ff0b7e24 */ /* 0x000fc4000f8e00ff */
[----:B------:R-:W-:Y:S02]  /*9cf0*/  IMAD.MOV.U32 R8, RZ, RZ, 0x70 ;  /* 0x00000070ff087424 */ /* 0x000fe400078e00ff */
[----:B------:R-:W-:-:S07]  /*9d00*/  IMAD.MOV.U32 R12, RZ, RZ, 0x1 ;  /* 0x00000001ff0c7424 */ /* 0x000fce00078e00ff */
[----:B------:R-:W-:-:S07]  /*9d10*/  LEPC R20, `(.L_x_252) ;  /* 0x000000001014794e */ /* 0x000fce0000000000 */
[----:B01----:R-:W-:Y:S05]  /*9d20*/  CALL.ABS.NOINC R2 ;  /* 0x0000000002007343 */ /* 0x003fea0003c00000 */
.L_x_252:
[----:B------:R-:W-:Y:S05]  /*9d30*/  BSYNC B6 ;  /* 0x0000000000067941 */ /* 0x000fea0003800000 */
.L_x_251:
        /* <DEDUP_REMOVED lines=8> */
[----:B------:R1:W2:Y:S01]  /*9dc0*/  LDC.64 R2, c[0x4][R26] ;  /* 0x010000001a027b82 */ /* 0x0002a20000000a00 */
[----:B------:R-:W-:Y:S01]  /*9dd0*/  IMAD.U32 R4, RZ, RZ, UR6 ;  /* 0x00000006ff047e24 */ /* 0x000fe2000f8e00ff */
[----:B------:R-:W-:Y:S01]  /*9de0*/  MOV R6, UR8 ;  /* 0x0000000800067c02 */ /* 0x000fe20008000f00 */
[----:B------:R-:W-:Y:S01]  /*9df0*/  IMAD.U32 R5, RZ, RZ, UR7 ;  /* 0x00000007ff057e24 */ /* 0x000fe2000f8e00ff */
[----:B------:R-:W-:Y:S01]  /*9e00*/  MOV R8, 0x70 ;  /* 0x0000007000087802 */ /* 0x000fe20000000f00 */
[----:B------:R-:W-:Y:S02]  /*9e10*/  IMAD.U32 R7, RZ, RZ, UR9 ;  /* 0x00000009ff077e24 */ /* 0x000fe4000f8e00ff */
[----:B------:R-:W-:-:S02]  /*9e20*/  IMAD.U32 R10, RZ, RZ, UR4 ;  /* 0x00000004ff0a7e24 */ /* 0x000fc4000f8e00ff */
[----:B------:R-:W-:Y:S02]  /*9e30*/  IMAD.U32 R11, RZ, RZ, UR5 ;  /* 0x00000005ff0b7e24 */ /* 0x000fe4000f8e00ff */
[----:B------:R-:W-:Y:S02]  /*9e40*/  IMAD.MOV.U32 R12, RZ, RZ, 0x1 ;  /* 0x00000001ff0c7424 */ /* 0x000fe400078e00ff */
[----:B-1----:R-:W-:-:S07]  /*9e50*/  IMAD.MOV.U32 R13, RZ, RZ, RZ ;  /* 0x000000ffff0d7224 */ /* 0x002fce00078e00ff */
[----:B------:R-:W-:-:S07]  /*9e60*/  LEPC R20, `(.L_x_255) ;  /* 0x000000001014794e */ /* 0x000fce0000000000 */
[----:B0-2---:R-:W-:Y:S05]  /*9e70*/  CALL.ABS.NOINC R2 ;  /* 0x0000000002007343 */ /* 0x005fea0003c00000 */
.L_x_255:
[----:B------:R0:W1:Y:S01]  /*9e80*/  LDC.64 R2, c[0x4][R26] ;  /* 0x010000001a027b82 */ /* 0x0000620000000a00 */
[----:B------:R-:W-:Y:S01]  /*9e90*/  ULDC.64 UR6, c[0x4][0x90] ;  /* 0x0100240000067ab9 */ /* 0x000fe20000000a00 */
[----:B------:R-:W-:Y:S01]  /*9ea0*/  ULDC.64 UR8, c[0x4][0x98] ;  /* 0x0100260000087ab9 */ /* 0x000fe20000000a00 */
[----:B------:R-:W-:Y:S01]  /*9eb0*/  ULDC.64 UR4, c[0x4][0x18] ;  /* 0x0100060000047ab9 */ /* 0x000fe20000000a00 */
[----:B------:R-:W-:Y:S01]  /*9ec0*/  IMAD.U32 R4, RZ, RZ, UR6 ;  /* 0x00000006ff047e24 */ /* 0x000fe2000f8e00ff */
[----:B------:R-:W-:Y:S01]  /*9ed0*/  MOV R5, UR7 ;  /* 0x0000000700057c02 */ /* 0x000fe20008000f00 */
[----:B------:R-:W-:Y:S01]  /*9ee0*/  IMAD.U32 R6, RZ, RZ, UR8 ;  /* 0x00000008ff067e24 */ /* 0x000fe2000f8e00ff */
[----:B------:R-:W-:Y:S01]  /*9ef0*/  MOV R11, UR5 ;  /* 0x00000005000b7c02 */ /* 0x000fe20008000f00 */
[----:B------:R-:W-:Y:S02]  /*9f00*/  IMAD.U32 R7, RZ, RZ, UR9 ;  /* 0x00000009ff077e24 */ /* 0x000fe4000f8e00ff */
[----:B------:R-:W-:-:S02]  /*9f10*/  IMAD.U32 R10, RZ, RZ, UR4 ;  /* 0x00000004ff0a7e24 */ /* 0x000fc4000f8e00ff */
[----:B------:R-:W-:Y:S02]  /*9f20*/  IMAD.MOV.U32 R8, RZ, RZ, 0x70 ;  /* 0x00000070ff087424 */ /* 0x000fe400078e00ff */
[----:B------:R-:W-:Y:S02]  /*9f30*/  IMAD.MOV.U32 R12, RZ, RZ, 0x1 ;  /* 0x00000001ff0c7424 */ /* 0x000fe400078e00ff */
[----:B0-----:R-:W-:-:S07]  /*9f40*/  IMAD.MOV.U32 R13, RZ, RZ, RZ ;  /* 0x000000ffff0d7224 */ /* 0x001fce00078e00ff */
[----:B------:R-:W-:-:S07]  /*9f50*/  LEPC R20, `(.L_x_254) ;  /* 0x000000001014794e */ /* 0x000fce0000000000 */
[----:B-1----:R-:W-:Y:S05]  /*9f60*/  CALL.ABS.NOINC R2 ;  /* 0x0000000002007343 */ /* 0x002fea0003c00000 */
.L_x_254:
[----:B------:R-:W-:Y:S05]  /*9f70*/  BSYNC B6 ;  /* 0x0000000000067941 */ /* 0x000fea0003800000 */
.L_x_253:
[----:B------:R-:W1:Y:S01]  /*9f80*/  S2R R2, SR_TID.X ;  /* 0x0000000000027919 */ /* 0x000e620000002100 */
[----:B------:R-:W-:Y:S01]  /*9f90*/  ULDC.64 UR4, c[0x0][0x9f8] ;  /* 0x00027e0000047ab9 */ /* 0x000fe20000000a00 */
[----:B------:R-:W2:Y:S01]  /*9fa0*/  LDC R8, c[0x0][0x430] ;  /* 0x00010c00ff087b82 */ /* 0x000ea20000000800 */
[----:B------:R-:W-:Y:S01]  /*9fb0*/  ISETP.NE.U32.AND P0, PT, RZ, UR4, PT ;  /* 0x00000004ff007c0c */ /* 0x000fe2000bf05070 */
[----:B------:R-:W3:Y:S03]  /*9fc0*/  S2R R20, SR_TID.X ;  /* 0x0000000000147919 */ /* 0x000ee60000002100 */
[----:B------:R-:W-:Y:S02]  /*9fd0*/  ISETP.NE.AND.EX P0, PT, RZ, UR5, PT, P0 ;  /* 0x00000005ff007c0c */ /* 0x000fe4000bf05300 */
[----:B-1----:R-:W-:-:S11]  /*9fe0*/  LOP3.LUT R21, R2, 0x7f, RZ, 0xc0, !PT ;  /* 0x0000007f02157812 */ /* 0x002fd600078ec0ff */
[----:B------:R-:W-:Y:S01]  /*9ff0*/  @P0 IADD3 R2, P1, R23, UR4, RZ ;  /* 0x0000000417020c10 */ /* 0x000fe2000ff3e0ff */
[----:B------:R-:W-:Y:S01]  /*a000*/  VIADD R26, R29, 0xffffffff ;  /* 0xffffffff1d1a7836 */ /* 0x000fe20000000000 */
[----:B--2---:R-:W-:Y:S01]  /*a010*/  ISETP.NE.AND P2, PT, R8, 0x1, PT ;  /* 0x000000010800780c */ /* 0x004fe20003f45270 */
[----:B------:R-:W-:Y:S01]  /*a020*/  ULDC UR4, c[0x0][0x320] ;  /* 0x0000c80000047ab9 */ /* 0x000fe20000000800 */
[----:B------:R-:W-:Y:S02]  /*a030*/  @P0 IADD3.X R3, R24, UR5, RZ, P1, !PT ;  /* 0x0000000518030c10 */ /* 0x000fe40008ffe4ff */
[----:B------:R-:W-:-:S03]  /*a040*/  SHF.R.U32.HI R21, RZ, 0x3, R21 ;  /* 0x00000003ff157819 */ /* 0x000fc60000011615 */
[----:B------:R1:W2:Y:S01]  /*a050*/  @P0 LDG.E R31, desc[UR36][R2.64] ;  /* 0x00000024021f0981 */ /* 0x0002a2000c1e1900 */
[C---:B---3--:R-:W-:Y:S02]  /*a060*/  SHF.L.U32 R32, R20.reuse, 0x4, RZ ;  /* 0x0000000414207819 */ /* 0x048fe400000006ff */
[----:B------:R-:W-:Y:S02]  /*a070*/  LOP3.LUT R25, R25, 0xffffffdf, RZ, 0xc0, !PT ;  /* 0xffffffdf19197812 */ /* 0x000fe400078ec0ff */
[----:B------:R-:W-:Y:S01]  /*a080*/  LOP3.LUT R32, R21, 0x70, R32, 0xf8, !PT ;  /* 0x0000007015207812 */ /* 0x000fe200078ef820 */
[----:B------:R-:W3:Y:S01]  /*a090*/  @P2 LDC R7, c[0x0][0x434] ;  /* 0x00010d00ff072b82 */ /* 0x000ee20000000800 */
[----:B------:R-:W-:Y:S01]  /*a0a0*/  IMAD.SHL.U32 R21, R20, 0x8, RZ ;  /* 0x0000000814157824 */ /* 0x000fe200078e00ff */
[----:B------:R-:W-:Y:S02]  /*a0b0*/  @P2 LOP3.LUT R25, R25, 0x20, RZ, 0xfc, !PT ;  /* 0x0000002019192812 */ /* 0x000fe400078efcff */
[----:B------:R-:W-:-:S02]  /*a0c0*/  IMAD R6, R26, 0x60, R32 ;  /* 0x000000601a067824 */ /* 0x000fc400078e0220 */
[----:B------:R-:W-:Y:S02]  /*a0d0*/  LOP3.LUT R21, R21, 0x38, RZ, 0xc0, !PT ;  /* 0x0000003815157812 */ /* 0x000fe400078ec0ff */
[----:B------:R-:W4:Y:S01]  /*a0e0*/  @P2 LDC R0, c[0x0][0x438] ;  /* 0x00010e00ff002b82 */ /* 0x000f220000000800 */
[C---:B------:R-:W-:Y:S01]  /*a0f0*/  ISETP.GE.AND P0, PT, R6.reuse, R36, PT ;  /* 0x000000240600720c */ /* 0x040fe20003f06270 */
[----:B------:R-:W-:Y:S01]  /*a100*/  IMAD.IADD R6, R6, 0x1, R37 ;  /* 0x0000000106067824 */ /* 0x000fe200078e0225 */
[C---:B------:R-:W-:Y:S02]  /*a110*/  LOP3.LUT R20, R21.reuse, 0x40, RZ, 0xfc, !PT ;  /* 0x0000004015147812 */ /* 0x040fe400078efcff */
[----:B------:R-:W-:Y:S01]  /*a120*/  ISETP.GT.U32.OR P0, PT, R32, 0x5f, P0 ;  /* 0x0000005f2000780c */ /* 0x000fe20000704470 */
[----:B-1----:R-:W-:Y:S01]  /*a130*/  IMAD.MOV.U32 R2, RZ, RZ, R6 ;  /* 0x000000ffff027224 */ /* 0x002fe200078e0006 */
[----:B------:R-:W-:Y:S01]  /*a140*/  ISETP.GE.AND P1, PT, R21, UR4, PT ;  /* 0x0000000415007c0c */ /* 0x000fe2000bf26270 */
[----:B---3--:R-:W-:-:S10]  /*a150*/  @P2 IMAD.HI.U32 R3, R6, R7, RZ ;  /* 0x0000000706032227 */ /* 0x008fd400078e00ff */
[----:B------:R-:W1:Y:S01]  /*a160*/  @!P0 LDC.64 R4, c[0x0][0x428] ;  /* 0x00010a00ff048b82 */ /* 0x000e620000000a00 */
[----:B----4-:R-:W-:Y:S02]  /*a170*/  @P2 SHF.R.U32.HI R2, RZ, R0, R3 ;  /* 0x00000000ff022219 */ /* 0x010fe40000011603 */
[----:B------:R-:W-:Y:S01]  /*a180*/  ISETP.GE.AND P2, PT, R20, UR4, PT ;  /* 0x0000000414007c0c */ /* 0x000fe2000bf46270 */
[----:B------:R-:W-:Y:S01]  /*a190*/  ULDC UR4, c[0x0][0x2f4] ;  /* 0x0000bd0000047ab9 */ /* 0x000fe20000000800 */
[----:B------:R-:W-:Y:S02]  /*a1a0*/  IADD3 R3, -R2, RZ, RZ ;  /* 0x000000ff02037210 */ /* 0x000fe40007ffe1ff */
[----:B0-----:R-:W-:-:S03]  /*a1b0*/  SEL R29, RZ, 0xffffffff, P2 ;  /* 0xffffffffff1d7807 */ /* 0x001fc60001000000 */
[----:B------:R-:W-:Y:S01]  /*a1c0*/  IMAD R0, R8, R3, R6 ;  /* 0x0000000308007224 */ /* 0x000fe200078e0206 */
[----:B------:R-:W-:Y:S01]  /*a1d0*/  @!P0 SHF.R.S32.HI R3, RZ, 0x1f, R2 ;  /* 0x0000001fff038819 */ /* 0x000fe20000011402 */
[----:B------:R-:W-:Y:S01]  /*a1e0*/  IMAD.SHL.U32 R29, R29, 0x2, RZ ;  /* 0x000000021d1d7824 */ /* 0x000fe200078e00ff */
[----:B------:R-:W-:Y:S02]  /*a1f0*/  ISETP.GE.AND P2, PT, R21, UR4, PT ;  /* 0x0000000415007c0c */ /* 0x000fe4000bf46270 */
[----:B------:R-:W-:Y:S02]  /*a200*/  LOP3.LUT R25, R25, 0xfffffff7, RZ, 0xc0, !PT ;  /* 0xfffffff719197812 */ /* 0x000fe400078ec0ff */
[----:B------:R-:W-:Y:S01]  /*a210*/  LOP3.LUT R9, R21, 0x80, RZ, 0xfc, !PT ;  /* 0x0000008015097812 */ /* 0x000fe200078efcff */
[----:B------:R-:W-:Y:S01]  /*a220*/  UMOV UR5, 0xffffffff ;  /* 0xffffffff00057882 */ /* 0x000fe20000000000 */
[----:B--2---:R-:W-:-:S05]  /*a230*/  SHF.R.S32.HI R7, RZ, 0x1f, R31 ;  /* 0x0000001fff077819 */ /* 0x004fca000001141f */
[----:B------:R0:W-:Y:S01]  /*a240*/  STL [R1], R7 ;  /* 0x0000000701007387 */ /* 0x0001e20000100800 */
[----:B-1----:R-:W-:-:S04]  /*a250*/  @!P0 IMAD R8, R7, R4, RZ ;  /* 0x0000000407088224 */ /* 0x002fc800078e02ff */
[C---:B------:R-:W-:Y:S02]  /*a260*/  @!P0 IMAD R5, R31.reuse, R5, R8 ;  /* 0x000000051f058224 */ /* 0x040fe400078e0208 */
[----:B0-----:R-:W-:Y:S01]  /*a270*/  @!P0 IMAD.WIDE.U32 R6, R31, R4, R2 ;  /* 0x000000041f068225 */ /* 0x001fe200078e0002 */
[----:B------:R-:W-:Y:S02]  /*a280*/  SEL R2, RZ, 0x1, P1 ;  /* 0x00000001ff027807 */ /* 0x000fe40000800000 */
[----:B------:R-:W-:Y:S01]  /*a290*/  MOV R4, RZ ;  /* 0x000000ff00047202 */ /* 0x000fe20000000f00 */
[----:B------:R-:W-:Y:S01]  /*a2a0*/  @!P0 IMAD.IADD R5, R7, 0x1, R5 ;  /* 0x0000000107058824 */ /* 0x000fe200078e0205 */
[----:B------:R-:W-:Y:S02]  /*a2b0*/  LOP3.LUT R29, R29, 0x2, R2, 0xe2, !PT ;  /* 0x000000021d1d7812 */ /* 0x000fe400078ee202 */
[----:B------:R-:W0:Y:S02]  /*a2c0*/  @!P0 LDC.64 R2, c[0x0][0x418] ;  /* 0x00010600ff028b82 */ /* 0x000e240000000a00 */
[----:B0-----:R-:W-:-:S04]  /*a2d0*/  @!P0 LEA R2, P1, R6, R2, 0x2 ;  /* 0x0000000206028211 */ /* 0x001fc800078210ff */
[----:B------:R-:W-:-:S05]  /*a2e0*/  @!P0 LEA.HI.X R3, R6, R3, R5, 0x2, P1 ;  /* 0x0000000306038211 */ /* 0x000fca00008f1405 */
[----:B------:R0:W5:Y:S01]  /*a2f0*/  @!P0 LDG.E R4, desc[UR36][R2.64] ;  /* 0x0000002402048981 */ /* 0x000162000c1e1900 */
[----:B------:R-:W-:Y:S02]  /*a300*/  ISETP.GT.U32.AND P0, PT, R32, 0x5f, PT ;  /* 0x0000005f2000780c */ /* 0x000fe40003f04070 */
[----:B------:R-:W-:-:S11]  /*a310*/  ISETP.GE.AND P1, PT, R20, UR4, PT ;  /* 0x0000000414007c0c */ /* 0x000fd6000bf26270 */
[----:B------:R-:W-:Y:S02]  /*a320*/  @P0 LOP3.LUT R25, R25, 0x8, RZ, 0xfc, !PT ;  /* 0x0000000819190812 */ /* 0x000fe400078efcff */
[----:B------:R-:W-:Y:S02]  /*a330*/  ISETP.GE.AND P0, PT, R9, UR4, PT ;  /* 0x0000000409007c0c */ /* 0x000fe4000bf06270 */
[----:B------:R-:W-:-:S04]  /*a340*/  LOP3.LUT R25, R25, 0xfffffffb, RZ, 0xc0, !PT ;  /* 0xfffffffb19197812 */ /* 0x000fc800078ec0ff */
[----:B------:R-:W-:-:S04]  /*a350*/  @P2 LOP3.LUT R25, R25, 0x4, RZ, 0xfc, !PT ;  /* 0x0000000419192812 */ /* 0x000fc800078efcff */
[----:B------:R-:W-:-:S04]  /*a360*/  LOP3.LUT R25, R25, 0xfffffffe, RZ, 0xc0, !PT ;  /* 0xfffffffe19197812 */ /* 0x000fc800078ec0ff */
[----:B------:R-:W-:-:S04]  /*a370*/  LOP3.LUT R25, R25, 0xfffffffd, RZ, 0xc0, !PT ;  /* 0xfffffffd19197812 */ /* 0x000fc800078ec0ff */
[----:B------:R-:W-:-:S04]  /*a380*/  @P1 LOP3.LUT R25, R25, 0x2, RZ, 0xfc, !PT ;  /* 0x0000000219191812 */ /* 0x000fc800078efcff */
[----:B------:R-:W-:Y:S01]  /*a390*/  @P0 LOP3.LUT R25, R25, 0x1, RZ, 0xfc, !PT ;  /* 0x0000000119190812 */ /* 0x000fe200078efcff */
[----:B0-----:R-:W-:Y:S06]  /*a3a0*/  BRA.DIV UR5, `(.L_x_256) ;  /* 0x0000003e054c7947 */ /* 0x001fec000b800000 */
.L_x_324:
[----:B------:R-:W2:Y:S01]  /*a3b0*/  LDL R2, [R1+0x20] ;  /* 0x0000200001027983 */ /* 0x000ea20000100800 */
[----:B------:R-:W-:Y:S02]  /*a3c0*/  LOP3.LUT R25, R25, 0xffffffef, RZ, 0xc0, !PT ;  /* 0xffffffef19197812 */ /* 0x000fe400078ec0ff */
[----:B------:R-:W-:Y:S02]  /*a3d0*/  SHF.R.S32.HI R32, RZ, 0x1f, R18 ;  /* 0x0000001fff207819 */ /* 0x000fe40000011412 */
[----:B--2---:R-:W-:-:S13]  /*a3e0*/  ISETP.NE.AND P0, PT, R2, 0x3, PT ;  /* 0x000000030200780c */ /* 0x004fda0003f05270 */
[----:B------:R-:W-:Y:S01]  /*a3f0*/  @P0 LOP3.LUT R25, R25, 0x10, RZ, 0xfc, !PT ;  /* 0x0000001019190812 */ /* 0x000fe200078efcff */
[----:B------:R-:W-:Y:S06]  /*a400*/  @!P0 BRA `(.L_x_257) ;  /* 0x0000000000048947 */ /* 0x000fec0003800000 */
[----:B------:R-:W-:Y:S01]  /*a410*/  BPT.TRAP 0x1 ;  /* 0x000000040000795c */ /* 0x000fe20000300000 */
.L_x_257:
[----:B------:R-:W-:Y:S01]  /*a420*/  SHF.R.S32.HI R5, RZ, 0x1f, R0 ;  /* 0x0000001fff057819 */ /* 0x000fe20000011400 */
[----:B------:R-:W-:Y:S01]  /*a430*/  ULDC.64 UR4, c[0x0][0x328] ;  /* 0x0000ca0000047ab9 */ /* 0x000fe20000000a00 */
[----:B------:R-:W-:Y:S01]  /*a440*/  BSSY B0, `(.L_x_258) ;  /* 0x0000017000007945 */ /* 0x000fe20003800000 */
[----:B------:R-:W-:-:S04]  /*a450*/  IMAD.WIDE.U32 R2, R0, UR4, RZ ;  /* 0x0000000400027c25 */ /* 0x000fc8000f8e00ff */
[----:B------:R-:W-:-:S04]  /*a460*/  IMAD R6, R5, UR4, RZ ;  /* 0x0000000405067c24 */ /* 0x000fc8000f8e02ff */
[----:B------:R-:W-:Y:S01]  /*a470*/  IMAD R6, R0, UR5, R6 ;  /* 0x0000000500067c24 */ /* 0x000fe2000f8e0206 */
[----:B------:R-:W-:-:S03]  /*a480*/  ULDC.64 UR4, c[0x0][0x338] ;  /* 0x0000ce0000047ab9 */ /* 0x000fc60000000a00 */
[----:B------:R-:W-:Y:S01]  /*a490*/  IMAD.IADD R3, R3, 0x1, R6 ;  /* 0x0000000103037824 */ /* 0x000fe200078e0206 */
[----:B-----5:R-:W-:Y:S01]  /*a4a0*/  SHF.R.S32.HI R6, RZ, 0x1f, R4 ;  /* 0x0000001fff067819 */ /* 0x020fe20000011404 */
[----:B------:R-:W-:-:S04]  /*a4b0*/  IMAD.WIDE.U32 R2, R4, UR4, R2 ;  /* 0x0000000404027c25 */ /* 0x000fc8000f8e0002 */
[----:B------:R-:W-:-:S04]  /*a4c0*/  IMAD R7, R6, UR4, RZ ;  /* 0x0000000406077c24 */ /* 0x000fc8000f8e02ff */
[----:B------:R-:W-:Y:S01]  /*a4d0*/  IMAD R7, R4, UR5, R7 ;  /* 0x0000000504077c24 */ /* 0x000fe2000f8e0207 */
[----:B------:R-:W-:-:S03]  /*a4e0*/  ULDC.64 UR4, c[0x0][0x330] ;  /* 0x0000cc0000047ab9 */ /* 0x000fc60000000a00 */
[----:B------:R-:W-:Y:S02]  /*a4f0*/  IMAD.IADD R3, R3, 0x1, R7 ;  /* 0x0000000103037824 */ /* 0x000fe400078e0207 */
[----:B------:R-:W-:Y:S02]  /*a500*/  IMAD R7, R32, UR4, RZ ;  /* 0x0000000420077c24 */ /* 0x000fe4000f8e02ff */
[----:B------:R-:W-:-:S04]  /*a510*/  IMAD.WIDE.U32 R2, R18, UR4, R2 ;  /* 0x0000000412027c25 */ /* 0x000fc8000f8e0002 */
[----:B------:R-:W-:Y:S01]  /*a520*/  IMAD R7, R18, UR5, R7 ;  /* 0x0000000512077c24 */ /* 0x000fe2000f8e0207 */
[----:B------:R-:W-:Y:S02]  /*a530*/  ULDC.64 UR4, c[0x0][0x318] ;  /* 0x0000c60000047ab9 */ /* 0x000fe40000000a00 */
[----:B------:R-:W-:Y:S01]  /*a540*/  LEA R23, P0, R2, UR4, 0x1 ;  /* 0x0000000402177c11 */ /* 0x000fe2000f8008ff */
[----:B------:R-:W-:-:S05]  /*a550*/  IMAD.IADD R7, R3, 0x1, R7 ;  /* 0x0000000103077824 */ /* 0x000fca00078e0207 */
[----:B------:R-:W-:Y:S02]  /*a560*/  LEA.HI.X R24, R2, UR5, R7, 0x1, P0 ;  /* 0x0000000502187c11 */ /* 0x000fe400080f0c07 */
[----:B------:R-:W-:Y:S02]  /*a570*/  LEA R7, R27, R22, 0x3 ;  /* 0x000000161b077211 */ /* 0x000fe400078e18ff */
[----:B------:R-:W-:-:S04]  /*a580*/  SHF.L.U32 R2, R28, 0x1f, RZ ;  /* 0x0000001f1c027819 */ /* 0x000fc800000006ff */
[----:B------:R-:W0:Y:S02]  /*a590*/  SYNCS.PHASECHK.TRANS64.TRYWAIT P0, [R7+URZ+0x2a840], R2 ;  /* 0x02a84002070075a7 */ /* 0x000e24000800017f */
[----:B0-----:R-:W-:Y:S05]  /*a5a0*/  @!P0 BRA `(.L_x_259) ;  /* 0x0000003c00008947 */ /* 0x001fea0003800000 */
.L_x_325:
[----:B------:R-:W-:Y:S05]  /*a5b0*/  BSYNC B0 ;  /* 0x0000000000007941 */ /* 0x000fea0003800000 */
.L_x_258:
[----:B------:R-:W1:Y:S01]  /*a5c0*/  S2R R8, SR_TID.X ;  /* 0x0000000000087919 */ /* 0x000e620000002100 */
[----:B------:R-:W-:Y:S01]  /*a5d0*/  ULDC.64 UR4, c[0x0][0x300] ;  /* 0x0000c00000047ab9 */ /* 0x000fe20000000a00 */
[----:B------:R-:W-:Y:S01]  /*a5e0*/  LOP3.LUT P4, RZ, R25, 0x4, RZ, 0xc0, !PT ;  /* 0x0000000419ff7812 */ /* 0x000fe2000788c0ff */
[----:B------:R-:W-:Y:S01]  /*a5f0*/  IMAD R5, R5, UR4, RZ ;  /* 0x0000000405057c24 */ /* 0x000fe2000f8e02ff */
[C---:B------:R-:W-:Y:S01]  /*a600*/  LOP3.LUT P3, RZ, R25.reuse, 0x2, RZ, 0xc0, !PT ;  /* 0x0000000219ff7812 */ /* 0x040fe2000786c0ff */
[----:B0-----:R-:W-:Y:S01]  /*a610*/  IMAD.WIDE.U32 R2, R0, UR4, RZ ;  /* 0x0000000400027c25 */ /* 0x001fe2000f8e00ff */
[----:B------:R-:W-:-:S03]  /*a620*/  LOP3.LUT P2, RZ, R25, 0x1, RZ, 0xc0, !PT ;  /* 0x0000000119ff7812 */ /* 0x000fc6000784c0ff */
[----:B------:R-:W-:Y:S01]  /*a630*/  IMAD R5, R0, UR5, R5 ;  /* 0x0000000500057c24 */ /* 0x000fe2000f8e0205 */
[----:B------:R-:W-:Y:S02]  /*a640*/  ULDC.64 UR4, c[0x0][0x310] ;  /* 0x0000c40000047ab9 */ /* 0x000fe40000000a00 */
[----:B------:R-:W-:Y:S02]  /*a650*/  IMAD R6, R6, UR4, RZ ;  /* 0x0000000406067c24 */ /* 0x000fe4000f8e02ff */
[----:B------:R-:W-:Y:S02]  /*a660*/  IMAD.IADD R3, R3, 0x1, R5 ;  /* 0x0000000103037824 */ /* 0x000fe400078e0205 */
        /* <DEDUP_REMOVED lines=8> */
[----:B-1----:R-:W-:Y:S01]  /*a6f0*/  LOP3.LUT R8, R8, 0x7f, RZ, 0xc0, !PT ;  /* 0x0000007f08087812 */ /* 0x002fe200078ec0ff */
[----:B------:R-:W-:Y:S01]  /*a700*/  IMAD R6, R26, -0x60, R36 ;  /* 0xffffffa01a067824 */ /* 0x000fe200078e0224 */
[----:B------:R-:W-:Y:S01]  /*a710*/  LEA R4, P0, R2, UR4, 0x1 ;  /* 0x0000000402047c11 */ /* 0x000fe2000f8008ff */
[----:B------:R-:W-:Y:S01]  /*a720*/  IMAD.IADD R0, R3, 0x1, R0 ;  /* 0x0000000103007824 */ /* 0x000fe200078e0200 */
[----:B------:R-:W-:Y:S01]  /*a730*/  SHF.R.U32.HI R9, RZ, 0x3, R8 ;  /* 0x00000003ff097819 */ /* 0x000fe20000011608 */
[----:B------:R-:W-:Y:S01]  /*a740*/  UMOV UR4, 0xffffffff ;  /* 0xffffffff00047882 */ /* 0x000fe20000000000 */
[----:B------:R-:W0:Y:S01]  /*a750*/  S2R R8, SR_TID.X ;  /* 0x0000000000087919 */ /* 0x000e220000002100 */
[----:B------:R-:W-:Y:S01]  /*a760*/  IMAD R5, R27, 0x4800, R33 ;  /* 0x000048001b057824 */ /* 0x000fe200078e0221 */
[----:B------:R-:W-:-:S02]  /*a770*/  IADD3 R6, -R9, R6, RZ ;  /* 0x0000000609067210 */ /* 0x000fc40007ffe1ff */
[----:B------:R-:W-:Y:S02]  /*a780*/  LEA.HI.X R0, R2, UR5, R0, 0x1, P0 ;  /* 0x0000000502007c11 */ /* 0x000fe400080f0c00 */
[----:B------:R-:W-:Y:S01]  /*a790*/  ISETP.GE.AND P0, PT, R6, 0x1, PT ;  /* 0x000000010600780c */ /* 0x000fe20003f06270 */
[----:B0-----:R-:W-:-:S05]  /*a7a0*/  IMAD.SHL.U32 R9, R8, 0x8, RZ ;  /* 0x0000000808097824 */ /* 0x001fca00078e00ff */
[----:B------:R-:W-:Y:S01]  /*a7b0*/  LOP3.LUT R9, R9, 0x38, RZ, 0xc0, !PT ;  /* 0x0000003809097812 */ /* 0x000fe200078ec0ff */
[----:B------:R-:W-:Y:S06]  /*a7c0*/  BRA.DIV UR4, `(.L_x_260) ;  /* 0x0000003a048c7947 */ /* 0x000fec000b800000 */
[----:B------:R-:W0:Y:S01]  /*a7d0*/  SHFL.IDX PT, R3, R4, RZ, 0x181f ;  /* 0x00181fff04037589 */ /* 0x000e2200000e0000 */
[----:B------:R-:W-:-:S03]  /*a7e0*/  @P0 IMAD R8, R5, 0x2, R22 ;  /* 0x0000000205080824 */ /* 0x000fc600078e0216 */
[----:B------:R-:W1:Y:S01]  /*a7f0*/  SHFL.IDX PT, R2, R0, RZ, 0x181f ;  /* 0x00181fff00027589 */ /* 0x000e6200000e0000 */
[----:B0-----:R-:W-:-:S05]  /*a800*/  @P0 LEA R3, P1, R9, R3, 0x1 ;  /* 0x0000000309030211 */ /* 0x001fca00078208ff */
[----:B-1----:R-:W-:Y:S01]  /*a810*/  @P0 IMAD.X R2, RZ, RZ, R2, P1 ;  /* 0x000000ffff020224 */ /* 0x002fe200008e0602 */
[----:B------:R-:W-:-:S04]  /*a820*/  ISETP.GE.AND P1, PT, R6, 0x11, PT ;  /* 0x000000110600780c */ /* 0x000fc80003f26270 */
[----:B------:R-:W-:-:S04]  /*a830*/  @P0 LOP3.LUT R3, R3, R2, RZ, 0x3c, !PT ;  /* 0x0000000203030212 */ /* 0x000fc800078e3cff */
[----:B------:R-:W-:-:S04]  /*a840*/  @P0 LOP3.LUT R2, R3, R2, RZ, 0x3c, !PT ;  /* 0x0000000203020212 */ /* 0x000fc800078e3cff */
[----:B------:R-:W-:-:S05]  /*a850*/  @P0 LOP3.LUT R3, R3, R2, RZ, 0x3c, !PT ;  /* 0x0000000203030212 */ /* 0x000fca00078e3cff */
[----:B------:R-:W-:Y:S01]  /*a860*/  @!PT LDS RZ, [RZ] ;  /* 0x00000000fffff984 */ /* 0x000fe20000000800 */
[----:B------:R-:W-:Y:S04]  /*a870*/  @P0 LDGSTS.E.BYPASS.LTC128B.128 [R8+0x18400], desc[UR36][R2.64], !P4 ;  /* 0x1840000002080fae */ /* 0x000fe8000e101d64 */
[----:B------:R-:W-:Y:S04]  /*a880*/  @P0 LDGSTS.E.BYPASS.LTC128B.128 [R8+0x1b400], desc[UR36][R2.64+0x80], !P3 ;  /* 0x1b40008002080fae */ /* 0x000fe8000d901d64 */
[----:B------:R0:W-:Y:S04]  /*a890*/  @P0 LDGSTS.E.BYPASS.LTC128B.128 [R8+0x1e400], desc[UR36][R2.64+0x100], !P2 ;  /* 0x1e40010002080fae */ /* 0x0001e8000d101d64 */
[----:B0-----:R-:W0:Y:S01]  /*a8a0*/  SHFL.IDX PT, R3, R4, 0x1, 0x181f ;  /* 0x00381f0004037f89 */ /* 0x001e2200000e0000 */
[----:B------:R-:W-:-:S03]  /*a8b0*/  @P1 IMAD R8, R5, 0x2, R22 ;  /* 0x0000000205081824 */ /* 0x000fc600078e0216 */
[----:B------:R-:W1:Y:S01]  /*a8c0*/  SHFL.IDX PT, R2, R0, 0x1, 0x181f ;  /* 0x00381f0000027f89 */ /* 0x000e6200000e0000 */
[----:B0-----:R-:W-:-:S04]  /*a8d0*/  @P1 LEA R3, P0, R9, R3, 0x1 ;  /* 0x0000000309031211 */ /* 0x001fc800078008ff */
[----:B-1----:R-:W-:-:S04]  /*a8e0*/  @P1 IADD3.X R2, RZ, R2, RZ, P0, !PT ;  /* 0x00000002ff021210 */ /* 0x002fc800007fe4ff */
[----:B------:R-:W-:-:S04]  /*a8f0*/  @P1 LOP3.LUT R3, R3, R2, RZ, 0x3c, !PT ;  /* 0x0000000203031212 */ /* 0x000fc800078e3cff */
[----:B------:R-:W-:-:S04]  /*a900*/  @P1 LOP3.LUT R2, R3, R2, RZ, 0x3c, !PT ;  /* 0x0000000203021212 */ /* 0x000fc800078e3cff */
[----:B------:R-:W-:-:S05]  /*a910*/  @P1 LOP3.LUT R3, R3, R2, RZ, 0x3c, !PT ;  /* 0x0000000203031212 */ /* 0x000fca00078e3cff */
[----:B------:R-:W-:Y:S04]  /*a920*/  @P1 LDGSTS.E.BYPASS.LTC128B.128 [R8+0x18c00], desc[UR36][R2.64], !P4 ;  /* 0x18c0000002081fae */ /* 0x000fe8000e101d64 */
[----:B------:R-:W-:Y:S04]  /*a930*/  @P1 LDGSTS.E.BYPASS.LTC128B.128 [R8+0x1bc00], desc[UR36][R2.64+0x80], !P3 ;  /* 0x1bc0008002081fae */ /* 0x000fe8000d901d64 */
[----:B------:R0:W-:Y:S01]  /*a940*/  @P1 LDGSTS.E.BYPASS.LTC128B.128 [R8+0x1ec00], desc[UR36][R2.64+0x100], !P2 ;  /* 0x1ec0010002081fae */ /* 0x0001e2000d101d64 */
[----:B------:R-:W-:-:S03]  /*a950*/  ISETP.GE.AND P1, PT, R6, 0x21, PT ;  /* 0x000000210600780c */ /* 0x000fc60003f26270 */
[----:B0-----:R-:W0:Y:S10]  /*a960*/  SHFL.IDX PT, R3, R4, 0x2, 0x181f ;  /* 0x00581f0004037f89 */ /* 0x001e3400000e0000 */
[----:B------:R-:W-:Y:S01]  /*a970*/  @P1 IMAD R8, R5, 0x2, R22 ;  /* 0x0000000205081824 */ /* 0x000fe200078e0216 */
[----:B------:R-:W1:Y:S01]  /*a980*/  SHFL.IDX PT, R2, R0, 0x2, 0x181f ;  /* 0x00581f0000027f89 */ /* 0x000e6200000e0000 */
[----:B0-----:R-:W-:-:S05]  /*a990*/  @P1 LEA R3, P0, R9, R3, 0x1 ;  /* 0x0000000309031211 */ /* 0x001fca00078008ff */
[----:B-1----:R-:W-:-:S05]  /*a9a0*/  @P1 IMAD.X R2, RZ, RZ, R2, P0 ;  /* 0x000000ffff021224 */ /* 0x002fca00000e0602 */
        /* <DEDUP_REMOVED lines=21> */
[----:B------:R-:W1:Y:S04]  /*ab00*/  SHFL.IDX PT, R2, R0, 0x4, 0x181f ;  /* 0x00981f0000027f89 */ /* 0x000e6800000e0000 */
[----:B------:R-:W2:Y:S01]  /*ab10*/  SHFL.IDX PT, R0, R0, 0x5, 0x181f ;  /* 0x00b81f0000007f89 */ /* 0x000ea200000e0000 */
[----:B0-----:R-:W-:-:S05]  /*ab20*/  @P1 LEA R3, P0, R9, R3, 0x1 ;  /* 0x0000000309031211 */ /* 0x001fca00078008ff */
[----:B-1----:R-:W-:-:S05]  /*ab30*/  @P1 IMAD.X R2, RZ, RZ, R2, P0 ;  /* 0x000000ffff021224 */ /* 0x002fca00000e0602 */
[----:B------:R-:W-:-:S04]  /*ab40*/  @P1 LOP3.LUT R3, R3, R2, RZ, 0x3c, !PT ;  /* 0x0000000203031212 */ /* 0x000fc800078e3cff */
[----:B------:R-:W-:-:S04]  /*ab50*/  @P1 LOP3.LUT R2, R3, R2, RZ, 0x3c, !PT ;  /* 0x0000000203021212 */ /* 0x000fc800078e3cff */
[----:B------:R-:W-:-:S05]  /*ab60*/  @P1 LOP3.LUT R3, R3, R2, RZ, 0x3c, !PT ;  /* 0x0000000203031212 */ /* 0x000fca00078e3cff */
[----:B------:R-:W-:Y:S04]  /*ab70*/  @P1 LDGSTS.E.BYPASS.LTC128B.128 [R8+0x1a400], desc[UR36][R2.64], !P4 ;  /* 0x1a40000002081fae */ /* 0x000fe8000e101d64 */
[----:B------:R-:W-:Y:S04]  /*ab80*/  @P1 LDGSTS.E.BYPASS.LTC128B.128 [R8+0x1d400], desc[UR36][R2.64+0x80], !P3 ;  /* 0x1d40008002081fae */ /* 0x000fe8000d901d64 */
[----:B------:R0:W-:Y:S04]  /*ab90*/  @P1 LDGSTS.E.BYPASS.LTC128B.128 [R8+0x20400], desc[UR36][R2.64+0x100], !P2 ;  /* 0x2040010002081fae */ /* 0x0001e8000d101d64 */
[----:B0-2---:R0:W1:Y:S02]  /*aba0*/  SHFL.IDX PT, R2, R4, 0x5, 0x181f ;  /* 0x00b81f0004027f89 */ /* 0x00506400000e0000 */
.L_x_339:
[----:B------:R-:W-:-:S13]  /*abb0*/  ISETP.GE.AND P0, PT, R6, 0x51, PT ;  /* 0x000000510600780c */ /* 0x000fda0003f06270 */
[----:B-1----:R-:W-:Y:S01]  /*abc0*/  @P0 LEA R2, P1, R9, R2, 0x1 ;  /* 0x0000000209020211 */ /* 0x002fe200078208ff */
[----:B------:R-:W-:-:S03]  /*abd0*/  @P0 IMAD R5, R5, 0x2, R22 ;  /* 0x0000000205050824 */ /* 0x000fc600078e0216 */
[----:B------:R-:W-:-:S05]  /*abe0*/  @P0 IADD3.X R3, RZ, R0, RZ, P1, !PT ;  /* 0x00000000ff030210 */ /* 0x000fca0000ffe4ff */
        /* <DEDUP_REMOVED lines=8> */
.L_x_261:
[----:B------:R-:W-:Y:S02]  /*ac70*/  PLOP3.LUT P1, PT, P1, P0, PT, 0xa2, 0x0 ;  /* 0x000000000000781c */ /* 0x000fe40000f21472 */
[----:B------:R-:W-:-:S08]  /*ac80*/  @P0 R2UR P1, UR4, R7 ;  /* 0x00000000070402ca */ /* 0x000fd00000020000 */
[----:B------:R-:W-:-:S05]  /*ac90*/  @P0 PLOP3.LUT P0, PT, P1, PT, PT, 0x80, 0x0 ;  /* 0x000000000000081c */ /* 0x000fca0000f0f070 */
[----:B------:R-:W-:Y:S01]  /*aca0*/  @!P1 SYNCS.ARRIVE.TRANS64.RED.A0T1 RZ, [UR4+0x2a830], RZ ;  /* 0x02a830ffffff99a7 */ /* 0x000fe20008200404 */
[----:B------:R-:W-:Y:S07]  /*acb0*/  @!P1 ARRIVES.LDGSTSBAR.64.TRANSCNT [UR4+0x2a830] ;  /* 0x02a83000ff0099b0 */ /* 0x000fee0008000a84 */
[----:B------:R-:W-:Y:S05]  /*acc0*/  @P0 BRA.U.ANY `(.L_x_261) ;  /* 0xfffffffd00e80947 */ /* 0x000fea000393ffff */
[----:B------:R-:W-:Y:S01]  /*acd0*/  NOP ;  /* 0x0000000000007918 */ /* 0x000fe20000000000 */
[----:B------:R-:W2:Y:S02]  /*ace0*/  LDL R0, [R1+0x20] ;  /* 0x0000200001007983 */ /* 0x000ea40000100800 */
[----:B--2---:R-:W-:-:S13]  /*acf0*/  ISETP.NE.AND P2, PT, R0, 0x3, PT ;  /* 0x000000030000780c */ /* 0x004fda0003f45270 */
[----:B------:R-:W-:Y:S05]  /*ad00*/  @!P2 BRA `(.L_x_262) ;  /* 0x000000000004a947 */ /* 0x000fea0003800000 */
[----:B------:R-:W-:Y:S01]  /*ad10*/  BPT.TRAP 0x1 ;  /* 0x000000040000795c */ /* 0x000fe20000300000 */
.L_x_262:
[----:B------:R2:W5:Y:S01]  /*ad20*/  LDL.LU R0, [R1+0x8] ;  /* 0x0000080001007983 */ /* 0x0005620000300800 */
[----:B------:R-:W-:Y:S01]  /*ad30*/  LOP3.LUT P0, RZ, R25, 0x40, RZ, 0xc0, !PT ;  /* 0x0000004019ff7812 */ /* 0x000fe2000780c0ff */
[----:B------:R2:W-:-:S12]  /*ad40*/  SYNCS.ARRIVE.TRANS64.A1T0 RZ, [R7+URZ+0x2a830], RZ ;  /* 0x02a830ff07ff79a7 */ /* 0x0005d8000810003f */
[----:B------:R-:W-:Y:S05]  /*ad50*/  WARPSYNC.ALL ;  /* 0x0000000000007948 */ /* 0x000fea0003800000 */
[----:B------:R-:W-:Y:S01]  /*ad60*/  ULDC.64 UR4, c[0x0][0x298] ;  /* 0x0000a60000047ab9 */ /* 0x000fe20000000a00 */
[----:B-1----:R-:W-:Y:S01]  /*ad70*/  VIADD R2, R22, 0xc400 ;  /* 0x0000c40016027836 */ /* 0x002fe20000000000 */
[----:B------:R-:W-:Y:S01]  /*ad80*/  SEL R30, R30, RZ, !P0 ;  /* 0x000000ff1e1e7207 */ /* 0x000fe20004000000 */
[----:B0-----:R-:W-:Y:S01]  /*ad90*/  IMAD.WIDE.U32 R4, R35, UR4, RZ ;  /* 0x0000000423047c25 */ /* 0x001fe2000f8e00ff */
[----:B------:R-:W-:Y:S01]  /*ada0*/  BSSY B6, `(.L_x_263) ;  /* 0x000001b000067945 */ /* 0x000fe20003800000 */
[----:B------:R-:W-:Y:S01]  /*adb0*/  BAR.SYNC.DEFER_BLOCKING 0x8, 0x180 ;  /* 0x0206000000007b1d */ /* 0x000fe20000010000 */
[----:B-----5:R-:W-:-:S02]  /*adc0*/  SEL R0, R0, RZ, !P0 ;  /* 0x000000ff00007207 */ /* 0x020fc40004000000 */
[----:B------:R-:W-:-:S03]  /*add0*/  LOP3.LUT P0, RZ, R2, 0x3ff, RZ, 0xc0, !PT ;  /* 0x000003ff02ff7812 */ /* 0x000fc6000780c0ff */
[----:B------:R0:W-:Y:S04]  /*ade0*/  STL [R1+0x1c], R0 ;  /* 0x00001c0001007387 */ /* 0x0001e80000100800 */
[----:B------:R1:W-:Y:S01]  /*adf0*/  STL.64 [R1+0x8], R4 ;  /* 0x0000080401007387 */ /* 0x0003e20000100a00 */
[----:B0-----:R-:W-:-:S05]  /*ae00*/  SHF.R.S32.HI R0, RZ, 0x1f, R35 ;  /* 0x0000001fff007819 */ /* 0x001fca0000011423 */
[----:B------:R-:W-:-:S04]  /*ae10*/  IMAD R0, R0, UR4, RZ ;  /* 0x0000000400007c24 */ /* 0x000fc8000f8e02ff */
[----:B------:R-:W-:-:S04]  /*ae20*/  IMAD R0, R35, UR5, R0 ;  /* 0x0000000523007c24 */ /* 0x000fc8000f8e0200 */
[----:B------:R-:W-:Y:S01]  /*ae30*/  IMAD.IADD R35, R5, 0x1, R0 ;  /* 0x0000000105237824 */ /* 0x000fe200078e0200 */
[----:B-1----:R-:W-:Y:S06]  /*ae40*/  @!P0 BRA `(.L_x_264) ;  /* 0x0000000000408947 */ /* 0x002fec0003800000 */
[----:B------:R-:W-:Y:S01]  /*ae50*/  MOV R2, 0x0 ;  /* 0x0000000000027802 */ /* 0x000fe20000000f00 */
        /* <DEDUP_REMOVED lines=8> */
[----:B--2---:R-:W-:Y:S01]  /*aee0*/  IMAD.U32 R7, RZ, RZ, UR9 ;  /* 0x00000009ff077e24 */ /* 0x004fe2000f8e00ff */
[----:B------:R-:W-:Y:S01]  /*aef0*/  MOV R13, RZ ;  /* 0x000000ff000d7202 */ /* 0x000fe20000000f00 */
[----:B------:R-:W-:-:S02]  /*af00*/  IMAD.U32 R11, RZ, RZ, UR5 ;  /* 0x00000005ff0b7e24 */ /* 0x000fc4000f8e00ff */
[----:B------:R-:W-:Y:S02]  /*af10*/  IMAD.MOV.U32 R8, RZ, RZ, 0x70 ;  /* 0x00000070ff087424 */ /* 0x000fe400078e00ff */
[----:B------:R-:W-:-:S07]  /*af20*/  IMAD.MOV.U32 R12, RZ, RZ, 0x1 ;  /* 0x00000001ff0c7424 */ /* 0x000fce00078e00ff */
[----:B------:R-:W-:-:S07]  /*af30*/  LEPC R20, `(.L_x_264) ;  /* 0x000000001014794e */ /* 0x000fce0000000000 */
[----:B0-----:R-:W-:Y:S05]  /*af40*/  CALL.ABS.NOINC R2 ;  /* 0x0000000002007343 */ /* 0x001fea0003c00000 */
.L_x_264:
[----:B------:R-:W-:Y:S05]  /*af50*/  BSYNC B6 ;  /* 0x0000000000067941 */ /* 0x000fea0003800000 */
.L_x_263:
[----:B------:R-:W3:Y:S01]  /*af60*/  LDL.LU R20, [R1+0x1c] ;  /* 0x00001c0001147983 */ /* 0x000ee20000300800 */
[----:B------:R-:W0:Y:S01]  /*af70*/  LDC R8, c[0x0][0x448] ;  /* 0x00011200ff087b82 */ /* 0x000e220000000800 */
[----:B------:R-:W-:Y:S02]  /*af80*/  ULDC.64 UR4, c[0x0][0x2d8] ;  /* 0x0000b60000047ab9 */ /* 0x000fe40000000a00 */
[----:B------:R-:W4:Y:S01]  /*af90*/  LDL.LU.64 R2, [R1+0x8] ;  /* 0x0000080001027983 */ /* 0x000f220000300a00 */
[----:B------:R-:W-:Y:S02]  /*afa0*/  IMAD.SHL.U32 R4, R17, 0x80, RZ ;  /* 0x0000008011047824 */ /* 0x000fe400078e00ff */
[----:B------:R-:W-:Y:S01]  /*afb0*/  IMAD R0, R32, UR4, RZ ;  /* 0x0000000420007c24 */ /* 0x000fe2000f8e02ff */
[----:B------:R1:W5:Y:S03]  /*afc0*/  LDL R17, [R1+0x10] ;  /* 0x0000100001117983 */ /* 0x0003660000100800 */
[----:B------:R-:W-:Y:S01]  /*afd0*/  IMAD R0, R18, UR5, R0 ;  /* 0x0000000512007c24 */ /* 0x000fe2000f8e0200 */
[----:B0-----:R-:W-:Y:S01]  /*afe0*/  ISETP.NE.AND P0, PT, R8, 0x1, PT ;  /* 0x000000010800780c */ /* 0x001fe20003f05270 */
[----:B------:R-:W0:Y:S02]  /*aff0*/  S2R R11, SR_TID.X ;  /* 0x00000000000b7919 */ /* 0x000e240000002100 */
[----:B0-----:R-:W-:-:S05]  /*b000*/  IMAD.SHL.U32 R9, R11, 0x8, RZ ;  /* 0x000000080b097824 */ /* 0x001fca00078e00ff */
[----:B------:R-:W-:Y:S01]  /*b010*/  LOP3.LUT R9, R9, 0x38, RZ, 0xc0, !PT ;  /* 0x0000003809097812 */ /* 0x000fe200078ec0ff */
[----:B---3--:R-:W-:Y:S02]  /*b020*/  IMAD.MOV.U32 R21, RZ, RZ, R20 ;  /* 0x000000ffff157224 */ /* 0x008fe400078e0014 */
[----:B------:R-:W0:Y:S01]  /*b030*/  S2R R20, SR_TID.X ;  /* 0x0000000000147919 */ /* 0x000e220000002100 */
[----:B----4-:R-:W-:Y:S02]  /*b040*/  IMAD.MOV.U32 R3, RZ, RZ, R35 ;  /* 0x000000ffff037224 */ /* 0x010fe400078e0023 */
[----:B------:R-:W-:Y:S01]  /*b050*/  IMAD.WIDE.U32 R2, R18, UR4, R2 ;  /* 0x0000000412027c25 */ /* 0x000fe2000f8e0002 */
[----:B------:R-:W-:-:S03]  /*b060*/  ULDC.64 UR4, c[0x0][0x2e0] ;  /* 0x0000b80000047ab9 */ /* 0x000fc60000000a00 */
[----:B------:R-:W-:Y:S02]  /*b070*/  IMAD R5, R21, UR4, RZ ;  /* 0x0000000415057c24 */ /* 0x000fe4000f8e02ff */
[----:B------:R-:W-:Y:S02]  /*b080*/  IMAD.IADD R3, R3, 0x1, R0 ;  /* 0x0000000103037824 */ /* 0x000fe400078e0200 */
[C---:B------:R-:W-:Y:S02]  /*b090*/  IMAD R0, R30.reuse, UR5, R5 ;  /* 0x000000051e007c24 */ /* 0x040fe4000f8e0205 */
[----:B------:R-:W-:Y:S01]  /*b0a0*/  IMAD.WIDE.U32 R2, R30, UR4, R2 ;  /* 0x000000041e027c25 */ /* 0x000fe2000f8e0002 */
[----:B------:R-:W2:Y:S01]  /*b0b0*/  @P0 LDC R5, c[0x0][0x44c] ;  /* 0x00011300ff050b82 */ /* 0x000ea20000000800 */
[----:B------:R-:W-:-:S03]  /*b0c0*/  ULDC.64 UR4, c[0x0][0x2d0] ;  /* 0x0000b40000047ab9 */ /* 0x000fc60000000a00 */
[----:B------:R-:W-:-:S04]  /*b0d0*/  IADD3 R3, R3, R0, RZ ;  /* 0x0000000003037210 */ /* 0x000fc80007ffe0ff */
[----:B------:R-:W3:Y:S01]  /*b0e0*/  @P0 LDC R0, c[0x0][0x450] ;  /* 0x00011400ff000b82 */ /* 0x000ee20000000800 */
[C---:B0-----:R-:W-:Y:S01]  /*b0f0*/  LOP3.LUT R21, R20.reuse, 0x7f, RZ, 0xc0, !PT ;  /* 0x0000007f14157812 */ /* 0x041fe200078ec0ff */
[----:B------:R-:W-:-:S03]  /*b100*/  IMAD.SHL.U32 R20, R20, 0x10, RZ ;  /* 0x0000001014147824 */ /* 0x000fc600078e00ff */
[----:B------:R-:W-:-:S04]  /*b110*/  SHF.R.U32.HI R21, RZ, 0x3, R21 ;  /* 0x00000003ff157819 */ /* 0x000fc80000011615 */
[----:B------:R-:W-:-:S04]  /*b120*/  LOP3.LUT R20, R21, 0x70, R20, 0xf8, !PT ;  /* 0x0000007015147812 */ /* 0x000fc800078ef814 */
[----:B------:R-:W-:-:S05]  /*b130*/  LOP3.LUT R6, R20, R4, RZ, 0xfc, !PT ;  /* 0x0000000414067212 */ /* 0x000fca00078efcff */
[----:B--2---:R-:W-:-:S04]  /*b140*/  @P0 IMAD.HI.U32 R7, R6, R5, RZ ;  /* 0x0000000506070227 */ /* 0x004fc800078e00ff */
[----:B------:R-:W-:Y:S01]  /*b150*/  IMAD.MOV.U32 R5, RZ, RZ, R6 ;  /* 0x000000ffff057224 */ /* 0x000fe200078e0006 */
[----:B---3--:R-:W-:-:S04]  /*b160*/  @P0 SHF.R.U32.HI R5, RZ, R0, R7 ;  /* 0x00000000ff050219 */ /* 0x008fc80000011607 */
[----:B------:R-:W-:-:S05]  /*b170*/  IADD3 R0, -R5, RZ, RZ ;  /* 0x000000ff05007210 */ /* 0x000fca0007ffe1ff */
[----:B------:R-:W-:Y:S01]  /*b180*/  IMAD R0, R8, R0, R6 ;  /* 0x0000000008007224 */ /* 0x000fe200078e0206 */
[----:B------:R-:W-:Y:S01]  /*b190*/  SHF.R.S32.HI R6, RZ, 0x1f, R5 ;  /* 0x0000001fff067819 */ /* 0x000fe20000011405 */
[----:B------:R-:W-:-:S04]  /*b1a0*/  IMAD.WIDE.U32 R2, R5, UR4, R2 ;  /* 0x0000000405027c25 */ /* 0x000fc8000f8e0002 */
[----:B------:R-:W-:-:S04]  /*b1b0*/  IMAD R6, R6, UR4, RZ ;  /* 0x0000000406067c24 */ /* 0x000fc8000f8e02ff */
[----:B------:R-:W-:Y:S01]  /*b1c0*/  IMAD R6, R5, UR5, R6 ;  /* 0x0000000505067c24 */ /* 0x000fe2000f8e0206 */
[----:B------:R-:W-:Y:S01]  /*b1d0*/  SHF.R.S32.HI R5, RZ, 0x1f, R0 ;  /* 0x0000001fff057819 */ /* 0x000fe20000011400 */
[----:B------:R-:W-:Y:S02]  /*b1e0*/  ULDC.64 UR4, c[0x0][0x2c8] ;  /* 0x0000b20000047ab9 */ /* 0x000fe40000000a00 */
[----:B------:R-:W-:Y:S02]  /*b1f0*/  IMAD.IADD R3, R3, 0x1, R6 ;  /* 0x0000000103037824 */ /* 0x000fe400078e0206 */
[----:B------:R-:W-:Y:S01]  /*b200*/  IMAD R5, R5, UR4, RZ ;  /* 0x0000000405057c24 */ /* 0x000fe2000f8e02ff */
[----:B------:R-:W-:Y:S01]  /*b210*/  SHF.L.U32 R21, R11, 0x3, RZ ;  /* 0x000000030b157819 */ /* 0x000fe200000006ff */
[----:B------:R-:W-:-:S04]  /*b220*/  IMAD.WIDE.U32 R2, R0, UR4, R2 ;  /* 0x0000000400027c25 */ /* 0x000fc8000f8e0002 */
[----:B------:R-:W-:Y:S01]  /*b230*/  IMAD R5, R0, UR5, R5 ;  /* 0x0000000500057c24 */ /* 0x000fe2000f8e0205 */
[----:B------:R-:W-:Y:S01]  /*b240*/  ULDC.64 UR4, c[0x0][0x280] ;  /* 0x0000a00000047ab9 */ /* 0x000fe20000000a00 */
[----:B------:R-:W-:Y:S02]  /*b250*/  LOP3.LUT R21, R21, 0x38, RZ, 0xc0, !PT ;  /* 0x0000003815157812 */ /* 0x000fe400078ec0ff */
[----:B------:R-:W-:Y:S01]  /*b260*/  IMAD.IADD R5, R3, 0x1, R5 ;  /* 0x0000000103057824 */ /* 0x000fe200078e0205 */
[----:B------:R-:W-:Y:S01]  /*b270*/  LEA R0, P0, R2, UR4, 0x1 ;  /* 0x0000000402007c11 */ /* 0x000fe2000f8008ff */
[----:B------:R-:W-:Y:S01]  /*b280*/  ULDC UR4, c[0x0][0x2b8] ;  /* 0x0000ae0000047ab9 */ /* 0x000fe20000000800 */
[----:B------:R-:W-:Y:S02]  /*b290*/  LOP3.LUT R20, R11, 0x7f, RZ, 0xc0, !PT ;  /* 0x0000007f0b147812 */ /* 0x000fe400078ec0ff */
[C---:B------:R-:W-:Y:S02]  /*b2a0*/  LOP3.LUT R10, R21.reuse, 0x40, RZ, 0xfc, !PT ;  /* 0x00000040150a7812 */ /* 0x040fe400078efcff */
[----:B------:R-:W-:-:S02]  /*b2b0*/  LOP3.LUT R11, R21, 0x80, RZ, 0xfc, !PT ;  /* 0x00000080150b7812 */ /* 0x000fc400078efcff */
[----:B------:R-:W-:Y:S01]  /*b2c0*/  LEA.HI.X R5, R2, UR5, R5, 0x1, P0 ;  /* 0x0000000502057c11 */ /* 0x000fe200080f0c05 */
[----:B------:R-:W-:Y:S01]  /*b2d0*/  UMOV UR5, 0xffffffff ;  /* 0xffffffff00057882 */ /* 0x000fe20000000000 */
[----:B------:R-:W-:Y:S02]  /*b2e0*/  ISETP.GE.AND P3, PT, R9, UR4, PT ;  /* 0x0000000409007c0c */ /* 0x000fe4000bf66270 */
[----:B------:R-:W-:Y:S02]  /*b2f0*/  ISETP.GE.AND P2, PT, R10, UR4, PT ;  /* 0x000000040a007c0c */ /* 0x000fe4000bf46270 */
[----:B------:R-:W-:Y:S02]  /*b300*/  ISETP.GE.AND P0, PT, R11, UR4, PT ;  /* 0x000000040b007c0c */ /* 0x000fe4000bf06270 */
[----:B------:R-:W-:Y:S01]  /*b310*/  SHF.R.U32.HI R10, RZ, 0x3, R20 ;  /* 0x00000003ff0a7819 */ /* 0x000fe20000011614 */
[----:B-1----:R-:W-:Y:S10]  /*b320*/  BRA.DIV UR5, `(.L_x_265) ;  /* 0x0000003605dc7947 */ /* 0x002ff4000b800000 */
[----:B------:R-:W0:Y:S01]  /*b330*/  SHFL.IDX PT, R3, R0, RZ, 0x181f ;  /* 0x00181fff00037589 */ /* 0x000e2200000e0000 */
[----:B-----5:R-:W-:Y:S02]  /*b340*/  IMAD R6, R17, R8, RZ ;  /* 0x0000000811067224 */ /* 0x020fe400078e02ff */
[----:B------:R-:W-:Y:S01]  /*b350*/  IMAD.IADD R4, R10, 0x1, R4 ;  /* 0x000000010a047824 */ /* 0x000fe200078e0204 */
[----:B------:R-:W1:Y:S04]  /*b360*/  SHFL.IDX PT, R2, R5, RZ, 0x181f ;  /* 0x00181fff05027589 */ /* 0x000e6800000e0000 */
[----:B------:R-:W-:Y:S01]  /*b370*/  ISETP.GE.AND P1, PT, R4, R6, PT ;  /* 0x000000060400720c */ /* 0x000fe20003f26270 */
[----:B------:R-:W-:-:S12]  /*b380*/  SHFL.IDX PT, R14, R0, 0x7, 0x181f ;  /* 0x00f81f00000e7f89 */ /* 0x000fd800000e0000 */
[----:B0-----:R-:W-:-:S05]  /*b390*/  @!P1 LEA R7, P4, R9, R3, 0x1 ;  /* 0x0000000309079211 */ /* 0x001fca00078808ff */
[----:B-1----:R-:W-:Y:S02]  /*b3a0*/  @!P1 IMAD.X R3, RZ, RZ, R2, P4 ;  /* 0x000000ffff039224 */ /* 0x002fe400020e0602 */
[----:B------:R-:W-:Y:S01]  /*b3b0*/  @!P1 IMAD.MOV.U32 R2, RZ, RZ, R7 ;  /* 0x000000ffff029224 */ /* 0x000fe200078e0007 */
[----:B------:R-:W-:-:S04]  /*b3c0*/  IADD3 R7, R4, 0x10, RZ ;  /* 0x0000001004077810 */ /* 0x000fc80007ffe0ff */
[----:B------:R-:W-:Y:S04]  /*b3d0*/  @!P1 LDGSTS.E.BYPASS.LTC128B.128 [R34+0xc400], desc[UR36][R2.64], !P3 ;  /* 0x0c40000002229fae */ /* 0x000fe8000d901d64 */
[----:B------:R-:W-:Y:S04]  /*b3e0*/  @!P1 LDGSTS.E.BYPASS.LTC128B.128 [R34+0x10400], desc[UR36][R2.64+0x80], !P2 ;  /* 0x1040008002229fae */ /* 0x000fe8000d101d64 */
[----:B------:R0:W-:Y:S01]  /*b3f0*/  @!P1 LDGSTS.E.BYPASS.LTC128B.128 [R34+0x14400], desc[UR36][R2.64+0x100], !P0 ;  /* 0x1440010002229fae */ /* 0x0001e2000c101d64 */
[----:B------:R-:W-:-:S03]  /*b400*/  ISETP.GE.AND P1, PT, R7, R6, PT ;  /* 0x000000060700720c */ /* 0x000fc60003f26270 */
[----:B0-----:R-:W0:Y:S04]  /*b410*/  SHFL.IDX PT, R3, R0, 0x1, 0x181f ;  /* 0x00381f0000037f89 */ /* 0x001e2800000e0000 */
[----:B------:R-:W1:Y:S06]  /*b420*/  SHFL.IDX PT, R2, R5, 0x1, 0x181f ;  /* 0x00381f0005027f89 */ /* 0x000e6c00000e0000 */
[----:B0-----:R-:W-:-:S05]  /*b430*/  @!P1 LEA R7, P4, R9, R3, 0x1 ;  /* 0x0000000309079211 */ /* 0x001fca00078808ff */
[----:B-1----:R-:W-:Y:S02]  /*b440*/  @!P1 IMAD.X R8, RZ, RZ, R2, P4 ;  /* 0x000000ffff089224 */ /* 0x002fe400020e0602 */
[----:B------:R-:W-:Y:S01]  /*b450*/  @!P1 IMAD.MOV.U32 R2, RZ, RZ, R7 ;  /* 0x000000ffff029224 */ /* 0x000fe200078e0007 */
[----:B------:R-:W-:Y:S01]  /*b460*/  IADD3 R7, R4, 0x20, RZ ;  /* 0x0000002004077810 */ /* 0x000fe20007ffe0ff */
[----:B------:R-:W-:-:S05]  /*b470*/  @!P1 IMAD.MOV.U32 R3, RZ, RZ, R8 ;  /* 0x000000ffff039224 */ /* 0x000fca00078e0008 */
        /* <DEDUP_REMOVED lines=49> */
[----:B------:R-:W1:Y:S04]  /*b790*/  SHFL.IDX PT, R2, R5, 0x6, 0x181f ;  /* 0x00d81f0005027f89 */ /* 0x000e6800000e0000 */
[----:B------:R-:W2:Y:S02]  /*b7a0*/  SHFL.IDX PT, R5, R5, 0x7, 0x181f ;  /* 0x00f81f0005057f89 */ /* 0x000ea400000e0000 */
[----:B0-----:R-:W-:-:S05]  /*b7b0*/  @!P1 LEA R7, P4, R9, R3, 0x1 ;  /* 0x0000000309079211 */ /* 0x001fca00078808ff */
[----:B-1----:R-:W-:Y:S02]  /*b7c0*/  @!P1 IMAD.X R8, RZ, RZ, R2, P4 ;  /* 0x000000ffff089224 */ /* 0x002fe400020e0602 */
[----:B------:R-:W-:Y:S02]  /*b7d0*/  @!P1 IMAD.MOV.U32 R2, RZ, RZ, R7 ;  /* 0x000000ffff029224 */ /* 0x000fe400078e0007 */
[----:B------:R-:W-:-:S05]  /*b7e0*/  @!P1 IMAD.MOV.U32 R3, RZ, RZ, R8 ;  /* 0x000000ffff039224 */ /* 0x000fca00078e0008 */
[----:B------:R0:W-:Y:S04]  /*b7f0*/  @!P1 LDGSTS.E.BYPASS.LTC128B.128 [R34+0xf400], desc[UR36][R2.64], !P3 ;  /* 0x0f40000002229fae */ /* 0x0001e8000d901d64 */
[----:B------:R0:W-:Y:S04]  /*b800*/  @!P1 LDGSTS.E.BYPASS.LTC128B.128 [R34+0x13400], desc[UR36][R2.64+0x80], !P2 ;  /* 0x1340008002229fae */ /* 0x0001e8000d101d64 */
[----:B--2---:R0:W-:Y:S02]  /*b810*/  @!P1 LDGSTS.E.BYPASS.LTC128B.128 [R34+0x17400], desc[UR36][R2.64+0x100], !P0 ;  /* 0x1740010002229fae */ /* 0x0041e4000c101d64 */
.L_x_356:
[----:B0-----:R-:W-:Y:S01]  /*b820*/  IADD3 R3, R4, 0x70, RZ ;  /* 0x0000007004037810 */ /* 0x001fe20007ffe0ff */
[----:B------:R-:W-:Y:S03]  /*b830*/  BSSY B0, `(.L_x_266) ;  /* 0x000000b000007945 */ /* 0x000fe60003800000 */
[----:B------:R-:W-:-:S13]  /*b840*/  ISETP.GE.AND P1, PT, R3, R6, PT ;  /* 0x000000060300720c */ /* 0x000fda0003f26270 */
[----:B------:R-:W-:Y:S05]  /*b850*/  @P1 BRA `(.L_x_267) ;  /* 0x0000000000201947 */ /* 0x000fea0003800000 */
[----:B------:R-:W-:-:S05]  /*b860*/  LEA R2, P1, R9, R14, 0x1 ;  /* 0x0000000e09027211 */ /* 0x000fca00078208ff */
[----:B------:R-:W-:-:S05]  /*b870*/  IMAD.X R3, RZ, RZ, R5, P1 ;  /* 0x000000ffff037224 */ /* 0x000fca00008e0605 */
[----:B------:R-:W-:Y:S01]  /*b880*/  @!PT LDS RZ, [RZ] ;  /* 0x00000000fffff984 */ /* 0x000fe20000000800 */
[----:B------:R-:W-:Y:S01]  /*b890*/  @!PT LDS RZ, [RZ] ;  /* 0x00000000fffff984 */ /* 0x000fe20000000800 */
[----:B------:R-:W-:Y:S01]  /*b8a0*/  @!PT LDS RZ, [RZ] ;  /* 0x00000000fffff984 */ /* 0x000fe20000000800 */
[----:B------:R0:W-:Y:S04]  /*b8b0*/  LDGSTS.E.BYPASS.LTC128B.128 [R34+0xfc00], desc[UR36][R2.64], !P3 ;  /* 0x0fc0000002227fae */ /* 0x0001e8000d901d64 */
[----:B------:R0:W-:Y:S04]  /*b8c0*/  LDGSTS.E.BYPASS.LTC128B.128 [R34+0x13c00], desc[UR36][R2.64+0x80], !P2 ;  /* 0x13c0008002227fae */ /* 0x0001e8000d101d64 */
[----:B------:R0:W-:Y:S02]  /*b8d0*/  LDGSTS.E.BYPASS.LTC128B.128 [R34+0x17c00], desc[UR36][R2.64+0x100], !P0 ;  /* 0x17c0010002227fae */ /* 0x0001e4000c101d64 */
.L_x_267:
[----:B------:R-:W-:Y:S05]  /*b8e0*/  BSYNC B0 ;  /* 0x0000000000007941 */ /* 0x000fea0003800000 */
.L_x_266:
[----:B------:R-:W-:Y:S01]  /*b8f0*/  NOP ;  /* 0x0000000000007918 */ /* 0x000fe20000000000 */
[----:B------:R-:W-:-:S13]  /*b900*/  PLOP3.LUT P0, PT, PT, PT, PT, 0x80, 0x0 ;  /* 0x000000000000781c */ /* 0x000fda0003f0f070 */
.L_x_268:
[----:B------:R-:W-:Y:S02]  /*b910*/  PLOP3.LUT P1, PT, P1, P0, PT, 0xa2, 0x0 ;  /* 0x000000000000781c */ /* 0x000fe40000f21472 */
[----:B------:R-:W-:-:S08]  /*b920*/  @P0 R2UR P1, UR4, R22 ;  /* 0x00000000160402ca */ /* 0x000fd00000020000 */
[----:B------:R-:W-:-:S05]  /*b930*/  @P0 PLOP3.LUT P0, PT, P1, PT, PT, 0x80, 0x0 ;  /* 0x000000000000081c */ /* 0x000fca0000f0f070 */
[----:B------:R-:W-:Y:S01]  /*b940*/  @!P1 SYNCS.ARRIVE.TRANS64.RED.A0T1 RZ, [UR4+0x2a800], RZ ;  /* 0x02a800ffffff99a7 */ /* 0x000fe20008200404 */
[----:B------:R-:W-:Y:S07]  /*b950*/  @!P1 ARRIVES.LDGSTSBAR.64.TRANSCNT [UR4+0x2a800] ;  /* 0x02a80000ff0099b0 */ /* 0x000fee0008000a84 */
[----:B------:R-:W-:Y:S05]  /*b960*/  @P0 BRA.U.ANY `(.L_x_268) ;  /* 0xfffffffd00e80947 */ /* 0x000fea000393ffff */
[----:B0-----:R-:W2:Y:S02]  /*b970*/  LDL.LU R2, [R1+0x14] ;  /* 0x0000140001027983 */ /* 0x001ea40000300800 */
[----:B--2---:R-:W-:-:S05]  /*b980*/  VIADD R2, R2, 0x1 ;  /* 0x0000000102027836 */ /* 0x004fca0000000000 */
[----:B------:R0:W-:Y:S01]  /*b990*/  STL [R1+0x14], R2 ;  /* 0x0000140201007387 */ /* 0x0001e20000100800 */
[----:B------:R-:W-:-:S04]  /*b9a0*/  LEA.HI R0, R2, R2, RZ, 0x1 ;  /* 0x0000000202007211 */ /* 0x000fc800078f08ff */
[----:B------:R-:W-:-:S05]  /*b9b0*/  LOP3.LUT R0, R0, 0xfffffffe, RZ, 0xc0, !PT ;  /* 0xfffffffe00007812 */ /* 0x000fca00078ec0ff */
[----:B------:R-:W-:-:S05]  /*b9c0*/  IMAD.IADD R0, R2, 0x1, -R0 ;  /* 0x0000000102007824 */ /* 0x000fca00078e0a00 */
[----:B------:R-:W-:Y:S01]  /*b9d0*/  SHF.L.U32 R3, R0, 0x1f, RZ ;  /* 0x0000001f00037819 */ /* 0x000fe200000006ff */
[----:B------:R-:W-:Y:S01]  /*b9e0*/  NOP ;  /* 0x0000000000007918 */ /* 0x000fe20000000000 */
[----:B------:R0:W-:Y:S01]  /*b9f0*/  SYNCS.ARRIVE.TRANS64.A1T0 RZ, [R22+URZ+0x2a800], RZ ;  /* 0x02a800ff16ff79a7 */ /* 0x0001e2000810003f */
[----:B------:R-:W-:Y:S01]  /*ba00*/  BSSY B0, `(.L_x_269) ;  /* 0x0000003000007945 */ /* 0x000fe20003800000 */
[----:B------:R-:W1:Y:S03]  /*ba10*/  SYNCS.PHASECHK.TRANS64.TRYWAIT P0, [R22+URZ+0x2a820], R3 ;  /* 0x02a82003160075a7 */ /* 0x000e66000800017f */
[----:B01----:R-:W-:Y:S05]  /*ba20*/  @!P0 BRA `(.L_x_270) ;  /* 0x0000003800d48947 */ /* 0x003fea0003800000 */
.L_x_357:
[----:B------:R-:W-:Y:S05]  /*ba30*/  BSYNC B0 ;  /* 0x0000000000007941 */ /* 0x000fea0003800000 */
.L_x_269:
[----:B------:R-:W-:Y:S01]  /*ba40*/  ISETP.GE.AND P0, PT, R36, 0x61, PT ;  /* 0x000000612400780c */ /* 0x000fe20003f06270 */
[----:B------:R-:W-:-:S12]  /*ba50*/  BSSY B0, `(.L_x_271) ;  /* 0x00000ff000007945 */ /* 0x000fd80003800000 */
[----:B------:R-:W-:Y:S05]  /*ba60*/  @!P0 BRA `(.L_x_272) ;  /* 0x0000000c00f48947 */ /* 0x000fea0003800000 */
[----:B------:R-:W2:Y:S01]  /*ba70*/  LDL.LU R0, [R1+0x18] ;  /* 0x0000180001007983 */ /* 0x000ea20000300800 */
[----:B------:R-:W-:Y:S02]  /*ba80*/  IMAD.MOV.U32 R17, RZ, RZ, R28 ;  /* 0x000000ffff117224 */ /* 0x000fe400078e001c */
[----:B------:R-:W-:Y:S02]  /*ba90*/  IMAD.MOV.U32 R10, RZ, RZ, R27 ;  /* 0x000000ffff0a7224 */ /* 0x000fe400078e001b */
[----:B------:R-:W-:Y:S01]  /*baa0*/  IMAD.MOV.U32 R30, RZ, RZ, R26 ;  /* 0x000000ffff1e7224 */ /* 0x000fe200078e001a */
[----:B--2---:R-:W-:-:S07]  /*bab0*/  IADD3 R0, R0, -0x2, RZ ;  /* 0xfffffffe00007810 */ /* 0x004fce0007ffe0ff */
.L_x_285:
[----:B------:R-:W2:Y:S01]  /*bac0*/  LDL R7, [R1] ;  /* 0x0000000001077983 */ /* 0x000ea20000100800 */
[----:B------:R-:W1:Y:S01]  /*bad0*/  LDC R4, c[0x0][0x430] ;  /* 0x00010c00ff047b82 */ /* 0x000e620000000800 */
[----:B------:R-:W0:Y:S02]  /*bae0*/  S2R R2, SR_TID.X ;  /* 0x0000000000027919 */ /* 0x000e240000002100 */
[----:B------:R-:W3:Y:S01]  /*baf0*/  LDL R9, [R1+0x20] ;  /* 0x0000200001097983 */ /* 0x000ee20000100800 */
[----:B-1----:R-:W-:Y:S02]  /*bb00*/  ISETP.NE.AND P0, PT, R4, 0x1, PT ;  /* 0x000000010400780c */ /* 0x002fe40003f05270 */
[C---:B0-----:R-:W-:Y:S02]  /*bb10*/  LOP3.LUT R3, R2.reuse, 0x7f, RZ, 0xc0, !PT ;  /* 0x0000007f02037812 */ /* 0x041fe400078ec0ff */
[----:B------:R-:W-:-:S09]  /*bb20*/  SHF.L.U32 R2, R2, 0x4, RZ ;  /* 0x0000000402027819 */ /* 0x000fd200000006ff */
[----:B------:R-:W0:Y:S01]  /*bb30*/  @P0 LDC R5, c[0x0][0x438] ;  /* 0x00010e00ff050b82 */ /* 0x000e220000000800 */
[----:B------:R-:W-:-:S04]  /*bb40*/  SHF.R.U32.HI R3, RZ, 0x3, R3 ;  /* 0x00000003ff037819 */ /* 0x000fc80000011603 */
[----:B------:R-:W-:-:S03]  /*bb50*/  LOP3.LUT R2, R3, 0x70, R2, 0xf8, !PT ;  /* 0x0000007003027812 */ /* 0x000fc600078ef802 */
[----:B------:R-:W1:Y:S01]  /*bb60*/  @P0 LDC R3, c[0x0][0x434] ;  /* 0x00010d00ff030b82 */ /* 0x000e620000000800 */
[----:B------:R-:W-:Y:S01]  /*bb70*/  IMAD R8, R0, 0x60, R37 ;  /* 0x0000006000087824 */ /* 0x000fe200078e0225 */
[----:B------:R-:W-:-:S03]  /*bb80*/  ISETP.GT.U32.AND P2, PT, R2, 0x5f, PT ;  /* 0x0000005f0200780c */ /* 0x000fc60003f44070 */
[----:B------:R-:W-:-:S04]  /*bb90*/  IMAD.IADD R8, R2, 0x1, R8 ;  /* 0x0000000102087824 */ /* 0x000fc800078e0208 */
[----:B------:R-:W-:Y:S02]  /*bba0*/  IMAD.MOV.U32 R6, RZ, RZ, R8 ;  /* 0x000000ffff067224 */ /* 0x000fe400078e0008 */
[----:B-1----:R-:W-:-:S05]  /*bbb0*/  @P0 IMAD.HI.U32 R2, R8, R3, RZ ;  /* 0x0000000308020227 */ /* 0x002fca00078e00ff */
[----:B0-----:R-:W-:Y:S02]  /*bbc0*/  @P0 SHF.R.U32.HI R6, RZ, R5, R2 ;  /* 0x00000005ff060219 */ /* 0x001fe40000011602 */
[----:B------:R-:W0:Y:S02]  /*bbd0*/  @!P2 LDC.64 R4, c[0x0][0x428] ;  /* 0x00010a00ff04ab82 */ /* 0x000e240000000a00 */
[--C-:B------:R-:W-:Y:S01]  /*bbe0*/  @!P2 SHF.R.S32.HI R3, RZ, 0x1f, R6.reuse ;  /* 0x0000001fff03a819 */ /* 0x100fe20000011406 */
[----:B------:R-:W-:-:S04]  /*bbf0*/  @!P2 IMAD.MOV.U32 R2, RZ, RZ, R6 ;  /* 0x000000ffff02a224 */ /* 0x000fc800078e0006 */
[----:B0-----:R-:W-:-:S04]  /*bc00*/  @!P2 IMAD.WIDE.U32 R2, R31, R4, R2 ;  /* 0x000000041f02a225 */ /* 0x001fc800078e0002 */
[----:B--2---:R-:W-:-:S04]  /*bc10*/  @!P2 IMAD R4, R7, R4, RZ ;  /* 0x000000040704a224 */ /* 0x004fc800078e02ff */
[----:B------:R-:W-:Y:S02]  /*bc20*/  @!P2 IMAD R7, R31, R5, R4 ;  /* 0x000000051f07a224 */ /* 0x000fe400078e0204 */
[----:B------:R-:W0:Y:S03]  /*bc30*/  @!P2 LDC.64 R4, c[0x0][0x418] ;  /* 0x00010600ff04ab82 */ /* 0x000e260000000a00 */
[----:B------:R-:W-:Y:S01]  /*bc40*/  @!P2 IADD3 R3, R7, R3, RZ ;  /* 0x000000030703a210 */ /* 0x000fe20007ffe0ff */
[----:B------:R-:W-:Y:S01]  /*bc50*/  IMAD.MOV.U32 R7, RZ, RZ, RZ ;  /* 0x000000ffff077224 */ /* 0x000fe200078e00ff */
[----:B0-----:R-:W-:-:S04]  /*bc60*/  @!P2 LEA R4, P0, R2, R4, 0x2 ;  /* 0x000000040204a211 */ /* 0x001fc800078010ff */
[----:B------:R-:W-:-:S05]  /*bc70*/  @!P2 LEA.HI.X R5, R2, R5, R3, 0x2, P0 ;  /* 0x000000050205a211 */ /* 0x000fca00000f1403 */
[----:B------:R0:W5:Y:S01]  /*bc80*/  @!P2 LDG.E R7, desc[UR36][R4.64] ;  /* 0x000000240407a981 */ /* 0x000162000c1e1900 */
[----:B---3--:R-:W-:Y:S01]  /*bc90*/  ISETP.NE.AND P1, PT, R9, 0x3, PT ;  /* 0x000000030900780c */ /* 0x008fe20003f25270 */
[----:B------:R-:W-:Y:S01]  /*bca0*/  VIADD R27, R10, 0x1 ;  /* 0x000000010a1b7836 */ /* 0x000fe20000000000 */
[----:B------:R-:W-:Y:S05]  /*bcb0*/  YIELD ;  /* 0x0000000000007946 */ /* 0x000fea0003800000 */
[----:B------:R-:W-:Y:S01]  /*bcc0*/  ISETP.NE.AND P0, PT, R27, 0x2, PT ;  /* 0x000000021b00780c */ /* 0x000fe20003f05270 */
[----:B------:R-:W-:Y:S01]  /*bcd0*/  IMAD.MOV R3, RZ, RZ, -R6 ;  /* 0x000000ffff037224 */ /* 0x000fe200078e0a06 */
[----:B------:R-:W-:-:S02]  /*bce0*/  ULDC UR4, c[0x0][0x430] ;  /* 0x00010c0000047ab9 */ /* 0x000fc40000000800 */
[----:B------:R-:W-:Y:S01]  /*bcf0*/  SEL R28, RZ, 0x1, P0 ;  /* 0x00000001ff1c7807 */ /* 0x000fe20000000000 */
[----:B------:R-:W-:Y:S01]  /*bd00*/  IMAD R8, R3, UR4, R8 ;  /* 0x0000000403087c24 */ /* 0x000fe2000f8e0208 */
[----:B------:R-:W-:Y:S02]  /*bd10*/  SEL R27, R27, RZ, P0 ;  /* 0x000000ff1b1b7207 */ /* 0x000fe40000000000 */
[----:B------:R-:W-:Y:S02]  /*bd20*/  MOV R26, R0 ;  /* 0x00000000001a7202 */ /* 0x000fe40000000f00 */
[----:B------:R-:W-:Y:S01]  /*bd30*/  LOP3.LUT R28, R17, R28, RZ, 0x3c, !PT ;  /* 0x0000001c111c7212 */ /* 0x000fe200078e3cff */
[----:B0-----:R-:W-:Y:S06]  /*bd40*/  @!P1 BRA `(.L_x_273) ;  /* 0x0000000000049947 */ /* 0x001fec0003800000 */
[----:B------:R-:W-:Y:S01]  /*bd50*/  BPT.TRAP 0x1 ;  /* 0x000000040000795c */ /* 0x000fe20000300000 */
.L_x_273:
[----:B------:R-:W-:Y:S01]  /*bd60*/  IMAD R6, R27, 0x8, R22 ;  /* 0x000000081b067824 */ /* 0x000fe200078e0216 */
[----:B------:R-:W-:Y:S01]  /*bd70*/  SHF.L.U32 R3, R28, 0x1f, RZ ;  /* 0x0000001f1c037819 */ /* 0x000fe200000006ff */
[----:B------:R-:W-:Y:S03]  /*bd80*/  BSSY B1, `(.L_x_274) ;  /* 0x0000003000017945 */ /* 0x000fe60003800000 */
[----:B------:R-:W0:Y:S02]  /*bd90*/  SYNCS.PHASECHK.TRANS64.TRYWAIT P0, [R6+URZ+0x2a840], R3 ;  /* 0x02a84003060075a7 */ /* 0x000e24000800017f */
[----:B0-----:R-:W-:Y:S05]  /*bda0*/  @!P0 BRA `(.L_x_275) ;  /* 0x0000003800088947 */ /* 0x001fea0003800000 */
.L_x_358:
[----:B------:R-:W-:Y:S05]  /*bdb0*/  BSYNC B1 ;  /* 0x0000000000017941 */ /* 0x000fea0003800000 */
.L_x_274:
[----:B------:R-:W-:Y:S01]  /*bdc0*/  SHF.R.S32.HI R20, RZ, 0x1f, R8 ;  /* 0x0000001fff147819 */ /* 0x000fe20000011408 */
[----:B------:R-:W-:Y:S01]  /*bdd0*/  ULDC.64 UR4, c[0x0][0x300] ;  /* 0x0000c00000047ab9 */ /* 0x000fe20000000a00 */
[----:B-----5:R-:W-:Y:S01]  /*bde0*/  SHF.R.S32.HI R21, RZ, 0x1f, R7 ;  /* 0x0000001fff157819 */ /* 0x020fe20000011407 */
[----:B0-----:R-:W-:Y:S01]  /*bdf0*/  IMAD.WIDE.U32 R2, R8, UR4, RZ ;  /* 0x0000000408027c25 */ /* 0x001fe2000f8e00ff */
[C---:B------:R-:W-:Y:S02]  /*be00*/  LOP3.LUT P3, RZ, R25.reuse, 0x4, RZ, 0xc0, !PT ;  /* 0x0000000419ff7812 */ /* 0x040fe4000786c0ff */
[C---:B------:R-:W-:Y:S01]  /*be10*/  LOP3.LUT P2, RZ, R25.reuse, 0x2, RZ, 0xc0, !PT ;  /* 0x0000000219ff7812 */ /* 0x040fe2000784c0ff */
[----:B------:R-:W-:Y:S01]  /*be20*/  IMAD R0, R20, UR4, RZ ;  /* 0x0000000414007c24 */ /* 0x000fe2000f8e02ff */
[----:B------:R-:W-:Y:S01]  /*be30*/  LOP3.LUT P1, RZ, R25, 0x1, RZ, 0xc0, !PT ;  /* 0x0000000119ff7812 */ /* 0x000fe2000782c0ff */
[----:B------:R-:W-:Y:S02]  /*be40*/  IMAD R4, R27, 0x4800, R33 ;  /* 0x000048001b047824 */ /* 0x000fe400078e0221 */
[----:B------:R-:W-:Y:S01]  /*be50*/  IMAD R0, R8, UR5, R0 ;  /* 0x0000000508007c24 */ /* 0x000fe2000f8e0200 */
[----:B------:R-:W-:-:S03]  /*be60*/  ULDC.64 UR4, c[0x0][0x310] ;  /* 0x0000c40000047ab9 */ /* 0x000fc60000000a00 */
[----:B------:R-:W-:Y:S02]  /*be70*/  IMAD.IADD R3, R3, 0x1, R0 ;  /* 0x0000000103037824 */ /* 0x000fe400078e0200 */
[----:B------:R-:W-:Y:S02]  /*be80*/  IMAD R0, R21, UR4, RZ ;  /* 0x0000000415007c24 */ /* 0x000fe4000f8e02ff */
[----:B------:R-:W-:-:S04]  /*be90*/  IMAD.WIDE.U32 R2, R7, UR4, R2 ;  /* 0x0000000407027c25 */ /* 0x000fc8000f8e0002 */
        /* <DEDUP_REMOVED lines=8> */
[----:B------:R-:W-:Y:S01]  /*bf20*/  UMOV UR4, 0xffffffff ;  /* 0xffffffff00047882 */ /* 0x000fe20000000000 */
[----:B------:R-:W-:-:S04]  /*bf30*/  IADD3 R0, R0, R3, RZ ;  /* 0x0000000300007210 */ /* 0x000fc80007ffe0ff */
[----:B------:R-:W-:Y:S01]  /*bf40*/  LEA.HI.X R5, R2, UR5, R0, 0x1, P0 ;  /* 0x0000000502057c11 */ /* 0x000fe200080f0c00 */
[----:B------:R-:W-:Y:S06]  /*bf50*/  BRA.DIV UR4, `(.L_x_276) ;  /* 0x0000003604b07947 */ /* 0x000fec000b800000 */
[----:B------:R-:W0:Y:S01]  /*bf60*/  S2R R3, SR_TID.X ;  /* 0x0000000000037919 */ /* 0x000e220000002100 */
[----:B------:R-:W-:Y:S01]  /*bf70*/  LEA R4, R4, R22, 0x1 ;  /* 0x0000001604047211 */ /* 0x000fe200078e08ff */
[----:B------:R-:W1:Y:S04]  /*bf80*/  SHFL.IDX PT, R2, R9, RZ, 0x181f ;  /* 0x00181fff09027589 */ /* 0x000e6800000e0000 */
[----:B------:R-:W-:Y:S01]  /*bf90*/  SHFL.IDX PT, R35, R5, 0x2, 0x181f ;  /* 0x00581f0005237f89 */ /* 0x000fe200000e0000 */
[----:B0-----:R-:W-:-:S03]  /*bfa0*/  IMAD.SHL.U32 R11, R3, 0x8, RZ ;  /* 0x00000008030b7824 */ /* 0x001fc600078e00ff */
[----:B------:R-:W0:Y:S02]  /*bfb0*/  SHFL.IDX PT, R3, R5, RZ, 0x181f ;  /* 0x00181fff05037589 */ /* 0x000e2400000e0000 */
[----:B------:R-:W-:-:S05]  /*bfc0*/  LOP3.LUT R11, R11, 0x38, RZ, 0xc0, !PT ;  /* 0x000000380b0b7812 */ /* 0x000fca00078ec0ff */
[----:B------:R-:W-:-:S05]  /*bfd0*/  IMAD.SHL.U32 R0, R11, 0x2, RZ ;  /* 0x000000020b007824 */ /* 0x000fca00078e00ff */
[----:B-1----:R-:W-:-:S05]  /*bfe0*/  IADD3 R2, P0, R2, R0, RZ ;  /* 0x0000000002027210 */ /* 0x002fca0007f1e0ff */
[----:B0-----:R-:W-:-:S05]  /*bff0*/  IMAD.X R3, RZ, RZ, R3, P0 ;  /* 0x000000ffff037224 */ /* 0x001fca00000e0603 */
[----:B------:R-:W-:Y:S04]  /*c000*/  LDGSTS.E.BYPASS.LTC128B.128 [R4+0x18400], desc[UR36][R2.64], !P3 ;  /* 0x1840000002047fae */ /* 0x000fe8000d901d64 */
[----:B------:R-:W-:Y:S04]  /*c010*/  LDGSTS.E.BYPASS.LTC128B.128 [R4+0x1b400], desc[UR36][R2.64+0x80], !P2 ;  /* 0x1b40008002047fae */ /* 0x000fe8000d101d64 */
[----:B------:R0:W-:Y:S04]  /*c020*/  LDGSTS.E.BYPASS.LTC128B.128 [R4+0x1e400], desc[UR36][R2.64+0x100], !P1 ;  /* 0x1e40010002047fae */ /* 0x0001e8000c901d64 */
[----:B0-----:R-:W0:Y:S04]  /*c030*/  SHFL.IDX PT, R2, R9, 0x1, 0x181f ;  /* 0x00381f0009027f89 */ /* 0x001e2800000e0000 */
[----:B------:R-:W1:Y:S01]  /*c040*/  SHFL.IDX PT, R3, R5, 0x1, 0x181f ;  /* 0x00381f0005037f89 */ /* 0x000e6200000e0000 */
[----:B0-----:R-:W-:-:S05]  /*c050*/  IADD3 R2, P0, R2, R0, RZ ;  /* 0x0000000002027210 */ /* 0x001fca0007f1e0ff */
[----:B-1----:R-:W-:-:S05]  /*c060*/  IMAD.X R3, RZ, RZ, R3, P0 ;  /* 0x000000ffff037224 */ /* 0x002fca00000e0603 */
[----:B------:R-:W-:Y:S04]  /*c070*/  LDGSTS.E.BYPASS.LTC128B.128 [R4+0x18c00], desc[UR36][R2.64], !P3 ;  /* 0x18c0000002047fae */ /* 0x000fe8000d901d64 */
[----:B------:R-:W-:Y:S04]  /*c080*/  LDGSTS.E.BYPASS.LTC128B.128 [R4+0x1bc00], desc[UR36][R2.64+0x80], !P2 ;  /* 0x1bc0008002047fae */ /* 0x000fe8000d101d64 */
[----:B------:R0:W-:Y:S04]  /*c090*/  LDGSTS.E.BYPASS.LTC128B.128 [R4+0x1ec00], desc[UR36][R2.64+0x100], !P1 ;  /* 0x1ec0010002047fae */ /* 0x0001e8000c901d64 */
[----:B0-----:R-:W0:Y:S02]  /*c0a0*/  SHFL.IDX PT, R2, R9, 0x2, 0x181f ;  /* 0x00581f0009027f89 */ /* 0x001e2400000e0000 */
[----:B0-----:R-:W-:-:S05]  /*c0b0*/  IADD3 R2, P0, R2, R0, RZ ;  /* 0x0000000002027210 */ /* 0x001fca0007f1e0ff */
[----:B------:R-:W-:Y:S02]  /*c0c0*/  IMAD.X R3, RZ, RZ, R35, P0 ;  /* 0x000000ffff037224 */ /* 0x000fe400000e0623 */
[----:B------:R-:W-:Y:S04]  /*c0d0*/  SHFL.IDX PT, R35, R5, 0x3, 0x181f ;  /* 0x00781f0005237f89 */ /* 0x000fe800000e0000 */
        /* <DEDUP_REMOVED lines=11> */
[----:B0-----:R-:W-:-:S04]  /*c190*/  IADD3 R2, P0, R2, R0, RZ ;  /* 0x0000000002027210 */ /* 0x001fc80007f1e0ff */
[----:B------:R-:W-:Y:S02]  /*c1a0*/  IADD3.X R3, RZ, R35, RZ, P0, !PT ;  /* 0x00000023ff037210 */ /* 0x000fe400007fe4ff */
[----:B------:R0:W1:Y:S04]  /*c1b0*/  SHFL.IDX PT, R35, R5, 0x5, 0x181f ;  /* 0x00b81f0005237f89 */ /* 0x00006800000e0000 */
[----:B------:R-:W-:Y:S04]  /*c1c0*/  LDGSTS.E.BYPASS.LTC128B.128 [R4+0x1a400], desc[UR36][R2.64], !P3 ;  /* 0x1a40000002047fae */ /* 0x000fe8000d901d64 */
[----:B------:R-:W-:Y:S04]  /*c1d0*/  LDGSTS.E.BYPASS.LTC128B.128 [R4+0x1d400], desc[UR36][R2.64+0x80], !P2 ;  /* 0x1d40008002047fae */ /* 0x000fe8000d101d64 */
[----:B------:R2:W-:Y:S04]  /*c1e0*/  LDGSTS.E.BYPASS.LTC128B.128 [R4+0x20400], desc[UR36][R2.64+0x100], !P1 ;  /* 0x2040010002047fae */ /* 0x0005e8000c901d64 */
[----:B-12---:R0:W2:Y:S02]  /*c1f0*/  SHFL.IDX PT, R2, R9, 0x5, 0x181f ;  /* 0x00b81f0009027f89 */ /* 0x0060a400000e0000 */
.L_x_372:
[----:B--2---:R-:W-:-:S05]  /*c200*/  IADD3 R2, P0, R2, R0, RZ ;  /* 0x0000000002027210 */ /* 0x004fca0007f1e0ff */
[----:B------:R-:W-:Y:S01]  /*c210*/  IMAD.X R3, RZ, RZ, R35, P0 ;  /* 0x000000ffff037224 */ /* 0x000fe200000e0623 */
        /* <DEDUP_REMOVED lines=8> */
.L_x_277:
[----:B------:R-:W-:Y:S02]  /*c2a0*/  PLOP3.LUT P1, PT, P1, P0, PT, 0xa2, 0x0 ;  /* 0x000000000000781c */ /* 0x000fe40000f21472 */
[----:B------:R-:W-:-:S08]  /*c2b0*/  @P0 R2UR P1, UR4, R6 ;  /* 0x00000000060402ca */ /* 0x000fd00000020000 */
[----:B------:R-:W-:-:S05]  /*c2c0*/  @P0 PLOP3.LUT P0, PT, P1, PT, PT, 0x80, 0x0 ;  /* 0x000000000000081c */ /* 0x000fca0000f0f070 */
[----:B------:R-:W-:Y:S01]  /*c2d0*/  @!P1 SYNCS.ARRIVE.TRANS64.RED.A0T1 RZ, [UR4+0x2a830], RZ ;  /* 0x02a830ffffff99a7 */ /* 0x000fe20008200404 */
[----:B------:R-:W-:Y:S07]  /*c2e0*/  @!P1 ARRIVES.LDGSTSBAR.64.TRANSCNT [UR4+0x2a830] ;  /* 0x02a83000ff0099b0 */ /* 0x000fee0008000a84 */
[----:B------:R-:W-:Y:S05]  /*c2f0*/  @P0 BRA.U.ANY `(.L_x_277) ;  /* 0xfffffffd00e80947 */ /* 0x000fea000393ffff */
[----:B------:R-:W-:Y:S01]  /*c300*/  NOP ;  /* 0x0000000000007918 */ /* 0x000fe20000000000 */
[----:B-1----:R-:W2:Y:S02]  /*c310*/  LDL R2, [R1+0x20] ;  /* 0x0000200001027983 */ /* 0x002ea40000100800 */
[----:B--2---:R-:W-:-:S13]  /*c320*/  ISETP.NE.AND P2, PT, R2, 0x3, PT ;  /* 0x000000030200780c */ /* 0x004fda0003f45270 */
[----:B------:R-:W-:Y:S05]  /*c330*/  @!P2 BRA `(.L_x_278) ;  /* 0x000000000004a947 */ /* 0x000fea0003800000 */
[----:B------:R-:W-:Y:S01]  /*c340*/  BPT.TRAP 0x1 ;  /* 0x000000040000795c */ /* 0x000fe20000300000 */
.L_x_278:
[----:B------:R1:W-:Y:S01]  /*c350*/  SYNCS.ARRIVE.TRANS64.A1T0 RZ, [R6+URZ+0x2a830], RZ ;  /* 0x02a830ff06ff79a7 */ /* 0x0003e2000810003f */
[----:B------:R-:W-:Y:S05]  /*c360*/  @!P2 BRA `(.L_x_279) ;  /* 0x000000000004a947 */ /* 0x000fea0003800000 */
[----:B------:R-:W-:Y:S01]  /*c370*/  BPT.TRAP 0x1 ;  /* 0x000000040000795c */ /* 0x000fe20000300000 */
.L_x_279:
[----:B------:R-:W-:Y:S01]  /*c380*/  SHF.L.U32 R2, R17, 0x1f, RZ ;  /* 0x0000001f11027819 */ /* 0x000fe200000006ff */
[----:B------:R-:W-:Y:S01]  /*c390*/  IMAD R4, R10, 0x8, R22 ;  /* 0x000000080a047824 */ /* 0x000fe200078e0216 */
[----:B------:R-:W-:Y:S03]  /*c3a0*/  BSSY B1, `(.L_x_280) ;  /* 0x0000003000017945 */ /* 0x000fe60003800000 */
[----:B------:R-:W2:Y:S02]  /*c3b0*/  SYNCS.PHASECHK.TRANS64.TRYWAIT P0, [R4+URZ+0x2a860], R2 ;  /* 0x02a86002040075a7 */ /* 0x000ea4000800017f */
[----:B--2---:R-:W-:Y:S05]  /*c3c0*/  @!P0 BRA `(.L_x_281) ;  /* 0x0000003800708947 */ /* 0x004fea0003800000 */
.L_x_373:
[----:B------:R-:W-:Y:S05]  /*c3d0*/  BSYNC B1 ;  /* 0x0000000000017941 */ /* 0x000fea0003800000 */
.L_x_280:
[----:B------:R-:W3:Y:S01]  /*c3e0*/  S2R R3, SR_TID.X ;  /* 0x0000000000037919 */ /* 0x000ee20000002100 */
[----:B------:R-:W-:Y:S01]  /*c3f0*/  UMOV UR4, 0xffffffff ;  /* 0xffffffff00047882 */ /* 0x000fe20000000000 */
[----:B-1----:R-:W-:Y:S01]  /*c400*/  IMAD R6, R30, -0x60, R36 ;  /* 0xffffffa01e067824 */ /* 0x002fe200078e0224 */
[----:B------:R-:W-:Y:S01]  /*c410*/  LOP3.LUT P0, RZ, R29, 0x2, RZ, 0xc0, !PT ;  /* 0x000000021dff7812 */ /* 0x000fe2000780c0ff */
[----:B0-----:R-:W-:Y:S01]  /*c420*/  IMAD R5, R10, 0x3000, R33 ;  /* 0x000030000a057824 */ /* 0x001fe200078e0221 */
[----:B---3--:R-:W-:-:S04]  /*c430*/  LOP3.LUT R3, R3, 0x7f, RZ, 0xc0, !PT ;  /* 0x0000007f03037812 */ /* 0x008fc800078ec0ff */
[----:B------:R-:W-:-:S05]  /*c440*/  SHF.R.U32.HI R3, RZ, 0x3, R3 ;  /* 0x00000003ff037819 */ /* 0x000fca0000011603 */
[----:B------:R-:W-:Y:S01]  /*c450*/  IMAD.IADD R6, R6, 0x1, -R3 ;  /* 0x0000000106067824 */ /* 0x000fe200078e0a03 */
[----:B------:R-:W-:Y:S06]  /*c460*/  BRA.DIV UR4, `(.L_x_282) ;  /* 0x0000003a045c7947 */ /* 0x000fec000b800000 */
[----:B--2---:R-:W0:Y:S01]  /*c470*/  SHFL.IDX PT, R2, R23, RZ, 0x181f ;  /* 0x00181fff17027589 */ /* 0x004e2200000e0000 */
[----:B------:R-:W-:-:S03]  /*c480*/  IMAD R5, R5, 0x2, R22 ;  /* 0x0000000205057824 */ /* 0x000fc600078e0216 */
[----:B------:R-:W1:Y:S01]  /*c490*/  SHFL.IDX PT, R3, R24, RZ, 0x181f ;  /* 0x00181fff18037589 */ /* 0x000e6200000e0000 */
[----:B0-----:R-:W-:-:S04]  /*c4a0*/  IADD3 R2, P1, R2, R0, RZ ;  /* 0x0000000002027210 */ /* 0x001fc80007f3e0ff */
[----:B-1----:R-:W-:Y:S02]  /*c4b0*/  IADD3.X R3, RZ, R3, RZ, P1, !PT ;  /* 0x00000003ff037210 */ /* 0x002fe40000ffe4ff */
[----:B------:R-:W-:-:S04]  /*c4c0*/  LOP3.LUT P1, RZ, R29, 0x1, RZ, 0xc0, !PT ;  /* 0x000000011dff7812 */ /* 0x000fc8000782c0ff */
[----:B------:R-:W-:-:S13]  /*c4d0*/  ISETP.LT.OR P2, PT, R6, 0x1, !P1 ;  /* 0x000000010600780c */ /* 0x000fda0004f41670 */
[----:B------:R-:W-:Y:S01]  /*c4e0*/  @!PT LDS RZ, [RZ] ;  /* 0x00000000fffff984 */ /* 0x000fe20000000800 */
[----:B------:R-:W-:Y:S01]  /*c4f0*/  LDGSTS.E.BYPASS.LTC128B.128 [R5+0x400], desc[UR36][R2.64], !P2 ;  /* 0x0040000002057fae */ /* 0x000fe2000d101d64 */
[----:B------:R-:W-:-:S13]  /*c500*/  ISETP.LT.OR P2, PT, R6, 0x1, !P0 ;  /* 0x000000010600780c */ /* 0x000fda0004741670 */
[----:B------:R0:W-:Y:S04]  /*c510*/  LDGSTS.E.BYPASS.LTC128B.128 [R5+0x3400], desc[UR36][R2.64+0x80], !P2 ;  /* 0x0340008002057fae */ /* 0x0001e8000d101d64 */
[----:B0-----:R-:W0:Y:S04]  /*c520*/  SHFL.IDX PT, R2, R23, 0x1, 0x181f ;  /* 0x00381f0017027f89 */ /* 0x001e2800000e0000 */
[----:B------:R-:W1:Y:S01]  /*c530*/  SHFL.IDX PT, R3, R24, 0x1, 0x181f ;  /* 0x00381f0018037f89 */ /* 0x000e6200000e0000 */
[----:B0-----:R-:W-:-:S05]  /*c540*/  IADD3 R2, P2, R2, R0, RZ ;  /* 0x0000000002027210 */ /* 0x001fca0007f5e0ff */
[----:B-1----:R-:W-:Y:S01]  /*c550*/  IMAD.X R3, RZ, RZ, R3, P2 ;  /* 0x000000ffff037224 */ /* 0x002fe200010e0603 */
[----:B------:R-:W-:-:S13]  /*c560*/  ISETP.LT.OR P2, PT, R6, 0x11, !P1 ;  /* 0x000000110600780c */ /* 0x000fda0004f41670 */
        /* <DEDUP_REMOVED lines=13> */
[----:B0-----:R-:W-:-:S04]  /*c640*/  IADD3 R2, P2, R2, R0, RZ ;  /* 0x0000000002027210 */ /* 0x001fc80007f5e0ff */
[----:B-1----:R-:W-:Y:S02]  /*c650*/  IADD3.X R3, RZ, R3, RZ, P2, !PT ;  /* 0x00000003ff037210 */ /* 0x002fe400017fe4ff */
[----:B------:R-:W-:-:S13]  /*c660*/  ISETP.LT.OR P2, PT, R6, 0x31, !P1 ;  /* 0x000000310600780c */ /* 0x000fda0004f41670 */
[----:B------:R-:W-:Y:S01]  /*c670*/  LDGSTS.E.BYPASS.LTC128B.128 [R5+0x1c00], desc[UR36][R2.64], !P2 ;  /* 0x01c0000002057fae */ /* 0x000fe2000d101d64 */
[----:B------:R-:W-:-:S13]  /*c680*/  ISETP.LT.OR P2, PT, R6, 0x31, !P0 ;  /* 0x000000310600780c */ /* 0x000fda0004741670 */
[----:B------:R0:W-:Y:S04]  /*c690*/  LDGSTS.E.BYPASS.LTC128B.128 [R5+0x4c00], desc[UR36][R2.64+0x80], !P2 ;  /* 0x04c0008002057fae */ /* 0x0001e8000d101d64 */
[----:B0-----:R-:W0:Y:S04]  /*c6a0*/  SHFL.IDX PT, R2, R23, 0x4, 0x181f ;  /* 0x00981f0017027f89 */ /* 0x001e2800000e0000 */
[----:B------:R-:W1:Y:S04]  /*c6b0*/  SHFL.IDX PT, R3, R24, 0x4, 0x181f ;  /* 0x00981f0018037f89 */ /* 0x000e6800000e0000 */
[----:B------:R-:W2:Y:S01]  /*c6c0*/  SHFL.IDX PT, R24, R24, 0x5, 0x181f ;  /* 0x00b81f0018187f89 */ /* 0x000ea200000e0000 */
[----:B0-----:R-:W-:-:S05]  /*c6d0*/  IADD3 R2, P2, R2, R0, RZ ;  /* 0x0000000002027210 */ /* 0x001fca0007f5e0ff */
[----:B-1----:R-:W-:Y:S01]  /*c6e0*/  IMAD.X R3, RZ, RZ, R3, P2 ;  /* 0x000000ffff037224 */ /* 0x002fe200010e0603 */
[----:B------:R-:W-:-:S13]  /*c6f0*/  ISETP.LT.OR P2, PT, R6, 0x41, !P1 ;  /* 0x000000410600780c */ /* 0x000fda0004f41670 */
[----:B------:R-:W-:Y:S01]  /*c700*/  LDGSTS.E.BYPASS.LTC128B.128 [R5+0x2400], desc[UR36][R2.64], !P2 ;  /* 0x0240000002057fae */ /* 0x000fe2000d101d64 */
[----:B------:R-:W-:-:S13]  /*c710*/  ISETP.LT.OR P2, PT, R6, 0x41, !P0 ;  /* 0x000000410600780c */ /* 0x000fda0004741670 */
[----:B------:R0:W-:Y:S04]  /*c720*/  LDGSTS.E.BYPASS.LTC128B.128 [R5+0x5400], desc[UR36][R2.64+0x80], !P2 ;  /* 0x0540008002057fae */ /* 0x0001e8000d101d64 */
[----:B0-2---:R0:W1:Y:S02]  /*c730*/  SHFL.IDX PT, R2, R23, 0x5, 0x181f ;  /* 0x00b81f0017027f89 */ /* 0x00506400000e0000 */
.L_x_387:
[C---:B------:R-:W-:Y:S01]  /*c740*/  ISETP.LT.OR P1, PT, R6.reuse, 0x51, !P1 ;  /* 0x000000510600780c */ /* 0x040fe20004f21670 */
[----:B------:R-:W-:Y:S01]  /*c750*/  ULDC.64 UR4, c[0x0][0x328] ;  /* 0x0000ca0000047ab9 */ /* 0x000fe20000000a00 */
[----:B------:R-:W-:Y:S01]  /*c760*/  ISETP.LT.OR P0, PT, R6, 0x51, !P0 ;  /* 0x000000510600780c */ /* 0x000fe20004701670 */
[----:B------:R-:W-:Y:S01]  /*c770*/  IMAD R9, R20, UR4, RZ ;  /* 0x0000000414097c24 */ /* 0x000fe2000f8e02ff */
[----:B-1----:R-:W-:-:S03]  /*c780*/  IADD3 R2, P2, R2, R0, RZ ;  /* 0x0000000002027210 */ /* 0x002fc60007f5e0ff */
[----:B------:R-:W-:Y:S02]  /*c790*/  IMAD R9, R8, UR5, R9 ;  /* 0x0000000508097c24 */ /* 0x000fe4000f8e0209 */
[----:B------:R-:W-:-:S05]  /*c7a0*/  IMAD.X R3, RZ, RZ, R24, P2 ;  /* 0x000000ffff037224 */ /* 0x000fca00010e0618 */
[----:B------:R-:W-:Y:S01]  /*c7b0*/  @!PT LDS RZ, [RZ] ;  /* 0x00000000fffff984 */ /* 0x000fe20000000800 */
[----:B------:R-:W-:Y:S01]  /*c7c0*/  @!PT LDS RZ, [RZ] ;  /* 0x00000000fffff984 */ /* 0x000fe20000000800 */
[----:B------:R-:W-:Y:S01]  /*c7d0*/  @!PT LDS RZ, [RZ] ;  /* 0x00000000fffff984 */ /* 0x000fe20000000800 */
[----:B------:R-:W-:Y:S04]  /*c7e0*/  LDGSTS.E.BYPASS.LTC128B.128 [R5+0x2c00], desc[UR36][R2.64], !P1 ;  /* 0x02c0000002057fae */ /* 0x000fe8000c901d64 */
[----:B------:R1:W-:Y:S01]  /*c7f0*/  LDGSTS.E.BYPASS.LTC128B.128 [R5+0x5c00], desc[UR36][R2.64+0x80], !P0 ;  /* 0x05c0008002057fae */ /* 0x0003e2000c101d64 */
[----:B------:R-:W-:Y:S01]  /*c800*/  PLOP3.LUT P0, PT, PT, PT, PT, 0x80, 0x0 ;  /* 0x000000000000781c */ /* 0x000fe20003f0f070 */
[----:B------:R-:W-:Y:S01]  /*c810*/  NOP ;  /* 0x0000000000007918 */ /* 0x000fe20000000000 */
[----:B-1----:R-:W-:Y:S01]  /*c820*/  IMAD.WIDE.U32 R2, R8, UR4, RZ ;  /* 0x0000000408027c25 */ /* 0x002fe2000f8e00ff */
[----:B------:R-:W-:-:S03]  /*c830*/  ULDC.64 UR4, c[0x0][0x338] ;  /* 0x0000ce0000047ab9 */ /* 0x000fc60000000a00 */
[----:B------:R-:W-:Y:S02]  /*c840*/  IMAD.IADD R3, R3, 0x1, R9 ;  /* 0x0000000103037824 */ /* 0x000fe400078e0209 */
[----:B------:R-:W-:Y:S02]  /*c850*/  IMAD R0, R21, UR4, RZ ;  /* 0x0000000415007c24 */ /* 0x000fe4000f8e02ff */
[----:B------:R-:W-:-:S04]  /*c860*/  IMAD.WIDE.U32 R2, R7, UR4, R2 ;  /* 0x0000000407027c25 */ /* 0x000fc8000f8e0002 */
[----:B------:R-:W-:-:S05]  /*c870*/  IMAD R9, R7, UR5, R0 ;  /* 0x0000000507097c24 */ /* 0x000fca000f8e0200 */
[----:B------:R-:W-:-:S07]  /*c880*/  IADD3 R9, R3, R9, RZ ;  /* 0x0000000903097210 */ /* 0x000fce0007ffe0ff */
.L_x_283:
        /* <DEDUP_REMOVED lines=11> */
.L_x_284:
        /* <DEDUP_REMOVED lines=8> */
[----:B------:R-:W-:Y:S01]  /*c9c0*/  VIADD R0, R26, 0xffffffff ;  /* 0xffffffff1a007836 */ /* 0x000fe20000000000 */
[C---:B0-----:R-:W-:Y:S01]  /*c9d0*/  LEA R23, P0, R2.reuse, UR4, 0x1 ;  /* 0x0000000402177c11 */ /* 0x041fe2000f8008ff */
[----:B------:R-:W-:Y:S02]  /*c9e0*/  IMAD.IADD R3, R5, 0x1, R3 ;  /* 0x0000000105037824 */ /* 0x000fe400078e0203 */
[----:B------:R-:W-:Y:S02]  /*c9f0*/  IMAD.MOV.U32 R10, RZ, RZ, R27 ;  /* 0x000000ffff0a7224 */ /* 0x000fe400078e001b */
[----:B------:R-:W-:Y:S01]  /*ca00*/  IMAD.MOV.U32 R30, RZ, RZ, R26 ;  /* 0x000000ffff1e7224 */ /* 0x000fe200078e001a */
[----:B------:R-:W-:Y:S02]  /*ca10*/  LEA.HI.X R24, R2, UR5, R3, 0x1, P0 ;  /* 0x0000000502187c11 */ /* 0x000fe400080f0c03 */
[----:B------:R-:W-:-:S13]  /*ca20*/  ISETP.GT.AND P0, PT, R26, RZ, PT ;  /* 0x000000ff1a00720c */ /* 0x000fda0003f04270 */
[----:B-1----:R-:W-:Y:S05]  /*ca30*/  @P0 BRA `(.L_x_285) ;  /* 0xfffffff000200947 */ /* 0x002fea000383ffff */
.L_x_272:
[----:B------:R-:W-:Y:S05]  /*ca40*/  BSYNC B0 ;  /* 0x0000000000007941 */ /* 0x000fea0003800000 */
.L_x_271:
[----:B------:R-:W1:Y:S01]  /*ca50*/  S2R R2, SR_TID.X ;  /* 0x0000000000027919 */ /* 0x000e620000002100 */
[----:B------:R-:W-:Y:S01]  /*ca60*/  BSSY B0, `(.L_x_286) ;  /* 0x0000010000007945 */ /* 0x000fe20003800000 */
[----:B-1----:R-:W-:-:S04]  /*ca70*/  LOP3.LUT R2, R2, 0x7f, RZ, 0xc0, !PT ;  /* 0x0000007f02027812 */ /* 0x002fc800078ec0ff */
[----:B------:R-:W-:-:S13]  /*ca80*/  ISETP.NE.AND P0, PT, R2, RZ, PT ;  /* 0x000000ff0200720c */ /* 0x000fda0003f05270 */
[----:B------:R-:W-:Y:S05]  /*ca90*/  @P0 BRA `(.L_x_287) ;  /* 0x0000000000300947 */ /* 0x000fea0003800000 */
[----:B------:R-:W1:Y:S01]  /*caa0*/  S2R R5, SR_LANEID ;  /* 0x0000000000057919 */ /* 0x000e620000000000 */
[----:B------:R-:W-:Y:S01]  /*cab0*/  VOTEU.ANY UR4, UPT, PT ;  /* 0x0000000000047886 */ /* 0x000fe200038e0100 */
[----:B0-----:R-:W0:Y:S01]  /*cac0*/  LDC.64 R2, c[0x0][0xc60] ;  /* 0x00031800ff027b82 */ /* 0x001e220000000a00 */
[----:B------:R-:W1:Y:S02]  /*cad0*/  FLO.U32 R0, UR4 ;  /* 0x0000000400007d00 */ /* 0x000e6400080e0000 */
[----:B-1----:R-:W-:-:S06]  /*cae0*/  ISETP.EQ.U32.AND P0, PT, R0, R5, PT ;  /* 0x000000050000720c */ /* 0x002fcc0003f02070 */
[----:B------:R-:W0:Y:S07]  /*caf0*/  POPC R5, UR4 ;  /* 0x0000000400057d09 */ /* 0x000e2e0008000000 */
[----:B0-----:R-:W2:Y:S01]  /*cb00*/  @P0 ATOMG.E.ADD.STRONG.GPU PT, R3, desc[UR36][R2.64], R5 ;  /* 0x00000005020309a8 */ /* 0x001ea200081ee1e4 */
[----:B------:R-:W0:Y:S02]  /*cb10*/  S2R R4, SR_LTMASK ;  /* 0x0000000000047919 */ /* 0x000e240000003900 */
[----:B0-----:R-:W-:-:S04]  /*cb20*/  LOP3.LUT R4, R4, UR4, RZ, 0xc0, !PT ;  /* 0x0000000404047c12 */ /* 0x001fc8000f8ec0ff */
[----:B------:R-:W0:Y:S01]  /*cb30*/  POPC R7, R4 ;  /* 0x0000000400077309 */ /* 0x000e220000000000 */
[----:B--2---:R-:W0:Y:S02]  /*cb40*/  SHFL.IDX PT, R0, R3, R0, 0x1f ;  /* 0x00001f0003007589 */ /* 0x004e2400000e0000 */
[----:B0-----:R-:W-:-:S07]  /*cb50*/  IADD3 R16, R0, UR38, R7 ;  /* 0x0000002600107c10 */ /* 0x001fce000fffe007 */
.L_x_287:
[----:B------:R-:W-:Y:S05]  /*cb60*/  BSYNC B0 ;  /* 0x0000000000007941 */ /* 0x000fea0003800000 */
.L_x_286:
[----:B------:R-:W2:Y:S02]  /*cb70*/  LDL R0, [R1+0x20] ;  /* 0x0000200001007983 */ /* 0x000ea40000100800 */
[----:B--2---:R-:W-:-:S13]  /*cb80*/  ISETP.NE.AND P0, PT, R0, 0x3, PT ;  /* 0x000000030000780c */ /* 0x004fda0003f05270 */
[----:B------:R-:W-:Y:S05]  /*cb90*/  @!P0 BRA `(.L_x_288) ;  /* 0x0000000000048947 */ /* 0x000fea0003800000 */
[----:B------:R-:W-:Y:S01]  /*cba0*/  BPT.TRAP 0x1 ;  /* 0x000000040000795c */ /* 0x000fe20000300000 */
.L_x_288:
[----:B------:R-:W-:Y:S01]  /*cbb0*/  IMAD R0, R27, 0x8, R22 ;  /* 0x000000081b007824 */ /* 0x000fe200078e0216 */
[----:B0-----:R-:W-:Y:S01]  /*cbc0*/  SHF.L.U32 R3, R28, 0x1f, RZ ;  /* 0x0000001f1c037819 */ /* 0x001fe200000006ff */
[----:B------:R-:W-:Y:S01]  /*cbd0*/  BSSY B0, `(.L_x_289) ;  /* 0x0000004000007945 */ /* 0x000fe20003800000 */
[----:B------:R-:W-:Y:S02]  /*cbe0*/  IMAD R5, R26, -0x60, R36 ;  /* 0xffffffa01a057824 */ /* 0x000fe400078e0224 */
[----:B------:R-:W0:Y:S02]  /*cbf0*/  SYNCS.PHASECHK.TRANS64.TRYWAIT P0, [R0+URZ+0x2a860], R3 ;  /* 0x02a86003000075a7 */ /* 0x000e24000800017f */
[----:B0-----:R-:W-:Y:S05]  /*cc00*/  @!P0 BRA `(.L_x_290) ;  /* 0x0000003800648947 */ /* 0x001fea0003800000 */
.L_x_388:
[----:B------:R-:W-:Y:S05]  /*cc10*/  BSYNC B0 ;  /* 0x0000000000007941 */ /* 0x000fea0003800000 */
.L_x_289:
[----:B------:R-:W1:Y:S01]  /*cc20*/  S2R R2, SR_TID.X ;  /* 0x0000000000027919 */ /* 0x000e620000002100 */
[----:B------:R-:W-:Y:S01]  /*cc30*/  UMOV UR4, 0xffffffff ;  /* 0xffffffff00047882 */ /* 0x000fe20000000000 */
[----:B------:R-:W-:Y:S01]  /*cc40*/  IMAD R7, R27, 0x3000, R33 ;  /* 0x000030001b077824 */ /* 0x000fe200078e0221 */
[----:B-1----:R-:W-:-:S04]  /*cc50*/  LOP3.LUT R2, R2, 0x7f, RZ, 0xc0, !PT ;  /* 0x0000007f02027812 */ /* 0x002fc800078ec0ff */
[----:B------:R-:W-:-:S04]  /*cc60*/  SHF.R.U32.HI R2, RZ, 0x3, R2 ;  /* 0x00000003ff027819 */ /* 0x000fc80000011602 */
[----:B------:R-:W-:Y:S01]  /*cc70*/  IADD3 R5, -R2, R5, RZ ;  /* 0x0000000502057210 */ /* 0x000fe20007ffe1ff */
[----:B------:R-:W-:Y:S06]  /*cc80*/  BRA.DIV UR4, `(.L_x_291) ;  /* 0x0000003a04587947 */ /* 0x000fec000b800000 */
[----:B------:R-:W1:Y:S01]  /*cc90*/  S2R R2, SR_TID.X ;  /* 0x0000000000027919 */ /* 0x000e620000002100 */
[----:B------:R-:W-:Y:S02]  /*cca0*/  LOP3.LUT P0, RZ, R29, 0x2, RZ, 0xc0, !PT ;  /* 0x000000021dff7812 */ /* 0x000fe4000780c0ff */
[----:B------:R-:W-:Y:S01]  /*ccb0*/  LEA R4, R7, R22, 0x1 ;  /* 0x0000001607047211 */ /* 0x000fe200078e08ff */
[----:B------:R-:W2:Y:S01]  /*ccc0*/  SHFL.IDX PT, R14, R23, RZ, 0x181f ;  /* 0x00181fff170e7589 */ /* 0x000ea200000e0000 */
[----:B------:R-:W-:-:S03]  /*ccd0*/  ISETP.LT.OR P3, PT, R5, 0x1, !P0 ;  /* 0x000000010500780c */ /* 0x000fc60004761670 */
[----:B0-----:R-:W0:Y:S04]  /*cce0*/  SHFL.IDX PT, R3, R24, RZ, 0x181f ;  /* 0x00181fff18037589 */ /* 0x001e2800000e0000 */
[----:B------:R-:W-:Y:S04]  /*ccf0*/  SHFL.IDX PT, R9, R23, 0x2, 0x181f ;  /* 0x00581f0017097f89 */ /* 0x000fe800000e0000 */
[----:B------:R-:W-:Y:S01]  /*cd00*/  SHFL.IDX PT, R7, R24, 0x2, 0x181f ;  /* 0x00581f0018077f89 */ /* 0x000fe200000e0000 */
[----:B-1----:R-:W-:Y:S01]  /*cd10*/  IMAD.SHL.U32 R8, R2, 0x8, RZ ;  /* 0x0000000802087824 */ /* 0x002fe200078e00ff */
[----:B------:R-:W-:-:S04]  /*cd20*/  LOP3.LUT R2, R29, 0x1, RZ, 0xc0, !PT ;  /* 0x000000011d027812 */ /* 0x000fc800078ec0ff */
[----:B------:R-:W-:Y:S02]  /*cd30*/  LOP3.LUT R8, R8, 0x38, RZ, 0xc0, !PT ;  /* 0x0000003808087812 */ /* 0x000fe400078ec0ff */
[----:B------:R-:W-:-:S03]  /*cd40*/  ISETP.NE.U32.AND P1, PT, R2, 0x1, PT ;  /* 0x000000010200780c */ /* 0x000fc60003f25070 */
[----:B------:R-:W-:Y:S01]  /*cd50*/  IMAD.SHL.U32 R6, R8, 0x2, RZ ;  /* 0x0000000208067824 */ /* 0x000fe200078e00ff */
[----:B------:R-:W-:Y:S01]  /*cd60*/  ISETP.LT.OR P2, PT, R5, 0x1, P1 ;  /* 0x000000010500780c */ /* 0x000fe20000f41670 */
[----:B------:R-:W-:Y:S03]  /*cd70*/  SHFL.IDX PT, R8, R24, 0x1, 0x181f ;  /* 0x00381f0018087f89 */ /* 0x000fe600000e0000 */
[----:B--2---:R-:W-:Y:S02]  /*cd80*/  IADD3 R2, P4, R14, R6, RZ ;  /* 0x000000060e027210 */ /* 0x004fe40007f9e0ff */
[----:B------:R-:W1:Y:S03]  /*cd90*/  SHFL.IDX PT, R14, R23, 0x1, 0x181f ;  /* 0x00381f00170e7f89 */ /* 0x000e6600000e0000 */
[----:B0-----:R-:W-:-:S05]  /*cda0*/  IMAD.X R3, RZ, RZ, R3, P4 ;  /* 0x000000ffff037224 */ /* 0x001fca00020e0603 */
[----:B------:R-:W-:Y:S01]  /*cdb0*/  LDGSTS.E.BYPASS.LTC128B.128 [R4+0x400], desc[UR36][R2.64], !P2 ;  /* 0x0040000002047fae */ /* 0x000fe2000d101d64 */
[----:B------:R-:W-:-:S03]  /*cdc0*/  ISETP.LT.OR P2, PT, R5, 0x11, P1 ;  /* 0x000000110500780c */ /* 0x000fc60000f41670 */
[----:B------:R1:W-:Y:S01]  /*cdd0*/  LDGSTS.E.BYPASS.LTC128B.128 [R4+0x3400], desc[UR36][R2.64+0x80], !P3 ;  /* 0x0340008002047fae */ /* 0x0003e2000d901d64 */
[C---:B------:R-:W-:Y:S02]  /*cde0*/  ISETP.LT.OR P3, PT, R5.reuse, 0x11, !P0 ;  /* 0x000000110500780c */ /* 0x040fe40004761670 */
[----:B-1----:R-:W-:Y:S02]  /*cdf0*/  IADD3 R2, P4, R14, R6, RZ ;  /* 0x000000060e027210 */ /* 0x002fe40007f9e0ff */
[----:B------:R-:W0:Y:S03]  /*ce00*/  SHFL.IDX PT, R14, R23, 0x3, 0x181f ;  /* 0x00781f00170e7f89 */ /* 0x000e2600000e0000 */
[----:B------:R-:W-:Y:S02]  /*ce10*/  IMAD.X R3, RZ, RZ, R8, P4 ;  /* 0x000000ffff037224 */ /* 0x000fe400020e0608 */
[----:B------:R-:W1:Y:S04]  /*ce20*/  SHFL.IDX PT, R8, R24, 0x3, 0x181f ;  /* 0x00781f0018087f89 */ /* 0x000e6800000e0000 */
[----:B------:R-:W-:Y:S01]  /*ce30*/  LDGSTS.E.BYPASS.LTC128B.128 [R4+0xc00], desc[UR36][R2.64], !P2 ;  /* 0x00c0000002047fae */ /* 0x000fe2000d101d64 */
[----:B------:R-:W-:-:S03]  /*ce40*/  ISETP.LT.OR P2, PT, R5, 0x21, P1 ;  /* 0x000000210500780c */ /* 0x000fc60000f41670 */
[----:B------:R2:W-:Y:S01]  /*ce50*/  LDGSTS.E.BYPASS.LTC128B.128 [R4+0x3c00], desc[UR36][R2.64+0x80], !P3 ;  /* 0x03c0008002047fae */ /* 0x0005e2000d901d64 */
[----:B------:R-:W-:Y:S02]  /*ce60*/  ISETP.LT.OR P3, PT, R5, 0x21, !P0 ;  /* 0x000000210500780c */ /* 0x000fe40004761670 */
[----:B--2---:R-:W-:Y:S02]  /*ce70*/  IADD3 R2, P4, R9, R6, RZ ;  /* 0x0000000609027210 */ /* 0x004fe40007f9e0ff */
[----:B------:R-:W2:Y:S03]  /*ce80*/  SHFL.IDX PT, R9, R23, 0x4, 0x181f ;  /* 0x00981f0017097f89 */ /* 0x000ea600000e0000 */
[----:B------:R-:W-:Y:S02]  /*ce90*/  IMAD.X R3, RZ, RZ, R7, P4 ;  /* 0x000000ffff037224 */ /* 0x000fe400020e0607 */
[----:B------:R-:W3:Y:S04]  /*cea0*/  SHFL.IDX PT, R7, R24, 0x4, 0x181f ;  /* 0x00981f0018077f89 */ /* 0x000ee800000e0000 */
[----:B------:R-:W-:Y:S01]  /*ceb0*/  LDGSTS.E.BYPASS.LTC128B.128 [R4+0x1400], desc[UR36][R2.64], !P2 ;  /* 0x0140000002047fae */ /* 0x000fe2000d101d64 */
[----:B------:R-:W-:-:S03]  /*cec0*/  ISETP.LT.OR P2, PT, R5, 0x31, P1 ;  /* 0x000000310500780c */ /* 0x000fc60000f41670 */
[----:B------:R0:W-:Y:S01]  /*ced0*/  LDGSTS.E.BYPASS.LTC128B.128 [R4+0x4400], desc[UR36][R2.64+0x80], !P3 ;  /* 0x0440008002047fae */ /* 0x0001e2000d901d64 */
[----:B------:R-:W-:-:S03]  /*cee0*/  ISETP.LT.OR P3, PT, R5, 0x31, !P0 ;  /* 0x000000310500780c */ /* 0x000fc60004761670 */
[----:B------:R-:W4:Y:S01]  /*cef0*/  SHFL.IDX PT, R24, R24, 0x5, 0x181f ;  /* 0x00b81f0018187f89 */ /* 0x000f2200000e0000 */
[----:B0-----:R-:W-:-:S03]  /*cf00*/  IADD3 R2, P4, R14, R6, RZ ;  /* 0x000000060e027210 */ /* 0x001fc60007f9e0ff */
[----:B------:R0:W0:Y:S02]  /*cf10*/  SHFL.IDX PT, R14, R23, 0x5, 0x181f ;  /* 0x00b81f00170e7f89 */ /* 0x00002400000e0000 */
[----:B-1----:R-:W-:-:S05]  /*cf20*/  IMAD.X R3, RZ, RZ, R8, P4 ;  /* 0x000000ffff037224 */ /* 0x002fca00020e0608 */
[----:B------:R-:W-:Y:S01]  /*cf30*/  LDGSTS.E.BYPASS.LTC128B.128 [R4+0x1c00], desc[UR36][R2.64], !P2 ;  /* 0x01c0000002047fae */ /* 0x000fe2000d101d64 */
[----:B------:R-:W-:-:S03]  /*cf40*/  ISETP.LT.OR P2, PT, R5, 0x41, P1 ;  /* 0x000000410500780c */ /* 0x000fc60000f41670 */
[----:B------:R2:W-:Y:S01]  /*cf50*/  LDGSTS.E.BYPASS.LTC128B.128 [R4+0x4c00], desc[UR36][R2.64+0x80], !P3 ;  /* 0x04c0008002047fae */ /* 0x0005e2000d901d64 */
[----:B------:R-:W-:Y:S02]  /*cf60*/  ISETP.LT.OR P3, PT, R5, 0x41, !P0 ;  /* 0x000000410500780c */ /* 0x000fe40004761670 */
[----:B--2---:R-:W-:-:S04]  /*cf70*/  IADD3 R2, P4, R9, R6, RZ ;  /* 0x0000000609027210 */ /* 0x004fc80007f9e0ff */
[----:B---3--:R-:W-:-:S05]  /*cf80*/  IADD3.X R3, RZ, R7, RZ, P4, !PT ;  /* 0x00000007ff037210 */ /* 0x008fca00027fe4ff */
[----:B------:R1:W-:Y:S04]  /*cf90*/  LDGSTS.E.BYPASS.LTC128B.128 [R4+0x2400], desc[UR36][R2.64], !P2 ;  /* 0x0240000002047fae */ /* 0x0003e8000d101d64 */
[----:B0---4-:R1:W-:Y:S02]  /*cfa0*/  LDGSTS.E.BYPASS.LTC128B.128 [R4+0x5400], desc[UR36][R2.64+0x80], !P3 ;  /* 0x0540008002047fae */ /* 0x0113e4000d901d64 */
.L_x_402:
[C---:B------:R-:W-:Y:S02]  /*cfb0*/  ISETP.LT.OR P1, PT, R5.reuse, 0x51, P1 ;  /* 0x000000510500780c */ /* 0x040fe40000f21670 */
[----:B------:R-:W-:Y:S02]  /*cfc0*/  ISETP.LT.OR P0, PT, R5, 0x51, !P0 ;  /* 0x000000510500780c */ /* 0x000fe40004701670 */
[----:B-1----:R-:W-:-:S05]  /*cfd0*/  IADD3 R2, P2, R14, R6, RZ ;  /* 0x000000060e027210 */ /* 0x002fca0007f5e0ff */
[----:B------:R-:W-:-:S05]  /*cfe0*/  IMAD.X R3, RZ, RZ, R24, P2 ;  /* 0x000000ffff037224 */ /* 0x000fca00010e0618 */
[----:B------:R-:W-:Y:S01]  /*cff0*/  @!PT LDS RZ, [RZ] ;  /* 0x00000000fffff984 */ /* 0x000fe20000000800 */
[----:B------:R-:W-:Y:S01]  /*d000*/  @!PT LDS RZ, [RZ] ;  /* 0x00000000fffff984 */ /* 0x000fe20000000800 */
[----:B------:R-:W-:Y:S01]  /*d010*/  @!PT LDS RZ, [RZ] ;  /* 0x00000000fffff984 */ /* 0x000fe20000000800 */
[----:B------:R0:W-:Y:S04]  /*d020*/  LDGSTS.E.BYPASS.LTC128B.128 [R4+0x2c00], desc[UR36][R2.64], !P1 ;  /* 0x02c0000002047fae */ /* 0x0001e8000c901d64 */
[----:B------:R0:W-:Y:S01]  /*d030*/  LDGSTS.E.BYPASS.LTC128B.128 [R4+0x5c00], desc[UR36][R2.64+0x80], !P0 ;  /* 0x05c0008002047fae */ /* 0x0001e2000c101d64 */
[----:B------:R-:W-:Y:S01]  /*d040*/  PLOP3.LUT P0, PT, PT, PT, PT, 0x80, 0x0 ;  /* 0x000000000000781c */ /* 0x000fe20003f0f070 */
[----:B------:R-:W-:-:S12]  /*d050*/  NOP ;  /* 0x0000000000007918 */ /* 0x000fd80000000000 */
.L_x_292:
[----:B------:R-:W-:Y:S02]  /*d060*/  PLOP3.LUT P1, PT, P1, P0, PT, 0xa2, 0x0 ;  /* 0x000000000000781c */ /* 0x000fe40000f21472 */
[----:B------:R-:W-:-:S08]  /*d070*/  @P0 R2UR P1, UR4, R0 ;  /* 0x00000000000402ca */ /* 0x000fd00000020000 */
[----:B------:R-:W-:-:S05]  /*d080*/  @P0 PLOP3.LUT P0, PT, P1, PT, PT, 0x80, 0x0 ;  /* 0x000000000000081c */ /* 0x000fca0000f0f070 */
[----:B------:R-:W-:Y:S01]  /*d090*/  @!P1 SYNCS.ARRIVE.TRANS64.RED.A0T1 RZ, [UR4+0x2a850], RZ ;  /* 0x02a850ffffff99a7 */ /* 0x000fe20008200404 */
[----:B------:R-:W-:Y:S07]  /*d0a0*/  @!P1 ARRIVES.LDGSTSBAR.64.TRANSCNT [UR4+0x2a850] ;  /* 0x02a85000ff0099b0 */ /* 0x000fee0008000a84 */
[----:B------:R-:W-:Y:S05]  /*d0b0*/  @P0 BRA.U.ANY `(.L_x_292) ;  /* 0xfffffffd00e80947 */ /* 0x000fea000393ffff */
[----:B------:R-:W-:Y:S01]  /*d0c0*/  NOP ;  /* 0x0000000000007918 */ /* 0x000fe20000000000 */
[----:B0-----:R-:W2:Y:S02]  /*d0d0*/  LDL R2, [R1+0x20] ;  /* 0x0000200001027983 */ /* 0x001ea40000100800 */
[----:B--2---:R-:W-:-:S13]  /*d0e0*/  ISETP.NE.AND P2, PT, R2, 0x3, PT ;  /* 0x000000030200780c */ /* 0x004fda0003f45270 */
[----:B------:R-:W-:Y:S05]  /*d0f0*/  @!P2 BRA `(.L_x_293) ;  /* 0x000000000004a947 */ /* 0x000fea0003800000 */
[----:B------:R-:W-:Y:S01]  /*d100*/  BPT.TRAP 0x1 ;  /* 0x000000040000795c */ /* 0x000fe20000300000 */
.L_x_293:
[----:B------:R0:W-:Y:S01]  /*d110*/  SYNCS.ARRIVE.TRANS64.A1T0 RZ, [R0+URZ+0x2a850], RZ ;  /* 0x02a850ff00ff79a7 */ /* 0x0001e2000810003f */
[----:B------:R-:W-:-:S05]  /*d120*/  VIADD R27, R27, 0x1 ;  /* 0x000000011b1b7836 */ /* 0x000fca0000000000 */
[----:B------:R-:W-:-:S04]  /*d130*/  ISETP.NE.AND P0, PT, R27, 0x2, PT ;  /* 0x000000021b00780c */ /* 0x000fc80003f05270 */
[----:B------:R-:W-:Y:S02]  /*d140*/  SEL R3, RZ, 0x1, P0 ;  /* 0x00000001ff037807 */ /* 0x000fe40000000000 */
[----:B------:R-:W-:Y:S02]  /*d150*/  SEL R27, R27, RZ, P0 ;  /* 0x000000ff1b1b7207 */ /* 0x000fe40000000000 */
[----:B0-----:R-:W-:-:S07]  /*d160*/  LOP3.LUT R28, R28, R3, RZ, 0x3c, !PT ;  /* 0x000000031c1c7212 */ /* 0x001fce00078e3cff */
.L_x_250:
[----:B------:R-:W-:Y:S05]  /*d170*/  BSYNC B7 ;  /* 0x0000000000077941 */ /* 0x000fea0003800000 */
.L_x_248:
[----:B------:R-:W-:-:S13]  /*d180*/  LOP3.LUT P0, RZ, R25, 0x80, RZ, 0xc0, !PT ;  /* 0x0000008019ff7812 */ /* 0x000fda000780c0ff */
[----:B------:R-:W-:Y:S05]  /*d190*/  @!P0 BRA `(.L_x_294) ;  /* 0x0000000000248947 */ /* 0x000fea0003800000 */
[----:B------:R-:W-:Y:S05]  /*d1a0*/  WARPSYNC.ALL ;  /* 0x0000000000007948 */ /* 0x000fea0003800000 */
[----:B------:R-:W1:Y:S08]  /*d1b0*/  S2UR UR5, SR_CgaCtaId ;  /* 0x00000000000579c3 */ /* 0x000e700000008800 */
[----:B------:R-:W-:Y:S06]  /*d1c0*/  BAR.SYNC.DEFER_BLOCKING 0x5, 0x180 ;  /* 0x0146000000007b1d */ /* 0x000fec0000010000 */
[----:B------:R-:W-:-:S02]  /*d1d0*/  UMOV UR4, 0x400 ;  /* 0x0000040000047882 */ /* 0x000fc40000000000 */
[----:B-1----:R-:W-:-:S06]  /*d1e0*/  ULEA UR4, UR5, UR4, 0x18 ;  /* 0x0000000405047291 */ /* 0x002fcc000f8ec03f */
[----:B------:R-:W-:-:S05]  /*d1f0*/  IMAD.U32 R22, RZ, RZ, UR4 ;  /* 0x00000004ff167e24 */ /* 0x000fca000f8e00ff */
[----:B------:R1:W2:Y:S01]  /*d200*/  LDS.128 R16, [R22+0x2a8d0] ;  /* 0x02a8d00016107984 */ /* 0x0002a20000000c00 */
[----:B------:R-:W-:Y:S06]  /*d210*/  BAR.ARV 0x4, 0x180 ;  /* 0x0106000000007b1d */ /* 0x000fec0000002000 */
[----:B------:R-:W-:Y:S05]  /*d220*/  BRA `(.L_x_295) ;  /* 0x0000000800407947 */ /* 0x000fea0003800000 */
.L_x_294:
[----:B------:R-:W1:Y:S01]  /*d230*/  S2R R0, SR_TID.X ;  /* 0x0000000000007919 */ /* 0x000e620000002100 */
[----:B------:R-:W-:Y:S01]  /*d240*/  UMOV UR4, 0xffffffff ;  /* 0xffffffff00047882 */ /* 0x000fe20000000000 */
[----:B-1----:R-:W-:-:S04]  /*d250*/  LOP3.LUT R8, R0, 0x1f, RZ, 0xc0, !PT ;  /* 0x0000001f00087812 */ /* 0x002fc800078ec0ff */
[----:B------:R-:W-:Y:S01]  /*d260*/  ISETP.NE.AND P0, PT, R8, 0x1f, PT ;  /* 0x0000001f0800780c */ /* 0x000fe20003f05270 */
[----:B------:R-:W-:-:S12]  /*d270*/  BRA.DIV UR4, `(.L_x_296) ;  /* 0x0000003a04c87947 */ /* 0x000fd8000b800000 */
[----:B------:R-:W-:Y:S01]  /*d280*/  IADD3 R5, R19, R8, RZ ;  /* 0x0000000813057210 */ /* 0x000fe20007ffe0ff */
[----:B------:R-:W-:-:S03]  /*d290*/  ULDC UR4, c[0x0][0xc3c] ;  /* 0x00030f0000047ab9 */ /* 0x000fc60000000800 */
[----:B------:R-:W-:-:S13]  /*d2a0*/  ISETP.GE.OR P1, PT, R5, UR4, !P0 ;  /* 0x0000000405007c0c */ /* 0x000fda000c726670 */
[----:B------:R-:W1:Y:S02]  /*d2b0*/  @!P1 LDC.64 R2, c[0x0][0xc80] ;  /* 0x00032000ff029b82 */ /* 0x000e640000000a00 */
[----:B-1----:R-:W-:-:S06]  /*d2c0*/  @!P1 IMAD.WIDE R2, R5, 0x4, R2 ;  /* 0x0000000405029825 */ /* 0x002fcc00078e0202 */
[----:B------:R-:W2:Y:S01]  /*d2d0*/  @!P1 LDG.E R2, desc[UR36][R2.64] ;  /* 0x0000002402029981 */ /* 0x000ea2000c1e1900 */
[----:B------:R-:W-:Y:S01]  /*d2e0*/  IMAD.MOV.U32 R4, RZ, RZ, RZ ;  /* 0x000000ffff047224 */ /* 0x000fe200078e00ff */
[C---:B------:R-:W-:Y:S02]  /*d2f0*/  ISETP.GE.U32.AND P2, PT, R8.reuse, 0x2, PT ;  /* 0x000000020800780c */ /* 0x040fe40003f46070 */
[C---:B------:R-:W-:Y:S01]  /*d300*/  ISETP.GE.U32.AND P3, PT, R8.reuse, 0x4, PT ;  /* 0x000000040800780c */ /* 0x040fe20003f66070 */
[----:B------:R-:W-:Y:S01]  /*d310*/  SHFL.IDX PT, R0, R16, 0x1, 0x1f ;  /* 0x00201f0010007f89 */ /* 0x000fe200000e0000 */
[C---:B------:R-:W-:Y:S02]  /*d320*/  ISETP.GE.U32.AND P4, PT, R8.reuse, 0x8, PT ;  /* 0x000000080800780c */ /* 0x040fe40003f86070 */
[C---:B------:R-:W-:Y:S01]  /*d330*/  ISETP.GE.U32.AND P5, PT, R8.reuse, 0x10, PT ;  /* 0x000000100800780c */ /* 0x040fe20003fa6070 */
[----:B--2---:R-:W-:Y:S01]  /*d340*/  @!P1 IMAD.MOV.U32 R4, RZ, RZ, R2 ;  /* 0x000000ffff049224 */ /* 0x004fe200078e0002 */
[----:B------:R-:W-:-:S04]  /*d350*/  ISETP.NE.AND P1, PT, R8, RZ, PT ;  /* 0x000000ff0800720c */ /* 0x000fc80003f25270 */
[----:B------:R-:W1:Y:S02]  /*d360*/  SHFL.UP PT, R14, R4, 0x1, RZ ;  /* 0x04200000040e7989 */ /* 0x000e6400000e00ff */
[----:B-1----:R-:W-:-:S05]  /*d370*/  SEL R5, R14, RZ, P1 ;  /* 0x000000ff0e057207 */ /* 0x002fca0000800000 */
[----:B------:R-:W-:Y:S02]  /*d380*/  IMAD.IADD R6, R4, 0x1, R5 ;  /* 0x0000000104067824 */ /* 0x000fe400078e0205 */
[----:B------:R-:W-:Y:S04]  /*d390*/  SHFL.IDX PT, R5, R16, RZ, 0x1f ;  /* 0x00001fff10057589 */ /* 0x000fe800000e0000 */
[----:B------:R-:W1:Y:S02]  /*d3a0*/  SHFL.UP PT, R14, R6, 0x2, RZ ;  /* 0x04400000060e7989 */ /* 0x000e6400000e00ff */
[----:B-1----:R-:W-:-:S04]  /*d3b0*/  SEL R7, R14, RZ, P2 ;  /* 0x000000ff0e077207 */ /* 0x002fc80001000000 */
[----:B------:R-:W-:-:S05]  /*d3c0*/  IADD3 R7, R6, R7, RZ ;  /* 0x0000000706077210 */ /* 0x000fca0007ffe0ff */
[----:B------:R-:W1:Y:S02]  /*d3d0*/  SHFL.UP PT, R14, R7, 0x4, RZ ;  /* 0x04800000070e7989 */ /* 0x000e6400000e00ff */
[----:B-1----:R-:W-:-:S05]  /*d3e0*/  SEL R2, R14, RZ, P3 ;  /* 0x000000ff0e027207 */ /* 0x002fca0001800000 */
[----:B------:R-:W-:-:S05]  /*d3f0*/  IMAD.IADD R2, R7, 0x1, R2 ;  /* 0x0000000107027824 */ /* 0x000fca00078e0202 */
[----:B------:R-:W1:Y:S02]  /*d400*/  SHFL.UP PT, R14, R2, 0x8, RZ ;  /* 0x05000000020e7989 */ /* 0x000e6400000e00ff */
[----:B-1----:R-:W-:-:S05]  /*d410*/  SEL R3, R14, RZ, P4 ;  /* 0x000000ff0e037207 */ /* 0x002fca0002000000 */
[----:B------:R-:W-:-:S05]  /*d420*/  IMAD.IADD R3, R2, 0x1, R3 ;  /* 0x0000000102037824 */ /* 0x000fca00078e0203 */
[----:B------:R-:W1:Y:S02]  /*d430*/  SHFL.UP PT, R14, R3, 0x10, RZ ;  /* 0x06000000030e7989 */ /* 0x000e6400000e00ff */
[----:B-1----:R-:W-:-:S05]  /*d440*/  SEL R6, R14, RZ, P5 ;  /* 0x000000ff0e067207 */ /* 0x002fca0002800000 */
[----:B------:R-:W-:-:S05]  /*d450*/  IMAD.IADD R6, R3, 0x1, R6 ;  /* 0x0000000103067824 */ /* 0x000fca00078e0206 */
[----:B------:R1:W2:Y:S02]  /*d460*/  SHFL.IDX PT, R14, R6, 0x1f, 0x1f ;  /* 0x03e01f00060e7f89 */ /* 0x0002a400000e0000 */
.L_x_412:
[----:B------:R-:W-:Y:S02]  /*d470*/  ULDC UR4, c[0x0][0xc38] ;  /* 0x00030e0000047ab9 */ /* 0x000fe40000000800 */
[----:B------:R-:W-:-:S05]  /*d480*/  MOV R7, UR4 ;  /* 0x0000000400077c02 */ /* 0x000fca0008000f00 */
[----:B--2---:R-:W-:-:S04]  /*d490*/  IMAD R3, R14, R7, RZ ;  /* 0x000000070e037224 */ /* 0x004fc800078e02ff */
[----:B------:R-:W-:-:S05]  /*d4a0*/  IMAD.IADD R8, R0, 0x1, R3 ;  /* 0x0000000100087824 */ /* 0x000fca00078e0203 */
[----:B------:R-:W-:-:S13]  /*d4b0*/  ISETP.GT.AND P6, PT, R8, R5, PT ;  /* 0x000000050800720c */ /* 0x000fda0003fc4270 */
[----:B------:R-:W-:Y:S05]  /*d4c0*/  @P6 BRA `(.L_x_297) ;  /* 0x00000000009c6947 */ /* 0x000fea0003800000 */
.L_x_302:
[----:B------:R-:W2:Y:S01]  /*d4d0*/  LDC R0, c[0x0][0xc3c] ;  /* 0x00030f00ff007b82 */ /* 0x000ea20000000800 */
[----:B------:R-:W-:-:S05]  /*d4e0*/  VIADD R19, R19, 0x1f ;  /* 0x0000001f13137836 */ /* 0x000fca0000000000 */
[----:B--2---:R-:W-:-:S13]  /*d4f0*/  ISETP.GE.AND P6, PT, R19, R0, PT ;  /* 0x000000001300720c */ /* 0x004fda0003fc6270 */
[----:B------:R-:W-:Y:S05]  /*d500*/  @P6 BRA `(.L_x_298) ;  /* 0x0000000400446947 */ /* 0x000fea0003800000 */
[----:B------:R-:W2:Y:S01]  /*d510*/  S2R R2, SR_TID.X ;  /* 0x0000000000027919 */ /* 0x000ea20000002100 */
[----:B------:R-:W-:Y:S01]  /*d520*/  BSSY B0, `(.L_x_299) ;  /* 0x0000009000007945 */ /* 0x000fe20003800000 */
[----:B------:R-:W-:Y:S02]  /*d530*/  MOV R4, RZ ;  /* 0x000000ff00047202 */ /* 0x000fe40000000f00 */
[----:B--2---:R-:W-:-:S05]  /*d540*/  LOP3.LUT R2, R2, 0x1f, RZ, 0xc0, !PT ;  /* 0x0000001f02027812 */ /* 0x004fca00078ec0ff */
[----:B------:R-:W-:-:S05]  /*d550*/  IMAD.IADD R7, R19, 0x1, R2 ;  /* 0x0000000113077824 */ /* 0x000fca00078e0202 */
[----:B------:R-:W-:-:S13]  /*d560*/  ISETP.GE.OR P6, PT, R7, R0, !P0 ;  /* 0x000000000700720c */ /* 0x000fda00047c6670 */
[----:B------:R-:W-:Y:S05]  /*d570*/  @P6 BRA `(.L_x_300) ;  /* 0x00000000000c6947 */ /* 0x000fea0003800000 */
[----:B------:R-:W2:Y:S02]  /*d580*/  LDC.64 R2, c[0x0][0xc80] ;  /* 0x00032000ff027b82 */ /* 0x000ea40000000a00 */
[----:B--2---:R-:W-:-:S05]  /*d590*/  IMAD.WIDE R2, R7, 0x4, R2 ;  /* 0x0000000407027825 */ /* 0x004fca00078e0202 */
[----:B------:R2:W5:Y:S02]  /*d5a0*/  LDG.E R4, desc[UR36][R2.64] ;  /* 0x0000002402047981 */ /* 0x000564000c1e1900 */
.L_x_300:
[----:B------:R-:W-:Y:S05]  /*d5b0*/  BSYNC B0 ;  /* 0x0000000000007941 */ /* 0x000fea0003800000 */
.L_x_299:
[----:B------:R-:W-:-:S03]  /*d5c0*/  UMOV UR4, 0xffffffff ;  /* 0xffffffff00047882 */ /* 0x000fc60000000000 */
[----:B------:R-:W-:Y:S05]  /*d5d0*/  BRA.DIV UR4, `(.L_x_301) ;  /* 0x0000003e04147947 */ /* 0x000fea000b800000 */
[----:B-----5:R-:W3:Y:S02]  /*d5e0*/  SHFL.UP PT, R14, R4, 0x1, RZ ;  /* 0x04200000040e7989 */ /* 0x020ee400000e00ff */
[----:B---3--:R-:W-:-:S05]  /*d5f0*/  SEL R13, R14, RZ, P1 ;  /* 0x000000ff0e0d7207 */ /* 0x008fca0000800000 */
[----:B------:R-:W-:-:S05]  /*d600*/  IMAD.IADD R13, R4, 0x1, R13 ;  /* 0x00000001040d7824 */ /* 0x000fca00078e020d */
[----:B------:R-:W3:Y:S02]  /*d610*/  SHFL.UP PT, R14, R13, 0x2, RZ ;  /* 0x044000000d0e7989 */ /* 0x000ee400000e00ff */
[----:B---3--:R-:W-:-:S05]  /*d620*/  SEL R0, R14, RZ, P2 ;  /* 0x000000ff0e007207 */ /* 0x008fca0001000000 */
[----:B------:R-:W-:-:S05]  /*d630*/  IMAD.IADD R0, R13, 0x1, R0 ;  /* 0x000000010d007824 */ /* 0x000fca00078e0200 */
[----:B------:R-:W2:Y:S02]  /*d640*/  SHFL.UP PT, R14, R0, 0x4, RZ ;  /* 0x04800000000e7989 */ /* 0x000ea400000e00ff */
[----:B--2---:R-:W-:-:S05]  /*d650*/  SEL R3, R14, RZ, P3 ;  /* 0x000000ff0e037207 */ /* 0x004fca0001800000 */
[----:B------:R-:W-:-:S05]  /*d660*/  IMAD.IADD R2, R0, 0x1, R3 ;  /* 0x0000000100027824 */ /* 0x000fca00078e0203 */
[----:B------:R-:W2:Y:S02]  /*d670*/  SHFL.UP PT, R14, R2, 0x8, RZ ;  /* 0x05000000020e7989 */ /* 0x000ea400000e00ff */
[----:B--2---:R-:W-:-:S04]  /*d680*/  SEL R3, R14, RZ, P4 ;  /* 0x000000ff0e037207 */ /* 0x004fc80002000000 */
[----:B------:R-:W-:-:S05]  /*d690*/  IADD3 R3, R2, R3, RZ ;  /* 0x0000000302037210 */ /* 0x000fca0007ffe0ff */
[----:B------:R-:W1:Y:S02]  /*d6a0*/  SHFL.UP PT, R14, R3, 0x10, RZ ;  /* 0x06000000030e7989 */ /* 0x000e6400000e00ff */
[----:B-1----:R-:W-:-:S05]  /*d6b0*/  SEL R6, R14, RZ, P5 ;  /* 0x000000ff0e067207 */ /* 0x002fca0002800000 */
[----:B------:R-:W-:-:S05]  /*d6c0*/  IMAD.IADD R6, R3, 0x1, R6 ;  /* 0x0000000103067824 */ /* 0x000fca00078e0206 */
[----:B------:R1:W2:Y:S02]  /*d6d0*/  SHFL.IDX PT, R14, R6, 0x1f, 0x1f ;  /* 0x03e01f00060e7f89 */ /* 0x0002a400000e0000 */
.L_x_420:
[----:B------:R-:W-:Y:S02]  /*d6e0*/  ULDC UR4, c[0x0][0xc38] ;  /* 0x00030e0000047ab9 */ /* 0x000fe40000000800 */
[----:B------:R-:W-:-:S04]  /*d6f0*/  IMAD.U32 R7, RZ, RZ, UR4 ;  /* 0x00000004ff077e24 */ /* 0x000fc8000f8e00ff */
[----:B--2---:R-:W-:-:S04]  /*d700*/  IMAD R3, R14, R7, RZ ;  /* 0x000000070e037224 */ /* 0x004fc800078e02ff */
[----:B------:R-:W-:-:S05]  /*d710*/  IMAD.IADD R8, R3, 0x1, R8 ;  /* 0x0000000103087824 */ /* 0x000fca00078e0208 */
[----:B------:R-:W-:-:S13]  /*d720*/  ISETP.GT.AND P6, PT, R8, R5, PT ;  /* 0x000000050800720c */ /* 0x000fda0003fc4270 */
[----:B------:R-:W-:Y:S05]  /*d730*/  @!P6 BRA `(.L_x_302) ;  /* 0xfffffffc0064e947 */ /* 0x000fea000383ffff */
.L_x_297:
[----:B------:R-:W-:Y:S01]  /*d740*/  IADD3 R8, -R3, R8, RZ ;  /* 0x0000000803087210 */ /* 0x000fe20007ffe1ff */
[----:B------:R-:W-:-:S04]  /*d750*/  UMOV UR4, 0xffffffff ;  /* 0xffffffff00047882 */ /* 0x000fc80000000000 */
[----:B------:R-:W-:-:S05]  /*d760*/  IMAD R0, R6, R7, R8 ;  /* 0x0000000706007224 */ /* 0x000fca00078e0208 */
[----:B------:R-:W-:Y:S01]  /*d770*/  ISETP.GT.AND P6, PT, R0, R5, PT ;  /* 0x000000050000720c */ /* 0x000fe20003fc4270 */
[----:B------:R-:W-:-:S12]  /*d780*/  BRA.DIV UR4, `(.L_x_303) ;  /* 0x0000003e04647947 */ /* 0x000fd8000b800000 */
[----:B------:R-:W-:-:S04]  /*d790*/  VOTE.ANY R2, PT, !P6 ;  /* 0x0000000000027806 */ /* 0x000fc800070e0100 */
[----:B------:R-:W2:Y:S02]  /*d7a0*/  POPC R0, R2 ;  /* 0x0000000200007309 */ /* 0x000ea40000000000 */
[----:B--2---:R2:W3:Y:S02]  /*d7b0*/  SHFL.IDX PT, R4, R4, R0, 0x1f ;  /* 0x00001f0004047589 */ /* 0x0044e400000e0000 */
.L_x_424:
[----:B------:R-:W-:Y:S01]  /*d7c0*/  ISETP.NE.AND P0, PT, R2, RZ, PT ;  /* 0x000000ff0200720c */ /* 0x000fe20003f05270 */
[----:B------:R-:W-:-:S12]  /*d7d0*/  IMAD.MOV.U32 R14, RZ, RZ, RZ ;  /* 0x000000ffff0e7224 */ /* 0x000fd800078e00ff */
[----:B------:R-:W-:Y:S05]  /*d7e0*/  @!P0 BRA `(.L_x_304) ;  /* 0x0000000000108947 */ /* 0x000fea0003800000 */
[----:B------:R-:W-:Y:S01]  /*d7f0*/  UMOV UR4, 0xffffffff ;  /* 0xffffffff00047882 */ /* 0x000fe20000000000 */
[----:B------:R-:W-:Y:S02]  /*d800*/  VIADD R12, R0, 0xffffffff ;  /* 0xffffffff000c7836 */ /* 0x000fe40000000000 */
[----:B------:R-:W-:Y:S05]  /*d810*/  BRA.DIV UR4, `(.L_x_305) ;  /* 0x0000003e04887947 */ /* 0x000fea000b800000 */
[----:B------:R4:W0:Y:S02]  /*d820*/  SHFL.IDX PT, R14, R6, R12, 0x1f ;  /* 0x00001f0c060e7589 */ /* 0x00082400000e0000 */
.L_x_304:
[----:B-1-34-:R-:W-:Y:S01]  /*d830*/  IABS R6, R4 ;  /* 0x0000000400067213 */ /* 0x01afe20000000000 */
[----:B0-----:R-:W-:Y:S02]  /*d840*/  IMAD R16, R14, R7, R8 ;  /* 0x000000070e107224 */ /* 0x001fe400078e0208 */
[----:B------:R-:W-:Y:S01]  /*d850*/  IMAD.IADD R19, R0, 0x1, R19 ;  /* 0x0000000100137824 */ /* 0x000fe200078e0213 */
[----:B------:R-:W0:Y:S08]  /*d860*/  I2F.RP R9, R6 ;  /* 0x0000000600097306 */ /* 0x000e300000209400 */
[----:B0-----:R-:W0:Y:S02]  /*d870*/  MUFU.RCP R9, R9 ;  /* 0x0000000900097308 */ /* 0x001e240000001000 */
[----:B0-----:R-:W-:-:S06]  /*d880*/  VIADD R2, R9, 0xffffffe ;  /* 0x0ffffffe09027836 */ /* 0x001fcc0000000000 */
[----:B------:R0:W1:Y:S02]  /*d890*/  F2I.FTZ.U32.TRUNC.NTZ R3, R2 ;  /* 0x0000000200037305 */ /* 0x000064000021f000 */
[----:B0-----:R-:W-:Y:S01]  /*d8a0*/  IMAD.MOV.U32 R2, RZ, RZ, RZ ;  /* 0x000000ffff027224 */ /* 0x001fe200078e00ff */
[----:B-1----:R-:W-:-:S05]  /*d8b0*/  IADD3 R7, RZ, -R3, RZ ;  /* 0x80000003ff077210 */ /* 0x002fca0007ffe0ff */
[----:B------:R-:W-:-:S04]  /*d8c0*/  IMAD R7, R7, R6, RZ ;  /* 0x0000000607077224 */ /* 0x000fc800078e02ff */
[----:B------:R-:W-:-:S04]  /*d8d0*/  IMAD.HI.U32 R3, R3, R7, R2 ;  /* 0x0000000703037227 */ /* 0x000fc800078e0002 */
[----:B------:R-:W-:Y:S01]  /*d8e0*/  IMAD.IADD R7, R5, 0x1, -R16 ;  /* 0x0000000105077824 */ /* 0x000fe200078e0a10 */
[----:B------:R-:W-:-:S04]  /*d8f0*/  IABS R5, R4 ;  /* 0x0000000400057213 */ /* 0x000fc80000000000 */
[----:B------:R-:W-:Y:S01]  /*d900*/  IABS R2, R7 ;  /* 0x0000000700027213 */ /* 0x000fe20000000000 */
[----:B------:R-:W-:-:S04]  /*d910*/  IMAD.MOV R5, RZ, RZ, -R5 ;  /* 0x000000ffff057224 */ /* 0x000fc800078e0a05 */
[----:B------:R-:W-:-:S04]  /*d920*/  IMAD.HI.U32 R3, R3, R2, RZ ;  /* 0x0000000203037227 */ /* 0x000fc800078e00ff */
[----:B------:R-:W-:Y:S01]  /*d930*/  IMAD R5, R3, R5, R2 ;  /* 0x0000000503057224 */ /* 0x000fe200078e0202 */
[----:B------:R-:W-:-:S04]  /*d940*/  LOP3.LUT R2, R7, R4, RZ, 0x3c, !PT ;  /* 0x0000000407027212 */ /* 0x000fc800078e3cff */
[----:B------:R-:W-:Y:S02]  /*d950*/  ISETP.GT.U32.AND P1, PT, R6, R5, PT ;  /* 0x000000050600720c */ /* 0x000fe40003f24070 */
[----:B------:R-:W-:-:S11]  /*d960*/  ISETP.GE.AND P2, PT, R2, RZ, PT ;  /* 0x000000ff0200720c */ /* 0x000fd60003f46270 */
[-C--:B------:R-:W-:Y:S01]  /*d970*/  @!P1 IADD3 R5, R5, -R6.reuse, RZ ;  /* 0x8000000605059210 */ /* 0x080fe20007ffe0ff */
[----:B------:R-:W-:Y:S01]  /*d980*/  @!P1 VIADD R3, R3, 0x1 ;  /* 0x0000000103039836 */ /* 0x000fe20000000000 */
[----:B------:R-:W-:Y:S02]  /*d990*/  ISETP.NE.AND P1, PT, R4, RZ, PT ;  /* 0x000000ff0400720c */ /* 0x000fe40003f25270 */
[----:B------:R-:W-:-:S13]  /*d9a0*/  ISETP.GE.U32.AND P0, PT, R5, R6, PT ;  /* 0x000000060500720c */ /* 0x000fda0003f06070 */
[----:B------:R-:W-:-:S04]  /*d9b0*/  @P0 VIADD R3, R3, 0x1 ;  /* 0x0000000103030836 */ /* 0x000fc80000000000 */
[----:B------:R-:W-:Y:S01]  /*d9c0*/  @!P2 IMAD.MOV R3, RZ, RZ, -R3 ;  /* 0x000000ffff03a224 */ /* 0x000fe200078e0a03 */
[----:B------:R-:W-:-:S04]  /*d9d0*/  @!P1 LOP3.LUT R3, RZ, R4, RZ, 0x33, !PT ;  /* 0x00000004ff039212 */ /* 0x000fc800078e33ff */
[----:B------:R-:W-:Y:S01]  /*d9e0*/  IADD3 R17, -R3, RZ, RZ ;  /* 0x000000ff03117210 */ /* 0x000fe20007ffe1ff */
[----:B------:R-:W-:-:S04]  /*d9f0*/  IMAD.MOV.U32 R18, RZ, RZ, R3 ;  /* 0x000000ffff127224 */ /* 0x000fc800078e0003 */
[----:B------:R-:W-:Y:S01]  /*da00*/  IMAD R17, R4, R17, R7 ;  /* 0x0000001104117224 */ /* 0x000fe200078e0207 */
[----:B------:R-:W-:Y:S06]  /*da10*/  BRA `(.L_x_306) ;  /* 0x00000000001c7947 */ /* 0x000fec0003800000 */
.L_x_298:
[----:B------:R-:W-:Y:S01]  /*da20*/  UMOV UR4, URZ ;  /* 0x0000003f00047c82 */ /* 0x000fe20008000000 */
[----:B------:R-:W-:Y:S01]  /*da30*/  UMOV UR5, URZ ;  /* 0x0000003f00057c82 */ /* 0x000fe20008000000 */
[----:B------:R-:W-:Y:S01]  /*da40*/  ULDC UR6, c[0x0][0xc3c] ;  /* 0x00030f0000067ab9 */ /* 0x000fe20000000800 */
[----:B------:R-:W-:Y:S01]  /*da50*/  IMAD.MOV.U32 R16, RZ, RZ, R5 ;  /* 0x000000ffff107224 */ /* 0x000fe200078e0005 */
[----:B------:R-:W-:Y:S01]  /*da60*/  MOV R17, UR4 ;  /* 0x0000000400117c02 */ /* 0x000fe20008000f00 */
[----:B------:R-:W-:Y:S02]  /*da70*/  IMAD.U32 R18, RZ, RZ, UR5 ;  /* 0x00000005ff127e24 */ /* 0x000fe4000f8e00ff */
[----:B------:R-:W-:-:S07]  /*da80*/  IMAD.U32 R19, RZ, RZ, UR6 ;  /* 0x00000006ff137e24 */ /* 0x000fce000f8e00ff */
.L_x_306:
[----:B--2---:R-:W2:Y:S01]  /*da90*/  S2R R0, SR_TID.X ;  /* 0x0000000000007919 */ /* 0x004ea20000002100 */
[----:B------:R-:W-:Y:S05]  /*daa0*/  WARPSYNC.ALL ;  /* 0x0000000000007948 */ /* 0x000fea0003800000 */
[----:B------:R-:W-:Y:S01]  /*dab0*/  BAR.SYNC.DEFER_BLOCKING 0x4, 0x180 ;  /* 0x0106000000007b1d */ /* 0x000fe20000010000 */
[----:B--2---:R-:W-:-:S04]  /*dac0*/  LOP3.LUT R0, R0, 0x1f, RZ, 0xc0, !PT ;  /* 0x0000001f00007812 */ /* 0x004fc800078ec0ff */
[----:B------:R-:W-:-:S13]  /*dad0*/  ISETP.NE.AND P0, PT, R0, RZ, PT ;  /* 0x000000ff0000720c */ /* 0x000fda0003f05270 */
[----:B------:R-:W2:Y:S01]  /*dae0*/  @!P0 S2R R3, SR_CgaCtaId ;  /* 0x0000000000038919 */ /* 0x000ea20000008800 */
[----:B------:R-:W-:-:S04]  /*daf0*/  @!P0 MOV R0, 0x400 ;  /* 0x0000040000008802 */ /* 0x000fc80000000f00 */
[----:B--2---:R-:W-:-:S05]  /*db00*/  @!P0 LEA R22, R3, R0, 0x18 ;  /* 0x0000000003168211 */ /* 0x004fca00078ec0ff */
[----:B------:R3:W-:Y:S01]  /*db10*/  @!P0 STS.128 [R22+0x2a8d0], R16 ;  /* 0x02a8d01016008388 */ /* 0x0007e20000000c00 */
[----:B------:R-:W-:Y:S06]  /*db20*/  BAR.ARV 0x5, 0x180 ;  /* 0x0146000000007b1d */ /* 0x000fec0000002000 */
.L_x_295:
[----:B------:R-:W-:Y:S02]  /*db30*/  ULDC UR4, c[0x0][0xc3c] ;  /* 0x00030f0000047ab9 */ /* 0x000fe40000000800 */
[----:B--2---:R-:W-:-:S13]  /*db40*/  ISETP.GE.AND P0, PT, R19, UR4, PT ;  /* 0x0000000413007c0c */ /* 0x004fda000bf06270 */
[----:B------:R-:W-:Y:S05]  /*db50*/  @!P0 BRA `(.L_x_307) ;  /* 0xffffffb800b48947 */ /* 0x000fea000383ffff */
[----:B------:R-:W-:Y:S05]  /*db60*/  BSYNC B8 ;  /* 0x0000000000087941 */ /* 0x000fea0003800000 */
.L_x_244:
[----:B0-----:R-:W2:Y:S01]  /*db70*/  LDL.LU R0, [R1+0x14] ;  /* 0x0000140001007983 */ /* 0x001ea20000300800 */
[----:B------:R-:W-:Y:S01]  /*db80*/  BSSY B0, `(.L_x_308) ;  /* 0x000000b000007945 */ /* 0x000fe20003800000 */
[----:B------:R-:W0:Y:S01]  /*db90*/  S2R R5, SR_CgaCtaId ;  /* 0x0000000000057919 */ /* 0x000e220000008800 */
[----:B--2---:R-:W-:-:S05]  /*dba0*/  VIADD R0, R0, 0x1 ;  /* 0x0000000100007836 */ /* 0x004fca0000000000 */
[----:B------:R-:W-:-:S04]  /*dbb0*/  LEA.HI R2, R0, R0, RZ, 0x1 ;  /* 0x0000000000027211 */ /* 0x000fc800078f08ff */
[----:B------:R-:W-:Y:S02]  /*dbc0*/  LOP3.LUT R3, R2, 0xfffffffe, RZ, 0xc0, !PT ;  /* 0xfffffffe02037812 */ /* 0x000fe400078ec0ff */
[----:B------:R-:W-:Y:S02]  /*dbd0*/  MOV R2, 0x400 ;  /* 0x0000040000027802 */ /* 0x000fe40000000f00 */
[----:B------:R-:W-:Y:S02]  /*dbe0*/  IADD3 R0, R0, -R3, RZ ;  /* 0x8000000300007210 */ /* 0x000fe40007ffe0ff */
[----:B0-----:R-:W-:Y:S02]  /*dbf0*/  LEA R4, R5, R2, 0x18 ;  /* 0x0000000205047211 */ /* 0x001fe400078ec0ff */
[----:B------:R-:W-:-:S04]  /*dc00*/  SHF.L.U32 R0, R0, 0x1f, RZ ;  /* 0x0000001f00007819 */ /* 0x000fc800000006ff */
[----:B------:R-:W0:Y:S02]  /*dc10*/  SYNCS.PHASECHK.TRANS64.TRYWAIT P0, [R4+URZ+0x2a820], R0 ;  /* 0x02a82000040075a7 */ /* 0x000e24000800017f */
[----:B0-----:R-:W-:Y:S05]  /*dc20*/  @!P0 BRA `(.L_x_309) ;  /* 0x0000003800a88947 */ /* 0x001fea0003800000 */
.L_x_427:
[----:B------:R-:W-:Y:S05]  /*dc30*/  BSYNC B0 ;  /* 0x0000000000007941 */ /* 0x000fea0003800000 */
.L_x_308:
[----:B------:R-:W-:-:S03]  /*dc40*/  UMOV UR4, 0xffffffff ;  /* 0xffffffff00047882 */ /* 0x000fc60000000000 */
[----:B------:R-:W-:Y:S05]  /*dc50*/  BRA.DIV UR4, `(.L_x_310) ;  /* 0x0000003a04b07947 */ /* 0x000fea000b800000 */
[----:B0-----:R-:W0:Y:S02]  /*dc60*/  S2R R0, SR_TID.X ;  /* 0x0000000000007919 */ /* 0x001e240000002100 */
[----:B0-----:R-:W-:-:S04]  /*dc70*/  SHF.R.U32.HI R0, RZ, 0x5, R0 ;  /* 0x00000005ff007819 */ /* 0x001fc80000011600 */
[----:B------:R-:W-:-:S05]  /*dc80*/  LOP3.LUT R0, R0, 0x3, RZ, 0xc0, !PT ;  /* 0x0000000300007812 */ /* 0x000fca00078ec0ff */
[----:B------:R0:W2:Y:S02]  /*dc90*/  SHFL.IDX PT, R14, R0, RZ, 0x1f ;  /* 0x00001fff000e7589 */ /* 0x0000a400000e0000 */
.L_x_430:
[----:B--2---:R-:W-:Y:S01]  /*dca0*/  ISETP.NE.AND P0, PT, R14, RZ, PT ;  /* 0x000000ff0e00720c */ /* 0x004fe20003f05270 */
[----:B------:R-:W-:-:S12]  /*dcb0*/  BSSY B0, `(.L_x_311) ;  /* 0x0000024000007945 */ /* 0x000fd80003800000 */
[----:B------:R-:W-:Y:S05]  /*dcc0*/  @P0 BRA `(.L_x_312) ;  /* 0x0000000000880947 */ /* 0x000fea0003800000 */
[----:B------:R-:W-:-:S03]  /*dcd0*/  UMOV UR4, 0xffffffff ;  /* 0xffffffff00047882 */ /* 0x000fc60000000000 */
[----:B------:R-:W-:Y:S05]  /*dce0*/  BRA.DIV UR4, `(.L_x_313) ;  /* 0x0000003a04c07947 */ /* 0x000fea000b800000 */
[----:B------:R-:W-:-:S13]  /*dcf0*/  ELECT P6, URZ, PT ;  /* 0x00000000003f782f */ /* 0x000fda00038c0000 */
.L_x_433:
[----:B------:R-:W-:Y:S05]  /*dd00*/  @!P6 BRA `(.L_x_312) ;  /* 0x000000000078e947 */ /* 0x000fea0003800000 */
[----:B0-----:R-:W2:Y:S02]  /*dd10*/  LDL.LU R0, [R1+0x4] ;  /* 0x0000040001007983 */ /* 0x001ea40000300800 */
[----:B--2---:R-:W-:-:S04]  /*dd20*/  LOP3.LUT R0, R0, 0x2, RZ, 0xfc, !PT ;  /* 0x0000000200007812 */ /* 0x004fc800078efcff */
[----:B------:R-:W-:-:S13]  /*dd30*/  ISETP.NE.AND P0, PT, R0, 0x3, PT ;  /* 0x000000030000780c */ /* 0x000fda0003f05270 */
[----:B------:R-:W-:Y:S05]  /*dd40*/  @!P0 BRA `(.L_x_314) ;  /* 0x0000000000048947 */ /* 0x000fea0003800000 */
[----:B------:R-:W-:Y:S01]  /*dd50*/  BPT.TRAP 0x1 ;  /* 0x000000040000795c */ /* 0x000fe20000300000 */
.L_x_314:
[C---:B------:R-:W-:Y:S01]  /*dd60*/  IMAD R5, R27.reuse, 0x8, R4 ;  /* 0x000000081b057824 */ /* 0x040fe200078e0204 */
[----:B------:R-:W-:Y:S01]  /*dd70*/  SHF.L.U32 R0, R28, 0x1f, RZ ;  /* 0x0000001f1c007819 */ /* 0x000fe200000006ff */
[----:B------:R-:W-:-:S03]  /*dd80*/  VIADD R27, R27, 0x1 ;  /* 0x000000011b1b7836 */ /* 0x000fc60000000000 */
[----:B------:R-:W0:Y:S02]  /*dd90*/  SYNCS.PHASECHK.TRANS64.TRYWAIT P1, [R5+URZ+0x2a840], R0 ;  /* 0x02a84000050075a7 */ /* 0x000e24000802017f */
[----:B------:R-:W-:-:S04]  /*dda0*/  ISETP.NE.AND P2, PT, R27, 0x2, PT ;  /* 0x000000021b00780c */ /* 0x000fc80003f45270 */
[----:B------:R-:W-:Y:S01]  /*ddb0*/  SEL R3, RZ, 0x1, P2 ;  /* 0x00000001ff037807 */ /* 0x000fe20001000000 */
[----:B0-----:R-:W-:Y:S08]  /*ddc0*/  @!P1 BRA `(.L_x_315) ;  /* 0x0000003800a89947 */ /* 0x001ff00003800000 */
.L_x_434:
[----:B------:R-:W-:Y:S02]  /*ddd0*/  SEL R27, R27, RZ, P2 ;  /* 0x000000ff1b1b7207 */ /* 0x000fe40001000000 */
[----:B------:R-:W-:Y:S01]  /*dde0*/  LOP3.LUT R2, R28, R3, RZ, 0x3c, !PT ;  /* 0x000000031c027212 */ /* 0x000fe200078e3cff */
[----:B------:R-:W-:Y:S06]  /*ddf0*/  @!P0 BRA `(.L_x_316) ;  /* 0x0000000000048947 */ /* 0x000fec0003800000 */
[----:B------:R-:W-:Y:S01]  /*de00*/  BPT.TRAP 0x1 ;  /* 0x000000040000795c */ /* 0x000fe20000300000 */
.L_x_316:
[----:B------:R-:W-:Y:S01]  /*de10*/  IMAD R27, R27, 0x8, R4 ;  /* 0x000000081b1b7824 */ /* 0x000fe200078e0204 */
[----:B------:R-:W-:-:S04]  /*de20*/  SHF.L.U32 R2, R2, 0x1f, RZ ;  /* 0x0000001f02027819 */ /* 0x000fc800000006ff */
[----:B------:R-:W2:Y:S02]  /*de30*/  SYNCS.PHASECHK.TRANS64.TRYWAIT P1, [R27+URZ+0x2a840], R2 ;  /* 0x02a840021b0075a7 */ /* 0x000ea4000802017f */
[----:B--2---:R-:W-:Y:S05]  /*de40*/  @!P1 BRA `(.L_x_317) ;  /* 0x00000038009c9947 */ /* 0x004fea0003800000 */
.L_x_435:
[----:B------:R-:W-:Y:S05]  /*de50*/  @!P0 BRA `(.L_x_318) ;  /* 0x0000000000048947 */ /* 0x000fea0003800000 */
[----:B------:R-:W-:Y:S01]  /*de60*/  BPT.TRAP 0x1 ;  /* 0x000000040000795c */ /* 0x000fe20000300000 */
.L_x_318:
[----:B------:R-:W4:Y:S02]  /*de70*/  SYNCS.PHASECHK.TRANS64.TRYWAIT P1, [R5+URZ+0x2a860], R0 ;  /* 0x02a86000050075a7 */ /* 0x000f24000802017f */
[----:B----4-:R-:W-:Y:S05]  /*de80*/  @!P1 BRA `(.L_x_319) ;  /* 0x0000003800a09947 */ /* 0x010fea0003800000 */
.L_x_436:
[----:B------:R-:W-:Y:S05]  /*de90*/  @!P0 BRA `(.L_x_320) ;  /* 0x0000000000048947 */ /* 0x000fea0003800000 */
[----:B------:R-:W-:Y:S01]  /*dea0*/  BPT.TRAP 0x1 ;  /* 0x000000040000795c */ /* 0x000fe20000300000 */
.L_x_320:
[----:B------:R0:W0:Y:S02]  /*deb0*/  SYNCS.PHASECHK.TRANS64.TRYWAIT P0, [R27+URZ+0x2a860], R2 ;  /* 0x02a860021b0075a7 */ /* 0x000024000800017f */
[----:B0-----:R-:W-:Y:S05]  /*dec0*/  @!P0 NANOSLEEP.SYNCS 0x989680 ;  /* 0x009896800000895d */ /* 0x001fea0003900000 */
[----:B------:R-:W0:Y:S02]  /*ded0*/  @!P0 SYNCS.PHASECHK.TRANS64 P0, [R27+URZ+0x2a860], R2 ;  /* 0x02a860021b0085a7 */ /* 0x000e24000800007f */
[----:B0-----:R-:W-:Y:S05]  /*dee0*/  @!P0 BRA `(.L_x_320) ;  /* 0xfffffffc00f08947 */ /* 0x001fea000383ffff */
.L_x_312:
[----:B------:R-:W-:Y:S05]  /*def0*/  BSYNC B0 ;  /* 0x0000000000007941 */ /* 0x000fea0003800000 */
.L_x_311:
[----:B------:R-:W-:Y:S05]  /*df00*/  EXIT ;  /* 0x000000000000794d */ /* 0x000fea0003800000 */
.L_x_192:
[----:B0-----:R-:W-:-:S04]  /*df10*/  MOV R3, UR42 ;  /* 0x0000002a00037c02 */ /* 0x001fc80008000f00 */
[----:B------:R0:W1:Y:S03]  /*df20*/  SYNCS.PHASECHK.TRANS64.TRYWAIT P1, [R3+URZ+0x2a800], R0 ;  /* 0x02a80000030075a7 */ /* 0x000066000802017f */
[----:B-1----:R-:W-:Y:S05]  /*df30*/  @!P1 NANOSLEEP.SYNCS 0x989680 ;  /* 0x009896800000995d */ /* 0x002fea0003900000 */
[----:B------:R-:W1:Y:S02]  /*df40*/  @!P1 SYNCS.PHASECHK.TRANS64 P1, [R3+URZ+0x2a800], R0 ;  /* 0x02a80000030095a7 */ /* 0x000e64000802007f */
[----:B-1----:R-:W-:Y:S05]  /*df50*/  @!P1 BRA `(.L_x_192) ;  /* 0xfffffffc00ec9947 */ /* 0x002fea000383ffff */
[----:B------:R-:W-:Y:S05]  /*df60*/  BRA `(.L_x_321) ;  /* 0xffffff34004c7947 */ /* 0x000fea000383ffff */
.L_x_196:
[----:B-1----:R1:W2:Y:S02]  /*df70*/  SYNCS.PHASECHK.TRANS64.TRYWAIT P1, [R0+URZ+0x2a830], R3 ;  /* 0x02a83003000075a7 */ /* 0x0022a4000802017f */
[----:B--2---:R-:W-:Y:S05]  /*df80*/  @!P1 NANOSLEEP.SYNCS 0x989680 ;  /* 0x009896800000995d */ /* 0x004fea0003900000 */
[----:B------:R-:W2:Y:S02]  /*df90*/  @!P1 SYNCS.PHASECHK.TRANS64 P1, [R0+URZ+0x2a830], R3 ;  /* 0x02a83003000095a7 */ /* 0x000ea4000802007f */
[----:B--2---:R-:W-:Y:S05]  /*dfa0*/  @!P1 BRA `(.L_x_196) ;  /* 0xfffffffc00f09947 */ /* 0x004fea000383ffff */
[----:B------:R-:W-:Y:S05]  /*dfb0*/  BRA `(.L_x_195) ;  /* 0xffffff34006c7947 */ /* 0x000fea000383ffff */
.L_x_202:
[----:B-1----:R-:W-:-:S04]  /*dfc0*/  IMAD.U32 R11, RZ, RZ, UR8 ;  /* 0x00000008ff0b7e24 */ /* 0x002fc8000f8e00ff */
[----:B------:R1:W2:Y:S03]  /*dfd0*/  SYNCS.PHASECHK.TRANS64.TRYWAIT P1, [R11+URZ+0x2a830], R8 ;  /* 0x02a830080b0075a7 */ /* 0x0002a6000802017f */
[----:B--2---:R-:W-:Y:S05]  /*dfe0*/  @!P1 NANOSLEEP.SYNCS 0x989680 ;  /* 0x009896800000995d */ /* 0x004fea0003900000 */
[----:B------:R-:W2:Y:S02]  /*dff0*/  @!P1 SYNCS.PHASECHK.TRANS64 P1, [R11+URZ+0x2a830], R8 ;  /* 0x02a830080b0095a7 */ /* 0x000ea4000802007f */
[----:B--2---:R-:W-:Y:S05]  /*e000*/  @!P1 BRA `(.L_x_202) ;  /* 0xfffffffc00ec9947 */ /* 0x004fea000383ffff */
[----:B------:R-:W-:Y:S05]  /*e010*/  BRA `(.L_x_201) ;  /* 0xffffff5c002c7947 */ /* 0x000fea000383ffff */
.L_x_206:
[----:B-1----:R-:W-:-:S04]  /*e020*/  IMAD.U32 R9, RZ, RZ, UR9 ;  /* 0x00000009ff097e24 */ /* 0x002fc8000f8e00ff */
[----:B------:R1:W2:Y:S03]  /*e030*/  SYNCS.PHASECHK.TRANS64.TRYWAIT P1, [R9+URZ+0x2a850], R8 ;  /* 0x02a85008090075a7 */ /* 0x0002a6000802017f */
[----:B--2---:R-:W-:Y:S05]  /*e040*/  @!P1 NANOSLEEP.SYNCS 0x989680 ;  /* 0x009896800000995d */ /* 0x004fea0003900000 */
[----:B------:R-:W2:Y:S02]  /*e050*/  @!P1 SYNCS.PHASECHK.TRANS64 P1, [R9+URZ+0x2a850], R8 ;  /* 0x02a85008090095a7 */ /* 0x000ea4000802007f */
[----:B--2---:R-:W-:Y:S05]  /*e060*/  @!P1 BRA `(.L_x_206) ;  /* 0xfffffffc00ec9947 */ /* 0x004fea000383ffff */
[----:B------:R-:W-:Y:S05]  /*e070*/  BRA `(.L_x_205) ;  /* 0xffffff6400647947 */ /* 0x000fea000383ffff */
.L_x_213:
[----:B-1----:R-:W-:-:S04]  /*e080*/  IMAD.U32 R5, RZ, RZ, UR5 ;  /* 0x00000005ff057e24 */ /* 0x002fc8000f8e00ff */
[----:B------:R1:W2:Y:S03]  /*e090*/  SYNCS.PHASECHK.TRANS64.TRYWAIT P1, [R5+URZ+0x2a850], R4 ;  /* 0x02a85004050075a7 */ /* 0x0002a6000802017f */
[----:B--2---:R-:W-:Y:S05]  /*e0a0*/  @!P1 NANOSLEEP.SYNCS 0x989680 ;  /* 0x009896800000995d */ /* 0x004fea0003900000 */
[----:B------:R-:W2:Y:S02]  /*e0b0*/  @!P1 SYNCS.PHASECHK.TRANS64 P1, [R5+URZ+0x2a850], R4 ;  /* 0x02a85004050095a7 */ /* 0x000ea4000802007f */
[----:B--2---:R-:W-:Y:S05]  /*e0c0*/  @!P1 BRA `(.L_x_213) ;  /* 0xfffffffc00ec9947 */ /* 0x004fea000383ffff */
[----:B------:R-:W-:Y:S05]  /*e0d0*/  BRA `(.L_x_212) ;  /* 0xffffff8000807947 */ /* 0x000fea000383ffff */
.L_x_256:
[----:B------:R-:W0:Y:S01]  /*e0e0*/  S2R R20, SR_TID.X ;  /* 0x0000000000147919 */ /* 0x000e220000002100 */
[----:B------:R-:W-:Y:S01]  /*e0f0*/  BSSY B0, `(.L_x_322) ;  /* 0x000000a000007945 */ /* 0x000fe20003800000 */
[----:B------:R-:W-:Y:S02]  /*e100*/  IMAD.MOV.U32 R12, RZ, RZ, RZ ;  /* 0x000000ffff0c7224 */ /* 0x000fe400078e00ff */
[----:B------:R-:W-:Y:S02]  /*e110*/  IMAD.MOV.U32 R11, RZ, RZ, 0x1f ;  /* 0x0000001fff0b7424 */ /* 0x000fe400078e00ff */
[----:B------:R-:W-:Y:S01]  /*e120*/  IMAD.MOV.U32 R15, RZ, RZ, -0x1 ;  /* 0xffffffffff0f7424 */ /* 0x000fe200078e00ff */
[----:B0-----:R-:W-:-:S04]  /*e130*/  SHF.R.U32.HI R9, RZ, 0x5, R20 ;  /* 0x00000005ff097819 */ /* 0x001fc80000011614 */
[----:B------:R-:W-:-:S04]  /*e140*/  LOP3.LUT R9, R9, 0x3, RZ, 0xc0, !PT ;  /* 0x0000000309097812 */ /* 0x000fc800078ec0ff */
[----:B------:R-:W-:-:S07]  /*e150*/  MOV R13, R9 ;  /* 0x00000009000d7202 */ /* 0x000fce0000000f00 */
[----:B-----5:R-:W-:Y:S05]  /*e160*/  WARPSYNC.COLLECTIVE R15, `(.L_x_323) ;  /* 0x000000000f087348 */ /* 0x020fea0003c00000 */
[----:B------:R0:W1:Y:S02]  /*e170*/  SHFL.IDX P6, R14, R13, R12, R11 ;  /* 0x0000000c0d0e7389 */ /* 0x00006400000c000b */
[----:B01---5:R-:W-:Y:S01]  /*e180*/  ENDCOLLECTIVE ;  /* 0x000000000000791b */ /* 0x023fe20003800000 */
.L_x_323:
[----:B------:R-:W-:Y:S05]  /*e190*/  BSYNC B0 ;  /* 0x0000000000007941 */ /* 0x000fea0003800000 */
.L_x_322:
[----:B------:R-:W-:Y:S05]  /*e1a0*/  BRA `(.L_x_324) ;  /* 0xffffffc000807947 */ /* 0x000fea000383ffff */
.L_x_259:
[----:B0-----:R0:W1:Y:S02]  /*e1b0*/  SYNCS.PHASECHK.TRANS64.TRYWAIT P0, [R7+URZ+0x2a840], R2 ;  /* 0x02a84002070075a7 */ /* 0x001064000800017f */
[----:B-1----:R-:W-:Y:S05]  /*e1c0*/  @!P0 NANOSLEEP.SYNCS 0x989680 ;  /* 0x009896800000895d */ /* 0x002fea0003900000 */
[----:B------:R-:W1:Y:S02]  /*e1d0*/  @!P0 SYNCS.PHASECHK.TRANS64 P0, [R7+URZ+0x2a840], R2 ;  /* 0x02a84002070085a7 */ /* 0x000e64000800007f */
[----:B-1----:R-:W-:Y:S05]  /*e1e0*/  @!P0 BRA `(.L_x_259) ;  /* 0xfffffffc00f08947 */ /* 0x002fea000383ffff */
[----:B------:R-:W-:Y:S05]  /*e1f0*/  BRA `(.L_x_325) ;  /* 0xffffffc000ec7947 */ /* 0x000fea000383ffff */
.L_x_260:
[----:B------:R-:W-:Y:S01]  /*e200*/  BSSY B0, `(.L_x_326) ;  /* 0x0000008000007945 */ /* 0x000fe20003800000 */
[----:B------:R-:W-:Y:S01]  /*e210*/  MOV R13, R0 ;  /* 0x00000000000d7202 */ /* 0x000fe20000000f00 */
[----:B------:R-:W-:Y:S02]  /*e220*/  IMAD.MOV.U32 R12, RZ, RZ, RZ ;  /* 0x000000ffff0c7224 */ /* 0x000fe400078e00ff */
[----:B------:R-:W-:Y:S02]  /*e230*/  IMAD.MOV.U32 R11, RZ, RZ, 0x181f ;  /* 0x0000181fff0b7424 */ /* 0x000fe400078e00ff */
[----:B------:R-:W-:-:S07]  /*e240*/  IMAD.MOV.U32 R15, RZ, RZ, -0x1 ;  /* 0xffffffffff0f7424 */ /* 0x000fce00078e00ff */
[----:B------:R-:W-:Y:S05]  /*e250*/  WARPSYNC.COLLECTIVE R15, `(.L_x_327) ;  /* 0x000000000f087348 */ /* 0x000fea0003c00000 */
[----:B------:R0:W1:Y:S02]  /*e260*/  SHFL.IDX P6, R14, R13, R12, R11 ;  /* 0x0000000c0d0e7389 */ /* 0x00006400000c000b */
[----:B01----:R-:W-:Y:S01]  /*e270*/  ENDCOLLECTIVE ;  /* 0x000000000000791b */ /* 0x003fe20003800000 */
.L_x_327:
[----:B------:R-:W-:Y:S05]  /*e280*/  BSYNC B0 ;  /* 0x0000000000007941 */ /* 0x000fea0003800000 */
.L_x_326:
[----:B------:R-:W-:Y:S01]  /*e290*/  IMAD.MOV.U32 R13, RZ, RZ, R4 ;  /* 0x000000ffff0d7224 */ /* 0x000fe200078e0004 */
[----:B------:R-:W-:Y:S01]  /*e2a0*/  MOV R15, 0xffffffff ;  /* 0xffffffff000f7802 */ /* 0x000fe20000000f00 */
[----:B------:R-:W-:Y:S01]  /*e2b0*/  IMAD.MOV.U32 R12, RZ, RZ, RZ ;  /* 0x000000ffff0c7224 */ /* 0x000fe200078e00ff */
[----:B------:R-:W-:Y:S01]  /*e2c0*/  MOV R2, R14 ;  /* 0x0000000e00027202 */ /* 0x000fe20000000f00 */
[----:B------:R-:W-:Y:S02]  /*e2d0*/  IMAD.MOV.U32 R11, RZ, RZ, 0x181f ;  /* 0x0000181fff0b7424 */ /* 0x000fe400078e00ff */
[----:B------:R-:W-:-:S07]  /*e2e0*/  @P0 IMAD R8, R5, 0x2, R22 ;  /* 0x0000000205080824 */ /* 0x000fce00078e0216 */
[----:B------:R-:W-:Y:S05]  /*e2f0*/  WARPSYNC.COLLECTIVE R15, `(.L_x_328) ;  /* 0x000000000f087348 */ /* 0x000fea0003c00000 */
[----:B------:R0:W1:Y:S02]  /*e300*/  SHFL.IDX P6, R14, R13, R12, R11 ;  /* 0x0000000c0d0e7389 */ /* 0x00006400000c000b */
[----:B01----:R-:W-:Y:S01]  /*e310*/  ENDCOLLECTIVE ;  /* 0x000000000000791b */ /* 0x003fe20003800000 */
.L_x_328:
[----:B------:R-:W-:Y:S01]  /*e320*/  MOV R13, R0 ;  /* 0x00000000000d7202 */ /* 0x000fe20000000f00 */
[----:B------:R-:W-:Y:S02]  /*e330*/  IMAD.MOV.U32 R12, RZ, RZ, 0x1 ;  /* 0x00000001ff0c7424 */ /* 0x000fe400078e00ff */
[----:B------:R-:W-:-:S07]  /*e340*/  IMAD.MOV.U32 R3, RZ, RZ, R14 ;  /* 0x000000ffff037224 */ /* 0x000fce00078e000e */
[----:B------:R-:W-:Y:S05]  /*e350*/  WARPSYNC.COLLECTIVE R15, `(.L_x_329) ;  /* 0x000000000f087348 */ /* 0x000fea0003c00000 */
[----:B------:R0:W1:Y:S02]  /*e360*/  SHFL.IDX P6, R14, R13, R12, R11 ;  /* 0x0000000c0d0e7389 */ /* 0x00006400000c000b */
[----:B01----:R-:W-:Y:S01]  /*e370*/  ENDCOLLECTIVE ;  /* 0x000000000000791b */ /* 0x003fe20003800000 */
.L_x_329:
[----:B------:R-:W-:-:S05]  /*e380*/  @P0 LEA R3, P1, R9, R3, 0x1 ;  /* 0x0000000309030211 */ /* 0x000fca00078208ff */
[----:B------:R-:W-:Y:S01]  /*e390*/  @P0 IMAD.X R2, RZ, RZ, R2, P1 ;  /* 0x000000ffff020224 */ /* 0x000fe200008e0602 */
[----:B------:R-:W-:-:S04]  /*e3a0*/  ISETP.GE.AND P1, PT, R6, 0x11, PT ;  /* 0x000000110600780c */ /* 0x000fc80003f26270 */
[----:B------:R-:W-:Y:S01]  /*e3b0*/  @P0 LOP3.LUT R3, R3, R2, RZ, 0x3c, !PT ;  /* 0x0000000203030212 */ /* 0x000fe200078e3cff */
[----:B------:R-:W-:-:S03]  /*e3c0*/  IMAD.MOV.U32 R13, RZ, RZ, R4 ;  /* 0x000000ffff0d7224 */ /* 0x000fc600078e0004 */
[----:B------:R-:W-:-:S04]  /*e3d0*/  @P0 LOP3.LUT R2, R3, R2, RZ, 0x3c, !PT ;  /* 0x0000000203020212 */ /* 0x000fc800078e3cff */
[----:B------:R-:W-:-:S05]  /*e3e0*/  @P0 LOP3.LUT R3, R3, R2, RZ, 0x3c, !PT ;  /* 0x0000000203030212 */ /* 0x000fca00078e3cff */
[----:B------:R-:W-:Y:S01]  /*e3f0*/  @!PT LDS RZ, [RZ] ;  /* 0x00000000fffff984 */ /* 0x000fe20000000800 */
[----:B------:R-:W-:Y:S01]  /*e400*/  @!PT LDS RZ, [RZ] ;  /* 0x00000000fffff984 */ /* 0x000fe20000000800 */
[----:B------:R-:W-:Y:S01]  /*e410*/  @!PT LDS RZ, [RZ] ;  /* 0x00000000fffff984 */ /* 0x000fe20000000800 */
[----:B------:R-:W-:Y:S04]  /*e420*/  @P0 LDGSTS.E.BYPASS.LTC128B.128 [R8+0x18400], desc[UR36][R2.64], !P4 ;  /* 0x1840000002080fae */ /* 0x000fe8000e101d64 */
[----:B------:R-:W-:Y:S04]  /*e430*/  @P0 LDGSTS.E.BYPASS.LTC128B.128 [R8+0x1b400], desc[UR36][R2.64+0x80], !P3 ;  /* 0x1b40008002080fae */ /* 0x000fe8000d901d64 */
[----:B------:R0:W-:Y:S02]  /*e440*/  @P0 LDGSTS.E.BYPASS.LTC128B.128 [R8+0x1e400], desc[UR36][R2.64+0x100], !P2 ;  /* 0x1e40010002080fae */ /* 0x0001e4000d101d64 */
[----:B0-----:R-:W-:-:S07]  /*e450*/  IMAD.MOV.U32 R2, RZ, RZ, R14 ;  /* 0x000000ffff027224 */ /* 0x001fce00078e000e */
[----:B------:R-:W-:Y:S05]  /*e460*/  WARPSYNC.COLLECTIVE R15, `(.L_x_330) ;  /* 0x000000000f087348 */ /* 0x000fea0003c00000 */
[----:B------:R0:W1:Y:S02]  /*e470*/  SHFL.IDX P6, R14, R13, R12, R11 ;  /* 0x0000000c0d0e7389 */ /* 0x00006400000c000b */
[----:B01----:R-:W-:Y:S01]  /*e480*/  ENDCOLLECTIVE ;  /* 0x000000000000791b */ /* 0x003fe20003800000 */
.L_x_330:
[----:B------:R-:W-:Y:S02]  /*e490*/  @P1 IMAD R8, R5, 0x2, R22 ;  /* 0x0000000205081824 */ /* 0x000fe400078e0216 */
[----:B------:R-:W-:Y:S01]  /*e4a0*/  IMAD.MOV.U32 R13, RZ, RZ, R0 ;  /* 0x000000ffff0d7224 */ /* 0x000fe200078e0000 */
[----:B------:R-:W-:Y:S02]  /*e4b0*/  MOV R12, 0x2 ;  /* 0x00000002000c7802 */ /* 0x000fe40000000f00 */
[----:B------:R-:W-:-:S07]  /*e4c0*/  MOV R3, R14 ;  /* 0x0000000e00037202 */ /* 0x000fce0000000f00 */
[----:B------:R-:W-:Y:S05]  /*e4d0*/  WARPSYNC.COLLECTIVE R15, `(.L_x_331) ;  /* 0x000000000f087348 */ /* 0x000fea0003c00000 */
[----:B------:R0:W1:Y:S02]  /*e4e0*/  SHFL.IDX P6, R14, R13, R12, R11 ;  /* 0x0000000c0d0e7389 */ /* 0x00006400000c000b */
[----:B01----:R-:W-:Y:S01]  /*e4f0*/  ENDCOLLECTIVE ;  /* 0x000000000000791b */ /* 0x003fe20003800000 */
.L_x_331:
[----:B------:R-:W-:-:S05]  /*e500*/  @P1 LEA R3, P0, R9, R3, 0x1 ;  /* 0x0000000309031211 */ /* 0x000fca00078008ff */
[----:B------:R-:W-:-:S05]  /*e510*/  @P1 IMAD.X R2, RZ, RZ, R2, P0 ;  /* 0x000000ffff021224 */ /* 0x000fca00000e0602 */
        /* <DEDUP_REMOVED lines=9> */
[----:B------:R0:W-:Y:S01]  /*e5b0*/  @P1 LDGSTS.E.BYPASS.LTC128B.128 [R8+0x1ec00], desc[UR36][R2.64+0x100], !P2 ;  /* 0x1ec0010002081fae */ /* 0x0001e2000d101d64 */
[----:B------:R-:W-:Y:S01]  /*e5c0*/  ISETP.GE.AND P1, PT, R6, 0x21, PT ;  /* 0x000000210600780c */ /* 0x000fe20003f26270 */
[----:B0-----:R-:W-:-:S12]  /*e5d0*/  IMAD.MOV.U32 R2, RZ, RZ, R14 ;  /* 0x000000ffff027224 */ /* 0x001fd800078e000e */
[----:B------:R-:W-:Y:S05]  /*e5e0*/  WARPSYNC.COLLECTIVE R15, `(.L_x_332) ;  /* 0x000000000f087348 */ /* 0x000fea0003c00000 */
[----:B------:R0:W1:Y:S02]  /*e5f0*/  SHFL.IDX P6, R14, R13, R12, R11 ;  /* 0x0000000c0d0e7389 */ /* 0x00006400000c000b */
[----:B01----:R-:W-:Y:S01]  /*e600*/  ENDCOLLECTIVE ;  /* 0x000000000000791b */ /* 0x003fe20003800000 */
.L_x_332:
[----:B------:R-:W-:Y:S02]  /*e610*/  @P1 IMAD R8, R5, 0x2, R22 ;  /* 0x0000000205081824 */ /* 0x000fe400078e0216 */
[----:B------:R-:W-:Y:S02]  /*e620*/  IMAD.MOV.U32 R13, RZ, RZ, R0 ;  /* 0x000000ffff0d7224 */ /* 0x000fe400078e0000 */
[----:B------:R-:W-:Y:S02]  /*e630*/  IMAD.MOV.U32 R12, RZ, RZ, 0x3 ;  /* 0x00000003ff0c7424 */ /* 0x000fe400078e00ff */
[----:B------:R-:W-:-:S07]  /*e640*/  IMAD.MOV.U32 R3, RZ, RZ, R14 ;  /* 0x000000ffff037224 */ /* 0x000fce00078e000e */
[----:B------:R-:W-:Y:S05]  /*e650*/  WARPSYNC.COLLECTIVE R15, `(.L_x_333) ;  /* 0x000000000f087348 */ /* 0x000fea0003c00000 */
[----:B------:R0:W1:Y:S02]  /*e660*/  SHFL.IDX P6, R14, R13, R12, R11 ;  /* 0x0000000c0d0e7389 */ /* 0x00006400000c000b */
[----:B01----:R-:W-:Y:S01]  /*e670*/  ENDCOLLECTIVE ;  /* 0x000000000000791b */ /* 0x003fe20003800000 */
.L_x_333:
[----:B------:R-:W-:-:S04]  /*e680*/  @P1 LEA R3, P0, R9, R3, 0x1 ;  /* 0x0000000309031211 */ /* 0x000fc800078008ff */
[----:B------:R-:W-:-:S04]  /*e690*/  @P1 IADD3.X R2, RZ, R2, RZ, P0, !PT ;  /* 0x00000002ff021210 */ /* 0x000fc800007fe4ff */
        /* <DEDUP_REMOVED lines=10> */
[----:B------:R-:W-:Y:S02]  /*e740*/  ISETP.GE.AND P1, PT, R6, 0x31, PT ;  /* 0x000000310600780c */ /* 0x000fe40003f26270 */
[----:B0-----:R-:W-:-:S11]  /*e750*/  MOV R2, R14 ;  /* 0x0000000e00027202 */ /* 0x001fd60000000f00 */
[----:B------:R-:W-:Y:S05]  /*e760*/  WARPSYNC.COLLECTIVE R15, `(.L_x_334) ;  /* 0x000000000f087348 */ /* 0x000fea0003c00000 */
[----:B------:R0:W1:Y:S02]  /*e770*/  SHFL.IDX P6, R14, R13, R12, R11 ;  /* 0x0000000c0d0e7389 */ /* 0x00006400000c000b */
[----:B01----:R-:W-:Y:S01]  /*e780*/  ENDCOLLECTIVE ;  /* 0x000000000000791b */ /* 0x003fe20003800000 */
.L_x_334:
[----:B------:R-:W-:Y:S01]  /*e790*/  @P1 LEA R8, R5, R22, 0x1 ;  /* 0x0000001605081211 */ /* 0x000fe200078e08ff */
[----:B------:R-:W-:Y:S02]  /*e7a0*/  IMAD.MOV.U32 R13, RZ, RZ, R0 ;  /* 0x000000ffff0d7224 */ /* 0x000fe400078e0000 */
[----:B------:R-:W-:Y:S02]  /*e7b0*/  IMAD.MOV.U32 R12, RZ, RZ, 0x4 ;  /* 0x00000004ff0c7424 */ /* 0x000fe400078e00ff */
[----:B------:R-:W-:-:S07]  /*e7c0*/  IMAD.MOV.U32 R3, RZ, RZ, R14 ;  /* 0x000000ffff037224 */ /* 0x000fce00078e000e */
[----:B------:R-:W-:Y:S05]  /*e7d0*/  WARPSYNC.COLLECTIVE R15, `(.L_x_335) ;  /* 0x000000000f087348 */ /* 0x000fea0003c00000 */
[----:B------:R0:W1:Y:S02]  /*e7e0*/  SHFL.IDX P6, R14, R13, R12, R11 ;  /* 0x0000000c0d0e7389 */ /* 0x00006400000c000b */
[----:B01----:R-:W-:Y:S01]  /*e7f0*/  ENDCOLLECTIVE ;  /* 0x000000000000791b */ /* 0x003fe20003800000 */
.L_x_335:
[----:B------:R-:W-:-:S05]  /*e800*/  @P1 LEA R3, P0, R9, R3, 0x1 ;  /* 0x0000000309031211 */ /* 0x000fca00078008ff */
[----:B------:R-:W-:-:S05]  /*e810*/  @P1 IMAD.X R2, RZ, RZ, R2, P0 ;  /* 0x000000ffff021224 */ /* 0x000fca00000e0602 */
[----:B------:R-:W-:Y:S02]  /*e820*/  @P1 LOP3.LUT R3, R3, R2, RZ, 0x3c, !PT ;  /* 0x0000000203031212 */ /* 0x000fe400078e3cff */
[----:B------:R-:W-:Y:S02]  /*e830*/  MOV R13, R4 ;  /* 0x00000004000d7202 */ /* 0x000fe40000000f00 */
        /* <DEDUP_REMOVED lines=13> */
.L_x_336:
[----:B------:R-:W-:Y:S01]  /*e910*/  @P1 IMAD R8, R5, 0x2, R22 ;  /* 0x0000000205081824 */ /* 0x000fe200078e0216 */
[----:B------:R-:W-:Y:S01]  /*e920*/  MOV R13, R0 ;  /* 0x00000000000d7202 */ /* 0x000fe20000000f00 */
[----:B------:R-:W-:Y:S02]  /*e930*/  IMAD.MOV.U32 R12, RZ, RZ, 0x5 ;  /* 0x00000005ff0c7424 */ /* 0x000fe400078e00ff */
[----:B------:R-:W-:-:S07]  /*e940*/  IMAD.MOV.U32 R3, RZ, RZ, R14 ;  /* 0x000000ffff037224 */ /* 0x000fce00078e000e */
[----:B------:R-:W-:Y:S05]  /*e950*/  WARPSYNC.COLLECTIVE R15, `(.L_x_337) ;  /* 0x000000000f087348 */ /* 0x000fea0003c00000 */
[----:B------:R0:W1:Y:S02]  /*e960*/  SHFL.IDX P6, R14, R13, R12, R11 ;  /* 0x0000000c0d0e7389 */ /* 0x00006400000c000b */
[----:B01----:R-:W-:Y:S01]  /*e970*/  ENDCOLLECTIVE ;  /* 0x000000000000791b */ /* 0x003fe20003800000 */
.L_x_337:
[----:B------:R-:W-:-:S05]  /*e980*/  @P1 LEA R3, P0, R9, R3, 0x1 ;  /* 0x0000000309031211 */ /* 0x000fca00078008ff */
[----:B------:R-:W-:-:S05]  /*e990*/  @P1 IMAD.X R2, RZ, RZ, R2, P0 ;  /* 0x000000ffff021224 */ /* 0x000fca00000e0602 */
[----:B------:R-:W-:Y:S01]  /*e9a0*/  @P1 LOP3.LUT R3, R3, R2, RZ, 0x3c, !PT ;  /* 0x0000000203031212 */ /* 0x000fe200078e3cff */
[----:B------:R-:W-:-:S03]  /*e9b0*/  IMAD.MOV.U32 R13, RZ, RZ, R4 ;  /* 0x000000ffff0d7224 */ /* 0x000fc600078e0004 */
[----:B------:R-:W-:-:S04]  /*e9c0*/  @P1 LOP3.LUT R2, R3, R2, RZ, 0x3c, !PT ;  /* 0x0000000203021212 */ /* 0x000fc800078e3cff */
[----:B------:R-:W-:Y:S01]  /*e9d0*/  @P1 LOP3.LUT R3, R3, R2, RZ, 0x3c, !PT ;  /* 0x0000000203031212 */ /* 0x000fe200078e3cff */
[----:B------:R-:W-:-:S07]  /*e9e0*/  IMAD.MOV.U32 R0, RZ, RZ, R14 ;  /* 0x000000ffff007224 */ /* 0x000fce00078e000e */
[----:B------:R-:W-:Y:S05]  /*e9f0*/  WARPSYNC.COLLECTIVE R15, `(.L_x_338) ;  /* 0x000000000f087348 */ /* 0x000fea0003c00000 */
[----:B------:R0:W1:Y:S02]  /*ea00*/  SHFL.IDX P6, R14, R13, R12, R11 ;  /* 0x0000000c0d0e7389 */ /* 0x00006400000c000b */
[----:B01----:R-:W-:Y:S01]  /*ea10*/  ENDCOLLECTIVE ;  /* 0x000000000000791b */ /* 0x003fe20003800000 */
.L_x_338:
[----:B------:R-:W-:Y:S01]  /*ea20*/  @!PT LDS RZ, [RZ] ;  /* 0x00000000fffff984 */ /* 0x000fe20000000800 */
[----:B------:R-:W-:Y:S01]  /*ea30*/  @!PT LDS RZ, [RZ] ;  /* 0x00000000fffff984 */ /* 0x000fe20000000800 */
[----:B------:R-:W-:Y:S01]  /*ea40*/  @!PT LDS RZ, [RZ] ;  /* 0x00000000fffff984 */ /* 0x000fe20000000800 */
[----:B------:R-:W-:Y:S04]  /*ea50*/  @P1 LDGSTS.E.BYPASS.LTC128B.128 [R8+0x1a400], desc[UR36][R2.64], !P4 ;  /* 0x1a40000002081fae */ /* 0x000fe8000e101d64 */
[----:B------:R-:W-:Y:S04]  /*ea60*/  @P1 LDGSTS.E.BYPASS.LTC128B.128 [R8+0x1d400], desc[UR36][R2.64+0x80], !P3 ;  /* 0x1d40008002081fae */ /* 0x000fe8000d901d64 */
[----:B------:R0:W-:Y:S02]  /*ea70*/  @P1 LDGSTS.E.BYPASS.LTC128B.128 [R8+0x20400], desc[UR36][R2.64+0x100], !P2 ;  /* 0x2040010002081fae */ /* 0x0001e4000d101d64 */
[----:B0-----:R-:W-:Y:S01]  /*ea80*/  MOV R2, R14 ;  /* 0x0000000e00027202 */ /* 0x001fe20000000f00 */
[----:B------:R-:W-:Y:S06]  /*ea90*/  BRA `(.L_x_339) ;  /* 0xffffffc000447947 */ /* 0x000fec000383ffff */
.L_x_265:
[----:B------:R-:W-:Y:S01]  /*eaa0*/  IMAD.MOV.U32 R13, RZ, RZ, R5 ;  /* 0x000000ffff0d7224 */ /* 0x000fe200078e0005 */
[----:B------:R-:W-:Y:S01]  /*eab0*/  MOV R15, 0xffffffff ;  /* 0xffffffff000f7802 */ /* 0x000fe20000000f00 */
[----:B------:R-:W-:Y:S01]  /*eac0*/  IMAD.MOV.U32 R12, RZ, RZ, RZ ;  /* 0x000000ffff0c7224 */ /* 0x000fe200078e00ff */
[----:B------:R-:W-:Y:S01]  /*ead0*/  IADD3 R4, R10, R4, RZ ;  /* 0x000000040a047210 */ /* 0x000fe20007ffe0ff */
[----:B------:R-:W-:Y:S02]  /*eae0*/  IMAD.MOV.U32 R11, RZ, RZ, 0x181f ;  /* 0x0000181fff0b7424 */ /* 0x000fe400078e00ff */
[----:B-----5:R-:W-:-:S07]  /*eaf0*/  IMAD R6, R17, R8, RZ ;  /* 0x0000000811067224 */ /* 0x020fce00078e02ff */
[----:B------:R-:W-:Y:S05]  /*eb00*/  WARPSYNC.COLLECTIVE R15, `(.L_x_340) ;  /* 0x000000000f087348 */ /* 0x000fea0003c00000 */
[----:B------:R0:W1:Y:S02]  /*eb10*/  SHFL.IDX P6, R14, R13, R12, R11 ;  /* 0x0000000c0d0e7389 */ /* 0x00006400000c000b */
[----:B01----:R-:W-:Y:S01]  /*eb20*/  ENDCOLLECTIVE ;  /* 0x000000000000791b */ /* 0x003fe20003800000 */
.L_x_340:
[----:B------:R-:W-:Y:S01]  /*eb30*/  ISETP.GE.AND P1, PT, R4, R6, PT ;  /* 0x000000060400720c */ /* 0x000fe20003f26270 */
[----:B------:R-:W-:Y:S02]  /*eb40*/  IMAD.MOV.U32 R13, RZ, RZ, R0 ;  /* 0x000000ffff0d7224 */ /* 0x000fe400078e0000 */
[----:B------:R-:W-:-:S10]  /*eb50*/  IMAD.MOV.U32 R2, RZ, RZ, R14 ;  /* 0x000000ffff027224 */ /* 0x000fd400078e000e */
[----:B------:R-:W-:Y:S05]  /*eb60*/  WARPSYNC.COLLECTIVE R15, `(.L_x_341) ;  /* 0x000000000f087348 */ /* 0x000fea0003c00000 */
[----:B------:R0:W1:Y:S02]  /*eb70*/  SHFL.IDX P6, R14, R13, R12, R11 ;  /* 0x0000000c0d0e7389 */ /* 0x00006400000c000b */
[----:B01----:R-:W-:Y:S01]  /*eb80*/  ENDCOLLECTIVE ;  /* 0x000000000000791b */ /* 0x003fe20003800000 */
.L_x_341:
[----:B------:R-:W-:Y:S01]  /*eb90*/  MOV R13, R5 ;  /* 0x00000005000d7202 */ /* 0x000fe20000000f00 */
[----:B------:R-:W-:Y:S02]  /*eba0*/  IMAD.MOV.U32 R12, RZ, RZ, 0x1 ;  /* 0x00000001ff0c7424 */ /* 0x000fe400078e00ff */
[----:B------:R-:W-:-:S07]  /*ebb0*/  IMAD.MOV.U32 R3, RZ, RZ, R14 ;  /* 0x000000ffff037224 */ /* 0x000fce00078e000e */
[----:B------:R-:W-:Y:S05]  /*ebc0*/  WARPSYNC.COLLECTIVE R15, `(.L_x_342) ;  /* 0x000000000f087348 */ /* 0x000fea0003c00000 */
[----:B------:R0:W1:Y:S02]  /*ebd0*/  SHFL.IDX P6, R14, R13, R12, R11 ;  /* 0x0000000c0d0e7389 */ /* 0x00006400000c000b */
[----:B01----:R-:W-:Y:S01]  /*ebe0*/  ENDCOLLECTIVE ;  /* 0x000000000000791b */ /* 0x003fe20003800000 */
.L_x_342:
[----:B------:R-:W-:-:S05]  /*ebf0*/  @!P1 LEA R7, P4, R9, R3, 0x1 ;  /* 0x0000000309079211 */ /* 0x000fca00078808ff */
[----:B------:R-:W-:Y:S02]  /*ec00*/  @!P1 IMAD.X R3, RZ, RZ, R2, P4 ;  /* 0x000000ffff039224 */ /* 0x000fe400020e0602 */
[----:B------:R-:W-:Y:S02]  /*ec10*/  @!P1 IMAD.MOV.U32 R2, RZ, RZ, R7 ;  /* 0x000000ffff029224 */ /* 0x000fe400078e0007 */
[----:B------:R-:W-:Y:S02]  /*ec20*/  VIADD R7, R4, 0x10 ;  /* 0x0000001004077836 */ /* 0x000fe40000000000 */
[----:B------:R-:W-:Y:S01]  /*ec30*/  IMAD.MOV.U32 R13, RZ, RZ, R0 ;  /* 0x000000ffff0d7224 */ /* 0x000fe200078e0000 */
[----:B------:R-:W-:Y:S01]  /*ec40*/  @!PT LDS RZ, [RZ] ;  /* 0x00000000fffff984 */ /* 0x000fe20000000800 */
[----:B------:R-:W-:Y:S01]  /*ec50*/  @!PT LDS RZ, [RZ] ;  /* 0x00000000fffff984 */ /* 0x000fe20000000800 */
[----:B------:R-:W-:Y:S01]  /*ec60*/  @!PT LDS RZ, [RZ] ;  /* 0x00000000fffff984 */ /* 0x000fe20000000800 */
[----:B------:R-:W-:Y:S04]  /*ec70*/  @!P1 LDGSTS.E.BYPASS.LTC128B.128 [R34+0xc400], desc[UR36][R2.64], !P3 ;  /* 0x0c40000002229fae */ /* 0x000fe8000d901d64 */
[----:B------:R-:W-:Y:S04]  /*ec80*/  @!P1 LDGSTS.E.BYPASS.LTC128B.128 [R34+0x10400], desc[UR36][R2.64+0x80], !P2 ;  /* 0x1040008002229fae */ /* 0x000fe8000d101d64 */
[----:B------:R0:W-:Y:S01]  /*ec90*/  @!P1 LDGSTS.E.BYPASS.LTC128B.128 [R34+0x14400], desc[UR36][R2.64+0x100], !P0 ;  /* 0x1440010002229fae */ /* 0x0001e2000c101d64 */
[----:B------:R-:W-:Y:S01]  /*eca0*/  ISETP.GE.AND P1, PT, R7, R6, PT ;  /* 0x000000060700720c */ /* 0x000fe20003f26270 */
[----:B0-----:R-:W-:-:S12]  /*ecb0*/  IMAD.MOV.U32 R2, RZ, RZ, R14 ;  /* 0x000000ffff027224 */ /* 0x001fd800078e000e */
[----:B------:R-:W-:Y:S05]  /*ecc0*/  WARPSYNC.COLLECTIVE R15, `(.L_x_343) ;  /* 0x000000000f087348 */ /* 0x000fea0003c00000 */
[----:B------:R0:W1:Y:S02]  /*ecd0*/  SHFL.IDX P6, R14, R13, R12, R11 ;  /* 0x0000000c0d0e7389 */ /* 0x00006400000c000b */
[----:B01----:R-:W-:Y:S01]  /*ece0*/  ENDCOLLECTIVE ;  /* 0x000000000000791b */ /* 0x003fe20003800000 */
.L_x_343:
[----:B------:R-:W-:Y:S02]  /*ecf0*/  IMAD.MOV.U32 R13, RZ, RZ, R5 ;  /* 0x000000ffff0d7224 */ /* 0x000fe400078e0005 */
[----:B------:R-:W-:Y:S01]  /*ed00*/  IMAD.MOV.U32 R12, RZ, RZ, 0x2 ;  /* 0x00000002ff0c7424 */ /* 0x000fe200078e00ff */
[----:B------:R-:W-:-:S07]  /*ed10*/  MOV R3, R14 ;  /* 0x0000000e00037202 */ /* 0x000fce0000000f00 */
[----:B------:R-:W-:Y:S05]  /*ed20*/  WARPSYNC.COLLECTIVE R15, `(.L_x_344) ;  /* 0x000000000f087348 */ /* 0x000fea0003c00000 */
[----:B------:R0:W1:Y:S02]  /*ed30*/  SHFL.IDX P6, R14, R13, R12, R11 ;  /* 0x0000000c0d0e7389 */ /* 0x00006400000c000b */
[----:B01----:R-:W-:Y:S01]  /*ed40*/  ENDCOLLECTIVE ;  /* 0x000000000000791b */ /* 0x003fe20003800000 */
.L_x_344:
[----:B------:R-:W-:-:S05]  /*ed50*/  @!P1 LEA R7, P4, R9, R3, 0x1 ;  /* 0x0000000309079211 */ /* 0x000fca00078808ff */
[----:B------:R-:W-:Y:S02]  /*ed60*/  @!P1 IMAD.X R8, RZ, RZ, R2, P4 ;  /* 0x000000ffff089224 */ /* 0x000fe400020e0602 */
[----:B------:R-:W-:Y:S01]  /*ed70*/  @!P1 IMAD.MOV.U32 R2, RZ, RZ, R7 ;  /* 0x000000ffff029224 */ /* 0x000fe200078e0007 */
[----:B------:R-:W-:Y:S01]  /*ed80*/  IADD3 R7, R4, 0x20, RZ ;  /* 0x0000002004077810 */ /* 0x000fe20007ffe0ff */
[----:B------:R-:W-:Y:S01]  /*ed90*/  @!P1 IMAD.MOV.U32 R3, RZ, RZ, R8 ;  /* 0x000000ffff039224 */ /* 0x000fe200078e0008 */
[----:B------:R-:W-:-:S04]  /*eda0*/  MOV R13, R0 ;  /* 0x00000000000d7202 */ /* 0x000fc80000000f00 */
        /* <DEDUP_REMOVED lines=11> */
.L_x_345:
[----:B------:R-:W-:Y:S02]  /*ee60*/  IMAD.MOV.U32 R13, RZ, RZ, R5 ;  /* 0x000000ffff0d7224 */ /* 0x000fe400078e0005 */
[----:B------:R-:W-:Y:S02]  /*ee70*/  IMAD.MOV.U32 R12, RZ, RZ, 0x3 ;  /* 0x00000003ff0c7424 */ /* 0x000fe400078e00ff */
[----:B------:R-:W-:-:S07]  /*ee80*/  IMAD.MOV.U32 R3, RZ, RZ, R14 ;  /* 0x000000ffff037224 */ /* 0x000fce00078e000e */
[----:B------:R-:W-:Y:S05]  /*ee90*/  WARPSYNC.COLLECTIVE R15, `(.L_x_346) ;  /* 0x000000000f087348 */ /* 0x000fea0003c00000 */
[----:B------:R0:W1:Y:S02]  /*eea0*/  SHFL.IDX P6, R14, R13, R12, R11 ;  /* 0x0000000c0d0e7389 */ /* 0x00006400000c000b */
[----:B01----:R-:W-:Y:S01]  /*eeb0*/  ENDCOLLECTIVE ;  /* 0x000000000000791b */ /* 0x003fe20003800000 */
.L_x_346:
[----:B------:R-:W-:-:S05]  /*eec0*/  @!P1 LEA R7, P4, R9, R3, 0x1 ;  /* 0x0000000309079211 */ /* 0x000fca00078808ff */
[----:B------:R-:W-:Y:S02]  /*eed0*/  @!P1 IMAD.X R8, RZ, RZ, R2, P4 ;  /* 0x000000ffff089224 */ /* 0x000fe400020e0602 */
[----:B------:R-:W-:Y:S02]  /*eee0*/  @!P1 IMAD.MOV.U32 R2, RZ, RZ, R7 ;  /* 0x000000ffff029224 */ /* 0x000fe400078e0007 */
[----:B------:R-:W-:Y:S01]  /*eef0*/  VIADD R7, R4, 0x30 ;  /* 0x0000003004077836 */ /* 0x000fe20000000000 */
[----:B------:R-:W-:Y:S01]  /*ef00*/  @!P1 MOV R3, R8 ;  /* 0x0000000800039202 */ /* 0x000fe20000000f00 */
[----:B------:R-:W-:-:S04]  /*ef10*/  IMAD.MOV.U32 R13, RZ, RZ, R0 ;  /* 0x000000ffff0d7224 */ /* 0x000fc800078e0000 */
[----:B------:R-:W-:Y:S01]  /*ef20*/  @!PT LDS RZ, [RZ] ;  /* 0x00000000fffff984 */ /* 0x000fe20000000800 */
[----:B------:R-:W-:Y:S01]  /*ef30*/  @!PT LDS RZ, [RZ] ;  /* 0x00000000fffff984 */ /* 0x000fe20000000800 */
[----:B------:R-:W-:Y:S01]  /*ef40*/  @!PT LDS RZ, [RZ] ;  /* 0x00000000fffff984 */ /* 0x000fe20000000800 */
[----:B------:R-:W-:Y:S04]  /*ef50*/  @!P1 LDGSTS.E.BYPASS.LTC128B.128 [R34+0xd400], desc[UR36][R2.64], !P3 ;  /* 0x0d40000002229fae */ /* 0x000fe8000d901d64 */
[----:B------:R-:W-:Y:S04]  /*ef60*/  @!P1 LDGSTS.E.BYPASS.LTC128B.128 [R34+0x11400], desc[UR36][R2.64+0x80], !P2 ;  /* 0x1140008002229fae */ /* 0x000fe8000d101d64 */
[----:B------:R0:W-:Y:S01]  /*ef70*/  @!P1 LDGSTS.E.BYPASS.LTC128B.128 [R34+0x15400], desc[UR36][R2.64+0x100], !P0 ;  /* 0x1540010002229fae */ /* 0x0001e2000c101d64 */
[----:B------:R-:W-:Y:S02]  /*ef80*/  ISETP.GE.AND P1, PT, R7, R6, PT ;  /* 0x000000060700720c */ /* 0x000fe40003f26270 */
[----:B0-----:R-:W-:-:S11]  /*ef90*/  MOV R2, R14 ;  /* 0x0000000e00027202 */ /* 0x001fd60000000f00 */
[----:B------:R-:W-:Y:S05]  /*efa0*/  WARPSYNC.COLLECTIVE R15, `(.L_x_347) ;  /* 0x000000000f087348 */ /* 0x000fea0003c00000 */
[----:B------:R0:W1:Y:S02]  /*efb0*/  SHFL.IDX P6, R14, R13, R12, R11 ;  /* 0x0000000c0d0e7389 */ /* 0x00006400000c000b */
[----:B01----:R-:W-:Y:S01]  /*efc0*/  ENDCOLLECTIVE ;  /* 0x000000000000791b */ /* 0x003fe20003800000 */
.L_x_347:
[----:B------:R-:W-:Y:S01]  /*efd0*/  IMAD.MOV.U32 R13, RZ, RZ, R5 ;  /* 0x000000ffff0d7224 */ /* 0x000fe200078e0005 */
[----:B------:R-:W-:Y:S01]  /*efe0*/  MOV R12, 0x4 ;  /* 0x00000004000c7802 */ /* 0x000fe20000000f00 */
[----:B------:R-:W-:-:S07]  /*eff0*/  IMAD.MOV.U32 R3, RZ, RZ, R14 ;  /* 0x000000ffff037224 */ /* 0x000fce00078e000e */
[----:B------:R-:W-:Y:S05]  /*f000*/  WARPSYNC.COLLECTIVE R15, `(.L_x_348) ;  /* 0x000000000f087348 */ /* 0x000fea0003c00000 */
[----:B------:R0:W1:Y:S02]  /*f010*/  SHFL.IDX P6, R14, R13, R12, R11 ;  /* 0x0000000c0d0e7389 */ /* 0x00006400000c000b */
[----:B01----:R-:W-:Y:S01]  /*f020*/  ENDCOLLECTIVE ;  /* 0x000000000000791b */ /* 0x003fe20003800000 */
.L_x_348:
[----:B------:R-:W-:-:S05]  /*f030*/  @!P1 LEA R7, P4, R9, R3, 0x1 ;  /* 0x0000000309079211 */ /* 0x000fca00078808ff */
[----:B------:R-:W-:Y:S01]  /*f040*/  @!P1 IMAD.X R8, RZ, RZ, R2, P4 ;  /* 0x000000ffff089224 */ /* 0x000fe200020e0602 */
[----:B------:R-:W-:Y:S01]  /*f050*/  @!P1 MOV R2, R7 ;  /* 0x0000000700029202 */ /* 0x000fe20000000f00 */
[----:B------:R-:W-:Y:S02]  /*f060*/  VIADD R7, R4, 0x40 ;  /* 0x0000004004077836 */ /* 0x000fe40000000000 */
[----:B------:R-:W-:Y:S02]  /*f070*/  @!P1 IMAD.MOV.U32 R3, RZ, RZ, R8 ;  /* 0x000000ffff039224 */ /* 0x000fe400078e0008 */
[----:B------:R-:W-:-:S03]  /*f080*/  IMAD.MOV.U32 R13, RZ, RZ, R0 ;  /* 0x000000ffff0d7224 */ /* 0x000fc600078e0000 */
        /* <DEDUP_REMOVED lines=11> */
.L_x_349:
[----:B------:R-:W-:Y:S01]  /*f140*/  MOV R13, R5 ;  /* 0x00000005000d7202 */ /* 0x000fe20000000f00 */
[----:B------:R-:W-:Y:S02]  /*f150*/  IMAD.MOV.U32 R12, RZ, RZ, 0x5 ;  /* 0x00000005ff0c7424 */ /* 0x000fe400078e00ff */
[----:B------:R-:W-:-:S07]  /*f160*/  IMAD.MOV.U32 R3, RZ, RZ, R14 ;  /* 0x000000ffff037224 */ /* 0x000fce00078e000e */
[----:B------:R-:W-:Y:S05]  /*f170*/  WARPSYNC.COLLECTIVE R15, `(.L_x_350) ;  /* 0x000000000f087348 */ /* 0x000fea0003c00000 */
[----:B------:R0:W1:Y:S02]  /*f180*/  SHFL.IDX P6, R14, R13, R12, R11 ;  /* 0x0000000c0d0e7389 */ /* 0x00006400000c000b */
[----:B01----:R-:W-:Y:S01]  /*f190*/  ENDCOLLECTIVE ;  /* 0x000000000000791b */ /* 0x003fe20003800000 */
.L_x_350:
[----:B------:R-:W-:-:S04]  /*f1a0*/  @!P1 LEA R7, P4, R9, R3, 0x1 ;  /* 0x0000000309079211 */ /* 0x000fc800078808ff */
[----:B------:R-:W-:Y:S01]  /*f1b0*/  @!P1 IADD3.X R8, RZ, R2, RZ, P4, !PT ;  /* 0x00000002ff089210 */ /* 0x000fe200027fe4ff */
[----:B------:R-:W-:Y:S02]  /*f1c0*/  @!P1 IMAD.MOV.U32 R2, RZ, RZ, R7 ;  /* 0x000000ffff029224 */ /* 0x000fe400078e0007 */
        /* <DEDUP_REMOVED lines=14> */
.L_x_351:
[----:B------:R-:W-:Y:S02]  /*f2b0*/  IMAD.MOV.U32 R13, RZ, RZ, R5 ;  /* 0x000000ffff0d7224 */ /* 0x000fe400078e0005 */
[----:B------:R-:W-:Y:S01]  /*f2c0*/  IMAD.MOV.U32 R12, RZ, RZ, 0x6 ;  /* 0x00000006ff0c7424 */ /* 0x000fe200078e00ff */
[----:B------:R-:W-:-:S07]  /*f2d0*/  MOV R3, R14 ;  /* 0x0000000e00037202 */ /* 0x000fce0000000f00 */
[----:B------:R-:W-:Y:S05]  /*f2e0*/  WARPSYNC.COLLECTIVE R15, `(.L_x_352) ;  /* 0x000000000f087348 */ /* 0x000fea0003c00000 */
[----:B------:R0:W1:Y:S02]  /*f2f0*/  SHFL.IDX P6, R14, R13, R12, R11 ;  /* 0x0000000c0d0e7389 */ /* 0x00006400000c000b */
[----:B01----:R-:W-:Y:S01]  /*f300*/  ENDCOLLECTIVE ;  /* 0x000000000000791b */ /* 0x003fe20003800000 */
.L_x_352:
        /* <DEDUP_REMOVED lines=17> */
.L_x_353:
[----:B------:R-:W-:Y:S02]  /*f420*/  IMAD.MOV.U32 R13, RZ, RZ, R5 ;  /* 0x000000ffff0d7224 */ /* 0x000fe400078e0005 */
[----:B------:R-:W-:Y:S02]  /*f430*/  IMAD.MOV.U32 R12, RZ, RZ, 0x7 ;  /* 0x00000007ff0c7424 */ /* 0x000fe400078e00ff */
[----:B------:R-:W-:-:S07]  /*f440*/  IMAD.MOV.U32 R3, RZ, RZ, R14 ;  /* 0x000000ffff037224 */ /* 0x000fce00078e000e */
[----:B------:R-:W-:Y:S05]  /*f450*/  WARPSYNC.COLLECTIVE R15, `(.L_x_354) ;  /* 0x000000000f087348 */ /* 0x000fea0003c00000 */
[----:B------:R0:W1:Y:S02]  /*f460*/  SHFL.IDX P6, R14, R13, R12, R11 ;  /* 0x0000000c0d0e7389 */ /* 0x00006400000c000b */
[----:B01----:R-:W-:Y:S01]  /*f470*/  ENDCOLLECTIVE ;  /* 0x000000000000791b */ /* 0x003fe20003800000 */
.L_x_354:
[----:B------:R-:W-:-:S05]  /*f480*/  @!P1 LEA R7, P4, R9, R3, 0x1 ;  /* 0x0000000309079211 */ /* 0x000fca00078808ff */
[----:B------:R-:W-:Y:S02]  /*f490*/  @!P1 IMAD.X R8, RZ, RZ, R2, P4 ;  /* 0x000000ffff089224 */ /* 0x000fe400020e0602 */
[----:B------:R-:W-:-:S03]  /*f4a0*/  @!P1 IMAD.MOV.U32 R2, RZ, RZ, R7 ;  /* 0x000000ffff029224 */ /* 0x000fc600078e0007 */
[----:B------:R-:W-:Y:S02]  /*f4b0*/  @!P1 MOV R3, R8 ;  /* 0x0000000800039202 */ /* 0x000fe40000000f00 */
[----:B------:R-:W-:-:S03]  /*f4c0*/  MOV R13, R0 ;  /* 0x00000000000d7202 */ /* 0x000fc60000000f00 */
[----:B------:R-:W-:Y:S01]  /*f4d0*/  @!PT LDS RZ, [RZ] ;  /* 0x00000000fffff984 */ /* 0x000fe20000000800 */
[----:B------:R-:W-:Y:S01]  /*f4e0*/  @!PT LDS RZ, [RZ] ;  /* 0x00000000fffff984 */ /* 0x000fe20000000800 */
[----:B------:R-:W-:Y:S01]  /*f4f0*/  @!PT LDS RZ, [RZ] ;  /* 0x00000000fffff984 */ /* 0x000fe20000000800 */
[----:B------:R0:W-:Y:S04]  /*f500*/  @!P1 LDGSTS.E.BYPASS.LTC128B.128 [R34+0xf400], desc[UR36][R2.64], !P3 ;  /* 0x0f40000002229fae */ /* 0x0001e8000d901d64 */
[----:B------:R0:W-:Y:S01]  /*f510*/  @!P1 LDGSTS.E.BYPASS.LTC128B.128 [R34+0x13400], desc[UR36][R2.64+0x80], !P2 ;  /* 0x1340008002229fae */ /* 0x0001e2000d101d64 */
[----:B------:R-:W-:-:S03]  /*f520*/  IMAD.MOV.U32 R5, RZ, RZ, R14 ;  /* 0x000000ffff057224 */ /* 0x000fc600078e000e */
[----:B------:R0:W-:Y:S04]  /*f530*/  @!P1 LDGSTS.E.BYPASS.LTC128B.128 [R34+0x17400], desc[UR36][R2.64+0x100], !P0 ;  /* 0x1740010002229fae */ /* 0x0001e8000c101d64 */
[----:B0-----:R-:W-:Y:S05]  /*f540*/  WARPSYNC.COLLECTIVE R15, `(.L_x_355) ;  /* 0x000000000f087348 */ /* 0x001fea0003c00000 */
[----:B------:R1:W2:Y:S02]  /*f550*/  SHFL.IDX P6, R14, R13, R12, R11 ;  /* 0x0000000c0d0e7389 */ /* 0x0002a400000c000b */
[----:B012---:R-:W-:Y:S01]  /*f560*/  ENDCOLLECTIVE ;  /* 0x000000000000791b */ /* 0x007fe20003800000 */
.L_x_355:
[----:B------:R-:W-:Y:S05]  /*f570*/  BRA `(.L_x_356) ;  /* 0xffffffc000a87947 */ /* 0x000fea000383ffff */
.L_x_270:
[----:B0-----:R0:W1:Y:S02]  /*f580*/  SYNCS.PHASECHK.TRANS64.TRYWAIT P0, [R22+URZ+0x2a820], R3 ;  /* 0x02a82003160075a7 */ /* 0x001064000800017f */
[----:B-1----:R-:W-:Y:S05]  /*f590*/  @!P0 NANOSLEEP.SYNCS 0x989680 ;  /* 0x009896800000895d */ /* 0x002fea0003900000 */
[----:B------:R-:W1:Y:S02]  /*f5a0*/  @!P0 SYNCS.PHASECHK.TRANS64 P0, [R22+URZ+0x2a820], R3 ;  /* 0x02a82003160085a7 */ /* 0x000e64000800007f */
[----:B-1----:R-:W-:Y:S05]  /*f5b0*/  @!P0 BRA `(.L_x_270) ;  /* 0xfffffffc00f08947 */ /* 0x002fea000383ffff */
[----:B------:R-:W-:Y:S05]  /*f5c0*/  BRA `(.L_x_357) ;  /* 0xffffffc400187947 */ /* 0x000fea000383ffff */
.L_x_275:
[----:B0-----:R0:W1:Y:S02]  /*f5d0*/  SYNCS.PHASECHK.TRANS64.TRYWAIT P0, [R6+URZ+0x2a840], R3 ;  /* 0x02a84003060075a7 */ /* 0x001064000800017f */
[----:B-1----:R-:W-:Y:S05]  /*f5e0*/  @!P0 NANOSLEEP.SYNCS 0x989680 ;  /* 0x009896800000895d */ /* 0x002fea0003900000 */
[----:B------:R-:W1:Y:S02]  /*f5f0*/  @!P0 SYNCS.PHASECHK.TRANS64 P0, [R6+URZ+0x2a840], R3 ;  /* 0x02a84003060085a7 */ /* 0x000e64000800007f */
[----:B-1----:R-:W-:Y:S05]  /*f600*/  @!P0 BRA `(.L_x_275) ;  /* 0xfffffffc00f08947 */ /* 0x002fea000383ffff */
[----:B------:R-:W-:Y:S05]  /*f610*/  BRA `(.L_x_358) ;  /* 0xffffffc400e47947 */ /* 0x000fea000383ffff */
.L_x_276:
[----:B------:R-:W-:Y:S01]  /*f620*/  BSSY B1, `(.L_x_359) ;  /* 0x0000008000017945 */ /* 0x000fe20003800000 */
[----:B------:R-:W-:Y:S01]  /*f630*/  IMAD.MOV.U32 R13, RZ, RZ, R5 ;  /* 0x000000ffff0d7224 */ /* 0x000fe200078e0005 */
[----:B------:R-:W-:Y:S01]  /*f640*/  MOV R15, 0xffffffff ;  /* 0xffffffff000f7802 */ /* 0x000fe20000000f00 */
[----:B------:R-:W-:Y:S02]  /*f650*/  IMAD.MOV.U32 R12, RZ, RZ, RZ ;  /* 0x000000ffff0c7224 */ /* 0x000fe400078e00ff */
[----:B------:R-:W-:-:S07]  /*f660*/  IMAD.MOV.U32 R11, RZ, RZ, 0x181f ;  /* 0x0000181fff0b7424 */ /* 0x000fce00078e00ff */
[----:B------:R-:W-:Y:S05]  /*f670*/  WARPSYNC.COLLECTIVE R15, `(.L_x_360) ;  /* 0x000000000f087348 */ /* 0x000fea0003c00000 */
[----:B------:R0:W1:Y:S02]  /*f680*/  SHFL.IDX P6, R14, R13, R12, R11 ;  /* 0x0000000c0d0e7389 */ /* 0x00006400000c000b */
[----:B01----:R-:W-:Y:S01]  /*f690*/  ENDCOLLECTIVE ;  /* 0x000000000000791b */ /* 0x003fe20003800000 */
.L_x_360:
[----:B------:R-:W-:Y:S05]  /*f6a0*/  BSYNC B1 ;  /* 0x0000000000017941 */ /* 0x000fea0003800000 */
.L_x_359:
[----:B------:R-:W0:Y:S01]  /*f6b0*/  S2R R35, SR_TID.X ;  /* 0x0000000000237919 */ /* 0x000e220000002100 */
[----:B------:R-:W-:Y:S01]  /*f6c0*/  IMAD.MOV.U32 R13, RZ, RZ, R9 ;  /* 0x000000ffff0d7224 */ /* 0x000fe200078e0009 */
[----:B------:R-:W-:Y:S01]  /*f6d0*/  MOV R11, 0x181f ;  /* 0x0000181f000b7802 */ /* 0x000fe20000000f00 */
[----:B------:R-:W-:Y:S02]  /*f6e0*/  IMAD.MOV.U32 R12, RZ, RZ, RZ ;  /* 0x000000ffff0c7224 */ /* 0x000fe400078e00ff */
[----:B------:R-:W-:Y:S02]  /*f6f0*/  IMAD.MOV.U32 R15, RZ, RZ, -0x1 ;  /* 0xffffffffff0f7424 */ /* 0x000fe400078e00ff */
[----:B------:R-:W-:Y:S02]  /*f700*/  IMAD.MOV.U32 R3, RZ, RZ, R14 ;  /* 0x000000ffff037224 */ /* 0x000fe400078e000e */
[----:B------:R-:W-:-:S07]  /*f710*/  IMAD R4, R4, 0x2, R22 ;  /* 0x0000000204047824 */ /* 0x000fce00078e0216 */
[----:B0-----:R-:W-:Y:S05]  /*f720*/  WARPSYNC.COLLECTIVE R15, `(.L_x_361) ;  /* 0x000000000f087348 */ /* 0x001fea0003c00000 */
[----:B------:R1:W2:Y:S02]  /*f730*/  SHFL.IDX P6, R14, R13, R12, R11 ;  /* 0x0000000c0d0e7389 */ /* 0x0002a400000c000b */
[----:B012---:R-:W-:Y:S01]  /*f740*/  ENDCOLLECTIVE ;  /* 0x000000000000791b */ /* 0x007fe20003800000 */
.L_x_361:
[----:B------:R-:W-:Y:S01]  /*f750*/  IMAD.MOV.U32 R13, RZ, RZ, R5 ;  /* 0x000000ffff0d7224 */ /* 0x000fe200078e0005 */
[----:B------:R-:W-:Y:S01]  /*f760*/  MOV R12, 0x1 ;  /* 0x00000001000c7802 */ /* 0x000fe20000000f00 */
[----:B------:R-:W-:Y:S02]  /*f770*/  IMAD.SHL.U32 R35, R35, 0x8, RZ ;  /* 0x0000000823237824 */ /* 0x000fe400078e00ff */
[----:B------:R-:W-:-:S07]  /*f780*/  IMAD.MOV.U32 R2, RZ, RZ, R14 ;  /* 0x000000ffff027224 */ /* 0x000fce00078e000e */
[----:B------:R-:W-:Y:S05]  /*f790*/  WARPSYNC.COLLECTIVE R15, `(.L_x_362) ;  /* 0x000000000f087348 */ /* 0x000fea0003c00000 */
[----:B------:R0:W1:Y:S02]  /*f7a0*/  SHFL.IDX P6, R14, R13, R12, R11 ;  /* 0x0000000c0d0e7389 */ /* 0x00006400000c000b */
[----:B01----:R-:W-:Y:S01]  /*f7b0*/  ENDCOLLECTIVE ;  /* 0x000000000000791b */ /* 0x003fe20003800000 */
.L_x_362:
[----:B------:R-:W-:-:S04]  /*f7c0*/  LOP3.LUT R35, R35, 0x38, RZ, 0xc0, !PT ;  /* 0x0000003823237812 */ /* 0x000fc800078ec0ff */
[----:B------:R-:W-:-:S04]  /*f7d0*/  SHF.L.U32 R0, R35, 0x1, RZ ;  /* 0x0000000123007819 */ /* 0x000fc800000006ff */
[----:B------:R-:W-:-:S05]  /*f7e0*/  IADD3 R2, P0, R2, R0, RZ ;  /* 0x0000000002027210 */ /* 0x000fca0007f1e0ff */
[----:B------:R-:W-:Y:S02]  /*f7f0*/  IMAD.X R3, RZ, RZ, R3, P0 ;  /* 0x000000ffff037224 */ /* 0x000fe400000e0603 */
[----:B------:R-:W-:-:S03]  /*f800*/  IMAD.MOV.U32 R13, RZ, RZ, R9 ;  /* 0x000000ffff0d7224 */ /* 0x000fc600078e0009 */
[----:B------:R-:W-:Y:S01]  /*f810*/  @!PT LDS RZ, [RZ] ;  /* 0x00000000fffff984 */ /* 0x000fe20000000800 */
[----:B------:R-:W-:Y:S01]  /*f820*/  @!PT LDS RZ, [RZ] ;  /* 0x00000000fffff984 */ /* 0x000fe20000000800 */
[----:B------:R-:W-:Y:S01]  /*f830*/  @!PT LDS RZ, [RZ] ;  /* 0x00000000fffff984 */ /* 0x000fe20000000800 */
[----:B------:R-:W-:Y:S04]  /*f840*/  LDGSTS.E.BYPASS.LTC128B.128 [R4+0x18400], desc[UR36][R2.64], !P3 ;  /* 0x1840000002047fae */ /* 0x000fe8000d901d64 */
[----:B------:R-:W-:Y:S04]  /*f850*/  LDGSTS.E.BYPASS.LTC128B.128 [R4+0x1b400], desc[UR36][R2.64+0x80], !P2 ;  /* 0x1b40008002047fae */ /* 0x000fe8000d101d64 */
[----:B------:R0:W-:Y:S02]  /*f860*/  LDGSTS.E.BYPASS.LTC128B.128 [R4+0x1e400], desc[UR36][R2.64+0x100], !P1 ;  /* 0x1e40010002047fae */ /* 0x0001e4000c901d64 */
[----:B0-----:R-:W-:-:S07]  /*f870*/  IMAD.MOV.U32 R3, RZ, RZ, R14 ;  /* 0x000000ffff037224 */ /* 0x001fce00078e000e */
[----:B------:R-:W-:Y:S05]  /*f880*/  WARPSYNC.COLLECTIVE R15, `(.L_x_363) ;  /* 0x000000000f087348 */ /* 0x000fea0003c00000 */
[----:B------:R0:W1:Y:S02]  /*f890*/  SHFL.IDX P6, R14, R13, R12, R11 ;  /* 0x0000000c0d0e7389 */ /* 0x00006400000c000b */
[----:B01----:R-:W-:Y:S01]  /*f8a0*/  ENDCOLLECTIVE ;  /* 0x000000000000791b */ /* 0x003fe20003800000 */
.L_x_363:
[----:B------:R-:W-:Y:S02]  /*f8b0*/  IMAD.MOV.U32 R13, RZ, RZ, R5 ;  /* 0x000000ffff0d7224 */ /* 0x000fe400078e0005 */
[----:B------:R-:W-:Y:S02]  /*f8c0*/  IMAD.MOV.U32 R12, RZ, RZ, 0x2 ;  /* 0x00000002ff0c7424 */ /* 0x000fe400078e00ff */
[----:B------:R-:W-:-:S07]  /*f8d0*/  IMAD.MOV.U32 R2, RZ, RZ, R14 ;  /* 0x000000ffff027224 */ /* 0x000fce00078e000e */
[----:B------:R-:W-:Y:S05]  /*f8e0*/  WARPSYNC.COLLECTIVE R15, `(.L_x_364) ;  /* 0x000000000f087348 */ /* 0x000fea0003c00000 */
[----:B------:R0:W1:Y:S02]  /*f8f0*/  SHFL.IDX P6, R14, R13, R12, R11 ;  /* 0x0000000c0d0e7389 */ /* 0x00006400000c000b */
[----:B01----:R-:W-:Y:S01]  /*f900*/  ENDCOLLECTIVE ;  /* 0x000000000000791b */ /* 0x003fe20003800000 */
.L_x_364:
[----:B------:R-:W-:-:S04]  /*f910*/  IADD3 R2, P0, R2, R0, RZ ;  /* 0x0000000002027210 */ /* 0x000fc80007f1e0ff */
[----:B------:R-:W-:-:S05]  /*f920*/  IADD3.X R3, RZ, R3, RZ, P0, !PT ;  /* 0x00000003ff037210 */ /* 0x000fca00007fe4ff */
[----:B------:R-:W-:Y:S01]  /*f930*/  @!PT LDS RZ, [RZ] ;  /* 0x00000000fffff984 */ /* 0x000fe20000000800 */
[----:B------:R-:W-:Y:S01]  /*f940*/  @!PT LDS RZ, [RZ] ;  /* 0x00000000fffff984 */ /* 0x000fe20000000800 */
[----:B------:R-:W-:Y:S01]  /*f950*/  @!PT LDS RZ, [RZ] ;  /* 0x00000000fffff984 */ /* 0x000fe20000000800 */
[----:B------:R0:W-:Y:S01]  /*f960*/  LDGSTS.E.BYPASS.LTC128B.128 [R4+0x18c00], desc[UR36][R2.64], !P3 ;  /* 0x18c0000002047fae */ /* 0x0001e2000d901d64 */
[----:B------:R-:W-:-:S03]  /*f970*/  MOV R13, R9 ;  /* 0x00000009000d7202 */ /* 0x000fc60000000f00 */
[----:B------:R0:W-:Y:S04]  /*f980*/  LDGSTS.E.BYPASS.LTC128B.128 [R4+0x1bc00], desc[UR36][R2.64+0x80], !P2 ;  /* 0x1bc0008002047fae */ /* 0x0001e8000d101d64 */
[----:B------:R0:W-:Y:S01]  /*f990*/  LDGSTS.E.BYPASS.LTC128B.128 [R4+0x1ec00], desc[UR36][R2.64+0x100], !P1 ;  /* 0x1ec0010002047fae */ /* 0x0001e2000c901d64 */
[----:B------:R-:W-:-:S07]  /*f9a0*/  IMAD.MOV.U32 R35, RZ, RZ, R14 ;  /* 0x000000ffff237224 */ /* 0x000fce00078e000e */
[----:B0-----:R-:W-:Y:S05]  /*f9b0*/  WARPSYNC.COLLECTIVE R15, `(.L_x_365) ;  /* 0x000000000f087348 */ /* 0x001fea0003c00000 */
[----:B------:R1:W2:Y:S02]  /*f9c0*/  SHFL.IDX P6, R14, R13, R12, R11 ;  /* 0x0000000c0d0e7389 */ /* 0x0002a400000c000b */
[----:B012---:R-:W-:Y:S01]  /*f9d0*/  ENDCOLLECTIVE ;  /* 0x000000000000791b */ /* 0x007fe20003800000 */
.L_x_365:
[----:B------:R-:W-:Y:S01]  /*f9e0*/  IMAD.MOV.U32 R13, RZ, RZ, R5 ;  /* 0x000000ffff0d7224 */ /* 0x000fe200078e0005 */
[----:B------:R-:W-:Y:S01]  /*f9f0*/  MOV R12, 0x3 ;  /* 0x00000003000c7802 */ /* 0x000fe20000000f00 */
[----:B------:R-:W-:-:S07]  /*fa00*/  IMAD.MOV.U32 R2, RZ, RZ, R14 ;  /* 0x000000ffff027224 */ /* 0x000fce00078e000e */
[----:B------:R-:W-:Y:S05]  /*fa10*/  WARPSYNC.COLLECTIVE R15, `(.L_x_366) ;  /* 0x000000000f087348 */ /* 0x000fea0003c00000 */
[----:B------:R0:W1:Y:S02]  /*fa20*/  SHFL.IDX P6, R14, R13, R12, R11 ;  /* 0x0000000c0d0e7389 */ /* 0x00006400000c000b */
[----:B01----:R-:W-:Y:S01]  /*fa30*/  ENDCOLLECTIVE ;  /* 0x000000000000791b */ /* 0x003fe20003800000 */
.L_x_366:
[----:B------:R-:W-:-:S05]  /*fa40*/  IADD3 R2, P0, R2, R0, RZ ;  /* 0x0000000002027210 */ /* 0x000fca0007f1e0ff */
[----:B------:R-:W-:-:S05]  /*fa50*/  IMAD.X R3, RZ, RZ, R35, P0 ;  /* 0x000000ffff037224 */ /* 0x000fca00000e0623 */
[----:B------:R-:W-:Y:S01]  /*fa60*/  @!PT LDS RZ, [RZ] ;  /* 0x00000000fffff984 */ /* 0x000fe20000000800 */
[----:B------:R-:W-:Y:S01]  /*fa70*/  @!PT LDS RZ, [RZ] ;  /* 0x00000000fffff984 */ /* 0x000fe20000000800 */
[----:B------:R-:W-:Y:S01]  /*fa80*/  @!PT LDS RZ, [RZ] ;  /* 0x00000000fffff984 */ /* 0x000fe20000000800 */
[----:B------:R0:W-:Y:S01]  /*fa90*/  LDGSTS.E.BYPASS.LTC128B.128 [R4+0x19400], desc[UR36][R2.64], !P3 ;  /* 0x1940000002047fae */ /* 0x0001e2000d901d64 */
[----:B------:R-:W-:-:S03]  /*faa0*/  IMAD.MOV.U32 R13, RZ, RZ, R9 ;  /* 0x000000ffff0d7224 */ /* 0x000fc600078e0009 */
[----:B------:R0:W-:Y:S04]  /*fab0*/  LDGSTS.E.BYPASS.LTC128B.128 [R4+0x1c400], desc[UR36][R2.64+0x80], !P2 ;  /* 0x1c40008002047fae */ /* 0x0001e8000d101d64 */
[----:B------:R0:W-:Y:S01]  /*fac0*/  LDGSTS.E.BYPASS.LTC128B.128 [R4+0x1f400], desc[UR36][R2.64+0x100], !P1 ;  /* 0x1f40010002047fae */ /* 0x0001e2000c901d64 */
[----:B------:R-:W-:-:S07]  /*fad0*/  IMAD.MOV.U32 R35, RZ, RZ, R14 ;  /* 0x000000ffff237224 */ /* 0x000fce00078e000e */
[----:B0-----:R-:W-:Y:S05]  /*fae0*/  WARPSYNC.COLLECTIVE R15, `(.L_x_367) ;  /* 0x000000000f087348 */ /* 0x001fea0003c00000 */
[----:B------:R1:W2:Y:S02]  /*faf0*/  SHFL.IDX P6, R14, R13, R12, R11 ;  /* 0x0000000c0d0e7389 */ /* 0x0002a400000c000b */
[----:B012---:R-:W-:Y:S01]  /*fb00*/  ENDCOLLECTIVE ;  /* 0x000000000000791b */ /* 0x007fe20003800000 */
.L_x_367:
[----:B------:R-:W-:Y:S02]  /*fb10*/  IMAD.MOV.U32 R13, RZ, RZ, R5 ;  /* 0x000000ffff0d7224 */ /* 0x000fe400078e0005 */
[----:B------:R-:W-:Y:S02]  /*fb20*/  IMAD.MOV.U32 R12, RZ, RZ, 0x4 ;  /* 0x00000004ff0c7424 */ /* 0x000fe400078e00ff */
[----:B------:R-:W-:-:S07]  /*fb30*/  IMAD.MOV.U32 R2, RZ, RZ, R14 ;  /* 0x000000ffff027224 */ /* 0x000fce00078e000e */
[----:B------:R-:W-:Y:S05]  /*fb40*/  WARPSYNC.COLLECTIVE R15, `(.L_x_368) ;  /* 0x000000000f087348 */ /* 0x000fea0003c00000 */
[----:B------:R0:W1:Y:S02]  /*fb50*/  SHFL.IDX P6, R14, R13, R12, R11 ;  /* 0x0000000c0d0e7389 */ /* 0x00006400000c000b */
[----:B01----:R-:W-:Y:S01]  /*fb60*/  ENDCOLLECTIVE ;  /* 0x000000000000791b */ /* 0x003fe20003800000 */
.L_x_368:
        /* <DEDUP_REMOVED lines=13> */
.L_x_369:
[----:B------:R-:W-:Y:S01]  /*fc40*/  IMAD.MOV.U32 R13, RZ, RZ, R5 ;  /* 0x000000ffff0d7224 */ /* 0x000fe200078e0005 */
[----:B------:R-:W-:Y:S01]  /*fc50*/  MOV R12, 0x5 ;  /* 0x00000005000c7802 */ /* 0x000fe20000000f00 */
[----:B------:R-:W-:-:S07]  /*fc60*/  IMAD.MOV.U32 R2, RZ, RZ, R14 ;  /* 0x000000ffff027224 */ /* 0x000fce00078e000e */
[----:B------:R-:W-:Y:S05]  /*fc70*/  WARPSYNC.COLLECTIVE R15, `(.L_x_370) ;  /* 0x000000000f087348 */ /* 0x000fea0003c00000 */
[----:B------:R0:W1:Y:S02]  /*fc80*/  SHFL.IDX P6, R14, R13, R12, R11 ;  /* 0x0000000c0d0e7389 */ /* 0x00006400000c000b */
[----:B01----:R-:W-:Y:S01]  /*fc90*/  ENDCOLLECTIVE ;  /* 0x000000000000791b */ /* 0x003fe20003800000 */
.L_x_370:
        /* <DEDUP_REMOVED lines=13> */
.L_x_371:
[----:B------:R-:W-:Y:S01]  /*fd70*/  IMAD.MOV.U32 R2, RZ, RZ, R14 ;  /* 0x000000ffff027224 */ /* 0x000fe200078e000e */
[----:B------:R-:W-:Y:S06]  /*fd80*/  BRA `(.L_x_372) ;  /* 0xffffffc4001c7947 */ /* 0x000fec000383ffff */
.L_x_281:
[----:B--2---:R2:W3:Y:S02]  /*fd90*/  SYNCS.PHASECHK.TRANS64.TRYWAIT P0, [R4+URZ+0x2a860], R2 ;  /* 0x02a86002040075a7 */ /* 0x0044e4000800017f */
[----:B---3--:R-:W-:Y:S05]  /*fda0*/  @!P0 NANOSLEEP.SYNCS 0x989680 ;  /* 0x009896800000895d */ /* 0x008fea0003900000 */
[----:B------:R-:W3:Y:S02]  /*fdb0*/  @!P0 SYNCS.PHASECHK.TRANS64 P0, [R4+URZ+0x2a860], R2 ;  /* 0x02a86002040085a7 */ /* 0x000ee4000800007f */
[----:B---3--:R-:W-:Y:S05]  /*fdc0*/  @!P0 BRA `(.L_x_281) ;  /* 0xfffffffc00f08947 */ /* 0x008fea000383ffff */
[----:B------:R-:W-:Y:S05]  /*fdd0*/  BRA `(.L_x_373) ;  /* 0xffffffc4007c7947 */ /* 0x000fea000383ffff */
.L_x_282:
[----:B------:R-:W-:Y:S01]  /*fde0*/  BSSY B1, `(.L_x_374) ;  /* 0x0000008000017945 */ /* 0x000fe20003800000 */
[----:B------:R-:W-:Y:S01]  /*fdf0*/  MOV R13, R24 ;  /* 0x00000018000d7202 */ /* 0x000fe20000000f00 */
[----:B------:R-:W-:Y:S02]  /*fe00*/  IMAD.MOV.U32 R12, RZ, RZ, RZ ;  /* 0x000000ffff0c7224 */ /* 0x000fe400078e00ff */
[----:B------:R-:W-:Y:S02]  /*fe10*/  IMAD.MOV.U32 R11, RZ, RZ, 0x181f ;  /* 0x0000181fff0b7424 */ /* 0x000fe400078e00ff */
[----:B------:R-:W-:-:S07]  /*fe20*/  IMAD.MOV.U32 R15, RZ, RZ, -0x1 ;  /* 0xffffffffff0f7424 */ /* 0x000fce00078e00ff */
[----:B--2---:R-:W-:Y:S05]  /*fe30*/  WARPSYNC.COLLECTIVE R15, `(.L_x_375) ;  /* 0x000000000f087348 */ /* 0x004fea0003c00000 */
[----:B------:R0:W1:Y:S02]  /*fe40*/  SHFL.IDX P6, R14, R13, R12, R11 ;  /* 0x0000000c0d0e7389 */ /* 0x00006400000c000b */
[----:B012---:R-:W-:Y:S01]  /*fe50*/  ENDCOLLECTIVE ;  /* 0x000000000000791b */ /* 0x007fe20003800000 */
.L_x_375:
[----:B------:R-:W-:Y:S05]  /*fe60*/  BSYNC B1 ;  /* 0x0000000000017941 */ /* 0x000fea0003800000 */
.L_x_374:
[----:B------:R-:W-:Y:S01]  /*fe70*/  IMAD.MOV.U32 R13, RZ, RZ, R23 ;  /* 0x000000ffff0d7224 */ /* 0x000fe200078e0017 */
[----:B------:R-:W-:Y:S01]  /*fe80*/  MOV R15, 0xffffffff ;  /* 0xffffffff000f7802 */ /* 0x000fe20000000f00 */
[----:B------:R-:W-:Y:S01]  /*fe90*/  IMAD.MOV.U32 R12, RZ, RZ, RZ ;  /* 0x000000ffff0c7224 */ /* 0x000fe200078e00ff */
[----:B------:R-:W-:Y:S01]  /*fea0*/  MOV R3, R14 ;  /* 0x0000000e00037202 */ /* 0x000fe20000000f00 */
[----:B------:R-:W-:Y:S02]  /*feb0*/  IMAD.MOV.U32 R11, RZ, RZ, 0x181f ;  /* 0x0000181fff0b7424 */ /* 0x000fe400078e00ff */
[----:B------:R-:W-:-:S07]  /*fec0*/  IMAD R5, R5, 0x2, R22 ;  /* 0x0000000205057824 */ /* 0x000fce00078e0216 */
[----:B------:R-:W-:Y:S05]  /*fed0*/  WARPSYNC.COLLECTIVE R15, `(.L_x_376) ;  /* 0x000000000f087348 */ /* 0x000fea0003c00000 */
[----:B------:R0:W1:Y:S02]  /*fee0*/  SHFL.IDX P6, R14, R13, R12, R11 ;  /* 0x0000000c0d0e7389 */ /* 0x00006400000c000b */
[----:B01----:R-:W-:Y:S01]  /*fef0*/  ENDCOLLECTIVE ;  /* 0x000000000000791b */ /* 0x003fe20003800000 */
.L_x_376:
[----:B------:R-:W-:Y:S01]  /*ff00*/  MOV R13, R24 ;  /* 0x00000018000d7202 */ /* 0x000fe20000000f00 */
[----:B------:R-:W-:Y:S02]  /*ff10*/  IMAD.MOV.U32 R12, RZ, RZ, 0x1 ;  /* 0x00000001ff0c7424 */ /* 0x000fe400078e00ff */
[----:B------:R-:W-:-:S07]  /*ff20*/  IMAD.MOV.U32 R2, RZ, RZ, R14 ;  /* 0x000000ffff027224 */ /* 0x000fce00078e000e */
[----:B------:R-:W-:Y:S05]  /*ff30*/  WARPSYNC.COLLECTIVE R15, `(.L_x_377) ;  /* 0x000000000f087348 */ /* 0x000fea0003c00000 */
[----:B------:R0:W1:Y:S02]  /*ff40*/  SHFL.IDX P6, R14, R13, R12, R11 ;  /* 0x0000000c0d0e7389 */ /* 0x00006400000c000b */
[----:B01----:R-:W-:Y:S01]  /*ff50*/  ENDCOLLECTIVE ;  /* 0x000000000000791b */ /* 0x003fe20003800000 */
.L_x_377:
[----:B------:R-:W-:-:S05]  /*ff60*/  IADD3 R2, P1, R2, R0, RZ ;  /* 0x0000000002027210 */ /* 0x000fca0007f3e0ff */
[----:B------:R-:W-:Y:S01]  /*ff70*/  IMAD.X R3, RZ, RZ, R3, P1 ;  /* 0x000000ffff037224 */ /* 0x000fe200008e0603 */
[----:B------:R-:W-:-:S04]  /*ff80*/  LOP3.LUT P1, RZ, R29, 0x1, RZ, 0xc0, !PT ;  /* 0x000000011dff7812 */ /* 0x000fc8000782c0ff */
[----:B------:R-:W-:Y:S01]  /*ff90*/  ISETP.LT.OR P2, PT, R6, 0x1, !P1 ;  /* 0x000000010600780c */ /* 0x000fe20004f41670 */
[----:B------:R-:W-:-:S12]  /*ffa0*/  IMAD.MOV.U32 R13, RZ, RZ, R23 ;  /* 0x000000ffff0d7224 */ /* 0x000fd800078e0017 */
[----:B------:R-:W-:Y:S01]  /*ffb0*/  @!PT LDS RZ, [RZ] ;  /* 0x00000000fffff984 */ /* 0x000fe20000000800 */
[----:B------:R-:W-:Y:S01]  /*ffc0*/  @!PT LDS RZ, [RZ] ;  /* 0x00000000fffff984 */ /* 0x000fe20000000800 */
[----:B------:R-:W-:Y:S01]  /*ffd0*/  @!PT LDS RZ, [RZ] ;  /* 0x00000000fffff984 */ /* 0x000fe20000000800 */
[----:B------:R-:W-:Y:S01]  /*ffe0*/  LDGSTS.E.BYPASS.LTC128B.128 [R5+0x400], desc[UR36][R2.64], !P2 ;  /* 0x0040000002057fae */ /* 0x000fe2000d101d64 */
[----:B------:R-:W-:-:S13]  /*fff0*/  ISETP.LT.OR P2, PT, R6, 0x1, !P0 ;  /* 0x000000010600780c */ /* 0x000fda0004741670 */
[----:B------:R0:W-:Y:S02]  /*10000*/  LDGSTS.E.BYPASS.LTC128B.128 [R5+0x3400], desc[UR36][R2.64+0x80], !P2 ;  /* 0x0340008002057fae */ /* 0x0001e4000d101d64 */
[----:B0-----:R-:W-:-:S07]  /*10010*/  IMAD.MOV.U32 R3, RZ, RZ, R14 ;  /* 0x000000ffff037224 */ /* 0x001fce00078e000e */
[----:B------:R-:W-:Y:S05]  /*10020*/  WARPSYNC.COLLECTIVE R15, `(.L_x_378) ;  /* 0x000000000f087348 */ /* 0x000fea0003c00000 */
[----:B------:R0:W1:Y:S02]  /*10030*/  SHFL.IDX P6, R14, R13, R12, R11 ;  /* 0x0000000c0d0e7389 */ /* 0x00006400000c000b */
[----:B01----:R-:W-:Y:S01]  /*10040*/  ENDCOLLECTIVE ;  /* 0x000000000000791b */ /* 0x003fe20003800000 */
.L_x_378:
[----:B------:R-:W-:Y:S02]  /*10050*/  IMAD.MOV.U32 R13, RZ, RZ, R24 ;  /* 0x000000ffff0d7224 */ /* 0x000fe400078e0018 */
[----:B------:R-:W-:Y:S01]  /*10060*/  IMAD.MOV.U32 R12, RZ, RZ, 0x2 ;  /* 0x00000002ff0c7424 */ /* 0x000fe200078e00ff */
[----:B------:R-:W-:-:S07]  /*10070*/  MOV R2, R14 ;  /* 0x0000000e00027202 */ /* 0x000fce0000000f00 */
[----:B------:R-:W-:Y:S05]  /*10080*/  WARPSYNC.COLLECTIVE R15, `(.L_x_379) ;  /* 0x000000000f087348 */ /* 0x000fea0003c00000 */
[----:B------:R0:W1:Y:S02]  /*10090*/  SHFL.IDX P6, R14, R13, R12, R11 ;  /* 0x0000000c0d0e7389 */ /* 0x00006400000c000b */
[----:B01----:R-:W-:Y:S01]  /*100a0*/  ENDCOLLECTIVE ;  /* 0x000000000000791b */ /* 0x003fe20003800000 */
.L_x_379:
[----:B------:R-:W-:-:S05]  /*100b0*/  IADD3 R2, P2, R2, R0, RZ ;  /* 0x0000000002027210 */ /* 0x000fca0007f5e0ff */
[----:B------:R-:W-:Y:S01]  /*100c0*/  IMAD.X R3, RZ, RZ, R3, P2 ;  /* 0x000000ffff037224 */ /* 0x000fe200010e0603 */
        /* <DEDUP_REMOVED lines=8> */
[----:B0-----:R-:W-:-:S07]  /*10150*/  MOV R3, R14 ;  /* 0x0000000e00037202 */ /* 0x001fce0000000f00 */
[----:B------:R-:W-:Y:S05]  /*10160*/  WARPSYNC.COLLECTIVE R15, `(.L_x_380) ;  /* 0x000000000f087348 */ /* 0x000fea0003c00000 */
[----:B------:R0:W1:Y:S02]  /*10170*/  SHFL.IDX P6, R14, R13, R12, R11 ;  /* 0x0000000c0d0e7389 */ /* 0x00006400000c000b */
[----:B01----:R-:W-:Y:S01]  /*10180*/  ENDCOLLECTIVE ;  /* 0x000000000000791b */ /* 0x003fe20003800000 */
.L_x_380:
[----:B------:R-:W-:Y:S01]  /*10190*/  MOV R13, R24 ;  /* 0x00000018000d7202 */ /* 0x000fe20000000f00 */
[----:B------:R-:W-:Y:S02]  /*101a0*/  IMAD.MOV.U32 R12, RZ, RZ, 0x3 ;  /* 0x00000003ff0c7424 */ /* 0x000fe400078e00ff */
[----:B------:R-:W-:-:S07]  /*101b0*/  IMAD.MOV.U32 R2, RZ, RZ, R14 ;  /* 0x000000ffff027224 */ /* 0x000fce00078e000e */
[----:B------:R-:W-:Y:S05]  /*101c0*/  WARPSYNC.COLLECTIVE R15, `(.L_x_381) ;  /* 0x000000000f087348 */ /* 0x000fea0003c00000 */
[----:B------:R0:W1:Y:S02]  /*101d0*/  SHFL.IDX P6, R14, R13, R12, R11 ;  /* 0x0000000c0d0e7389 */ /* 0x00006400000c000b */
[----:B01----:R-:W-:Y:S01]  /*101e0*/  ENDCOLLECTIVE ;  /* 0x000000000000791b */ /* 0x003fe20003800000 */
.L_x_381:
        /* <DEDUP_REMOVED lines=14> */
.L_x_382:
[----:B------:R-:W-:Y:S02]  /*102d0*/  IMAD.MOV.U32 R13, RZ, RZ, R24 ;  /* 0x000000ffff0d7224 */ /* 0x000fe400078e0018 */
[----:B------:R-:W-:Y:S01]  /*102e0*/  IMAD.MOV.U32 R12, RZ, RZ, 0x4 ;  /* 0x00000004ff0c7424 */ /* 0x000fe200078e00ff */
[----:B------:R-:W-:-:S07]  /*102f0*/  MOV R2, R14 ;  /* 0x0000000e00027202 */ /* 0x000fce0000000f00 */
[----:B------:R-:W-:Y:S05]  /*10300*/  WARPSYNC.COLLECTIVE R15, `(.L_x_383) ;  /* 0x000000000f087348 */ /* 0x000fea0003c00000 */
[----:B------:R0:W1:Y:S02]  /*10310*/  SHFL.IDX P6, R14, R13, R12, R11 ;  /* 0x0000000c0d0e7389 */ /* 0x00006400000c000b */
[----:B01----:R-:W-:Y:S01]  /*10320*/  ENDCOLLECTIVE ;  /* 0x000000000000791b */ /* 0x003fe20003800000 */
.L_x_383:
        /* <DEDUP_REMOVED lines=14> */
.L_x_384:
[----:B------:R-:W-:Y:S01]  /*10410*/  MOV R13, R24 ;  /* 0x00000018000d7202 */ /* 0x000fe20000000f00 */
[----:B------:R-:W-:Y:S02]  /*10420*/  IMAD.MOV.U32 R12, RZ, RZ, 0x5 ;  /* 0x00000005ff0c7424 */ /* 0x000fe400078e00ff */
[----:B------:R-:W-:-:S07]  /*10430*/  IMAD.MOV.U32 R2, RZ, RZ, R14 ;  /* 0x000000ffff027224 */ /* 0x000fce00078e000e */
[----:B------:R-:W-:Y:S05]  /*10440*/  WARPSYNC.COLLECTIVE R15, `(.L_x_385) ;  /* 0x000000000f087348 */ /* 0x000fea0003c00000 */
[----:B------:R0:W1:Y:S02]  /*10450*/  SHFL.IDX P6, R14, R13, R12, R11 ;  /* 0x0000000c0d0e7389 */ /* 0x00006400000c000b */
[----:B01----:R-:W-:Y:S01]  /*10460*/  ENDCOLLECTIVE ;  /* 0x000000000000791b */ /* 0x003fe20003800000 */
.L_x_385:
[----:B------:R-:W-:-:S05]  /*10470*/  IADD3 R2, P2, R2, R0, RZ ;  /* 0x0000000002027210 */ /* 0x000fca0007f5e0ff */
[----:B------:R-:W-:Y:S01]  /*10480*/  IMAD.X R3, RZ, RZ, R3, P2 ;  /* 0x000000ffff037224 */ /* 0x000fe200010e0603 */
[----:B------:R-:W-:Y:S01]  /*10490*/  ISETP.LT.OR P2, PT, R6, 0x41, !P1 ;  /* 0x000000410600780c */ /* 0x000fe20004f41670 */
[----:B------:R-:W-:-:S12]  /*104a0*/  IMAD.MOV.U32 R13, RZ, RZ, R23 ;  /* 0x000000ffff0d7224 */ /* 0x000fd800078e0017 */
[----:B------:R-:W-:Y:S01]  /*104b0*/  @!PT LDS RZ, [RZ] ;  /* 0x00000000fffff984 */ /* 0x000fe20000000800 */
[----:B------:R-:W-:Y:S01]  /*104c0*/  @!PT LDS RZ, [RZ] ;  /* 0x00000000fffff984 */ /* 0x000fe20000000800 */
[----:B------:R-:W-:Y:S01]  /*104d0*/  @!PT LDS RZ, [RZ] ;  /* 0x00000000fffff984 */ /* 0x000fe20000000800 */
[----:B------:R0:W-:Y:S01]  /*104e0*/  LDGSTS.E.BYPASS.LTC128B.128 [R5+0x2400], desc[UR36][R2.64], !P2 ;  /* 0x0240000002057fae */ /* 0x0001e2000d101d64 */
[----:B------:R-:W-:Y:S01]  /*104f0*/  ISETP.LT.OR P2, PT, R6, 0x41, !P0 ;  /* 0x000000410600780c */ /* 0x000fe20004741670 */
[----:B------:R-:W-:-:S12]  /*10500*/  IMAD.MOV.U32 R24, RZ, RZ, R14 ;  /* 0x000000ffff187224 */ /* 0x000fd800078e000e */
[----:B0-----:R-:W-:Y:S05]  /*10510*/  WARPSYNC.COLLECTIVE R15, `(.L_x_386) ;  /* 0x000000000f087348 */ /* 0x001fea0003c00000 */
[----:B------:R1:W2:Y:S02]  /*10520*/  SHFL.IDX P6, R14, R13, R12, R11 ;  /* 0x0000000c0d0e7389 */ /* 0x0002a400000c000b */
[----:B012---:R-:W-:Y:S01]  /*10530*/  ENDCOLLECTIVE ;  /* 0x000000000000791b */ /* 0x007fe20003800000 */
.L_x_386:
[----:B------:R-:W-:Y:S01]  /*10540*/  @!PT LDS RZ, [RZ] ;  /* 0x00000000fffff984 */ /* 0x000fe20000000800 */
[----:B------:R-:W-:Y:S01]  /*10550*/  @!PT LDS RZ, [RZ] ;  /* 0x00000000fffff984 */ /* 0x000fe20000000800 */
[----:B------:R-:W-:Y:S01]  /*10560*/  @!PT LDS RZ, [RZ] ;  /* 0x00000000fffff984 */ /* 0x000fe20000000800 */
[----:B------:R0:W-:Y:S02]  /*10570*/  LDGSTS.E.BYPASS.LTC128B.128 [R5+0x5400], desc[UR36][R2.64+0x80], !P2 ;  /* 0x0540008002057fae */ /* 0x0001e4000d101d64 */
[----:B0-----:R-:W-:Y:S01]  /*10580*/  MOV R2, R14 ;  /* 0x0000000e00027202 */ /* 0x001fe20000000f00 */
[----:B------:R-:W-:Y:S06]  /*10590*/  BRA `(.L_x_387) ;  /* 0xffffffc000687947 */ /* 0x000fec000383ffff */
.L_x_290:
[----:B0-----:R0:W1:Y:S02]  /*105a0*/  SYNCS.PHASECHK.TRANS64.TRYWAIT P0, [R0+URZ+0x2a860], R3 ;  /* 0x02a86003000075a7 */ /* 0x001064000800017f */
[----:B-1----:R-:W-:Y:S05]  /*105b0*/  @!P0 NANOSLEEP.SYNCS 0x989680 ;  /* 0x009896800000895d */ /* 0x002fea0003900000 */
[----:B------:R-:W1:Y:S02]  /*105c0*/  @!P0 SYNCS.PHASECHK.TRANS64 P0, [R0+URZ+0x2a860], R3 ;  /* 0x02a86003000085a7 */ /* 0x000e64000800007f */
[----:B-1----:R-:W-:Y:S05]  /*105d0*/  @!P0 BRA `(.L_x_290) ;  /* 0xfffffffc00f08947 */ /* 0x002fea000383ffff */
[----:B------:R-:W-:Y:S05]  /*105e0*/  BRA `(.L_x_388) ;  /* 0xffffffc400887947 */ /* 0x000fea000383ffff */
.L_x_291:
[----:B------:R-:W-:Y:S01]  /*105f0*/  BSSY B0, `(.L_x_389) ;  /* 0x0000008000007945 */ /* 0x000fe20003800000 */
[----:B------:R-:W-:Y:S01]  /*10600*/  IMAD.MOV.U32 R13, RZ, RZ, R24 ;  /* 0x000000ffff0d7224 */ /* 0x000fe200078e0018 */
[----:B------:R-:W-:Y:S01]  /*10610*/  MOV R15, 0xffffffff ;  /* 0xffffffff000f7802 */ /* 0x000fe20000000f00 */
[----:B------:R-:W-:Y:S02]  /*10620*/  IMAD.MOV.U32 R12, RZ, RZ, RZ ;  /* 0x000000ffff0c7224 */ /* 0x000fe400078e00ff */
[----:B------:R-:W-:-:S07]  /*10630*/  IMAD.MOV.U32 R11, RZ, RZ, 0x181f ;  /* 0x0000181fff0b7424 */ /* 0x000fce00078e00ff */
[----:B0-----:R-:W-:Y:S05]  /*10640*/  WARPSYNC.COLLECTIVE R15, `(.L_x_390) ;  /* 0x000000000f087348 */ /* 0x001fea0003c00000 */
[----:B------:R1:W2:Y:S02]  /*10650*/  SHFL.IDX P6, R14, R13, R12, R11 ;  /* 0x0000000c0d0e7389 */ /* 0x0002a400000c000b */
[----:B012---:R-:W-:Y:S01]  /*10660*/  ENDCOLLECTIVE ;  /* 0x000000000000791b */ /* 0x007fe20003800000 */
.L_x_390:
[----:B------:R-:W-:Y:S05]  /*10670*/  BSYNC B0 ;  /* 0x0000000000007941 */ /* 0x000fea0003800000 */
.L_x_389:
[----:B------:R-:W0:Y:S01]  /*10680*/  S2R R4, SR_TID.X ;  /* 0x0000000000047919 */ /* 0x000e220000002100 */
[----:B------:R-:W-:Y:S01]  /*10690*/  IMAD.MOV.U32 R13, RZ, RZ, R23 ;  /* 0x000000ffff0d7224 */ /* 0x000fe200078e0017 */
[----:B------:R-:W-:Y:S01]  /*106a0*/  MOV R11, 0x181f ;  /* 0x0000181f000b7802 */ /* 0x000fe20000000f00 */
[----:B------:R-:W-:Y:S01]  /*106b0*/  IMAD.MOV.U32 R12, RZ, RZ, RZ ;  /* 0x000000ffff0c7224 */ /* 0x000fe200078e00ff */
[C---:B------:R-:W-:Y:S01]  /*106c0*/  LOP3.LUT R2, R29.reuse, 0x1, RZ, 0xc0, !PT ;  /* 0x000000011d027812 */ /* 0x040fe200078ec0ff */
[----:B------:R-:W-:Y:S01]  /*106d0*/  IMAD.MOV.U32 R15, RZ, RZ, -0x1 ;  /* 0xffffffffff0f7424 */ /* 0x000fe200078e00ff */
[----:B------:R-:W-:Y:S01]  /*106e0*/  LOP3.LUT P0, RZ, R29, 0x2, RZ, 0xc0, !PT ;  /* 0x000000021dff7812 */ /* 0x000fe2000780c0ff */
[----:B------:R-:W-:Y:S01]  /*106f0*/  IMAD.MOV.U32 R3, RZ, RZ, R14 ;  /* 0x000000ffff037224 */ /* 0x000fe200078e000e */
[----:B------:R-:W-:-:S13]  /*10700*/  ISETP.NE.U32.AND P1, PT, R2, 0x1, PT ;  /* 0x000000010200780c */ /* 0x000fda0003f25070 */
[----:B0-----:R-:W-:Y:S05]  /*10710*/  WARPSYNC.COLLECTIVE R15, `(.L_x_391) ;  /* 0x000000000f087348 */ /* 0x001fea0003c00000 */
[----:B------:R1:W2:Y:S02]  /*10720*/  SHFL.IDX P6, R14, R13, R12, R11 ;  /* 0x0000000c0d0e7389 */ /* 0x0002a400000c000b */
[----:B012---:R-:W-:Y:S01]  /*10730*/  ENDCOLLECTIVE ;  /* 0x000000000000791b */ /* 0x007fe20003800000 */
.L_x_391:
[C---:B------:R-:W-:Y:S02]  /*10740*/  ISETP.LT.OR P4, PT, R5.reuse, 0x1, !P0 ;  /* 0x000000010500780c */ /* 0x040fe40004781670 */
[----:B------:R-:W-:Y:S01]  /*10750*/  ISETP.LT.OR P3, PT, R5, 0x1, P1 ;  /* 0x000000010500780c */ /* 0x000fe20000f61670 */
[----:B------:R-:W-:Y:S02]  /*10760*/  IMAD.MOV.U32 R13, RZ, RZ, R24 ;  /* 0x000000ffff0d7224 */ /* 0x000fe400078e0018 */
[----:B------:R-:W-:Y:S02]  /*10770*/  IMAD.MOV.U32 R12, RZ, RZ, 0x1 ;  /* 0x00000001ff0c7424 */ /* 0x000fe400078e00ff */
[----:B------:R-:W-:-:S05]  /*10780*/  IMAD.SHL.U32 R4, R4, 0x8, RZ ;  /* 0x0000000804047824 */ /* 0x000fca00078e00ff */
[----:B------:R-:W-:-:S05]  /*10790*/  LOP3.LUT R4, R4, 0x38, RZ, 0xc0, !PT ;  /* 0x0000003804047812 */ /* 0x000fca00078ec0ff */
[----:B------:R-:W-:Y:S02]  /*107a0*/  IMAD.SHL.U32 R6, R4, 0x2, RZ ;  /* 0x0000000204067824 */ /* 0x000fe400078e00ff */
[----:B------:R-:W-:-:S03]  /*107b0*/  IMAD R4, R7, 0x2, R22 ;  /* 0x0000000207047824 */ /* 0x000fc600078e0216 */
[----:B------:R-:W-:-:S13]  /*107c0*/  IADD3 R2, P2, R14, R6, RZ ;  /* 0x000000060e027210 */ /* 0x000fda0007f5e0ff */
[----:B------:R-:W-:Y:S05]  /*107d0*/  WARPSYNC.COLLECTIVE R15, `(.L_x_392) ;  /* 0x000000000f087348 */ /* 0x000fea0003c00000 */
[----:B------:R0:W1:Y:S02]  /*107e0*/  SHFL.IDX P6, R14, R13, R12, R11 ;  /* 0x0000000c0d0e7389 */ /* 0x00006400000c000b */
[----:B01----:R-:W-:Y:S01]  /*107f0*/  ENDCOLLECTIVE ;  /* 0x000000000000791b */ /* 0x003fe20003800000 */
.L_x_392:
[----:B------:R-:W-:-:S05]  /*10800*/  IADD3.X R3, RZ, R3, RZ, P2, !PT ;  /* 0x00000003ff037210 */ /* 0x000fca00017fe4ff */
[----:B------:R-:W-:Y:S01]  /*10810*/  @!PT LDS RZ, [RZ] ;  /* 0x00000000fffff984 */ /* 0x000fe20000000800 */
[----:B------:R-:W-:Y:S01]  /*10820*/  @!PT LDS RZ, [RZ] ;  /* 0x00000000fffff984 */ /* 0x000fe20000000800 */
[----:B------:R-:W-:Y:S01]  /*10830*/  @!PT LDS RZ, [RZ] ;  /* 0x00000000fffff984 */ /* 0x000fe20000000800 */
[----:B------:R0:W-:Y:S01]  /*10840*/  LDGSTS.E.BYPASS.LTC128B.128 [R4+0x400], desc[UR36][R2.64], !P3 ;  /* 0x0040000002047fae */ /* 0x0001e2000d901d64 */
[----:B------:R-:W-:-:S03]  /*10850*/  ISETP.LT.OR P3, PT, R5, 0x11, P1 ;  /* 0x000000110500780c */ /* 0x000fc60000f61670 */
[----:B------:R0:W-:Y:S01]  /*10860*/  LDGSTS.E.BYPASS.LTC128B.128 [R4+0x3400], desc[UR36][R2.64+0x80], !P4 ;  /* 0x0340008002047fae */ /* 0x0001e2000e101d64 */
[----:B------:R-:W-:Y:S01]  /*10870*/  ISETP.LT.OR P4, PT, R5, 0x11, !P0 ;  /* 0x000000110500780c */ /* 0x000fe20004781670 */
[----:B------:R-:W-:Y:S01]  /*10880*/  IMAD.MOV.U32 R13, RZ, RZ, R23 ;  /* 0x000000ffff0d7224 */ /* 0x000fe200078e0017 */
[----:B------:R-:W-:-:S11]  /*10890*/  MOV R8, R14 ;  /* 0x0000000e00087202 */ /* 0x000fd60000000f00 */
[----:B0-----:R-:W-:Y:S05]  /*108a0*/  WARPSYNC.COLLECTIVE R15, `(.L_x_393) ;  /* 0x000000000f087348 */ /* 0x001fea0003c00000 */
[----:B------:R1:W2:Y:S02]  /*108b0*/  SHFL.IDX P6, R14, R13, R12, R11 ;  /* 0x0000000c0d0e7389 */ /* 0x0002a400000c000b */
[----:B012---:R-:W-:Y:S01]  /*108c0*/  ENDCOLLECTIVE ;  /* 0x000000000000791b */ /* 0x007fe20003800000 */
.L_x_393:
[----:B------:R-:W-:Y:S01]  /*108d0*/  IMAD.MOV.U32 R13, RZ, RZ, R24 ;  /* 0x000000ffff0d7224 */ /* 0x000fe200078e0018 */
[----:B------:R-:W-:Y:S02]  /*108e0*/  MOV R12, 0x2 ;  /* 0x00000002000c7802 */ /* 0x000fe40000000f00 */
[----:B------:R-:W-:-:S13]  /*108f0*/  IADD3 R2, P2, R14, R6, RZ ;  /* 0x000000060e027210 */ /* 0x000fda0007f5e0ff */
[----:B------:R-:W-:Y:S05]  /*10900*/  WARPSYNC.COLLECTIVE R15, `(.L_x_394) ;  /* 0x000000000f087348 */ /* 0x000fea0003c00000 */
[----:B------:R0:W1:Y:S02]  /*10910*/  SHFL.IDX P6, R14, R13, R12, R11 ;  /* 0x0000000c0d0e7389 */ /* 0x00006400000c000b */
[----:B01----:R-:W-:Y:S01]  /*10920*/  ENDCOLLECTIVE ;  /* 0x000000000000791b */ /* 0x003fe20003800000 */
.L_x_394:
[----:B------:R-:W-:-:S05]  /*10930*/  IMAD.X R3, RZ, RZ, R8, P2 ;  /* 0x000000ffff037224 */ /* 0x000fca00010e0608 */
[----:B------:R-:W-:Y:S01]  /*10940*/  @!PT LDS RZ, [RZ] ;  /* 0x00000000fffff984 */ /* 0x000fe20000000800 */
[----:B------:R-:W-:Y:S01]  /*10950*/  @!PT LDS RZ, [RZ] ;  /* 0x00000000fffff984 */ /* 0x000fe20000000800 */
[----:B------:R-:W-:Y:S01]  /*10960*/  @!PT LDS RZ, [RZ] ;  /* 0x00000000fffff984 */ /* 0x000fe20000000800 */
[----:B------:R0:W-:Y:S01]  /*10970*/  LDGSTS.E.BYPASS.LTC128B.128 [R4+0xc00], desc[UR36][R2.64], !P3 ;  /* 0x00c0000002047fae */ /* 0x0001e2000d901d64 */
[----:B------:R-:W-:-:S03]  /*10980*/  ISETP.LT.OR P3, PT, R5, 0x21, P1 ;  /* 0x000000210500780c */ /* 0x000fc60000f61670 */
[----:B------:R0:W-:Y:S01]  /*10990*/  LDGSTS.E.BYPASS.LTC128B.128 [R4+0x3c00], desc[UR36][R2.64+0x80], !P4 ;  /* 0x03c0008002047fae */ /* 0x0001e2000e101d64 */
[----:B------:R-:W-:Y:S01]  /*109a0*/  ISETP.LT.OR P4, PT, R5, 0x21, !P0 ;  /* 0x000000210500780c */ /* 0x000fe20004781670 */
[----:B------:R-:W-:Y:S02]  /*109b0*/  IMAD.MOV.U32 R13, RZ, RZ, R23 ;  /* 0x000000ffff0d7224 */ /* 0x000fe400078e0017 */
[----:B------:R-:W-:-:S10]  /*109c0*/  IMAD.MOV.U32 R7, RZ, RZ, R14 ;  /* 0x000000ffff077224 */ /* 0x000fd400078e000e */
[----:B0-----:R-:W-:Y:S05]  /*109d0*/  WARPSYNC.COLLECTIVE R15, `(.L_x_395) ;  /* 0x000000000f087348 */ /* 0x001fea0003c00000 */
[----:B------:R1:W2:Y:S02]  /*109e0*/  SHFL.IDX P6, R14, R13, R12, R11 ;  /* 0x0000000c0d0e7389 */ /* 0x0002a400000c000b */
[----:B012---:R-:W-:Y:S01]  /*109f0*/  ENDCOLLECTIVE ;  /* 0x000000000000791b */ /* 0x007fe20003800000 */
.L_x_395:
[----:B------:R-:W-:Y:S02]  /*10a00*/  IMAD.MOV.U32 R13, RZ, RZ, R24 ;  /* 0x000000ffff0d7224 */ /* 0x000fe400078e0018 */
[----:B------:R-:W-:Y:S02]  /*10a10*/  IMAD.MOV.U32 R12, RZ, RZ, 0x3 ;  /* 0x00000003ff0c7424 */ /* 0x000fe400078e00ff */
[----:B------:R-:W-:-:S07]  /*10a20*/  IMAD.MOV.U32 R9, RZ, RZ, R14 ;  /* 0x000000ffff097224 */ /* 0x000fce00078e000e */
[----:B------:R-:W-:Y:S05]  /*10a30*/  WARPSYNC.COLLECTIVE R15, `(.L_x_396) ;  /* 0x000000000f087348 */ /* 0x000fea0003c00000 */
[----:B------:R0:W1:Y:S02]  /*10a40*/  SHFL.IDX P6, R14, R13, R12, R11 ;  /* 0x0000000c0d0e7389 */ /* 0x00006400000c000b */
[----:B01----:R-:W-:Y:S01]  /*10a50*/  ENDCOLLECTIVE ;  /* 0x000000000000791b */ /* 0x003fe20003800000 */
.L_x_396:
[----:B------:R-:W-:-:S04]  /*10a60*/  IADD3 R2, P2, R9, R6, RZ ;  /* 0x0000000609027210 */ /* 0x000fc80007f5e0ff */
[----:B------:R-:W-:-:S05]  /*10a70*/  IADD3.X R3, RZ, R7, RZ, P2, !PT ;  /* 0x00000007ff037210 */ /* 0x000fca00017fe4ff */
[----:B------:R-:W-:Y:S01]  /*10a80*/  @!PT LDS RZ, [RZ] ;  /* 0x00000000fffff984 */ /* 0x000fe20000000800 */
[----:B------:R-:W-:Y:S01]  /*10a90*/  @!PT LDS RZ, [RZ] ;  /* 0x00000000fffff984 */ /* 0x000fe20000000800 */
[----:B------:R-:W-:Y:S01]  /*10aa0*/  @!PT LDS RZ, [RZ] ;  /* 0x00000000fffff984 */ /* 0x000fe20000000800 */
[----:B------:R0:W-:Y:S01]  /*10ab0*/  LDGSTS.E.BYPASS.LTC128B.128 [R4+0x1400], desc[UR36][R2.64], !P3 ;  /* 0x0140000002047fae */ /* 0x0001e2000d901d64 */
[C---:B------:R-:W-:Y:S02]  /*10ac0*/  ISETP.LT.OR P3, PT, R5.reuse, 0x31, P1 ;  /* 0x000000310500780c */ /* 0x040fe40000f61670 */
[----:B------:R-:W-:Y:S01]  /*10ad0*/  MOV R13, R23 ;  /* 0x00000017000d7202 */ /* 0x000fe20000000f00 */
[----:B------:R0:W-:Y:S01]  /*10ae0*/  LDGSTS.E.BYPASS.LTC128B.128 [R4+0x4400], desc[UR36][R2.64+0x80], !P4 ;  /* 0x0440008002047fae */ /* 0x0001e2000e101d64 */
[----:B------:R-:W-:Y:S01]  /*10af0*/  ISETP.LT.OR P4, PT, R5, 0x31, !P0 ;  /* 0x000000310500780c */ /* 0x000fe20004781670 */
[----:B------:R-:W-:-:S12]  /*10b00*/  IMAD.MOV.U32 R8, RZ, RZ, R14 ;  /* 0x000000ffff087224 */ /* 0x000fd800078e000e */
[----:B0-----:R-:W-:Y:S05]  /*10b10*/  WARPSYNC.COLLECTIVE R15, `(.L_x_397) ;  /* 0x000000000f087348 */ /* 0x001fea0003c00000 */
[----:B------:R1:W2:Y:S02]  /*10b20*/  SHFL.IDX P6, R14, R13, R12, R11 ;  /* 0x0000000c0d0e7389 */ /* 0x0002a400000c000b */
[----:B012---:R-:W-:Y:S01]  /*10b30*/  ENDCOLLECTIVE ;  /* 0x000000000000791b */ /* 0x007fe20003800000 */
.L_x_397:
[----:B------:R-:W-:Y:S02]  /*10b40*/  IMAD.MOV.U32 R13, RZ, RZ, R24 ;  /* 0x000000ffff0d7224 */ /* 0x000fe400078e0018 */
[----:B------:R-:W-:Y:S01]  /*10b50*/  IMAD.MOV.U32 R12, RZ, RZ, 0x4 ;  /* 0x00000004ff0c7424 */ /* 0x000fe200078e00ff */
[----:B------:R-:W-:-:S13]  /*10b60*/  IADD3 R2, P2, R14, R6, RZ ;  /* 0x000000060e027210 */ /* 0x000fda0007f5e0ff */
[----:B------:R-:W-:Y:S05]  /*10b70*/  WARPSYNC.COLLECTIVE R15, `(.L_x_398) ;  /* 0x000000000f087348 */ /* 0x000fea0003c00000 */
[----:B------:R0:W1:Y:S02]  /*10b80*/  SHFL.IDX P6, R14, R13, R12, R11 ;  /* 0x0000000c0d0e7389 */ /* 0x00006400000c000b */
[----:B01----:R-:W-:Y:S01]  /*10b90*/  ENDCOLLECTIVE ;  /* 0x000000000000791b */ /* 0x003fe20003800000 */
.L_x_398:
        /* <DEDUP_REMOVED lines=13> */
.L_x_399:
[----:B------:R-:W-:Y:S01]  /*10c70*/  MOV R13, R24 ;  /* 0x00000018000d7202 */ /* 0x000fe20000000f00 */
[----:B------:R-:W-:Y:S02]  /*10c80*/  IMAD.MOV.U32 R12, RZ, RZ, 0x5 ;  /* 0x00000005ff0c7424 */ /* 0x000fe400078e00ff */
[----:B------:R-:W-:-:S07]  /*10c90*/  IMAD.MOV.U32 R9, RZ, RZ, R14 ;  /* 0x000000ffff097224 */ /* 0x000fce00078e000e */
[----:B------:R-:W-:Y:S05]  /*10ca0*/  WARPSYNC.COLLECTIVE R15, `(.L_x_400) ;  /* 0x000000000f087348 */ /* 0x000fea0003c00000 */
[----:B------:R0:W1:Y:S02]  /*10cb0*/  SHFL.IDX P6, R14, R13, R12, R11 ;  /* 0x0000000c0d0e7389 */ /* 0x00006400000c000b */
[----:B01----:R-:W-:Y:S01]  /*10cc0*/  ENDCOLLECTIVE ;  /* 0x000000000000791b */ /* 0x003fe20003800000 */
.L_x_400:
[----:B------:R-:W-:-:S05]  /*10cd0*/  IADD3 R2, P2, R9, R6, RZ ;  /* 0x0000000609027210 */ /* 0x000fca0007f5e0ff */
[----:B------:R-:W-:-:S05]  /*10ce0*/  IMAD.X R3, RZ, RZ, R7, P2 ;  /* 0x000000ffff037224 */ /* 0x000fca00010e0607 */
[----:B------:R-:W-:Y:S01]  /*10cf0*/  @!PT LDS RZ, [RZ] ;  /* 0x00000000fffff984 */ /* 0x000fe20000000800 */
[----:B------:R-:W-:Y:S01]  /*10d00*/  @!PT LDS RZ, [RZ] ;  /* 0x00000000fffff984 */ /* 0x000fe20000000800 */
[----:B------:R-:W-:Y:S01]  /*10d10*/  @!PT LDS RZ, [RZ] ;  /* 0x00000000fffff984 */ /* 0x000fe20000000800 */
[----:B------:R0:W-:Y:S01]  /*10d20*/  LDGSTS.E.BYPASS.LTC128B.128 [R4+0x2400], desc[UR36][R2.64], !P3 ;  /* 0x0240000002047fae */ /* 0x0001e2000d901d64 */
[----:B------:R-:W-:-:S03]  /*10d30*/  IMAD.MOV.U32 R13, RZ, RZ, R23 ;  /* 0x000000ffff0d7224 */ /* 0x000fc600078e0017 */
[----:B------:R0:W-:Y:S01]  /*10d40*/  LDGSTS.E.BYPASS.LTC128B.128 [R4+0x5400], desc[UR36][R2.64+0x80], !P4 ;  /* 0x0540008002047fae */ /* 0x0001e2000e101d64 */
[----:B------:R-:W-:-:S07]  /*10d50*/  IMAD.MOV.U32 R24, RZ, RZ, R14 ;  /* 0x000000ffff187224 */ /* 0x000fce00078e000e */
[----:B0-----:R-:W-:Y:S05]  /*10d60*/  WARPSYNC.COLLECTIVE R15, `(.L_x_401) ;  /* 0x000000000f087348 */ /* 0x001fea0003c00000 */
[----:B------:R1:W2:Y:S02]  /*10d70*/  SHFL.IDX P6, R14, R13, R12, R11 ;  /* 0x0000000c0d0e7389 */ /* 0x0002a400000c000b */
[----:B012---:R-:W-:Y:S01]  /*10d80*/  ENDCOLLECTIVE ;  /* 0x000000000000791b */ /* 0x007fe20003800000 */
.L_x_401:
[----:B------:R-:W-:Y:S05]  /*10d90*/  BRA `(.L_x_402) ;  /* 0xffffffc000847947 */ /* 0x000fea000383ffff */
.L_x_296:
[----:B------:R-:W-:Y:S01]  /*10da0*/  BSSY B0, `(.L_x_403) ;  /* 0x0000008000007945 */ /* 0x000fe20003800000 */
[----:B------:R-:W-:Y:S01]  /*10db0*/  MOV R13, R16 ;  /* 0x00000010000d7202 */ /* 0x000fe20000000f00 */
[----:B------:R-:W-:Y:S02]  /*10dc0*/  IMAD.MOV.U32 R12, RZ, RZ, RZ ;  /* 0x000000ffff0c7224 */ /* 0x000fe400078e00ff */
[----:B------:R-:W-:Y:S02]  /*10dd0*/  IMAD.MOV.U32 R11, RZ, RZ, 0x1f ;  /* 0x0000001fff0b7424 */ /* 0x000fe400078e00ff */
[----:B------:R-:W-:-:S07]  /*10de0*/  IMAD.MOV.U32 R15, RZ, RZ, -0x1 ;  /* 0xffffffffff0f7424 */ /* 0x000fce00078e00ff */
[----:B0-----:R-:W-:Y:S05]  /*10df0*/  WARPSYNC.COLLECTIVE R15, `(.L_x_404) ;  /* 0x000000000f087348 */ /* 0x001fea0003c00000 */
[----:B------:R1:W2:Y:S02]  /*10e00*/  SHFL.IDX P6, R14, R13, R12, R11 ;  /* 0x0000000c0d0e7389 */ /* 0x0002a400000c000b */
[----:B012---:R-:W-:Y:S01]  /*10e10*/  ENDCOLLECTIVE ;  /* 0x000000000000791b */ /* 0x007fe20003800000 */
.L_x_404:
[----:B------:R-:W-:Y:S05]  /*10e20*/  BSYNC B0 ;  /* 0x0000000000007941 */ /* 0x000fea0003800000 */
.L_x_403:
[----:B------:R-:W-:Y:S01]  /*10e30*/  IMAD.MOV.U32 R13, RZ, RZ, R16 ;  /* 0x000000ffff0d7224 */ /* 0x000fe200078e0010 */
[----:B------:R-:W-:Y:S01]  /*10e40*/  MOV R15, 0xffffffff ;  /* 0xffffffff000f7802 */ /* 0x000fe20000000f00 */
[----:B------:R-:W-:Y:S01]  /*10e50*/  IMAD.MOV.U32 R12, RZ, RZ, 0x1 ;  /* 0x00000001ff0c7424 */ /* 0x000fe200078e00ff */
[----:B------:R-:W-:Y:S01]  /*10e60*/  MOV R5, R14 ;  /* 0x0000000e00057202 */ /* 0x000fe20000000f00 */
[----:B------:R-:W-:Y:S02]  /*10e70*/  IMAD.MOV.U32 R11, RZ, RZ, 0x1f ;  /* 0x0000001fff0b7424 */ /* 0x000fe400078e00ff */
[----:B------:R-:W-:-:S07]  /*10e80*/  IMAD.IADD R7, R19, 0x1, R8 ;  /* 0x0000000113077824 */ /* 0x000fce00078e0208 */
[----:B------:R-:W-:Y:S05]  /*10e90*/  WARPSYNC.COLLECTIVE R15, `(.L_x_405) ;  /* 0x000000000f087348 */ /* 0x000fea0003c00000 */
[----:B------:R0:W1:Y:S02]  /*10ea0*/  SHFL.IDX P6, R14, R13, R12, R11 ;  /* 0x0000000c0d0e7389 */ /* 0x00006400000c000b */
[----:B01----:R-:W-:Y:S01]  /*10eb0*/  ENDCOLLECTIVE ;  /* 0x000000000000791b */ /* 0x003fe20003800000 */
.L_x_405:
[----:B------:R-:W-:Y:S02]  /*10ec0*/  ULDC UR4, c[0x0][0xc3c] ;  /* 0x00030f0000047ab9 */ /* 0x000fe40000000800 */
[----:B------:R-:W-:-:S13]  /*10ed0*/  ISETP.GE.OR P1, PT, R7, UR4, !P0 ;  /* 0x0000000407007c0c */ /* 0x000fda000c726670 */
[----:B------:R-:W0:Y:S01]  /*10ee0*/  @!P1 LDC.64 R2, c[0x0][0xc80] ;  /* 0x00032000ff029b82 */ /* 0x000e220000000a00 */
[----:B------:R-:W-:Y:S02]  /*10ef0*/  IMAD.MOV.U32 R4, RZ, RZ, RZ ;  /* 0x000000ffff047224 */ /* 0x000fe400078e00ff */
[----:B------:R-:W-:Y:S02]  /*10f00*/  IMAD.MOV.U32 R11, RZ, RZ, RZ ;  /* 0x000000ffff0b7224 */ /* 0x000fe400078e00ff */
[----:B------:R-:W-:Y:S02]  /*10f10*/  IMAD.MOV.U32 R0, RZ, RZ, R14 ;  /* 0x000000ffff007224 */ /* 0x000fe400078e000e */
[----:B0-----:R-:W-:-:S06]  /*10f20*/  @!P1 IMAD.WIDE R2, R7, 0x4, R2 ;  /* 0x0000000407029825 */ /* 0x001fcc00078e0202 */
[----:B------:R-:W2:Y:S01]  /*10f30*/  @!P1 LDG.E R2, desc[UR36][R2.64] ;  /* 0x0000002402029981 */ /* 0x000ea2000c1e1900 */
[C---:B------:R-:W-:Y:S02]  /*10f40*/  ISETP.GE.U32.AND P2, PT, R8.reuse, 0x2, PT ;  /* 0x000000020800780c */ /* 0x040fe40003f46070 */
[C---:B------:R-:W-:Y:S02]  /*10f50*/  ISETP.GE.U32.AND P3, PT, R8.reuse, 0x4, PT ;  /* 0x000000040800780c */ /* 0x040fe40003f66070 */
[C---:B------:R-:W-:Y:S02]  /*10f60*/  ISETP.GE.U32.AND P4, PT, R8.reuse, 0x8, PT ;  /* 0x000000080800780c */ /* 0x040fe40003f86070 */
[C---:B------:R-:W-:Y:S02]  /*10f70*/  ISETP.GE.U32.AND P5, PT, R8.reuse, 0x10, PT ;  /* 0x000000100800780c */ /* 0x040fe40003fa6070 */
[----:B--2---:R-:W-:Y:S02]  /*10f80*/  @!P1 MOV R4, R2 ;  /* 0x0000000200049202 */ /* 0x004fe40000000f00 */
[----:B------:R-:W-:-:S03]  /*10f90*/  ISETP.NE.AND P1, PT, R8, RZ, PT ;  /* 0x000000ff0800720c */ /* 0x000fc60003f25270 */
[----:B------:R-:W-:-:S10]  /*10fa0*/  IMAD.MOV.U32 R13, RZ, RZ, R4 ;  /* 0x000000ffff0d7224 */ /* 0x000fd400078e0004 */
[----:B------:R-:W-:Y:S05]  /*10fb0*/  WARPSYNC.COLLECTIVE R15, `(.L_x_406) ;  /* 0x000000000f087348 */ /* 0x000fea0003c00000 */
[----:B------:R0:W1:Y:S02]  /*10fc0*/  SHFL.UP P6, R14, R13, R12, R11 ;  /* 0x0400000c0d0e7389 */ /* 0x00006400000c000b */
[----:B01----:R-:W-:Y:S01]  /*10fd0*/  ENDCOLLECTIVE ;  /* 0x000000000000791b */ /* 0x003fe20003800000 */
.L_x_406:
[----:B------:R-:W-:Y:S01]  /*10fe0*/  IMAD.MOV.U32 R12, RZ, RZ, 0x2 ;  /* 0x00000002ff0c7424 */ /* 0x000fe200078e00ff */
[----:B------:R-:W-:-:S05]  /*10ff0*/  SEL R7, R14, RZ, P1 ;  /* 0x000000ff0e077207 */ /* 0x000fca0000800000 */
[----:B------:R-:W-:-:S05]  /*11000*/  IMAD.IADD R6, R4, 0x1, R7 ;  /* 0x0000000104067824 */ /* 0x000fca00078e0207 */
[----:B------:R-:W-:-:S07]  /*11010*/  MOV R13, R6 ;  /* 0x00000006000d7202 */ /* 0x000fce0000000f00 */
[----:B------:R-:W-:Y:S05]  /*11020*/  WARPSYNC.COLLECTIVE R15, `(.L_x_407) ;  /* 0x000000000f087348 */ /* 0x000fea0003c00000 */
[----:B------:R0:W1:Y:S02]  /*11030*/  SHFL.UP P6, R14, R13, R12, R11 ;  /* 0x0400000c0d0e7389 */ /* 0x00006400000c000b */
[----:B01----:R-:W-:Y:S01]  /*11040*/  ENDCOLLECTIVE ;  /* 0x000000000000791b */ /* 0x003fe20003800000 */
.L_x_407:
[----:B------:R-:W-:Y:S02]  /*11050*/  MOV R12, 0x4 ;  /* 0x00000004000c7802 */ /* 0x000fe40000000f00 */
[----:B------:R-:W-:-:S05]  /*11060*/  SEL R7, R14, RZ, P2 ;  /* 0x000000ff0e077207 */ /* 0x000fca0001000000 */
[----:B------:R-:W-:-:S04]  /*11070*/  IMAD.IADD R7, R6, 0x1, R7 ;  /* 0x0000000106077824 */ /* 0x000fc800078e0207 */
[----:B------:R-:W-:-:S07]  /*11080*/  IMAD.MOV.U32 R13, RZ, RZ, R7 ;  /* 0x000000ffff0d7224 */ /* 0x000fce00078e0007 */
[----:B------:R-:W-:Y:S05]  /*11090*/  WARPSYNC.COLLECTIVE R15, `(.L_x_408) ;  /* 0x000000000f087348 */ /* 0x000fea0003c00000 */
[----:B------:R0:W1:Y:S02]  /*110a0*/  SHFL.UP P6, R14, R13, R12, R11 ;  /* 0x0400000c0d0e7389 */ /* 0x00006400000c000b */
[----:B01----:R-:W-:Y:S01]  /*110b0*/  ENDCOLLECTIVE ;  /* 0x000000000000791b */ /* 0x003fe20003800000 */
.L_x_408:
[----:B------:R-:W-:Y:S01]  /*110c0*/  IMAD.MOV.U32 R12, RZ, RZ, 0x8 ;  /* 0x00000008ff0c7424 */ /* 0x000fe200078e00ff */
[----:B------:R-:W-:-:S05]  /*110d0*/  SEL R2, R14, RZ, P3 ;  /* 0x000000ff0e027207 */ /* 0x000fca0001800000 */
[----:B------:R-:W-:-:S04]  /*110e0*/  IMAD.IADD R2, R7, 0x1, R2 ;  /* 0x0000000107027824 */ /* 0x000fc800078e0202 */
[----:B------:R-:W-:-:S07]  /*110f0*/  IMAD.MOV.U32 R13, RZ, RZ, R2 ;  /* 0x000000ffff0d7224 */ /* 0x000fce00078e0002 */
[----:B------:R-:W-:Y:S05]  /*11100*/  WARPSYNC.COLLECTIVE R15, `(.L_x_409) ;  /* 0x000000000f087348 */ /* 0x000fea0003c00000 */
[----:B------:R0:W1:Y:S02]  /*11110*/  SHFL.UP P6, R14, R13, R12, R11 ;  /* 0x0400000c0d0e7389 */ /* 0x00006400000c000b */
[----:B01----:R-:W-:Y:S01]  /*11120*/  ENDCOLLECTIVE ;  /* 0x000000000000791b */ /* 0x003fe20003800000 */
.L_x_409:
[----:B------:R-:W-:Y:S01]  /*11130*/  IMAD.MOV.U32 R12, RZ, RZ, 0x10 ;  /* 0x00000010ff0c7424 */ /* 0x000fe200078e00ff */
[----:B------:R-:W-:-:S04]  /*11140*/  SEL R3, R14, RZ, P4 ;  /* 0x000000ff0e037207 */ /* 0x000fc80002000000 */
[----:B------:R-:W-:-:S05]  /*11150*/  IADD3 R3, R2, R3, RZ ;  /* 0x0000000302037210 */ /* 0x000fca0007ffe0ff */
[----:B------:R-:W-:-:S07]  /*11160*/  IMAD.MOV.U32 R13, RZ, RZ, R3 ;  /* 0x000000ffff0d7224 */ /* 0x000fce00078e0003 */
[----:B------:R-:W-:Y:S05]  /*11170*/  WARPSYNC.COLLECTIVE R15, `(.L_x_410) ;  /* 0x000000000f087348 */ /* 0x000fea0003c00000 */
[----:B------:R0:W1:Y:S02]  /*11180*/  SHFL.UP P6, R14, R13, R12, R11 ;  /* 0x0400000c0d0e7389 */ /* 0x00006400000c000b */
[----:B01----:R-:W-:Y:S01]  /*11190*/  ENDCOLLECTIVE ;  /* 0x000000000000791b */ /* 0x003fe20003800000 */
.L_x_410:
[----:B------:R-:W-:Y:S02]  /*111a0*/  IMAD.MOV.U32 R12, RZ, RZ, 0x1f ;  /* 0x0000001fff0c7424 */ /* 0x000fe400078e00ff */
[----:B------:R-:W-:Y:S01]  /*111b0*/  IMAD.MOV.U32 R11, RZ, RZ, 0x1f ;  /* 0x0000001fff0b7424 */ /* 0x000fe200078e00ff */
[----:B------:R-:W-:-:S05]  /*111c0*/  SEL R6, R14, RZ, P5 ;  /* 0x000000ff0e067207 */ /* 0x000fca0002800000 */
[----:B------:R-:W-:-:S05]  /*111d0*/  IMAD.IADD R6, R3, 0x1, R6 ;  /* 0x0000000103067824 */ /* 0x000fca00078e0206 */
[----:B------:R-:W-:-:S07]  /*111e0*/  MOV R13, R6 ;  /* 0x00000006000d7202 */ /* 0x000fce0000000f00 */
[----:B------:R-:W-:Y:S05]  /*111f0*/  WARPSYNC.COLLECTIVE R15, `(.L_x_411) ;  /* 0x000000000f087348 */ /* 0x000fea0003c00000 */
[----:B------:R0:W1:Y:S02]  /*11200*/  SHFL.IDX P6, R14, R13, R12, R11 ;  /* 0x0000000c0d0e7389 */ /* 0x00006400000c000b */
[----:B01----:R-:W-:Y:S01]  /*11210*/  ENDCOLLECTIVE ;  /* 0x000000000000791b */ /* 0x003fe20003800000 */
.L_x_411:
[----:B------:R-:W-:Y:S05]  /*11220*/  BRA `(.L_x_412) ;  /* 0xffffffc000907947 */ /* 0x000fea000383ffff */
.L_x_301:
[----:B------:R-:W-:Y:S01]  /*11230*/  BSSY B0, `(.L_x_413) ;  /* 0x0000008000007945 */ /* 0x000fe20003800000 */
[----:B-----5:R-:W-:Y:S01]  /*11240*/  IMAD.MOV.U32 R13, RZ, RZ, R4 ;  /* 0x000000ffff0d7224 */ /* 0x020fe200078e0004 */
[----:B------:R-:W-:Y:S01]  /*11250*/  MOV R12, 0x1 ;  /* 0x00000001000c7802 */ /* 0x000fe20000000f00 */
[----:B------:R-:W-:Y:S02]  /*11260*/  IMAD.MOV.U32 R11, RZ, RZ, RZ ;  /* 0x000000ffff0b7224 */ /* 0x000fe400078e00ff */
[----:B------:R-:W-:-:S07]  /*11270*/  IMAD.MOV.U32 R15, RZ, RZ, -0x1 ;  /* 0xffffffffff0f7424 */ /* 0x000fce00078e00ff */
[----:B012---:R-:W-:Y:S05]  /*11280*/  WARPSYNC.COLLECTIVE R15, `(.L_x_414) ;  /* 0x000000000f087348 */ /* 0x007fea0003c00000 */
[----:B------:R3:W4:Y:S02]  /*11290*/  SHFL.UP P6, R14, R13, R12, R11 ;  /* 0x0400000c0d0e7389 */ /* 0x00072400000c000b */
[----:B01234-:R-:W-:Y:S01]  /*112a0*/  ENDCOLLECTIVE ;  /* 0x000000000000791b */ /* 0x01ffe20003800000 */
.L_x_414:
[----:B------:R-:W-:Y:S05]  /*112b0*/  BSYNC B0 ;  /* 0x0000000000007941 */ /* 0x000fea0003800000 */
.L_x_413:
[----:B------:R-:W-:Y:S01]  /*112c0*/  SEL R13, R14, RZ, P1 ;  /* 0x000000ff0e0d7207 */ /* 0x000fe20000800000 */
[----:B------:R-:W-:Y:S01]  /*112d0*/  IMAD.MOV.U32 R11, RZ, RZ, RZ ;  /* 0x000000ffff0b7224 */ /* 0x000fe200078e00ff */
[----:B------:R-:W-:Y:S01]  /*112e0*/  MOV R12, 0x2 ;  /* 0x00000002000c7802 */ /* 0x000fe20000000f00 */
[----:B------:R-:W-:Y:S02]  /*112f0*/  IMAD.MOV.U32 R15, RZ, RZ, -0x1 ;  /* 0xffffffffff0f7424 */ /* 0x000fe400078e00ff */
[----:B------:R-:W-:-:S07]  /*11300*/  IMAD.IADD R13, R4, 0x1, R13 ;  /* 0x00000001040d7824 */ /* 0x000fce00078e020d */
[----:B------:R-:W-:Y:S05]  /*11310*/  WARPSYNC.COLLECTIVE R15, `(.L_x_415) ;  /* 0x000000000f087348 */ /* 0x000fea0003c00000 */
[----:B------:R0:W1:Y:S02]  /*11320*/  SHFL.UP P6, R14, R13, R12, R11 ;  /* 0x0400000c0d0e7389 */ /* 0x00006400000c000b */
[----:B01----:R-:W-:Y:S01]  /*11330*/  ENDCOLLECTIVE ;  /* 0x000000000000791b */ /* 0x003fe20003800000 */
.L_x_415:
[----:B------:R-:W-:Y:S01]  /*11340*/  IMAD.MOV.U32 R12, RZ, RZ, 0x4 ;  /* 0x00000004ff0c7424 */ /* 0x000fe200078e00ff */
[----:B------:R-:W-:-:S05]  /*11350*/  SEL R0, R14, RZ, P2 ;  /* 0x000000ff0e007207 */ /* 0x000fca0001000000 */
[----:B------:R-:W-:-:S05]  /*11360*/  IMAD.IADD R0, R13, 0x1, R0 ;  /* 0x000000010d007824 */ /* 0x000fca00078e0200 */
[----:B------:R-:W-:-:S07]  /*11370*/  MOV R13, R0 ;  /* 0x00000000000d7202 */ /* 0x000fce0000000f00 */
[----:B------:R-:W-:Y:S05]  /*11380*/  WARPSYNC.COLLECTIVE R15, `(.L_x_416) ;  /* 0x000000000f087348 */ /* 0x000fea0003c00000 */
[----:B------:R0:W1:Y:S02]  /*11390*/  SHFL.UP P6, R14, R13, R12, R11 ;  /* 0x0400000c0d0e7389 */ /* 0x00006400000c000b */
[----:B01----:R-:W-:Y:S01]  /*113a0*/  ENDCOLLECTIVE ;  /* 0x000000000000791b */ /* 0x003fe20003800000 */
.L_x_416:
[----:B------:R-:W-:Y:S02]  /*113b0*/  MOV R12, 0x8 ;  /* 0x00000008000c7802 */ /* 0x000fe40000000f00 */
[----:B------:R-:W-:-:S05]  /*113c0*/  SEL R3, R14, RZ, P3 ;  /* 0x000000ff0e037207 */ /* 0x000fca0001800000 */
[----:B------:R-:W-:-:S04]  /*113d0*/  IMAD.IADD R2, R0, 0x1, R3 ;  /* 0x0000000100027824 */ /* 0x000fc800078e0203 */
[----:B------:R-:W-:-:S07]  /*113e0*/  IMAD.MOV.U32 R13, RZ, RZ, R2 ;  /* 0x000000ffff0d7224 */ /* 0x000fce00078e0002 */
[----:B------:R-:W-:Y:S05]  /*113f0*/  WARPSYNC.COLLECTIVE R15, `(.L_x_417) ;  /* 0x000000000f087348 */ /* 0x000fea0003c00000 */
[----:B------:R0:W1:Y:S02]  /*11400*/  SHFL.UP P6, R14, R13, R12, R11 ;  /* 0x0400000c0d0e7389 */ /* 0x00006400000c000b */
[----:B01----:R-:W-:Y:S01]  /*11410*/  ENDCOLLECTIVE ;  /* 0x000000000000791b */ /* 0x003fe20003800000 */
.L_x_417:
[----:B------:R-:W-:Y:S01]  /*11420*/  IMAD.MOV.U32 R12, RZ, RZ, 0x10 ;  /* 0x00000010ff0c7424 */ /* 0x000fe200078e00ff */
[----:B------:R-:W-:-:S05]  /*11430*/  SEL R3, R14, RZ, P4 ;  /* 0x000000ff0e037207 */ /* 0x000fca0002000000 */
[----:B------:R-:W-:-:S04]  /*11440*/  IMAD.IADD R3, R2, 0x1, R3 ;  /* 0x0000000102037824 */ /* 0x000fc800078e0203 */
[----:B------:R-:W-:-:S07]  /*11450*/  IMAD.MOV.U32 R13, RZ, RZ, R3 ;  /* 0x000000ffff0d7224 */ /* 0x000fce00078e0003 */
[----:B------:R-:W-:Y:S05]  /*11460*/  WARPSYNC.COLLECTIVE R15, `(.L_x_418) ;  /* 0x000000000f087348 */ /* 0x000fea0003c00000 */
[----:B------:R0:W1:Y:S02]  /*11470*/  SHFL.UP P6, R14, R13, R12, R11 ;  /* 0x0400000c0d0e7389 */ /* 0x00006400000c000b */
[----:B01----:R-:W-:Y:S01]  /*11480*/  ENDCOLLECTIVE ;  /* 0x000000000000791b */ /* 0x003fe20003800000 */
.L_x_418:
[----:B------:R-:W-:Y:S02]  /*11490*/  IMAD.MOV.U32 R12, RZ, RZ, 0x1f ;  /* 0x0000001fff0c7424 */ /* 0x000fe400078e00ff */
[----:B------:R-:W-:Y:S01]  /*114a0*/  IMAD.MOV.U32 R11, RZ, RZ, 0x1f ;  /* 0x0000001fff0b7424 */ /* 0x000fe200078e00ff */
[----:B------:R-:W-:-:S04]  /*114b0*/  SEL R6, R14, RZ, P5 ;  /* 0x000000ff0e067207 */ /* 0x000fc80002800000 */
[----:B------:R-:W-:-:S05]  /*114c0*/  IADD3 R6, R3, R6, RZ ;  /* 0x0000000603067210 */ /* 0x000fca0007ffe0ff */
[----:B------:R-:W-:-:S07]  /*114d0*/  IMAD.MOV.U32 R13, RZ, RZ, R6 ;  /* 0x000000ffff0d7224 */ /* 0x000fce00078e0006 */
[----:B------:R-:W-:Y:S05]  /*114e0*/  WARPSYNC.COLLECTIVE R15, `(.L_x_419) ;  /* 0x000000000f087348 */ /* 0x000fea0003c00000 */
[----:B------:R0:W1:Y:S02]  /*114f0*/  SHFL.IDX P6, R14, R13, R12, R11 ;  /* 0x0000000c0d0e7389 */ /* 0x00006400000c000b */
[----:B01----:R-:W-:Y:S01]  /*11500*/  ENDCOLLECTIVE ;  /* 0x000000000000791b */ /* 0x003fe20003800000 */
.L_x_419:
[----:B------:R-:W-:Y:S05]  /*11510*/  BRA `(.L_x_420) ;  /* 0xffffffc000707947 */ /* 0x000fea000383ffff */
.L_x_303:
[----:B------:R-:W-:Y:S01]  /*11520*/  BSSY B0, `(.L_x_421) ;  /* 0x0000006000007945 */ /* 0x000fe20003800000 */
[----:B------:R-:W-:Y:S02]  /*11530*/  PLOP3.LUT P6, PT, P6, PT, PT, 0x8, 0x0 ;  /* 0x000000000000781c */ /* 0x000fe400037ce170 */
[----:B------:R-:W-:-:S11]  /*11540*/  MOV R15, 0xffffffff ;  /* 0xffffffff000f7802 */ /* 0x000fd60000000f00 */
[----:B01----:R-:W-:Y:S05]  /*11550*/  WARPSYNC.COLLECTIVE R15, `(.L_x_422) ;  /* 0x000000000f087348 */ /* 0x003fea0003c00000 */
[----:B------:R-:W-:Y:S01]  /*11560*/  VOTE.ANY R14, PT, P6 ;  /* 0x00000000000e7806 */ /* 0x000fe200030e0100 */
[----:B01----:R-:W-:Y:S06]  /*11570*/  ENDCOLLECTIVE ;  /* 0x000000000000791b */ /* 0x003fec0003800000 */
.L_x_422:
[----:B------:R-:W-:Y:S05]  /*11580*/  BSYNC B0 ;  /* 0x0000000000007941 */ /* 0x000fea0003800000 */
.L_x_421:
[----:B------:R-:W-:Y:S01]  /*11590*/  IMAD.MOV.U32 R2, RZ, RZ, R14 ;  /* 0x000000ffff027224 */ /* 0x000fe200078e000e */
[----:B------:R-:W-:Y:S01]  /*115a0*/  MOV R11, 0x1f ;  /* 0x0000001f000b7802 */ /* 0x000fe20000000f00 */
[----:B------:R-:W-:Y:S02]  /*115b0*/  IMAD.MOV.U32 R13, RZ, RZ, R4 ;  /* 0x000000ffff0d7224 */ /* 0x000fe400078e0004 */
[----:B------:R-:W0:Y:S01]  /*115c0*/  POPC R0, R2 ;  /* 0x0000000200007309 */ /* 0x000e220000000000 */
[----:B------:R-:W-:Y:S02]  /*115d0*/  IMAD.MOV.U32 R15, RZ, RZ, -0x1 ;  /* 0xffffffffff0f7424 */ /* 0x000fe400078e00ff */
[----:B0-----:R-:W-:-:S07]  /*115e0*/  IMAD.MOV.U32 R12, RZ, RZ, R0 ;  /* 0x000000ffff0c7224 */ /* 0x001fce00078e0000 */
[----:B------:R-:W-:Y:S05]  /*115f0*/  WARPSYNC.COLLECTIVE R15, `(.L_x_423) ;  /* 0x000000000f087348 */ /* 0x000fea0003c00000 */
[----:B------:R0:W1:Y:S02]  /*11600*/  SHFL.IDX P6, R14, R13, R12, R11 ;  /* 0x0000000c0d0e7389 */ /* 0x00006400000c000b */
[----:B01----:R-:W-:Y:S01]  /*11610*/  ENDCOLLECTIVE ;  /* 0x000000000000791b */ /* 0x003fe20003800000 */
.L_x_423:
[----:B------:R-:W-:Y:S01]  /*11620*/  IMAD.MOV.U32 R4, RZ, RZ, R14 ;  /* 0x000000ffff047224 */ /* 0x000fe200078e000e */
[----:B------:R-:W-:Y:S06]  /*11630*/  BRA `(.L_x_424) ;  /* 0xffffffc000607947 */ /* 0x000fec000383ffff */
.L_x_305:
[----:B------:R-:W-:Y:S01]  /*11640*/  BSSY B0, `(.L_x_425) ;  /* 0x0000007000007945 */ /* 0x000fe20003800000 */
[----:B------:R-:W-:Y:S01]  /*11650*/  IMAD.MOV.U32 R13, RZ, RZ, R6 ;  /* 0x000000ffff0d7224 */ /* 0x000fe200078e0006 */
[----:B------:R-:W-:Y:S01]  /*11660*/  MOV R11, 0x1f ;  /* 0x0000001f000b7802 */ /* 0x000fe20000000f00 */
[----:B------:R-:W-:-:S07]  /*11670*/  IMAD.MOV.U32 R15, RZ, RZ, -0x1 ;  /* 0xffffffffff0f7424 */ /* 0x000fce00078e00ff */
[----:B0123--:R-:W-:Y:S05]  /*11680*/  WARPSYNC.COLLECTIVE R15, `(.L_x_426) ;  /* 0x000000000f087348 */ /* 0x00ffea0003c00000 */
[----:B------:R4:W0:Y:S02]  /*11690*/  SHFL.IDX P6, R14, R13, R12, R11 ;  /* 0x0000000c0d0e7389 */ /* 0x00082400000c000b */
[----:B01234-:R-:W-:Y:S01]  /*116a0*/  ENDCOLLECTIVE ;  /* 0x000000000000791b */ /* 0x01ffe20003800000 */
.L_x_426:
[----:B------:R-:W-:Y:S05]  /*116b0*/  BSYNC B0 ;  /* 0x0000000000007941 */ /* 0x000fea0003800000 */
.L_x_425:
[----:B------:R-:W-:Y:S05]  /*116c0*/  BRA `(.L_x_304) ;  /* 0xffffffc000587947 */ /* 0x000fea000383ffff */
.L_x_309:
[----:B0-----:R0:W2:Y:S02]  /*116d0*/  SYNCS.PHASECHK.TRANS64.TRYWAIT P0, [R4+URZ+0x2a820], R0 ;  /* 0x02a82000040075a7 */ /* 0x0010a4000800017f */
[----:B--2---:R-:W-:Y:S05]  /*116e0*/  @!P0 NANOSLEEP.SYNCS 0x989680 ;  /* 0x009896800000895d */ /* 0x004fea0003900000 */
[----:B------:R-:W2:Y:S02]  /*116f0*/  @!P0 SYNCS.PHASECHK.TRANS64 P0, [R4+URZ+0x2a820], R0 ;  /* 0x02a82000040085a7 */ /* 0x000ea4000800007f */
[----:B--2---:R-:W-:Y:S05]  /*11700*/  @!P0 BRA `(.L_x_309) ;  /* 0xfffffffc00f08947 */ /* 0x004fea000383ffff */
[----:B------:R-:W-:Y:S05]  /*11710*/  BRA `(.L_x_427) ;  /* 0xffffffc400447947 */ /* 0x000fea000383ffff */
.L_x_310:
[----:B------:R-:W2:Y:S01]  /*11720*/  S2R R2, SR_TID.X ;  /* 0x0000000000027919 */ /* 0x000ea20000002100 */
[----:B------:R-:W-:Y:S01]  /*11730*/  BSSY B0, `(.L_x_428) ;  /* 0x000000a000007945 */ /* 0x000fe20003800000 */
[----:B------:R-:W-:Y:S01]  /*11740*/  IMAD.MOV.U32 R12, RZ, RZ, RZ ;  /* 0x000000ffff0c7224 */ /* 0x000fe200078e00ff */
[----:B------:R-:W-:Y:S01]  /*11750*/  MOV R11, 0x1f ;  /* 0x0000001f000b7802 */ /* 0x000fe20000000f00 */
[----:B------:R-:W-:Y:S01]  /*11760*/  IMAD.MOV.U32 R15, RZ, RZ, -0x1 ;  /* 0xffffffffff0f7424 */ /* 0x000fe200078e00ff */
[----:B--2---:R-:W-:-:S04]  /*11770*/  SHF.R.U32.HI R2, RZ, 0x5, R2 ;  /* 0x00000005ff027819 */ /* 0x004fc80000011602 */
[----:B------:R-:W-:-:S05]  /*11780*/  LOP3.LUT R2, R2, 0x3, RZ, 0xc0, !PT ;  /* 0x0000000302027812 */ /* 0x000fca00078ec0ff */
[----:B------:R-:W-:-:S07]  /*11790*/  IMAD.MOV.U32 R13, RZ, RZ, R2 ;  /* 0x000000ffff0d7224 */ /* 0x000fce00078e0002 */
[----:B01-3--:R-:W-:Y:S05]  /*117a0*/  WARPSYNC.COLLECTIVE R15, `(.L_x_429) ;  /* 0x000000000f087348 */ /* 0x00bfea0003c00000 */
[----:B------:R2:W4:Y:S02]  /*117b0*/  SHFL.IDX P6, R14, R13, R12, R11 ;  /* 0x0000000c0d0e7389 */ /* 0x00052400000c000b */
[----:B01234-:R-:W-:Y:S01]  /*117c0*/  ENDCOLLECTIVE ;  /* 0x000000000000791b */ /* 0x01ffe20003800000 */
.L_x_429:
[----:B------:R-:W-:Y:S05]  /*117d0*/  BSYNC B0 ;  /* 0x0000000000007941 */ /* 0x000fea0003800000 */
.L_x_428:
[----:B------:R-:W-:Y:S05]  /*117e0*/  BRA `(.L_x_430) ;  /* 0xffffffc4002c7947 */ /* 0x000fea000383ffff */
.L_x_313:
[----:B------:R-:W-:Y:S01]  /*117f0*/  BSSY B1, `(.L_x_431) ;  /* 0x0000006000017945 */ /* 0x000fe20003800000 */
[----:B------:R-:W-:-:S07]  /*11800*/  IMAD.MOV.U32 R15, RZ, RZ, -0x1 ;  /* 0xffffffffff0f7424 */ /* 0x000fce00078e00ff */
[----:B01-3--:R-:W-:Y:S05]  /*11810*/  WARPSYNC.COLLECTIVE R15, `(.L_x_432) ;  /* 0x000000000f0c7348 */ /* 0x00bfea0003c00000 */
[----:B------:R-:W-:Y:S02]  /*11820*/  ELECT P6, UR62, PT ;  /* 0x00000000003e782f */ /* 0x000fe400038c0000 */
[----:B------:R-:W-:Y:S01]  /*11830*/  MOV R14, UR62 ;  /* 0x0000003e000e7c02 */ /* 0x000fe20008000f00 */
[----:B01-3--:R-:W-:Y:S10]  /*11840*/  ENDCOLLECTIVE ;  /* 0x000000000000791b */ /* 0x00bff40003800000 */
.L_x_432:
[----:B------:R-:W-:Y:S05]  /*11850*/  BSYNC B1 ;  /* 0x0000000000017941 */ /* 0x000fea0003800000 */
.L_x_431:
[----:B------:R-:W-:Y:S05]  /*11860*/  BRA `(.L_x_433) ;  /* 0xffffffc400247947 */ /* 0x000fea000383ffff */
.L_x_315:
[----:B0-----:R0:W2:Y:S02]  /*11870*/  SYNCS.PHASECHK.TRANS64.TRYWAIT P1, [R5+URZ+0x2a840], R0 ;  /* 0x02a84000050075a7 */ /* 0x0010a4000802017f */
[----:B--2---:R-:W-:Y:S05]  /*11880*/  @!P1 NANOSLEEP.SYNCS 0x989680 ;  /* 0x009896800000995d */ /* 0x004fea0003900000 */
[----:B------:R-:W2:Y:S02]  /*11890*/  @!P1 SYNCS.PHASECHK.TRANS64 P1, [R5+URZ+0x2a840], R0 ;  /* 0x02a84000050095a7 */ /* 0x000ea4000802007f */
[----:B--2---:R-:W-:Y:S05]  /*118a0*/  @!P1 BRA `(.L_x_315) ;  /* 0xfffffffc00f09947 */ /* 0x004fea000383ffff */
[----:B------:R-:W-:Y:S05]  /*118b0*/  BRA `(.L_x_434) ;  /* 0xffffffc400447947 */ /* 0x000fea000383ffff */
.L_x_317:
[----:B--2---:R2:W4:Y:S02]  /*118c0*/  SYNCS.PHASECHK.TRANS64.TRYWAIT P1, [R27+URZ+0x2a840], R2 ;  /* 0x02a840021b0075a7 */ /* 0x004524000802017f */
[----:B----4-:R-:W-:Y:S05]  /*118d0*/  @!P1 NANOSLEEP.SYNCS 0x989680 ;  /* 0x009896800000995d */ /* 0x010fea0003900000 */
[----:B------:R-:W4:Y:S02]  /*118e0*/  @!P1 SYNCS.PHASECHK.TRANS64 P1, [R27+URZ+0x2a840], R2 ;  /* 0x02a840021b0095a7 */ /* 0x000f24000802007f */
[----:B----4-:R-:W-:Y:S05]  /*118f0*/  @!P1 BRA `(.L_x_317) ;  /* 0xfffffffc00f09947 */ /* 0x010fea000383ffff */
[----:B------:R-:W-:Y:S05]  /*11900*/  BRA `(.L_x_435) ;  /* 0xffffffc400507947 */ /* 0x000fea000383ffff */
.L_x_319:
[----:B----4-:R4:W0:Y:S02]  /*11910*/  SYNCS.PHASECHK.TRANS64.TRYWAIT P1, [R5+URZ+0x2a860], R0 ;  /* 0x02a86000050075a7 */ /* 0x010824000802017f */
[----:B0-----:R-:W-:Y:S05]  /*11920*/  @!P1 NANOSLEEP.SYNCS 0x989680 ;  /* 0x009896800000995d */ /* 0x001fea0003900000 */
[----:B------:R-:W0:Y:S02]  /*11930*/  @!P1 SYNCS.PHASECHK.TRANS64 P1, [R5+URZ+0x2a860], R0 ;  /* 0x02a86000050095a7 */ /* 0x000e24000802007f */
[----:B0-----:R-:W-:Y:S05]  /*11940*/  @!P1 BRA `(.L_x_319) ;  /* 0xfffffffc00f09947 */ /* 0x001fea000383ffff */
[----:B------:R-:W-:Y:S05]  /*11950*/  BRA `(.L_x_436) ;  /* 0xffffffc4004c7947 */ /* 0x000fea000383ffff */
.L_x_437:
        /* <DEDUP_REMOVED lines=10> */
.L_x_3227:


//--------------------- .text._ZN7cutlass13device_kernelIN5flash11enable_sm90INS1_16FlashAttnFwdSm90INS1_25CollectiveMainloopFwdSm90ILi2EN4cute5tupleIJNS5_1CILi1EEES8_S8_EEENS6_IJNS7_ILi128EEENS7_ILi96EEENS7_ILi192EEEEEELi128ENS_10bfloat16_tEfNS_4arch4Sm90ELb0ELb0ELb1ELb1ELb1ELb1ELb0ELb1ELb1ELb1ELb0ELb0EEENS1_21CollectiveEpilogueFwdINS6_IJSA_SA_SB_EEES9_SE_SG_Li256ELb1ELb1ELb0ELb0EEENS1_36VarlenDynamicPersistentTileSchedulerILi128ELi96ELi256ELi128ELb0ELb1ELb1ELb0ELb1ELb1EEEEEEEEEvNT_6ParamsE --------------------------
	.section	.text._ZN7cutlass13device_kernelIN5flash11enable_sm90INS1_16FlashAttnFwdSm90INS1_25CollectiveMainloopFwdSm90ILi2EN4cute5tupleIJNS5_1CILi1EEES8_S8_EEENS6_IJNS7_ILi128EEENS7_ILi96EEENS7_ILi192EEEEEELi128ENS_10bfloat16_tEfNS_4arch4Sm90ELb0ELb0ELb1ELb1ELb1ELb1ELb0ELb1ELb1ELb1ELb0ELb0EEENS1_21CollectiveEpilogueFwdINS6_IJSA_SA_SB_EEES9_SE_SG_Li256ELb1ELb1ELb0ELb0EEENS1_36VarlenDynamicPersistentTileSchedulerILi128ELi96ELi256ELi128ELb0ELb1ELb1ELb0ELb1ELb1EEEEEEEEEvNT_6ParamsE,"ax",@progbits
	.align	128
.text._ZN7cutlass13device_kernelIN5flash11enable_sm90INS1_16FlashAttnFwdSm90INS1_25CollectiveMainloopFwdSm90ILi2EN4cute5tupleIJNS5_1CILi1EEES8_S8_EEENS6_IJNS7_ILi128EEENS7_ILi96EEENS7_ILi192EEEEEELi128ENS_10bfloat16_tEfNS_4arch4Sm90ELb0ELb0ELb1ELb1ELb1ELb1ELb0ELb1ELb1ELb1ELb0ELb0EEENS1_21CollectiveEpilogueFwdINS6_IJSA_SA_SB_EEES9_SE_SG_Li256ELb1ELb1ELb0ELb0EEENS1_36VarlenDynamicPersistentTileSchedulerILi128ELi96ELi256ELi128ELb0ELb1ELb1ELb0ELb1ELb1EEEEEEEEEvNT_6ParamsE:
        .type           _ZN7cutlass13device_kernelIN5flash11enable_sm90INS1_16FlashAttnFwdSm90INS1_25CollectiveMainloopFwdSm90ILi2EN4cute5tupleIJNS5_1CILi1EEES8_S8_EEENS6_IJNS7_ILi128EEENS7_ILi96EEENS7_ILi192EEEEEELi128ENS_10bfloat16_tEfNS_4arch4Sm90ELb0ELb0ELb1ELb1ELb1ELb1ELb0ELb1ELb1ELb1ELb0ELb0EEENS1_21CollectiveEpilogueFwdINS6_IJSA_SA_SB_EEES9_SE_SG_Li256ELb1ELb1ELb0ELb0EEENS1_36VarlenDynamicPersistentTileSchedulerILi128ELi96ELi256ELi128ELb0ELb1ELb1ELb0ELb1ELb1EEEEEEEEEvNT_6ParamsE,@function
        .size           _ZN7cutlass13device_kernelIN5flash11enable_sm90INS1_16FlashAttnFwdSm90INS1_25CollectiveMainloopFwdSm90ILi2EN4cute5tupleIJNS5_1CILi1EEES8_S8_EEENS6_IJNS7_ILi128EEENS7_ILi96EEENS7_ILi192EEEEEELi128ENS_10bfloat16_tEfNS_4arch4Sm90ELb0ELb0ELb1ELb1ELb1ELb1ELb0ELb1ELb1ELb1ELb0ELb0EEENS1_21CollectiveEpilogueFwdINS6_IJSA_SA_SB_EEES9_SE_SG_Li256ELb1ELb1ELb0ELb0EEENS1_36VarlenDynamicPersistentTileSchedulerILi128ELi96ELi256ELi128ELb0ELb1ELb1ELb0ELb1ELb1EEEEEEEEEvNT_6ParamsE,(.L_x_3228 - _ZN7cutlass13device_kernelIN5flash11enable_sm90INS1_16FlashAttnFwdSm90INS1_25CollectiveMainloopFwdSm90ILi2EN4cute5tupleIJNS5_1CILi1EEES8_S8_EEENS6_IJNS7_ILi128EEENS7_ILi96EEENS7_ILi192EEEEEELi128ENS_10bfloat16_tEfNS_4arch4Sm90ELb0ELb0ELb1ELb1ELb1ELb1ELb0ELb1ELb1ELb1ELb0ELb0EEENS1_21CollectiveEpilogueFwdINS6_IJSA_SA_SB_EEES9_SE_SG_Li256ELb1ELb1ELb0ELb0EEENS1_36VarlenDynamicPersistentTileSchedulerILi128ELi96ELi256ELi128ELb0ELb1ELb1ELb0ELb1ELb1EEEEEEEEEvNT_6ParamsE)
        .other          _ZN7cutlass13device_kernelIN5flash11enable_sm90INS1_16FlashAttnFwdSm90INS1_25CollectiveMainloopFwdSm90ILi2EN4cute5tupleIJNS5_1CILi1EEES8_S8_EEENS6_IJNS7_ILi128EEENS7_ILi96EEENS7_ILi192EEEEEELi128ENS_10bfloat16_tEfNS_4arch4Sm90ELb0ELb0ELb1ELb1ELb1ELb1ELb0ELb1ELb1ELb1ELb0ELb0EEENS1_21CollectiveEpilogueFwdINS6_IJSA_SA_SB_EEES9_SE_SG_Li256ELb1ELb1ELb0ELb0EEENS1_36VarlenDynamicPersistentTileSchedulerILi128ELi96ELi256ELi128ELb0ELb1ELb1ELb0ELb1ELb1EEEEEEEEEvNT_6ParamsE,@"STO_CUDA_ENTRY STV_DEFAULT"
_ZN7cutlass13device_kernelIN5flash11enable_sm90INS1_16FlashAttnFwdSm90INS1_25CollectiveMainloopFwdSm90ILi2EN4cute5tupleIJNS5_1CILi1EEES8_S8_EEENS6_IJNS7_ILi128EEENS7_ILi96EEENS7_ILi192EEEEEELi128ENS_10bfloat16_tEfNS_4arch4Sm90ELb0ELb0ELb1ELb1ELb1ELb1ELb0ELb1ELb1ELb1ELb0ELb0EEENS1_21CollectiveEpilogueFwdINS6_IJSA_SA_SB_EEES9_SE_SG_Li256ELb1ELb1ELb0ELb0EEENS1_36VarlenDynamicPersistentTileSchedulerILi128ELi96ELi256ELi128ELb0ELb1ELb1ELb0ELb1ELb1EEEEEEEEEvNT_6ParamsE:
[----:B------:R-:W0:Y:S02]  /*0000*/  LDC R1, c[0x0][0x28] ;  /* 0x00000a00ff017b82 */ /* 0x000e240000000800 */
[----:B0-----:R-:W-:Y:S01]  /*0010*/  VIADD R1, R1, 0xffffffb0 ;  /* 0xffffffb001017836 */ /* 0x001fe20000000000 */
[----:B------:R-:W0:Y:S01]  /*0020*/  S2R R0, SR_TID.X ;  /* 0x0000000000007919 */ /* 0x000e220000002100 */
[----:B------:R-:W-:Y:S01]  /*0030*/  ELECT P0, URZ, PT ;  /* 0x00000000003f782f */ /* 0x000fe20003800000 */
[----:B------:R-:W-:Y:S01]  /*0040*/  BSSY B0, `(.L_x_438) ;  /* 0x000000e000007945 */ /* 0x000fe20003800000 */
[----:B0-----:R-:W-:-:S05]  /*0050*/  SHF.R.U32.HI R2, RZ, 0x5, R0 ;  /* 0x00000005ff027819 */ /* 0x001fca0000011600 */
[----:B------:R-:W0:Y:S02]  /*0060*/  SHFL.IDX PT, R3, R2, RZ, 0x1f ;  /* 0x00001fff02037589 */ /* 0x000e2400000e0000 */
[----:B0-----:R-:W-:Y:S02]  /*0070*/  ISETP.EQ.AND P0, PT, R3, RZ, P0 ;  /* 0x000000ff0300720c */ /* 0x001fe40000702270 */
[----:B------:R-:W-:-:S11]  /*0080*/  SHF.R.U32.HI R3, RZ, 0x7, R0 ;  /* 0x00000007ff037819 */ /* 0x000fd60000011600 */
[----:B------:R-:W-:Y:S05]  /*0090*/  @!P0 BRA `(.L_x_439) ;  /* 0x0000000000208947 */ /* 0x000fea0003800000 */
[----:B------:R-:W-:Y:S02]  /*00a0*/  ULDC.64 UR4, c[0x0][0x198] ;  /* 0x0000660000047ab9 */ /* 0x000fe40000000a00 */
[----:B------:R-:W-:Y:S02]  /*00b0*/  UIADD3 UR6, UP0, UR4, 0x570, URZ ;  /* 0x0000057004067890 */ /* 0x000fe4000ff1e03f */
[----:B------:R-:W-:Y:S02]  /*00c0*/  UIADD3 UR4, UP1, UR4, 0x670, URZ ;  /* 0x0000067004047890 */ /* 0x000fe4000ff3e03f */
[----:B------:R-:W-:Y:S02]  /*00d0*/  UIADD3.X UR7, URZ, UR5, URZ, UP0, !UPT ;  /* 0x000000053f077290 */ /* 0x000fe400087fe43f */
[----:B------:R-:W-:-:S07]  /*00e0*/  UIADD3.X UR5, URZ, UR5, URZ, UP1, !UPT ;  /* 0x000000053f057290 */ /* 0x000fce0008ffe43f */
[----:B------:R0:W-:Y:S02]  /*00f0*/  UTMACCTL.PF [UR6] ;  /* 0x00000000060079b9 */ /* 0x0001e40008040000 */
[----:B------:R0:W-:Y:S02]  /*0100*/  UTMACCTL.PF [UR4] ;  /* 0x00000000040079b9 */ /* 0x0001e40008040000 */
[----:B0-----:R-:W-:Y:S01]  /*0110*/  NOP ;  /* 0x0000000000007918 */ /* 0x001fe20000000000 */
.L_x_439:
[----:B------:R-:W-:Y:S05]  /*0120*/  BSYNC B0 ;  /* 0x0000000000007941 */ /* 0x000fea0003800000 */
.L_x_438:
[----:B------:R-:W-:Y:S01]  /*0130*/  VOTEU.ANY UP0, P0 ;  /* 0x00000000003f7886 */ /* 0x000fe20000000100 */
[----:B------:R-:W0:Y:S01]  /*0140*/  SHFL.IDX PT, R3, R3, RZ, 0x1f ;  /* 0x00001fff03037589 */ /* 0x000e2200000e0000 */
[----:B------:R-:W-:Y:S01]  /*0150*/  UMOV UR4, 0x80 ;  /* 0x0000008000047882 */ /* 0x000fe20000000000 */
[----:B------:R-:W-:Y:S01]  /*0160*/  UMOV UR7, 0x100 ;  /* 0x0000010000077882 */ /* 0x000fe20000000000 */
[----:B------:R-:W-:Y:S01]  /*0170*/  VOTEU.ANY UP1, P0 ;  /* 0x00000000003f7886 */ /* 0x000fe20000020100 */
[----:B------:R-:W1:Y:S01]  /*0180*/  @UP0 S2UR UR8, SR_CgaCtaId ;  /* 0x00000000000809c3 */ /* 0x000e620000008800 */
[----:B------:R-:W2:Y:S01]  /*0190*/  SHFL.IDX PT, R4, R2, RZ, 0x1f ;  /* 0x00001fff02047589 */ /* 0x000ea200000e0000 */
[----:B------:R-:W-:Y:S01]  /*01a0*/  @UP0 UMOV UR6, 0x400 ;  /* 0x0000040000060882 */ /* 0x000fe20000000000 */
[----:B------:R-:W-:-:S04]  /*01b0*/  @UP0 UIADD3 UR4, -UR4, 0x100000, URZ ;  /* 0x0010000004040890 */ /* 0x000fc8000fffe13f */
[----:B------:R-:W-:Y:S02]  /*01c0*/  @UP0 USHF.L.U32 UR5, UR4, 0xb, URZ ;  /* 0x0000000b04050899 */ /* 0x000fe4000800063f */
[----:B------:R-:W-:Y:S01]  /*01d0*/  @UP0 USHF.L.U32 UR4, UR4, 0x1, URZ ;  /* 0x0000000104040899 */ /* 0x000fe2000800063f */
[----:B------:R-:W-:Y:S01]  /*01e0*/  VOTEU.ANY UP2, P0 ;  /* 0x00000000003f7886 */ /* 0x000fe20000040100 */
[----:B0-----:R-:W-:Y:S01]  /*01f0*/  R2UR UR9, R3 ;  /* 0x00000000030972ca */ /* 0x001fe200000e0000 */
[----:B-1----:R-:W-:Y:S01]  /*0200*/  @UP0 ULEA UR8, UR8, UR6, 0x18 ;  /* 0x0000000608080291 */ /* 0x002fe2000f8ec03f */
[----:B--2---:R-:W-:Y:S01]  /*0210*/  ISETP.NE.AND P1, PT, R4, RZ, PT ;  /* 0x000000ff0400720c */ /* 0x004fe20003f25270 */
[----:B------:R-:W-:-:S04]  /*0220*/  @UP0 UIADD3 UR6, -UR7, 0x100000, URZ ;  /* 0x0010000007060890 */ /* 0x000fc8000fffe13f */
[----:B------:R-:W-:Y:S02]  /*0230*/  @UP0 USHF.L.U32 UR7, UR6, 0xb, URZ ;  /* 0x0000000b06070899 */ /* 0x000fe4000800063f */
[----:B------:R-:W-:-:S04]  /*0240*/  @UP0 USHF.L.U32 UR6, UR6, 0x1, URZ ;  /* 0x0000000106060899 */ /* 0x000fc8000800063f */
[----:B------:R-:W-:Y:S01]  /*0250*/  UISETP.NE.AND UP0, UPT, UR9, URZ, UPT ;  /* 0x0000003f0900728c */ /* 0x000fe2000bf05270 */
[----:B------:R-:W0:Y:S02]  /*0260*/  FENCE.VIEW.ASYNC.S ;  /* 0x00000000000073c6 */ /* 0x000e240000000000 */
[----:B0-----:R0:W1:Y:S05]  /*0270*/  @UP1 SYNCS.EXCH.64 URZ, [UR8+0x2a800], UR4 ;  /* 0x02a80004083f15b2 */ /* 0x00106a0008000100 */
[----:B------:R0:W2:Y:S01]  /*0280*/  @UP2 SYNCS.EXCH.64 URZ, [UR8+0x2a820], UR6 ;  /* 0x02a82006083f25b2 */ /* 0x0000a20008000100 */
        /* <DEDUP_REMOVED lines=14> */
[----:B0-----:R3:W4:Y:S08]  /*0370*/  SYNCS.EXCH.64 URZ, [UR8+0x2a830], UR4 ;  /* 0x02a83004083f75b2 */ /* 0x0017300008000100 */
[----:B------:R3:W0:Y:S01]  /*0380*/  SYNCS.EXCH.64 URZ, [UR8+0x2a840], UR6 ;  /* 0x02a84006083f75b2 */ /* 0x0006220008000100 */
[----:B------:R3:W0:Y:S01]  /*0390*/  SYNCS.EXCH.64 URZ, [UR8+0x2a838], UR4 ;  /* 0x02a83804083f75b2 */ /* 0x0006220008000100 */
[----:B------:R3:W0:Y:S02]  /*03a0*/  SYNCS.EXCH.64 URZ, [UR8+0x2a848], UR6 ;  /* 0x02a84806083f75b2 */ /* 0x0006240008000100 */
[----:B---3--:R-:W-:Y:S01]  /*03b0*/  NOP ;  /* 0x0000000000007918 */ /* 0x008fe20000000000 */
.L_x_440:
[----:B------:R-:W3:Y:S01]  /*03c0*/  SHFL.IDX PT, R3, R2, RZ, 0x1f ;  /* 0x00001fff02037589 */ /* 0x000ee200000e0000 */
[----:B------:R-:W-:Y:S01]  /*03d0*/  NOP ;  /* 0x0000000000007918 */ /* 0x000fe20000000000 */
[----:B---3--:R-:W-:-:S13]  /*03e0*/  ISETP.NE.AND P0, PT, R3, RZ, PT ;  /* 0x000000ff0300720c */ /* 0x008fda0003f05270 */
        /* <DEDUP_REMOVED lines=17> */
[----:B------:R3:W0:Y:S02]  /*0500*/  SYNCS.EXCH.64 URZ, [UR8+0x2a868], UR6 ;  /* 0x02a86806083f75b2 */ /* 0x0006240008000100 */
[----:B---3--:R-:W-:Y:S01]  /*0510*/  NOP ;  /* 0x0000000000007918 */ /* 0x008fe20000000000 */
.L_x_441:
[----:B------:R-:W3:Y:S01]  /*0520*/  SHFL.IDX PT, R3, R2, RZ, 0x1f ;  /* 0x00001fff02037589 */ /* 0x000ee200000e0000 */
[----:B------:R-:W-:Y:S01]  /*0530*/  NOP ;  /* 0x0000000000007918 */ /* 0x000fe20000000000 */
[----:B---3--:R-:W-:-:S13]  /*0540*/  ISETP.NE.AND P0, PT, R3, RZ, PT ;  /* 0x000000ff0300720c */ /* 0x008fda0003f05270 */
        /* <DEDUP_REMOVED lines=13> */
[----:B------:R3:W0:Y:S02]  /*0620*/  SYNCS.EXCH.64 URZ, [UR6+0x2a888], UR4 ;  /* 0x02a88804063f75b2 */ /* 0x0006240008000100 */
[----:B---3--:R-:W-:Y:S01]  /*0630*/  NOP ;  /* 0x0000000000007918 */ /* 0x008fe20000000000 */
.L_x_442:
        /* <DEDUP_REMOVED lines=22> */
.L_x_443:
        /* <DEDUP_REMOVED lines=22> */
.L_x_444:
[----:B0-----:R-:W-:Y:S01]  /*0900*/  UMOV UR4, 0x1 ;  /* 0x0000000100047882 */ /* 0x001fe20000000000 */
[----:B------:R-:W-:Y:S01]  /*0910*/  PLOP3.LUT P0, PT, PT, PT, UP0, 0x80, 0x0 ;  /* 0x000000000000781c */ /* 0x000fe20003f0f008 */
[----:B------:R-:W-:Y:S01]  /*0920*/  USEL UR4, UR4, 0x2, !UP0 ;  /* 0x0000000204047887 */ /* 0x000fe2000c000000 */
[----:B------:R-:W-:Y:S01]  /*0930*/  NOP ;  /* 0x0000000000007918 */ /* 0x000fe20000000000 */
[----:B------:R-:W-:Y:S01]  /*0940*/  ULDC.64 UR60, c[0x0][0x208] ;  /* 0x00008200003c7ab9 */ /* 0x000fe20000000a00 */
[----:B------:R-:W-:Y:S03]  /*0950*/  BSSY B9, `(.L_x_445) ;  /* 0x0001e95000097945 */ /* 0x000fe60003800000 */
[----:B------:R-:W-:-:S05]  /*0960*/  IMAD.U32 R3, RZ, RZ, UR4 ;  /* 0x00000004ff037e24 */ /* 0x000fca000f8e00ff */
[----:B------:R0:W-:Y:S01]  /*0970*/  STL [R1+0x38], R3 ;  /* 0x0000380301007387 */ /* 0x0001e20000100800 */
[----:B-12-4-:R-:W-:Y:S06]  /*0980*/  BAR.SYNC.DEFER_BLOCKING 0x0 ;  /* 0x0000000000007b1d */ /* 0x016fec0000010000 */
[----:B------:R-:W-:Y:S05]  /*0990*/  @!P0 BRA `(.L_x_446) ;  /* 0x0000018000348947 */ /* 0x000fea0003800000 */
.L_x_447:
[----:B------:R-:W-:-:S08]  /*09a0*/  NOP ;  /* 0x0000000000007918 */ /* 0x000fd00000000000 */
[----:B------:R-:W1:Y:S02]  /*09b0*/  USETMAXREG.TRY_ALLOC.CTAPOOL UP0, 0xe8 ;  /* 0x000000e8000079c8 */ /* 0x000e640008000600 */
[----:B-1----:R-:W-:-:S13]  /*09c0*/  PLOP3.LUT P0, PT, PT, PT, UP0, 0x80, 0x0 ;  /* 0x000000000000781c */ /* 0x002fda0003f0f008 */
[----:B------:R-:W-:Y:S05]  /*09d0*/  @!P0 BRA `(.L_x_447) ;  /* 0xfffffffc00f08947 */ /* 0x000fea000383ffff */
[----:B------:R-:W1:Y:S08]  /*09e0*/  S2UR UR4, SR_CgaCtaId ;  /* 0x00000000000479c3 */ /* 0x000e700000008800 */
[----:B------:R-:W-:Y:S06]  /*09f0*/  BAR.ARV 0x8, 0x180 ;  /* 0x0206000000007b1d */ /* 0x000fec0000002000 */
[----:B------:R-:W-:-:S02]  /*0a00*/  MOV R2, 0x400 ;  /* 0x0000040000027802 */ /* 0x000fc40000000f00 */
[----:B------:R-:W-:Y:S01]  /*0a10*/  BAR.SYNC.DEFER_BLOCKING 0x5, 0x180 ;  /* 0x0146000000007b1d */ /* 0x000fe20000010000 */
[----:B-1----:R-:W-:-:S05]  /*0a20*/  IMAD.U32 R181, RZ, RZ, UR4 ;  /* 0x00000004ffb57e24 */ /* 0x002fca000f8e00ff */
[----:B------:R-:W-:Y:S01]  /*0a30*/  ULDC UR4, c[0x0][0xc3c] ;  /* 0x00030f0000047ab9 */ /* 0x000fe20000000800 */
[----:B------:R-:W-:-:S05]  /*0a40*/  LEA R2, R181, R2, 0x18 ;  /* 0x00000002b5027211 */ /* 0x000fca00078ec0ff */
[----:B------:R-:W1:Y:S01]  /*0a50*/  LDS.128 R28, [R2+0x2a8d0] ;  /* 0x02a8d000021c7984 */ /* 0x000e620000000c00 */
[----:B------:R-:W-:Y:S06]  /*0a60*/  BAR.ARV 0x4, 0x180 ;  /* 0x0106000000007b1d */ /* 0x000fec0000002000 */
[----:B-1----:R-:W-:-:S13]  /*0a70*/  ISETP.GE.AND P0, PT, R31, UR4, PT ;  /* 0x000000041f007c0c */ /* 0x002fda000bf06270 */
[----:B------:R-:W-:Y:S05]  /*0a80*/  @P0 BRA `(.L_x_448) ;  /* 0x000001e800040947 */ /* 0x000fea0003800000 */
[----:B0-----:R-:W2:Y:S01]  /*0a90*/  LDL R3, [R1+0x38] ;  /* 0x0000380001037983 */ /* 0x001ea20000100800 */
[----:B------:R-:W-:Y:S01]  /*0aa0*/  VIADD R13, R0, 0xffffff80 ;  /* 0xffffff80000d7836 */ /* 0x000fe20000000000 */
[----:B------:R-:W-:Y:S01]  /*0ab0*/  R2UR UR4, R2 ;  /* 0x00000000020472ca */ /* 0x000fe200000e0000 */
[----:B------:R-:W-:Y:S02]  /*0ac0*/  IMAD.MOV.U32 R12, RZ, RZ, -0x2 ;  /* 0xfffffffeff0c7424 */ /* 0x000fe400078e00ff */
[----:B------:R-:W-:Y:S01]  /*0ad0*/  IMAD.MOV.U32 R189, RZ, RZ, RZ ;  /* 0x000000ffffbd7224 */ /* 0x000fe200078e00ff */
[----:B------:R-:W-:Y:S01]  /*0ae0*/  SHF.R.S32.HI R0, RZ, 0x1f, R13 ;  /* 0x0000001fff007819 */ /* 0x000fe2000001140d */
[----:B------:R-:W-:Y:S02]  /*0af0*/  IMAD.MOV.U32 R18, RZ, RZ, RZ ;  /* 0x000000ffff127224 */ /* 0x000fe400078e00ff */
[----:B------:R-:W-:Y:S01]  /*0b00*/  IMAD.MOV.U32 R166, RZ, RZ, RZ ;  /* 0x000000ffffa67224 */ /* 0x000fe200078e00ff */
[CC--:B------:R-:W-:Y:S01]  /*0b10*/  LEA.HI R4, R0.reuse, R13.reuse, RZ, 0x7 ;  /* 0x0000000d00047211 */ /* 0x0c0fe200078f38ff */
[----:B------:R-:W-:Y:S01]  /*0b20*/  IMAD.MOV.U32 R180, RZ, RZ, RZ ;  /* 0x000000ffffb47224 */ /* 0x000fe200078e00ff */
[----:B------:R-:W-:Y:S01]  /*0b30*/  LEA.HI R9, R0, R13, RZ, 0x2 ;  /* 0x0000000d00097211 */ /* 0x000fe200078f10ff */
[----:B------:R-:W-:Y:S01]  /*0b40*/  IMAD.MOV.U32 R173, RZ, RZ, RZ ;  /* 0x000000ffffad7224 */ /* 0x000fe200078e00ff */
[----:B------:R-:W-:Y:S01]  /*0b50*/  LOP3.LUT R196, R4, 0xffffff80, RZ, 0xc0, !PT ;  /* 0xffffff8004c47812 */ /* 0x000fe200078ec0ff */
[----:B------:R-:W-:Y:S01]  /*0b60*/  UIADD3 UR4, UR4, 0xc400, URZ ;  /* 0x0000c40004047890 */ /* 0x000fe2000fffe03f */
[----:B------:R-:W-:-:S02]  /*0b70*/  LOP3.LUT R191, R9, 0xfffffffc, RZ, 0xc0, !PT ;  /* 0xfffffffc09bf7812 */ /* 0x000fc400078ec0ff */
[----:B------:R-:W-:Y:S01]  /*0b80*/  SHF.R.S32.HI R165, RZ, 0x2, R9 ;  /* 0x00000002ffa57819 */ /* 0x000fe20000011409 */
[C---:B------:R-:W-:Y:S01]  /*0b90*/  IMAD.IADD R196, R13.reuse, 0x1, -R196 ;  /* 0x000000010dc47824 */ /* 0x040fe200078e0ac4 */
[----:B------:R-:W-:Y:S01]  /*0ba0*/  SHF.R.S32.HI R225, RZ, 0x7, R4 ;  /* 0x00000007ffe17819 */ /* 0x000fe20000011404 */
[----:B------:R-:W-:Y:S02]  /*0bb0*/  IMAD.IADD R191, R13, 0x1, -R191 ;  /* 0x000000010dbf7824 */ /* 0x000fe400078e0abf */
[----:B------:R-:W-:Y:S01]  /*0bc0*/  VIADD R224, R165, 0x40 ;  /* 0x00000040a5e07836 */ /* 0x000fe20000000000 */
[----:B------:R-:W-:Y:S01]  /*0bd0*/  SHF.R.S32.HI R7, RZ, 0x1f, R196 ;  /* 0x0000001fff077819 */ /* 0x000fe200000114c4 */
[C---:B------:R-:W-:Y:S01]  /*0be0*/  IMAD.SHL.U32 R16, R191.reuse, 0x8, RZ ;  /* 0x00000008bf107824 */ /* 0x040fe200078e00ff */
[----:B------:R-:W-:Y:S01]  /*0bf0*/  SHF.L.U32 R160, R191, 0x2, RZ ;  /* 0x00000002bfa07819 */ /* 0x000fe200000006ff */
[----:B------:R-:W-:Y:S01]  /*0c00*/  IMAD.SHL.U32 R167, R224, 0x40, RZ ;  /* 0x00000040e0a77824 */ /* 0x000fe200078e00ff */
[CC--:B------:R-:W-:Y:S01]  /*0c10*/  LEA.HI R8, R7.reuse, R196.reuse, RZ, 0x2 ;  /* 0x000000c407087211 */ /* 0x0c0fe200078f10ff */
[----:B------:R-:W-:Y:S01]  /*0c20*/  VIADD R19, R16, 0x60 ;  /* 0x0000006010137836 */ /* 0x000fe20000000000 */
[----:B------:R-:W-:Y:S01]  /*0c30*/  LEA.HI R7, R7, R196, RZ, 0x5 ;  /* 0x000000c407077211 */ /* 0x000fe200078f28ff */
[----:B------:R-:W-:Y:S01]  /*0c40*/  VIADD R170, R160, 0x40 ;  /* 0x00000040a0aa7836 */ /* 0x000fe20000000000 */
[----:B------:R-:W-:Y:S01]  /*0c50*/  LEA.HI R4, R4, R225, RZ, 0x1 ;  /* 0x000000e104047211 */ /* 0x000fe200078f08ff */
[C---:B------:R-:W-:Y:S01]  /*0c60*/  VIADD R168, R160.reuse, 0x20 ;  /* 0x00000020a0a87836 */ /* 0x040fe20000000000 */
[----:B------:R-:W-:Y:S01]  /*0c70*/  SHF.R.S32.HI R7, RZ, 0x5, R7 ;  /* 0x00000005ff077819 */ /* 0x000fe20000011407 */
[----:B------:R-:W-:Y:S01]  /*0c80*/  VIADD R169, R160, 0x10 ;  /* 0x00000010a0a97836 */ /* 0x000fe20000000000 */
[----:B------:R-:W-:Y:S01]  /*0c90*/  LOP3.LUT R4, R4, 0x3fffffe, RZ, 0xc0, !PT ;  /* 0x03fffffe04047812 */ /* 0x000fe200078ec0ff */
[C---:B------:R-:W-:Y:S01]  /*0ca0*/  IMAD.IADD R10, R160.reuse, 0x1, R168 ;  /* 0x00000001a00a7824 */ /* 0x040fe200078e02a8 */
[----:B------:R-:W-:Y:S01]  /*0cb0*/  LOP3.LUT R167, R167, 0x1c0, RZ, 0xc0, !PT ;  /* 0x000001c0a7a77812 */ /* 0x000fe200078ec0ff */
[----:B------:R-:W-:Y:S01]  /*0cc0*/  VIADD R171, R160, 0x30 ;  /* 0x00000030a0ab7836 */ /* 0x000fe20000000000 */
[----:B------:R-:W-:Y:S01]  /*0cd0*/  IADD3 R23, R16, 0xa0, RZ ;  /* 0x000000a010177810 */ /* 0x000fe20007ffe0ff */
[----:B------:R-:W-:Y:S01]  /*0ce0*/  IMAD.IADD R4, R225, 0x1, -R4 ;  /* 0x00000001e1047824 */ /* 0x000fe200078e0a04 */
[----:B------:R-:W-:Y:S01]  /*0cf0*/  SHF.R.S32.HI R11, RZ, 0x1f, R10 ;  /* 0x0000001fff0b7819 */ /* 0x000fe2000001140a */
[----:B------:R-:W-:Y:S01]  /*0d00*/  VIADD R172, R160, 0x50 ;  /* 0x00000050a0ac7836 */ /* 0x000fe20000000000 */
[----:B------:R-:W-:Y:S01]  /*0d10*/  SHF.R.U32.HI R223, RZ, 0x3, R167 ;  /* 0x00000003ffdf7819 */ /* 0x000fe200000116a7 */
[----:B------:R-:W-:Y:S01]  /*0d20*/  VIADD R22, R16, 0x80 ;  /* 0x0000008010167836 */ /* 0x000fe20000000000 */
[-C--:B------:R-:W-:Y:S01]  /*0d30*/  LEA.HI R162, R11, R10.reuse, RZ, 0x3 ;  /* 0x0000000a0ba27211 */ /* 0x080fe200078f18ff */
[----:B------:R-:W-:Y:S01]  /*0d40*/  IMAD.SHL.U32 R198, R169, 0x2, RZ ;  /* 0x00000002a9c67824 */ /* 0x000fe200078e00ff */
[----:B------:R-:W-:Y:S01]  /*0d50*/  LEA.HI R10, R11, R10, RZ, 0x6 ;  /* 0x0000000a0b0a7211 */ /* 0x000fe200078f30ff */
[----:B------:R-:W-:Y:S01]  /*0d60*/  IMAD.SHL.U32 R200, R168, 0x2, RZ ;  /* 0x00000002a8c87824 */ /* 0x000fe200078e00ff */
[----:B------:R-:W-:Y:S01]  /*0d70*/  SHF.R.S32.HI R199, RZ, 0x1f, R168 ;  /* 0x0000001fffc77819 */ /* 0x000fe200000114a8 */
[----:B------:R-:W-:Y:S01]  /*0d80*/  IMAD.SHL.U32 R202, R171, 0x2, RZ ;  /* 0x00000002abca7824 */ /* 0x000fe200078e00ff */
[----:B------:R-:W-:Y:S01]  /*0d90*/  SHF.R.S32.HI R17, RZ, 0x1f, R16 ;  /* 0x0000001fff117819 */ /* 0x000fe20000011410 */
[----:B------:R-:W-:Y:S01]  /*0da0*/  IMAD.SHL.U32 R10, R10, 0x80, RZ ;  /* 0x000000800a0a7824 */ /* 0x000fe200078e00ff */
[----:B------:R-:W-:Y:S01]  /*0db0*/  SHF.R.S32.HI R164, RZ, 0x1f, R19 ;  /* 0x0000001fffa47819 */ /* 0x000fe20000011413 */
[----:B------:R-:W-:Y:S01]  /*0dc0*/  IMAD.SHL.U32 R215, R170, 0x2, RZ ;  /* 0x00000002aad77824 */ /* 0x000fe200078e00ff */
[----:B------:R-:W-:Y:S01]  /*0dd0*/  SHF.R.S32.HI R175, RZ, 0x1f, R22 ;  /* 0x0000001fffaf7819 */ /* 0x000fe20000011416 */
[----:B------:R-:W-:Y:S01]  /*0de0*/  IMAD.SHL.U32 R217, R172, 0x2, RZ ;  /* 0x00000002acd97824 */ /* 0x000fe200078e00ff */
[----:B------:R-:W-:-:S02]  /*0df0*/  LOP3.LUT R10, R10, 0xffffe000, RZ, 0xc0, !PT ;  /* 0xffffe0000a0a7812 */ /* 0x000fc400078ec0ff */
[----:B------:R-:W-:Y:S02]  /*0e00*/  SHF.R.S32.HI R174, RZ, 0x1f, R23 ;  /* 0x0000001fffae7819 */ /* 0x000fe40000011417 */
[----:B------:R-:W-:Y:S02]  /*0e10*/  SHF.L.U64.HI R199, R168, 0x1, R199 ;  /* 0x00000001a8c77819 */ /* 0x000fe400000102c7 */
[----:B--2---:R-:W-:Y:S02]  /*0e20*/  R2UR UR5, R3 ;  /* 0x00000000030572ca */ /* 0x004fe400000e0000 */
[----:B------:R-:W-:-:S04]  /*0e30*/  LEA.HI R3, R0, R13, RZ, 0x4 ;  /* 0x0000000d00037211 */ /* 0x000fc800078f20ff */
[----:B------:R-:W-:-:S04]  /*0e40*/  SHF.R.S32.HI R6, RZ, 0x4, R3 ;  /* 0x00000004ff067819 */ /* 0x000fc80000011403 */
[C---:B------:R-:W-:Y:S02]  /*0e50*/  LEA.HI R5, R3.reuse, R6, RZ, 0x1 ;  /* 0x0000000603057211 */ /* 0x040fe400078f08ff */
[----:B------:R-:W-:Y:S01]  /*0e60*/  LOP3.LUT R3, R3, 0x3fffff0, RZ, 0xc0, !PT ;  /* 0x03fffff003037812 */ /* 0x000fe200078ec0ff */
[----:B------:R-:W-:Y:S01]  /*0e70*/  ULOP3.LUT UR5, UR5, 0x1, URZ, 0xfc, !UPT ;  /* 0x0000000105057892 */ /* 0x000fe2000f8efc3f */
[----:B------:R-:W-:-:S03]  /*0e80*/  LOP3.LUT R5, R5, 0x1ffffffe, RZ, 0xc0, !PT ;  /* 0x1ffffffe05057812 */ /* 0x000fc600078ec0ff */
[----:B------:R-:W-:Y:S02]  /*0e90*/  IMAD.IADD R3, R13, 0x1, -R3 ;  /* 0x000000010d037824 */ /* 0x000fe400078e0a03 */
[----:B------:R-:W-:Y:S01]  /*0ea0*/  IMAD.IADD R6, R6, 0x1, -R5 ;  /* 0x0000000106067824 */ /* 0x000fe200078e0a05 */
[CC--:B------:R-:W-:Y:S02]  /*0eb0*/  LEA.HI R5, R0.reuse, R13.reuse, RZ, 0x5 ;  /* 0x0000000d00057211 */ /* 0x0c0fe400078f28ff */
[----:B------:R-:W-:Y:S02]  /*0ec0*/  LEA.HI R0, R0, R13, RZ, 0x3 ;  /* 0x0000000d00007211 */ /* 0x000fe400078f18ff */
[----:B------:R-:W-:Y:S02]  /*0ed0*/  SHF.R.S32.HI R178, RZ, 0x5, R5 ;  /* 0x00000005ffb27819 */ /* 0x000fe40000011405 */
[----:B------:R-:W-:Y:S02]  /*0ee0*/  LOP3.LUT R5, R8, 0x7ffffffc, RZ, 0xc0, !PT ;  /* 0x7ffffffc08057812 */ /* 0x000fe400078ec0ff */
[----:B------:R-:W-:Y:S01]  /*0ef0*/  LOP3.LUT R184, R0, 0xfffffff8, RZ, 0xc0, !PT ;  /* 0xfffffff800b87812 */ /* 0x000fe200078ec0ff */
[C---:B------:R-:W-:Y:S01]  /*0f00*/  IMAD R3, R178.reuse, 0x10, R3 ;  /* 0x00000010b2037824 */ /* 0x040fe200078e0203 */
[----:B------:R-:W-:Y:S01]  /*0f10*/  SHF.L.U32 R178, R178, 0x9, RZ ;  /* 0x00000009b2b27819 */ /* 0x000fe200000006ff */
[----:B------:R-:W-:Y:S01]  /*0f20*/  IMAD.IADD R5, R196, 0x1, -R5 ;  /* 0x00000001c4057824 */ /* 0x000fe200078e0a05 */
[----:B------:R-:W-:Y:S01]  /*0f30*/  SHF.R.S32.HI R192, RZ, 0x3, R0 ;  /* 0x00000003ffc07819 */ /* 0x000fe20000011400 */
[----:B------:R-:W-:Y:S01]  /*0f40*/  IMAD R229, R3, 0x8, R6 ;  /* 0x0000000803e57824 */ /* 0x000fe200078e0206 */
[--C-:B------:R-:W-:Y:S01]  /*0f50*/  SHF.R.S32.HI R3, RZ, 0x2, R8.reuse ;  /* 0x00000002ff037819 */ /* 0x100fe20000011408 */
[----:B------:R-:W-:Y:S01]  /*0f60*/  IMAD R227, R5, R12, 0x60 ;  /* 0x0000006005e37424 */ /* 0x000fe200078e020c */
[----:B------:R-:W-:Y:S01]  /*0f70*/  SHF.R.S32.HI R8, RZ, 0x1f, R8 ;  /* 0x0000001fff087819 */ /* 0x000fe20000011408 */
[----:B------:R-:W-:Y:S01]  /*0f80*/  IMAD.IADD R5, R160, 0x1, R170 ;  /* 0x00000001a0057824 */ /* 0x000fe200078e02aa */
[----:B------:R-:W-:Y:S01]  /*0f90*/  IADD3 R184, R13, -R184, RZ ;  /* 0x800000b80db87210 */ /* 0x000fe20007ffe0ff */
[----:B------:R-:W-:Y:S01]  /*0fa0*/  IMAD.U32 R0, RZ, RZ, UR4 ;  /* 0x00000004ff007e24 */ /* 0x000fe2000f8e00ff */
[----:B------:R-:W-:Y:S01]  /*0fb0*/  LEA.HI R8, R8, R3, RZ, 0x3 ;  /* 0x0000000308087211 */ /* 0x000fe200078f18ff */
[----:B------:R-:W-:Y:S01]  /*0fc0*/  IMAD.SHL.U32 R229, R229, 0x8, RZ ;  /* 0x00000008e5e57824 */ /* 0x000fe200078e00ff */
[----:B------:R-:W-:Y:S01]  /*0fd0*/  SHF.R.S32.HI R6, RZ, 0x1f, R5 ;  /* 0x0000001fff067819 */ /* 0x000fe20000011405 */
[----:B------:R-:W-:Y:S01]  /*0fe0*/  IMAD.SHL.U32 R182, R184, 0x8, RZ ;  /* 0x00000008b8b67824 */ /* 0x000fe200078e00ff */
[----:B------:R-:W-:-:S02]  /*0ff0*/  LOP3.LUT R8, R8, 0xfffffff8, RZ, 0xc0, !PT ;  /* 0xfffffff808087812 */ /* 0x000fc400078ec0ff */
[-C--:B------:R-:W-:Y:S01]  /*1000*/  LEA.HI R163, R6, R5.reuse, RZ, 0x3 ;  /* 0x0000000506a37211 */ /* 0x080fe200078f18ff */
[----:B------:R-:W-:Y:S01]  /*1010*/  VIADD R183, R182, 0x40 ;  /* 0x00000040b6b77836 */ /* 0x000fe20000000000 */
[----:B------:R-:W-:Y:S02]  /*1020*/  LEA.HI R5, R6, R5, RZ, 0x6 ;  /* 0x0000000506057211 */ /* 0x000fe400078f30ff */
[----:B------:R-:W-:Y:S02]  /*1030*/  SHF.R.S32.HI R6, RZ, 0x1f, R9 ;  /* 0x0000001fff067819 */ /* 0x000fe40000011409 */
[----:B------:R-:W-:Y:S01]  /*1040*/  IADD3 R8, R3, -R8, RZ ;  /* 0x8000000803087210 */ /* 0x000fe20007ffe0ff */
[----:B------:R-:W-:Y:S01]  /*1050*/  IMAD.SHL.U32 R5, R5, 0x80, RZ ;  /* 0x0000008005057824 */ /* 0x000fe200078e00ff */
[----:B------:R-:W-:Y:S02]  /*1060*/  LEA.HI R6, R6, R165, RZ, 0x3 ;  /* 0x000000a506067211 */ /* 0x000fe400078f18ff */
[----:B------:R-:W-:Y:S01]  /*1070*/  SHF.R.S32.HI R3, RZ, 0x1f, R224 ;  /* 0x0000001fff037819 */ /* 0x000fe200000114e0 */
[----:B------:R-:W-:Y:S01]  /*1080*/  IMAD R7, R7, 0x10, R8 ;  /* 0x0000001007077824 */ /* 0x000fe200078e0208 */
[----:B------:R-:W-:-:S02]  /*1090*/  LOP3.LUT R6, R6, 0xfffffff8, RZ, 0xc0, !PT ;  /* 0xfffffff806067812 */ /* 0x000fc400078ec0ff */
[----:B------:R-:W-:Y:S01]  /*10a0*/  LEA.HI R3, R3, R224, RZ, 0x3 ;  /* 0x000000e003037211 */ /* 0x000fe200078f18ff */
[----:B------:R-:W-:Y:S01]  /*10b0*/  IMAD R226, R4, 0x40, R7 ;  /* 0x0000004004e27824 */ /* 0x000fe200078e0207 */
[----:B------:R-:W-:Y:S01]  /*10c0*/  LOP3.LUT R8, R167, 0x38, R162, 0xf8, !PT ;  /* 0x00000038a7087812 */ /* 0x000fe200078ef8a2 */
[----:B------:R-:W-:Y:S01]  /*10d0*/  IMAD.IADD R195, R165, 0x1, -R6 ;  /* 0x00000001a5c37824 */ /* 0x000fe200078e0a06 */
[----:B------:R-:W-:Y:S01]  /*10e0*/  LOP3.LUT R12, R167, 0x38, R163, 0xf8, !PT ;  /* 0x00000038a70c7812 */ /* 0x000fe200078ef8a3 */
[----:B------:R-:W-:Y:S01]  /*10f0*/  IMAD.SHL.U32 R3, R3, 0x40, RZ ;  /* 0x0000004003037824 */ /* 0x000fe200078e00ff */
[----:B------:R-:W-:Y:S01]  /*1100*/  LOP3.LUT R5, R5, 0xffffe000, RZ, 0xc0, !PT ;  /* 0xffffe00005057812 */ /* 0x000fe200078ec0ff */
[----:B------:R-:W-:Y:S01]  /*1110*/  IMAD.SHL.U32 R176, R195, 0x40, RZ ;  /* 0x00000040c3b07824 */ /* 0x000fe200078e00ff */
[----:B------:R-:W-:Y:S02]  /*1120*/  LOP3.LUT R8, R8, R223, RZ, 0x3c, !PT ;  /* 0x000000df08087212 */ /* 0x000fe400078e3cff */
[----:B------:R-:W-:-:S02]  /*1130*/  LOP3.LUT R179, R3, 0xfffffe00, RZ, 0xc0, !PT ;  /* 0xfffffe0003b37812 */ /* 0x000fc400078ec0ff */
[----:B------:R-:W-:Y:S02]  /*1140*/  LOP3.LUT R176, R176, 0x1c0, RZ, 0xc0, !PT ;  /* 0x000001c0b0b07812 */ /* 0x000fe400078ec0ff */
[----:B------:R-:W-:Y:S02]  /*1150*/  LOP3.LUT R12, R12, R223, RZ, 0x3c, !PT ;  /* 0x000000df0c0c7212 */ /* 0x000fe400078e3cff */
[----:B------:R-:W-:Y:S02]  /*1160*/  SHF.R.U32.HI R177, RZ, 0x3, R176 ;  /* 0x00000003ffb17819 */ /* 0x000fe400000116b0 */
[C---:B------:R-:W-:Y:S02]  /*1170*/  LOP3.LUT R4, R176.reuse, 0x38, R162, 0xf8, !PT ;  /* 0x00000038b0047812 */ /* 0x040fe400078ef8a2 */
[----:B------:R-:W-:Y:S02]  /*1180*/  LOP3.LUT R6, R176, 0x38, R163, 0xf8, !PT ;  /* 0x00000038b0067812 */ /* 0x000fe400078ef8a3 */
[----:B------:R-:W-:-:S02]  /*1190*/  LOP3.LUT R3, R4, R177, RZ, 0x3c, !PT ;  /* 0x000000b104037212 */ /* 0x000fc400078e3cff */
[----:B------:R-:W-:Y:S02]  /*11a0*/  LOP3.LUT R6, R6, R177, RZ, 0x3c, !PT ;  /* 0x000000b106067212 */ /* 0x000fe400078e3cff */
[-CC-:B------:R-:W-:Y:S01]  /*11b0*/  IADD3 R222, R3, R10.reuse, R178.reuse ;  /* 0x0000000a03de7210 */ /* 0x180fe20007ffe0b2 */
[----:B------:R-:W-:Y:S01]  /*11c0*/  IMAD.U32 R3, RZ, RZ, UR5 ;  /* 0x00000005ff037e24 */ /* 0x000fe2000f8e00ff */
[--C-:B------:R-:W-:Y:S02]  /*11d0*/  IADD3 R8, R8, R10, R179.reuse ;  /* 0x0000000a08087210 */ /* 0x100fe40007ffe0b3 */
[-C--:B------:R-:W-:Y:S02]  /*11e0*/  IADD3 R6, R6, R5.reuse, R178 ;  /* 0x0000000506067210 */ /* 0x080fe40007ffe0b2 */
[----:B------:R0:W-:Y:S01]  /*11f0*/  STL [R1+0x30], R3 ;  /* 0x0000300301007387 */ /* 0x0001e20000100800 */
[----:B------:R-:W-:Y:S02]  /*1200*/  IADD3 R12, R12, R5, R179 ;  /* 0x000000050c0c7210 */ /* 0x000fe40007ffe0b3 */
[----:B------:R-:W-:Y:S01]  /*1210*/  SHF.R.S32.HI R4, RZ, 0x1f, R182 ;  /* 0x0000001fff047819 */ /* 0x000fe200000114b6 */
[----:B------:R1:W-:Y:S01]  /*1220*/  STL [R1+0x34], R0 ;  /* 0x0000340001007387 */ /* 0x0003e20000100800 */
[----:B------:R-:W-:-:S02]  /*1230*/  SHF.R.S32.HI R4, RZ, 0x1f, R169 ;  /* 0x0000001fff047819 */ /* 0x000fc400000114a9 */
[----:B------:R-:W-:Y:S02]  /*1240*/  SHF.R.S32.HI R10, RZ, 0x1f, R171 ;  /* 0x0000001fff0a7819 */ /* 0x000fe400000114ab */
[----:B------:R-:W-:Y:S02]  /*1250*/  SHF.R.S32.HI R5, RZ, 0x1f, R170 ;  /* 0x0000001fff057819 */ /* 0x000fe400000114aa */
[----:B0-----:R-:W-:Y:S02]  /*1260*/  LEA.HI R3, R191, R191, RZ, 0x1 ;  /* 0x000000bfbf037211 */ /* 0x001fe400078f08ff */
[----:B------:R-:W-:Y:S02]  /*1270*/  SHF.R.S32.HI R7, RZ, 0x1f, R172 ;  /* 0x0000001fff077819 */ /* 0x000fe400000114ac */
[----:B-1----:R-:W-:Y:S02]  /*1280*/  LOP3.LUT R0, R3, 0x1ffffffe, RZ, 0xc0, !PT ;  /* 0x1ffffffe03007812 */ /* 0x002fe400078ec0ff */
[----:B------:R-:W-:-:S02]  /*1290*/  SHF.R.S32.HI R9, RZ, 0x1f, R183 ;  /* 0x0000001fff097819 */ /* 0x000fc400000114b7 */
[----:B------:R-:W-:Y:S01]  /*12a0*/  SHF.L.U64.HI R197, R169, 0x1, R4 ;  /* 0x00000001a9c57819 */ /* 0x000fe20000010204 */
[----:B------:R-:W-:Y:S01]  /*12b0*/  IMAD.IADD R3, R191, 0x1, -R0 ;  /* 0x00000001bf037824 */ /* 0x000fe200078e0a00 */
[----:B------:R-:W-:Y:S02]  /*12c0*/  LOP3.LUT R0, R167, 0x38, R16, 0xf8, !PT ;  /* 0x00000038a7007812 */ /* 0x000fe400078ef810 */
[----:B------:R-:W-:Y:S02]  /*12d0*/  SHF.L.U64.HI R201, R171, 0x1, R10 ;  /* 0x00000001abc97819 */ /* 0x000fe4000001020a */
[----:B------:R-:W-:Y:S02]  /*12e0*/  LOP3.LUT R0, R179, R0, R223, 0xf6, !PT ;  /* 0x00000000b3007212 */ /* 0x000fe400078ef6df */
[----:B------:R-:W-:Y:S02]  /*12f0*/  SHF.L.U64.HI R214, R170, 0x1, R5 ;  /* 0x00000001aad67819 */ /* 0x000fe40000010205 */
[----:B------:R-:W-:-:S02]  /*1300*/  SHF.L.U64.HI R216, R172, 0x1, R7 ;  /* 0x00000001acd87819 */ /* 0x000fc40000010207 */
[----:B------:R-:W-:Y:S02]  /*1310*/  SHF.R.S32.HI R162, RZ, 0x3, R162 ;  /* 0x00000003ffa27819 */ /* 0x000fe400000114a2 */
[----:B------:R-:W-:Y:S02]  /*1320*/  SHF.R.S32.HI R163, RZ, 0x3, R163 ;  /* 0x00000003ffa37819 */ /* 0x000fe400000114a3 */
[----:B------:R-:W-:Y:S02]  /*1330*/  LEA R221, R0, UR4, 0x1 ;  /* 0x0000000400dd7c11 */ /* 0x000fe4000f8e08ff */
[----:B------:R-:W-:Y:S02]  /*1340*/  LEA R222, R222, UR4, 0x1 ;  /* 0x00000004dede7c11 */ /* 0x000fe4000f8e08ff */
[----:B------:R-:W-:Y:S02]  /*1350*/  LEA R219, R8, UR4, 0x1 ;  /* 0x0000000408db7c11 */ /* 0x000fe4000f8e08ff */
[----:B------:R-:W-:-:S02]  /*1360*/  LEA R220, R6, UR4, 0x1 ;  /* 0x0000000406dc7c11 */ /* 0x000fc4000f8e08ff */
[----:B------:R-:W-:Y:S02]  /*1370*/  LEA R218, R12, UR4, 0x1 ;  /* 0x000000040cda7c11 */ /* 0x000fe4000f8e08ff */
[----:B------:R-:W-:-:S07]  /*1380*/  LEA R228, R3, R226, 0x3 ;  /* 0x000000e203e47211 */ /* 0x000fce00078e18ff */
.L_x_663:
[----:B0--3--:R-:W0:Y:S01]  /*1390*/  LDC.64 R4, c[0x0][0xc88] ;  /* 0x00032200ff047b82 */ /* 0x009e220000000a00 */
[----:B------:R-:W-:Y:S01]  /*13a0*/  ULDC.64 UR4, c[0x0][0xa28] ;  /* 0x00028a0000047ab9 */ /* 0x000fe20000000a00 */
[----:B------:R-:W-:Y:S01]  /*13b0*/  ULDC.64 UR8, c[0x0][0xa18] ;  /* 0x0002860000087ab9 */ /* 0x000fe20000000a00 */
[----:B------:R-:W-:Y:S01]  /*13c0*/  ULDC.64 UR6, c[0x0][0xa08] ;  /* 0x0002820000067ab9 */ /* 0x000fe20000000a00 */
[----:B0-----:R-:W-:-:S05]  /*13d0*/  IMAD.WIDE R4, R31, 0x4, R4 ;  /* 0x000000041f047825 */ /* 0x001fca00078e0204 */
[----:B--2---:R-:W2:Y:S01]  /*13e0*/  LDG.E R188, desc[UR60][R4.64] ;  /* 0x0000003c04bc7981 */ /* 0x004ea2000c1e1900 */
[----:B------:R-:W-:Y:S01]  /*13f0*/  ISETP.NE.U32.AND P2, PT, RZ, UR4, PT ;  /* 0x00000004ff007c0c */ /* 0x000fe2000bf45070 */
[----:B------:R-:W-:Y:S01]  /*1400*/  IMAD.MOV.U32 R3, RZ, RZ, RZ ;  /* 0x000000ffff037224 */ /* 0x000fe200078e00ff */
[----:B------:R-:W-:Y:S01]  /*1410*/  ISETP.NE.U32.AND P1, PT, RZ, UR8, PT ;  /* 0x00000008ff007c0c */ /* 0x000fe2000bf25070 */
[----:B------:R-:W-:Y:S01]  /*1420*/  IMAD.MOV.U32 R133, RZ, RZ, RZ ;  /* 0x000000ffff857224 */ /* 0x000fe200078e00ff */
[----:B------:R-:W-:Y:S02]  /*1430*/  ISETP.NE.AND.EX P2, PT, RZ, UR5, PT, P2 ;  /* 0x00000005ff007c0c */ /* 0x000fe4000bf45320 */
[----:B------:R-:W-:Y:S02]  /*1440*/  ISETP.NE.AND.EX P1, PT, RZ, UR9, PT, P1 ;  /* 0x00000009ff007c0c */ /* 0x000fe4000bf25310 */
[----:B------:R-:W-:-:S04]  /*1450*/  ISETP.NE.U32.AND P0, PT, RZ, UR6, PT ;  /* 0x00000006ff007c0c */ /* 0x000fc8000bf05070 */
[----:B------:R-:W-:Y:S02]  /*1460*/  ISETP.NE.AND.EX P0, PT, RZ, UR7, PT, P0 ;  /* 0x00000007ff007c0c */ /* 0x000fe4000bf05300 */
[----:B--2---:R-:W-:Y:S01]  /*1470*/  SHF.R.S32.HI R193, RZ, 0x1f, R188 ;  /* 0x0000001fffc17819 */ /* 0x004fe200000114bc */
[C---:B------:R-:W-:Y:S02]  /*1480*/  IMAD.SHL.U32 R186, R188.reuse, 0x4, RZ ;  /* 0x00000004bcba7824 */ /* 0x040fe400078e00ff */
[C---:B------:R-:W-:Y:S02]  /*1490*/  @P2 LEA R4, P3, R188.reuse, UR4, 0x2 ;  /* 0x00000004bc042c11 */ /* 0x040fe4000f8610ff */
[C-C-:B------:R-:W-:Y:S02]  /*14a0*/  SHF.L.U64.HI R187, R188.reuse, 0x2, R193.reuse ;  /* 0x00000002bcbb7819 */ /* 0x140fe400000102c1 */
[----:B------:R-:W-:Y:S01]  /*14b0*/  @P2 LEA.HI.X R5, R188, UR5, R193, 0x2, P3 ;  /* 0x00000005bc052c11 */ /* 0x000fe200098f14c1 */
[----:B------:R-:W-:Y:S01]  /*14c0*/  ULDC UR4, c[0x0][0x288] ;  /* 0x0000a20000047ab9 */ /* 0x000fe20000000800 */
[----:B------:R-:W-:-:S03]  /*14d0*/  IADD3 R8, P4, R186, UR6, RZ ;  /* 0x00000006ba087c10 */ /* 0x000fc6000ff9e0ff */
[----:B------:R0:W5:Y:S01]  /*14e0*/  @P2 LDG.E R3, desc[UR60][R4.64] ;  /* 0x0000003c04032981 */ /* 0x000162000c1e1900 */
[----:B------:R-:W-:Y:S01]  /*14f0*/  @P1 IADD3 R6, P2, R186, UR8, RZ ;  /* 0x00000008ba061c10 */ /* 0x000fe2000ff5e0ff */
[----:B------:R-:W-:Y:S01]  /*1500*/  IMAD.U32 R146, RZ, RZ, UR4 ;  /* 0x00000004ff927e24 */ /* 0x000fe2000f8e00ff */
[C---:B------:R-:W-:Y:S01]  /*1510*/  IADD3.X R9, R187.reuse, UR7, RZ, P4, !PT ;  /* 0x00000007bb097c10 */ /* 0x040fe2000a7fe4ff */
[----:B------:R-:W-:Y:S01]  /*1520*/  ULDC.64 UR4, c[0x0][0x418] ;  /* 0x0001060000047ab9 */ /* 0x000fe20000000a00 */
[----:B------:R-:W-:-:S03]  /*1530*/  @P1 IADD3.X R7, R187, UR9, RZ, P2, !PT ;  /* 0x00000009bb071c10 */ /* 0x000fc600097fe4ff */
[----:B------:R0:W5:Y:S01]  /*1540*/  @P0 LDG.E R133, desc[UR60][R8.64] ;  /* 0x0000003c08850981 */ /* 0x000162000c1e1900 */
[----:B------:R-:W-:Y:S01]  /*1550*/  UISETP.NE.U32.AND UP0, UPT, UR4, URZ, UPT ;  /* 0x0000003f0400728c */ /* 0x000fe2000bf05070 */
[----:B------:R-:W-:Y:S02]  /*1560*/  ULDC.64 UR8, c[0x0][0xa20] ;  /* 0x0002880000087ab9 */ /* 0x000fe40000000a00 */
[----:B------:R0:W5:Y:S01]  /*1570*/  @P1 LDG.E R146, desc[UR60][R6.64] ;  /* 0x0000003c06921981 */ /* 0x000162000c1e1900 */
[----:B------:R-:W-:Y:S01]  /*1580*/  UISETP.NE.AND.EX UP0, UPT, UR5, URZ, UPT, UP0 ;  /* 0x0000003f0500728c */ /* 0x000fe2000bf05300 */
[----:B------:R-:W-:Y:S01]  /*1590*/  ULDC UR4, c[0x0][0x424] ;  /* 0x0001090000047ab9 */ /* 0x000fe20000000800 */
[----:B------:R-:W-:Y:S02]  /*15a0*/  ISETP.NE.U32.AND P2, PT, RZ, UR8, PT ;  /* 0x00000008ff007c0c */ /* 0x000fe4000bf45070 */
[----:B------:R-:W-:Y:S01]  /*15b0*/  USEL UR4, UR4, 0x1, UP0 ;  /* 0x0000000104047887 */ /* 0x000fe20008000000 */
[----:B------:R-:W-:Y:S01]  /*15c0*/  ULDC UR5, c[0x0][0x2f0] ;  /* 0x0000bc0000057ab9 */ /* 0x000fe20000000800 */
[----:B------:R-:W-:-:S02]  /*15d0*/  ISETP.NE.AND.EX P2, PT, RZ, UR9, PT, P2 ;  /* 0x00000009ff007c0c */ /* 0x000fc4000bf45320 */
[----:B------:R-:W-:-:S03]  /*15e0*/  UIMAD UR4, UR4, UR5, URZ ;  /* 0x00000005040472a4 */ /* 0x000fc6000f8e023f */
[----:B------:R-:W-:Y:S01]  /*15f0*/  ULDC UR5, c[0x0][0x348] ;  /* 0x0000d20000057ab9 */ /* 0x000fe20000000800 */
[----:B------:R-:W-:Y:S02]  /*1600*/  IMAD.MOV.U32 R190, RZ, RZ, R29 ;  /* 0x000000ffffbe7224 */ /* 0x000fe400078e001d */
[----:B------:R-:W-:Y:S02]  /*1610*/  IMAD.MOV.U32 R185, RZ, RZ, R30 ;  /* 0x000000ffffb97224 */ /* 0x000fe400078e001e */
[----:B------:R-:W-:Y:S01]  /*1620*/  IMAD.MOV.U32 R102, RZ, RZ, R188 ;  /* 0x000000ffff667224 */ /* 0x000fe200078e00bc */
[----:B0---4-:R-:W-:Y:S06]  /*1630*/  @P1 BRA `(.L_x_449) ;  /* 0x0000000000241947 */ /* 0x011fec0003800000 */
[----:B------:R-:W-:Y:S02]  /*1640*/  ULDC.64 UR6, c[0x0][0xa00] ;  /* 0x0002800000067ab9 */ /* 0x000fe40000000a00 */
[----:B------:R-:W-:-:S04]  /*1650*/  ISETP.NE.U32.AND P1, PT, RZ, UR6, PT ;  /* 0x00000006ff007c0c */ /* 0x000fc8000bf25070 */
[----:B------:R-:W-:-:S13]  /*1660*/  ISETP.NE.AND.EX P1, PT, RZ, UR7, PT, P1 ;  /* 0x00000007ff007c0c */ /* 0x000fda000bf25310 */
[----:B------:R-:W-:Y:S05]  /*1670*/  @!P1 BRA `(.L_x_449) ;  /* 0x0000000000149947 */ /* 0x000fea0003800000 */
[----:B------:R-:W0:Y:S02]  /*1680*/  LDC.64 R4, c[0x0][0xa00] ;  /* 0x00028000ff047b82 */ /* 0x000e240000000a00 */
[----:B0-----:R-:W-:-:S05]  /*1690*/  IMAD.WIDE R4, R102, 0x4, R4 ;  /* 0x0000000466047825 */ /* 0x001fca00078e0204 */
[----:B-----5:R-:W2:Y:S04]  /*16a0*/  LDG.E R146, desc[UR60][R4.64] ;  /* 0x0000003c04927981 */ /* 0x020ea8000c1e1900 */
[----:B------:R-:W2:Y:S02]  /*16b0*/  LDG.E R7, desc[UR60][R4.64+0x4] ;  /* 0x0000043c04077981 */ /* 0x000ea4000c1e1900 */
[----:B--2---:R-:W-:-:S07]  /*16c0*/  IMAD.IADD R146, R7, 0x1, -R146 ;  /* 0x0000000107927824 */ /* 0x004fce00078e0a92 */
.L_x_449:
[----:B------:R-:W-:Y:S01]  /*16d0*/  MOV R25, UR5 ;  /* 0x0000000500197c02 */ /* 0x000fe20008000f00 */
[----:B------:R-:W-:Y:S01]  /*16e0*/  IMAD.U32 R26, RZ, RZ, UR4 ;  /* 0x00000004ff1a7e24 */ /* 0x000fe2000f8e00ff */
[----:B------:R-:W-:Y:S06]  /*16f0*/  @!P2 BRA `(.L_x_450) ;  /* 0x000000000010a947 */ /* 0x000fec0003800000 */
[----:B------:R-:W-:-:S04]  /*1700*/  IADD3 R4, P0, R186, UR8, RZ ;  /* 0x00000008ba047c10 */ /* 0x000fc8000ff1e0ff */
[----:B------:R-:W-:-:S05]  /*1710*/  IADD3.X R5, R187, UR9, RZ, P0, !PT ;  /* 0x00000009bb057c10 */ /* 0x000fca00087fe4ff */
[----:B------:R0:W5:Y:S01]  /*1720*/  LDG.E R26, desc[UR60][R4.64] ;  /* 0x0000003c041a7981 */ /* 0x000162000c1e1900 */
[----:B------:R-:W-:Y:S05]  /*1730*/  BRA `(.L_x_451) ;  /* 0x0000000000107947 */ /* 0x000fea0003800000 */
.L_x_450:
[----:B------:R-:W-:Y:S05]  /*1740*/  @!P0 BRA `(.L_x_451) ;  /* 0x00000000000c8947 */ /* 0x000fea0003800000 */
[----:B------:R-:W2:Y:S04]  /*1750*/  LDG.E R5, desc[UR60][R8.64] ;  /* 0x0000003c08057981 */ /* 0x000ea8000c1e1900 */
[----:B------:R-:W2:Y:S02]  /*1760*/  LDG.E R26, desc[UR60][R8.64+0x4] ;  /* 0x0000043c081a7981 */ /* 0x000ea4000c1e1900 */
[----:B--2---:R-:W-:-:S07]  /*1770*/  IMAD.IADD R26, R26, 0x1, -R5 ;  /* 0x000000011a1a7824 */ /* 0x004fce00078e0a05 */
.L_x_451:
[----:B------:R-:W-:Y:S02]  /*1780*/  ULDC.64 UR4, c[0x0][0xa10] ;  /* 0x0002840000047ab9 */ /* 0x000fe40000000a00 */
[----:B------:R-:W-:-:S04]  /*1790*/  ISETP.NE.U32.AND P0, PT, RZ, UR4, PT ;  /* 0x00000004ff007c0c */ /* 0x000fc8000bf05070 */
[----:B------:R-:W-:Y:S01]  /*17a0*/  ISETP.NE.AND.EX P0, PT, RZ, UR5, PT, P0 ;  /* 0x00000005ff007c0c */ /* 0x000fe2000bf05300 */
[----:B-----5:R-:W-:Y:S01]  /*17b0*/  IMAD.IADD R8, R26, 0x1, -R3 ;  /* 0x000000011a087824 */ /* 0x020fe200078e0a03 */
[----:B------:R-:W-:-:S11]  /*17c0*/  ULDC.64 UR4, c[0x0][0xa30] ;  /* 0x00028c0000047ab9 */ /* 0x000fd60000000a00 */
[----:B0-----:R-:W0:Y:S02]  /*17d0*/  @P0 LDC.64 R4, c[0x0][0xa10] ;  /* 0x00028400ff040b82 */ /* 0x001e240000000a00 */
[----:B0-----:R-:W-:-:S05]  /*17e0*/  @P0 IMAD.WIDE R4, R102, 0x4, R4 ;  /* 0x0000000466040825 */ /* 0x001fca00078e0204 */
[----:B------:R-:W2:Y:S04]  /*17f0*/  @P0 LDG.E R0, desc[UR60][R4.64] ;  /* 0x0000003c04000981 */ /* 0x000ea8000c1e1900 */
[----:B------:R-:W2:Y:S01]  /*1800*/  @P0 LDG.E R9, desc[UR60][R4.64+0x4] ;  /* 0x0000043c04090981 */ /* 0x000ea2000c1e1900 */
[----:B------:R-:W-:Y:S01]  /*1810*/  IMAD.MOV R130, RZ, RZ, -R8 ;  /* 0x000000ffff827224 */ /* 0x000fe200078e0a08 */
[----:B------:R-:W-:Y:S01]  /*1820*/  ISETP.NE.U32.AND P1, PT, RZ, UR4, PT ;  /* 0x00000004ff007c0c */ /* 0x000fe2000bf25070 */
[----:B------:R-:W-:-:S03]  /*1830*/  IMAD.MOV.U32 R145, RZ, RZ, R26 ;  /* 0x000000ffff917224 */ /* 0x000fc600078e001a */
[----:B------:R-:W-:Y:S02]  /*1840*/  VIMNMX R130, RZ, R130, !PT ;  /* 0x00000082ff827248 */ /* 0x000fe40007fe0100 */
[----:B------:R-:W-:-:S13]  /*1850*/  ISETP.NE.AND.EX P1, PT, RZ, UR5, PT, P1 ;  /* 0x00000005ff007c0c */ /* 0x000fda000bf25310 */
[----:B------:R-:W-:-:S04]  /*1860*/  @P1 IADD3 R6, P2, R186, UR4, RZ ;  /* 0x00000004ba061c10 */ /* 0x000fc8000ff5e0ff */
[----:B------:R-:W-:-:S05]  /*1870*/  @P1 IADD3.X R7, R187, UR5, RZ, P2, !PT ;  /* 0x00000005bb071c10 */ /* 0x000fca00097fe4ff */
[----:B------:R0:W5:Y:S01]  /*1880*/  @P1 LDG.E R145, desc[UR60][R6.64] ;  /* 0x0000003c06911981 */ /* 0x000162000c1e1900 */
[----:B--2---:R-:W-:-:S04]  /*1890*/  @P0 IMAD.IADD R25, R9, 0x1, -R0 ;  /* 0x0000000109190824 */ /* 0x004fc800078e0a00 */
[----:B------:R-:W-:-:S04]  /*18a0*/  IMAD.IADD R147, R8, 0x1, R25 ;  /* 0x0000000108937824 */ /* 0x000fc800078e0219 */
[----:B------:R-:W-:-:S04]  /*18b0*/  VIADD R0, R147, 0x5f ;  /* 0x0000005f93007836 */ /* 0x000fc80000000000 */
[----:B------:R-:W-:-:S05]  /*18c0*/  IMAD.HI R0, R0, 0x2aaaaaab, RZ ;  /* 0x2aaaaaab00007827 */ /* 0x000fca00078e02ff */
[----:B------:R-:W-:-:S04]  /*18d0*/  SHF.R.U32.HI R3, RZ, 0x1f, R0 ;  /* 0x0000001fff037819 */ /* 0x000fc80000011600 */
[----:B------:R-:W-:-:S05]  /*18e0*/  LEA.HI.SX32 R194, R0, R3, 0x1c ;  /* 0x0000000300c27211 */ /* 0x000fca00078fe2ff */
[----:B------:R-:W-:-:S05]  /*18f0*/  IMAD R0, R194, 0x60, -R8 ;  /* 0x00000060c2007824 */ /* 0x000fca00078e0a08 */
[----:B------:R-:W-:-:S04]  /*1900*/  VIMNMX R3, R0, R25, PT ;  /* 0x0000001900037248 */ /* 0x000fc80003fe0100 */
[----:B------:R-:W-:Y:S01]  /*1910*/  ISETP.GT.AND P0, PT, R3, R130, PT ;  /* 0x000000820300720c */ /* 0x000fe20003f04270 */
[----:B------:R-:W-:-:S05]  /*1920*/  IMAD.WIDE.U32 R130, R130, -0x55555555, RZ ;  /* 0xaaaaaaab82827825 */ /* 0x000fca00078e00ff */
[----:B------:R-:W-:-:S05]  /*1930*/  SHF.R.U32.HI R130, RZ, 0x6, R131 ;  /* 0x00000006ff827819 */ /* 0x000fca0000011683 */
[----:B------:R-:W-:Y:S02]  /*1940*/  IMAD.MOV.U32 R24, RZ, RZ, R130 ;  /* 0x000000ffff187224 */ /* 0x000fe400078e0082 */
[----:B------:R-:W-:-:S05]  /*1950*/  @P0 IADD3 R0, R3, 0x5f, RZ ;  /* 0x0000005f03000810 */ /* 0x000fca0007ffe0ff */
[----:B------:R-:W-:-:S05]  /*1960*/  @P0 IMAD.HI R0, R0, 0x2aaaaaab, RZ ;  /* 0x2aaaaaab00000827 */ /* 0x000fca00078e02ff */
[----:B------:R-:W-:-:S04]  /*1970*/  @P0 SHF.R.U32.HI R3, RZ, 0x1f, R0 ;  /* 0x0000001fff030819 */ /* 0x000fc80000011600 */
[----:B------:R-:W-:Y:S02]  /*1980*/  @P0 LEA.HI.SX32 R24, R0, R3, 0x1c ;  /* 0x0000000300180211 */ /* 0x000fe400078fe2ff */
[----:B------:R-:W-:Y:S02]  /*1990*/  PLOP3.LUT P0, PT, PT, PT, PT, 0x80, 0x0 ;  /* 0x000000000000781c */ /* 0x000fe40003f0f070 */
[----:B------:R-:W-:-:S13]  /*19a0*/  ISETP.GT.AND P1, PT, R24, R130, PT ;  /* 0x000000821800720c */ /* 0x000fda0003f24270 */
[----:B0-----:R-:W-:Y:S05]  /*19b0*/  @!P1 BRA `(.L_x_452) ;  /* 0x0000009400209947 */ /* 0x001fea0003800000 */
[----:B------:R-:W-:Y:S01]  /*19c0*/  VIADD R126, R2, 0x18400 ;  /* 0x00018400027e7836 */ /* 0x000fe20000000000 */
[----:B------:R-:W-:Y:S04]  /*19d0*/  BSSY B6, `(.L_x_453) ;  /* 0x0000013000067945 */ /* 0x000fe80003800000 */
[----:B------:R-:W-:-:S13]  /*19e0*/  LOP3.LUT P0, RZ, R126, 0x3ff, RZ, 0xc0, !PT ;  /* 0x000003ff7eff7812 */ /* 0x000fda000780c0ff */
[----:B------:R-:W-:Y:S05]  /*19f0*/  @!P0 BRA `(.L_x_454) ;  /* 0x0000000000408947 */ /* 0x000fea0003800000 */
        /* <DEDUP_REMOVED lines=8> */
[----:B------:R-:W-:Y:S01]  /*1a80*/  MOV R8, 0x70 ;  /* 0x0000007000087802 */ /* 0x000fe20000000f00 */
[----:B------:R-:W-:Y:S02]  /*1a90*/  IMAD.U32 R6, RZ, RZ, UR4 ;  /* 0x00000004ff067e24 */ /* 0x000fe4000f8e00ff */
[----:B------:R-:W-:-:S02]  /*1aa0*/  IMAD.U32 R7, RZ, RZ, UR5 ;  /* 0x00000005ff077e24 */ /* 0x000fc4000f8e00ff */
[----:B------:R-:W-:Y:S02]  /*1ab0*/  IMAD.U32 R11, RZ, RZ, UR7 ;  /* 0x00000007ff0b7e24 */ /* 0x000fe4000f8e00ff */
[----:B------:R-:W-:Y:S02]  /*1ac0*/  IMAD.MOV.U32 R12, RZ, RZ, 0x1 ;  /* 0x00000001ff0c7424 */ /* 0x000fe400078e00ff */
[----:B0-----:R-:W-:-:S07]  /*1ad0*/  IMAD.MOV.U32 R13, RZ, RZ, RZ ;  /* 0x000000ffff0d7224 */ /* 0x001fce00078e00ff */
[----:B------:R-:W-:-:S07]  /*1ae0*/  LEPC R20, `(.L_x_454) ;  /* 0x000000001014794e */ /* 0x000fce0000000000 */
[----:B-1---5:R-:W-:Y:S05]  /*1af0*/  CALL.ABS.NOINC R14 ;  /* 0x000000000e007343 */ /* 0x022fea0003c00000 */
.L_x_454:
[----:B------:R-:W-:Y:S05]  /*1b00*/  BSYNC B6 ;  /* 0x0000000000067941 */ /* 0x000fea0003800000 */
.L_x_453:
        /* <DEDUP_REMOVED lines=19> */
[----:B-1---5:R-:W-:Y:S05]  /*1c40*/  CALL.ABS.NOINC R14 ;  /* 0x000000000e007343 */ /* 0x022fea0003c00000 */
.L_x_456:
[----:B------:R-:W-:Y:S05]  /*1c50*/  BSYNC B6 ;  /* 0x0000000000067941 */ /* 0x000fea0003800000 */
.L_x_455:
[----:B------:R-:W-:Y:S01]  /*1c60*/  ULDC.64 UR4, c[0x0][0x9f8] ;  /* 0x00027e0000047ab9 */ /* 0x000fe20000000a00 */
[----:B------:R-:W-:Y:S01]  /*1c70*/  VIADD R0, R16, 0x20 ;  /* 0x0000002010007836 */ /* 0x000fe20000000000 */
[----:B------:R-:W-:Y:S01]  /*1c80*/  ISETP.NE.U32.AND P0, PT, RZ, UR4, PT ;  /* 0x00000004ff007c0c */ /* 0x000fe2000bf05070 */
[----:B------:R-:W0:Y:S03]  /*1c90*/  LDC.64 R96, c[0x0][0x3f8] ;  /* 0x0000fe00ff607b82 */ /* 0x000e260000000a00 */
[----:B------:R-:W-:-:S05]  /*1ca0*/  ISETP.NE.AND.EX P0, PT, RZ, UR5, PT, P0 ;  /* 0x00000005ff007c0c */ /* 0x000fca000bf05300 */
[----:B------:R-:W1:Y:S08]  /*1cb0*/  LDC R129, c[0x0][0x3f4] ;  /* 0x0000fd00ff817b82 */ /* 0x000e700000000800 */
[----:B------:R-:W-:Y:S01]  /*1cc0*/  @P0 IADD3 R4, P1, R186, UR4, RZ ;  /* 0x00000004ba040c10 */ /* 0x000fe2000ff3e0ff */
[----:B------:R-:W-:Y:S01]  /*1cd0*/  ULDC UR4, c[0x0][0x2f4] ;  /* 0x0000bd0000047ab9 */ /* 0x000fe20000000800 */
[----:B------:R-:W2:Y:S02]  /*1ce0*/  LDC.64 R90, c[0x0][0x408] ;  /* 0x00010200ff5a7b82 */ /* 0x000ea40000000a00 */
[----:B------:R-:W-:Y:S01]  /*1cf0*/  @P0 IADD3.X R5, R187, UR5, RZ, P1, !PT ;  /* 0x00000005bb050c10 */ /* 0x000fe20008ffe4ff */
[----:B------:R-:W-:-:S04]  /*1d00*/  ULDC UR5, c[0x0][0x320] ;  /* 0x0000c80000057ab9 */ /* 0x000fc80000000800 */
[----:B------:R3:W4:Y:S01]  /*1d10*/  @P0 LDG.E R102, desc[UR60][R4.64] ;  /* 0x0000003c04660981 */ /* 0x000722000c1e1900 */
[----:B------:R-:W-:Y:S01]  /*1d20*/  ISETP.GE.AND P1, PT, R0, UR4, PT ;  /* 0x0000000400007c0c */ /* 0x000fe2000bf26270 */
[----:B0-----:R-:W-:Y:S01]  /*1d30*/  IMAD.WIDE.U32 R98, R165, R96, R16 ;  /* 0x00000060a5627225 */ /* 0x001fe200078e0010 */
[----:B------:R-:W-:Y:S01]  /*1d40*/  ISETP.GE.AND P0, PT, R16, UR4, PT ;  /* 0x0000000410007c0c */ /* 0x000fe2000bf06270 */
[----:B------:R-:W0:Y:S01]  /*1d50*/  S2R R148, SR_TID.X ;  /* 0x0000000000947919 */ /* 0x000e220000002100 */
[----:B------:R-:W-:Y:S01]  /*1d60*/  SEL R6, RZ, 0xffffffff, P1 ;  /* 0xffffffffff067807 */ /* 0x000fe20000800000 */
[----:B------:R-:W-:Y:S01]  /*1d70*/  IMAD.MOV.U32 R131, RZ, RZ, 0x20 ;  /* 0x00000020ff837424 */ /* 0x000fe200078e00ff */
[----:B------:R-:W-:Y:S01]  /*1d80*/  SEL R3, RZ, 0x1, P0 ;  /* 0x00000001ff037807 */ /* 0x000fe20000000000 */
[----:B------:R-:W-:Y:S01]  /*1d90*/  IMAD.SHL.U32 R111, R96, 0x40, RZ ;  /* 0x00000040606f7824 */ /* 0x000fe200078e00ff */
[----:B------:R-:W-:Y:S01]  /*1da0*/  ISETP.GE.AND P0, PT, R0, UR5, PT ;  /* 0x0000000500007c0c */ /* 0x000fe2000bf06270 */
[----:B------:R-:W-:Y:S01]  /*1db0*/  IMAD.SHL.U32 R6, R6, 0x2, RZ ;  /* 0x0000000206067824 */ /* 0x000fe200078e00ff */
[----:B------:R-:W-:Y:S01]  /*1dc0*/  ISETP.GE.AND P1, PT, R19, UR4, PT ;  /* 0x0000000413007c0c */ /* 0x000fe2000bf26270 */
[----:B------:R-:W-:Y:S01]  /*1dd0*/  IMAD R117, R191, 0x40, R165 ;  /* 0x00000040bf757824 */ /* 0x000fe200078e02a5 */
[----:B---3--:R-:W-:-:S02]  /*1de0*/  SEL R4, RZ, 0xffffffff, P0 ;  /* 0xffffffffff047807 */ /* 0x008fc40000000000 */
[----:B------:R-:W-:Y:S01]  /*1df0*/  LOP3.LUT R6, R6, 0x2, R3, 0xe2, !PT ;  /* 0x0000000206067812 */ /* 0x000fe200078ee203 */
[----:B------:R-:W-:Y:S01]  /*1e00*/  VIADD R3, R16, 0x40 ;  /* 0x0000004010037836 */ /* 0x000fe20000000000 */
[----:B------:R-:W-:Y:S01]  /*1e10*/  SHF.R.S32.HI R9, RZ, 0x1f, R165 ;  /* 0x0000001fff097819 */ /* 0x000fe200000114a5 */
[----:B------:R-:W-:Y:S01]  /*1e20*/  IMAD.SHL.U32 R8, R4, 0x2, RZ ;  /* 0x0000000204087824 */ /* 0x000fe200078e00ff */
[----:B------:R-:W-:Y:S01]  /*1e30*/  SEL R4, RZ, 0x8, P1 ;  /* 0x00000008ff047807 */ /* 0x000fe20000800000 */
[----:B--2---:R-:W-:Y:S01]  /*1e40*/  IMAD.WIDE.U32 R92, R165, R90, R16 ;  /* 0x0000005aa55c7225 */ /* 0x004fe200078e0010 */
[----:B------:R-:W-:Y:S02]  /*1e50*/  ISETP.GE.AND P0, PT, R3, UR4, PT ;  /* 0x0000000403007c0c */ /* 0x000fe4000bf06270 */
[----:B------:R-:W-:Y:S01]  /*1e60*/  SHF.R.S32.HI R161, RZ, 0x1f, R160 ;  /* 0x0000001fffa17819 */ /* 0x000fe200000114a0 */
[----:B------:R-:W-:Y:S01]  /*1e70*/  IMAD.SHL.U32 R113, R90, 0x40, RZ ;  /* 0x000000405a717824 */ /* 0x000fe200078e00ff */
[----:B------:R-:W-:-:S02]  /*1e80*/  SEL R5, RZ, 0x4, P0 ;  /* 0x00000004ff057807 */ /* 0x000fc40000000000 */
[----:B------:R-:W-:Y:S01]  /*1e90*/  ISETP.GE.AND P0, PT, R22, UR4, PT ;  /* 0x0000000416007c0c */ /* 0x000fe2000bf06270 */
[----:B------:R-:W-:Y:S01]  /*1ea0*/  IMAD.WIDE.U32 R100, R165, R96, R160 ;  /* 0x00000060a5647225 */ /* 0x000fe200078e00a0 */
[----:B------:R-:W-:Y:S02]  /*1eb0*/  LOP3.LUT R4, R4, R6, R5, 0xfe, !PT ;  /* 0x0000000604047212 */ /* 0x000fe400078efe05 */
[----:B------:R-:W-:Y:S01]  /*1ec0*/  ISETP.GE.AND P2, PT, R16, UR5, PT ;  /* 0x0000000510007c0c */ /* 0x000fe2000bf46270 */
[----:B------:R-:W-:Y:S01]  /*1ed0*/  IMAD R6, R9, R96, RZ ;  /* 0x0000006009067224 */ /* 0x000fe200078e02ff */
[----:B------:R-:W-:Y:S01]  /*1ee0*/  SEL R5, RZ, 0x10, P0 ;  /* 0x00000010ff057807 */ /* 0x000fe20000000000 */
[C---:B------:R-:W-:Y:S01]  /*1ef0*/  IMAD.WIDE.U32 R94, R165.reuse, R90, R160 ;  /* 0x0000005aa55e7225 */ /* 0x040fe200078e00a0 */
[----:B------:R-:W-:Y:S02]  /*1f00*/  SEL R7, RZ, 0x1, P2 ;  /* 0x00000001ff077807 */ /* 0x000fe40001000000 */
[----:B-1----:R-:W-:Y:S01]  /*1f10*/  ISETP.GE.AND P2, PT, R0, R129, PT ;  /* 0x000000810000720c */ /* 0x002fe20003f46270 */
[----:B------:R-:W-:Y:S01]  /*1f20*/  IMAD R11, R165, R97, R6 ;  /* 0x00000061a50b7224 */ /* 0x000fe200078e0206 */
[----:B------:R-:W-:-:S02]  /*1f30*/  ISETP.GE.AND P1, PT, R3, UR5, PT ;  /* 0x0000000503007c0c */ /* 0x000fc4000bf26270 */
[----:B------:R-:W-:Y:S01]  /*1f40*/  ISETP.GE.AND P3, PT, R16, R129, PT ;  /* 0x000000811000720c */ /* 0x000fe20003f66270 */
[----:B------:R-:W-:Y:S01]  /*1f50*/  IMAD.IADD R101, R101, 0x1, R11 ;  /* 0x0000000165657824 */ /* 0x000fe200078e020b */
[----:B------:R-:W-:Y:S01]  /*1f60*/  SEL R6, RZ, 0x4, P1 ;  /* 0x00000004ff067807 */ /* 0x000fe20000800000 */
[----:B------:R-:W-:Y:S01]  /*1f70*/  IMAD.IADD R99, R11, 0x1, R99 ;  /* 0x000000010b637824 */ /* 0x000fe200078e0263 */
[----:B------:R-:W-:Y:S01]  /*1f80*/  LOP3.LUT R11, R4, R5, RZ, 0xfc, !PT ;  /* 0x00000005040b7212 */ /* 0x000fe200078efcff */
[----:B------:R-:W-:Y:S01]  /*1f90*/  IMAD R4, R9, R90, RZ ;  /* 0x0000005a09047224 */ /* 0x000fe200078e02ff */
[----:B------:R-:W-:Y:S01]  /*1fa0*/  SEL R9, R129, RZ, P2 ;  /* 0x000000ff81097207 */ /* 0x000fe20001000000 */
[----:B-----5:R-:W-:Y:S01]  /*1fb0*/  IMAD.WIDE.U32 R100, R145, R96, R100 ;  /* 0x0000006091647225 */ /* 0x020fe200078e0064 */
[----:B------:R-:W-:Y:S02]  /*1fc0*/  ISETP.GE.AND P1, PT, R3, R129, PT ;  /* 0x000000810300720c */ /* 0x000fe40003f26270 */
[----:B------:R-:W-:Y:S01]  /*1fd0*/  SEL R5, R129, RZ, P3 ;  /* 0x000000ff81057207 */ /* 0x000fe20001800000 */
[----:B------:R-:W-:Y:S01]  /*1fe0*/  IMAD R13, R165, R91, R4 ;  /* 0x0000005ba50d7224 */ /* 0x000fe200078e0204 */
[----:B------:R-:W-:Y:S01]  /*1ff0*/  LOP3.LUT R7, R8, 0x2, R7, 0xe2, !PT ;  /* 0x0000000208077812 */ /* 0x000fe200078ee207 */
[----:B------:R-:W-:Y:S01]  /*2000*/  IMAD.IADD R9, R0, 0x1, R9 ;  /* 0x0000000100097824 */ /* 0x000fe200078e0209 */
[----:B------:R-:W-:Y:S01]  /*2010*/  SEL R4, R129, RZ, P1 ;  /* 0x000000ff81047207 */ /* 0x000fe20000800000 */
[----:B------:R-:W-:Y:S01]  /*2020*/  IMAD.IADD R5, R16, 0x1, R5 ;  /* 0x0000000110057824 */ /* 0x000fe200078e0205 */
[----:B------:R-:W-:Y:S01]  /*2030*/  LOP3.LUT R7, R7, R6, RZ, 0xfc, !PT ;  /* 0x0000000607077212 */ /* 0x000fe200078efcff */
[----:B------:R-:W-:Y:S01]  /*2040*/  IMAD.IADD R95, R95, 0x1, R13 ;  /* 0x000000015f5f7824 */ /* 0x000fe200078e020d */
[----:B------:R-:W-:Y:S01]  /*2050*/  SHF.R.S32.HI R6, RZ, 0x1f, R9 ;  /* 0x0000001fff067819 */ /* 0x000fe20000011409 */
[----:B------:R-:W-:Y:S01]  /*2060*/  IMAD.IADD R14, R3, 0x1, R4 ;  /* 0x00000001030e7824 */ /* 0x000fe200078e0204 */
[----:B------:R-:W-:Y:S01]  /*2070*/  SHF.R.S32.HI R4, RZ, 0x1f, R5 ;  /* 0x0000001fff047819 */ /* 0x000fe20000011405 */
[----:B------:R-:W-:Y:S01]  /*2080*/  IMAD.IADD R93, R13, 0x1, R93 ;  /* 0x000000010d5d7824 */ /* 0x000fe200078e025d */
[----:B------:R-:W-:Y:S01]  /*2090*/  LEA.HI R10, R6, R9, RZ, 0x6 ;  /* 0x00000009060a7211 */ /* 0x000fe200078f30ff */
[----:B------:R-:W-:Y:S01]  /*20a0*/  IMAD.WIDE.U32 R94, R145, R90, R94 ;  /* 0x0000005a915e7225 */ /* 0x000fe200078e005e */
[----:B------:R-:W-:-:S02]  /*20b0*/  LEA.HI R8, R4, R5, RZ, 0x3 ;  /* 0x0000000504087211 */ /* 0x000fc400078f18ff */
[----:B------:R-:W-:Y:S01]  /*20c0*/  LEA.HI R9, R6, R9, RZ, 0x3 ;  /* 0x0000000906097211 */ /* 0x000fe200078f18ff */
[C---:B------:R-:W-:Y:S01]  /*20d0*/  IMAD.WIDE.U32 R92, R145.reuse, R90, R92 ;  /* 0x0000005a915c7225 */ /* 0x040fe200078e005c */
[----:B------:R-:W-:Y:S02]  /*20e0*/  LEA.HI R4, R4, R5, RZ, 0x6 ;  /* 0x0000000504047211 */ /* 0x000fe400078f30ff */
[----:B------:R-:W-:Y:S01]  /*20f0*/  SHF.R.S32.HI R10, RZ, 0x6, R10 ;  /* 0x00000006ff0a7819 */ /* 0x000fe2000001140a */
[----:B------:R-:W-:Y:S01]  /*2100*/  IMAD.WIDE.U32 R98, R145, R96, R98 ;  /* 0x0000006091627225 */ /* 0x000fe200078e0062 */
[----:B------:R-:W-:Y:S02]  /*2110*/  LOP3.LUT R6, R176, 0x38, R9, 0xf8, !PT ;  /* 0x00000038b0067812 */ /* 0x000fe400078ef809 */
[----:B------:R-:W-:Y:S01]  /*2120*/  SHF.R.S32.HI R5, RZ, 0x6, R4 ;  /* 0x00000006ff057819 */ /* 0x000fe20000011404 */
[C---:B------:R-:W-:Y:S01]  /*2130*/  IMAD R143, R10.reuse, 0x1800, R178 ;  /* 0x000018000a8f7824 */ /* 0x040fe200078e02b2 */
[----:B------:R-:W-:Y:S01]  /*2140*/  SHF.R.S32.HI R15, RZ, 0x1f, R14 ;  /* 0x0000001fff0f7819 */ /* 0x000fe2000001140e */
[--C-:B------:R-:W-:Y:S01]  /*2150*/  IMAD R140, R10, 0x1800, R179.reuse ;  /* 0x000018000a8c7824 */ /* 0x100fe200078e02b3 */
[----:B------:R-:W-:Y:S01]  /*2160*/  LOP3.LUT R4, R176, 0x38, R8, 0xf8, !PT ;  /* 0x00000038b0047812 */ /* 0x000fe200078ef808 */
[C---:B------:R-:W-:Y:S01]  /*2170*/  IMAD R144, R5.reuse, 0x1800, R178 ;  /* 0x0000180005907824 */ /* 0x040fe200078e02b2 */
[-C--:B------:R-:W-:Y:S01]  /*2180*/  LOP3.LUT R6, R6, R177.reuse, RZ, 0x3c, !PT ;  /* 0x000000b106067212 */ /* 0x080fe200078e3cff */
[----:B------:R-:W-:Y:S01]  /*2190*/  IMAD R142, R5, 0x1800, R179 ;  /* 0x00001800058e7824 */ /* 0x000fe200078e02b3 */
[----:B------:R-:W-:Y:S01]  /*21a0*/  LEA.HI R20, R15, R14, RZ, 0x3 ;  /* 0x0000000e0f147211 */ /* 0x000fe200078f18ff */
[----:B------:R-:W-:Y:S01]  /*21b0*/  IMAD.SHL.U32 R129, R129, 0x2, RZ ;  /* 0x0000000281817824 */ /* 0x000fe200078e00ff */
[----:B------:R-:W-:-:S02]  /*21c0*/  LOP3.LUT R5, R4, R177, RZ, 0x3c, !PT ;  /* 0x000000b104057212 */ /* 0x000fc400078e3cff */
[----:B------:R-:W-:Y:S02]  /*21d0*/  LEA.HI R14, R15, R14, RZ, 0x6 ;  /* 0x0000000e0f0e7211 */ /* 0x000fe400078f30ff */
[----:B------:R-:W-:Y:S01]  /*21e0*/  IADD3 R143, R143, R6, RZ ;  /* 0x000000068f8f7210 */ /* 0x000fe20007ffe0ff */
[----:B------:R-:W-:Y:S01]  /*21f0*/  IMAD.IADD R144, R144, 0x1, R5 ;  /* 0x0000000190907824 */ /* 0x000fe200078e0205 */
[----:B------:R-:W-:Y:S02]  /*2200*/  SHF.R.S32.HI R15, RZ, 0x1f, R145 ;  /* 0x0000001fff0f7819 */ /* 0x000fe40000011491 */
[C---:B------:R-:W-:Y:S02]  /*2210*/  LOP3.LUT R6, R167.reuse, 0x38, R9, 0xf8, !PT ;  /* 0x00000038a7067812 */ /* 0x040fe400078ef809 */
[----:B------:R-:W-:Y:S02]  /*2220*/  LOP3.LUT R12, R167, 0x38, R8, 0xf8, !PT ;  /* 0x00000038a70c7812 */ /* 0x000fe400078ef808 */
[----:B------:R-:W-:Y:S01]  /*2230*/  LOP3.LUT R5, R6, R223, RZ, 0x3c, !PT ;  /* 0x000000df06057212 */ /* 0x000fe200078e3cff */
[----:B------:R-:W-:Y:S01]  /*2240*/  IMAD R6, R15, R96, RZ ;  /* 0x000000600f067224 */ /* 0x000fe200078e02ff */
[----:B------:R-:W-:-:S02]  /*2250*/  SHF.R.S32.HI R14, RZ, 0x6, R14 ;  /* 0x00000006ff0e7819 */ /* 0x000fc4000001140e */
[----:B------:R-:W-:Y:S01]  /*2260*/  LOP3.LUT R4, R176, 0x38, R20, 0xf8, !PT ;  /* 0x00000038b0047812 */ /* 0x000fe200078ef814 */
[----:B------:R-:W-:Y:S01]  /*2270*/  IMAD R107, R145, R97, R6 ;  /* 0x00000061916b7224 */ /* 0x000fe200078e0206 */
[----:B------:R-:W-:Y:S01]  /*2280*/  LOP3.LUT R13, R12, R223, RZ, 0x3c, !PT ;  /* 0x000000df0c0d7212 */ /* 0x000fe200078e3cff */
[----:B------:R-:W-:Y:S01]  /*2290*/  IMAD R141, R14, 0x1800, R178 ;  /* 0x000018000e8d7824 */ /* 0x000fe200078e02b2 */
[----:B------:R-:W-:Y:S01]  /*22a0*/  LOP3.LUT R6, R176, 0x18, R16, 0xf8, !PT ;  /* 0x00000018b0067812 */ /* 0x000fe200078ef810 */
[----:B------:R-:W-:Y:S01]  /*22b0*/  IMAD.IADD R140, R140, 0x1, R5 ;  /* 0x000000018c8c7824 */ /* 0x000fe200078e0205 */
[-C--:B------:R-:W-:Y:S01]  /*22c0*/  LOP3.LUT R4, R4, R177.reuse, RZ, 0x3c, !PT ;  /* 0x000000b104047212 */ /* 0x080fe200078e3cff */
[----:B------:R-:W-:Y:S01]  /*22d0*/  IMAD.IADD R142, R142, 0x1, R13 ;  /* 0x000000018e8e7824 */ /* 0x000fe200078e020d */
[----:B------:R-:W-:Y:S01]  /*22e0*/  ISETP.GE.AND P4, PT, R19, UR5, PT ;  /* 0x0000000513007c0c */ /* 0x000fe2000bf86270 */
[----:B------:R-:W-:Y:S01]  /*22f0*/  IMAD R138, R14, 0x1800, R179 ;  /* 0x000018000e8a7824 */ /* 0x000fe200078e02b3 */
[----:B------:R-:W-:Y:S01]  /*2300*/  LOP3.LUT R12, R167, 0x38, R20, 0xf8, !PT ;  /* 0x00000038a70c7812 */ /* 0x000fe200078ef814 */
[----:B------:R-:W-:Y:S01]  /*2310*/  IMAD.IADD R141, R141, 0x1, R4 ;  /* 0x000000018d8d7824 */ /* 0x000fe200078e0204 */
[----:B------:R-:W-:Y:S01]  /*2320*/  ISETP.GE.AND P0, PT, R23, UR4, PT ;  /* 0x0000000417007c0c */ /* 0x000fe2000bf06270 */
[----:B------:R-:W-:Y:S01]  /*2330*/  IMAD R4, R15, R90, RZ ;  /* 0x0000005a0f047224 */ /* 0x000fe200078e02ff */
[----:B------:R-:W-:Y:S01]  /*2340*/  LOP3.LUT R5, R6, R177, RZ, 0x3c, !PT ;  /* 0x000000b106057212 */ /* 0x000fe200078e3cff */
[----:B------:R-:W-:Y:S01]  /*2350*/  IMAD R15, R91, 0x60, RZ ;  /* 0x000000605b0f7824 */ /* 0x000fe200078e02ff */
[----:B------:R-:W-:Y:S01]  /*2360*/  SEL R6, RZ, 0x8, P4 ;  /* 0x00000008ff067807 */ /* 0x000fe20002000000 */
[----:B------:R-:W-:Y:S01]  /*2370*/  IMAD R21, R145, R91, R4 ;  /* 0x0000005b91157224 */ /* 0x000fe200078e0204 */
[----:B------:R-:W-:Y:S01]  /*2380*/  LOP3.LUT R13, R12, R223, RZ, 0x3c, !PT ;  /* 0x000000df0c0d7212 */ /* 0x000fe200078e3cff */
[----:B------:R-:W-:Y:S01]  /*2390*/  IMAD.IADD R109, R101, 0x1, R107 ;  /* 0x00000001656d7824 */ /* 0x000fe200078e026b */
[----:B------:R-:W-:Y:S01]  /*23a0*/  IADD3 R133, R133, R26, RZ ;  /* 0x0000001a85857210 */ /* 0x000fe20007ffe0ff */
[----:B------:R-:W-:Y:S01]  /*23b0*/  IMAD.IADD R108, R95, 0x1, R21 ;  /* 0x000000015f6c7824 */ /* 0x000fe200078e0215 */
[----:B------:R-:W-:Y:S01]  /*23c0*/  LOP3.LUT P5, RZ, R195, 0x4, RZ, 0xc0, !PT ;  /* 0x00000004c3ff7812 */ /* 0x000fe200078ac0ff */
[----:B------:R-:W-:Y:S01]  /*23d0*/  IMAD.IADD R138, R138, 0x1, R13 ;  /* 0x000000018a8a7824 */ /* 0x000fe200078e020d */
[----:B------:R-:W-:Y:S01]  /*23e0*/  SEL R10, RZ, 0x20, P0 ;  /* 0x00000020ff0a7807 */ /* 0x000fe20000000000 */
[----:B------:R-:W-:Y:S01]  /*23f0*/  IMAD R13, R97, 0x60, RZ ;  /* 0x00000060610d7824 */ /* 0x000fe200078e02ff */
[----:B------:R-:W-:Y:S01]  /*2400*/  LOP3.LUT R26, R7, R6, RZ, 0xfc, !PT ;  /* 0x00000006071a7212 */ /* 0x000fe200078efcff */
[----:B------:R-:W-:Y:S01]  /*2410*/  IMAD.IADD R106, R21, 0x1, R93 ;  /* 0x00000001156a7824 */ /* 0x000fe200078e025d */
[----:B------:R-:W-:Y:S01]  /*2420*/  LOP3.LUT R6, R7, 0x1, RZ, 0xc0, !PT ;  /* 0x0000000107067812 */ /* 0x000fe200078ec0ff */
[----:B------:R-:W-:Y:S01]  /*2430*/  IMAD.IADD R107, R107, 0x1, R99 ;  /* 0x000000016b6b7824 */ /* 0x000fe200078e0263 */
[----:B------:R-:W-:-:S02]  /*2440*/  SHF.R.S32.HI R124, RZ, 0x3, R8 ;  /* 0x00000003ff7c7819 */ /* 0x000fc40000011408 */
[----:B------:R-:W-:Y:S02]  /*2450*/  LOP3.LUT R7, R8, 0xfffffff8, RZ, 0xc0, !PT ;  /* 0xfffffff808077812 */ /* 0x000fe400078ec0ff */
[C---:B------:R-:W-:Y:S01]  /*2460*/  SHF.L.U64.HI R110, R96.reuse, 0x6, R97 ;  /* 0x00000006606e7819 */ /* 0x040fe20000010261 */
[----:B------:R-:W-:Y:S01]  /*2470*/  IMAD.WIDE.U32 R96, R96, 0x60, RZ ;  /* 0x0000006060607825 */ /* 0x000fe200078e00ff */
[C---:B------:R-:W-:Y:S02]  /*2480*/  SHF.L.U64.HI R112, R90.reuse, 0x6, R91 ;  /* 0x000000065a707819 */ /* 0x040fe4000001025b */
[----:B------:R-:W-:Y:S01]  /*2490*/  SEL R131, R131, 0xffffffe0, !P5 ;  /* 0xffffffe083837807 */ /* 0x000fe20006800000 */
[----:B------:R-:W-:Y:S01]  /*24a0*/  IMAD.WIDE.U32 R90, R90, 0x60, RZ ;  /* 0x000000605a5a7825 */ /* 0x000fe200078e00ff */
[----:B------:R-:W-:Y:S02]  /*24b0*/  IADD3 R5, R178, R5, RZ ;  /* 0x00000005b2057210 */ /* 0x000fe40007ffe0ff */
[----:B------:R-:W-:Y:S01]  /*24c0*/  SHF.R.S32.HI R121, RZ, 0x3, R9 ;  /* 0x00000003ff797819 */ /* 0x000fe20000011409 */
[----:B------:R-:W-:Y:S01]  /*24d0*/  IMAD.IADD R134, R97, 0x1, R13 ;  /* 0x0000000161867824 */ /* 0x000fe200078e020d */
[----:B------:R-:W-:Y:S01]  /*24e0*/  LOP3.LUT R8, R9, 0xfffffff8, RZ, 0xc0, !PT ;  /* 0xfffffff809087812 */ /* 0x000fe200078ec0ff */
[----:B------:R-:W-:Y:S01]  /*24f0*/  IMAD.IADD R136, R91, 0x1, R15 ;  /* 0x000000015b887824 */ /* 0x000fe200078e020f */
[----:B------:R-:W-:Y:S01]  /*2500*/  LOP3.LUT R103, R11, R10, RZ, 0xfc, !PT ;  /* 0x0000000a0b677212 */ /* 0x000fe200078efcff */
[----:B------:R-:W-:Y:S01]  /*2510*/  IMAD.IADD R137, R131, 0x1, R5 ;  /* 0x0000000183897824 */ /* 0x000fe200078e0205 */
[----:B------:R-:W-:-:S02]  /*2520*/  LOP3.LUT R9, R20, 0xfffffff8, RZ, 0xc0, !PT ;  /* 0xfffffff814097812 */ /* 0x000fc400078ec0ff */
[----:B------:R-:W-:Y:S02]  /*2530*/  SHF.R.S32.HI R120, RZ, 0x3, R20 ;  /* 0x00000003ff787819 */ /* 0x000fe40000011414 */
[C---:B------:R-:W-:Y:S02]  /*2540*/  LOP3.LUT R20, R26.reuse, 0x2, RZ, 0xc0, !PT ;  /* 0x000000021a147812 */ /* 0x040fe400078ec0ff */
[----:B------:R-:W-:Y:S02]  /*2550*/  LOP3.LUT R21, R26, 0x4, RZ, 0xc0, !PT ;  /* 0x000000041a157812 */ /* 0x000fe400078ec0ff */
[C---:B------:R-:W-:Y:S02]  /*2560*/  LOP3.LUT R27, R103.reuse, 0x2, RZ, 0xc0, !PT ;  /* 0x00000002671b7812 */ /* 0x040fe400078ec0ff */
[C---:B------:R-:W-:Y:S02]  /*2570*/  LOP3.LUT R28, R103.reuse, 0x4, RZ, 0xc0, !PT ;  /* 0x00000004671c7812 */ /* 0x040fe400078ec0ff */
[----:B------:R-:W-:-:S02]  /*2580*/  LOP3.LUT R105, R103, 0x8, RZ, 0xc0, !PT ;  /* 0x0000000867697812 */ /* 0x000fc400078ec0ff */
[----:B------:R-:W-:Y:S02]  /*2590*/  LOP3.LUT R104, R103, 0x10, RZ, 0xc0, !PT ;  /* 0x0000001067687812 */ /* 0x000fe400078ec0ff */
[----:B------:R-:W-:Y:S02]  /*25a0*/  SHF.R.S32.HI R4, RZ, 0x1f, R30 ;  /* 0x0000001fff047819 */ /* 0x000fe4000001141e */
[----:B0-----:R-:W-:Y:S02]  /*25b0*/  LEA.HI R148, R148, 0x8, RZ, 0x19 ;  /* 0x0000000894947811 */ /* 0x001fe400078fc8ff */
[----:B------:R-:W-:Y:S02]  /*25c0*/  LOP3.LUT R10, R11, 0x1, RZ, 0xc0, !PT ;  /* 0x000000010b0a7812 */ /* 0x000fe400078ec0ff */
[----:B------:R-:W-:Y:S02]  /*25d0*/  LOP3.LUT R26, R26, 0x8, RZ, 0xc0, !PT ;  /* 0x000000081a1a7812 */ /* 0x000fe400078ec0ff */
[----:B------:R-:W-:-:S02]  /*25e0*/  SHF.R.S32.HI R116, RZ, 0x1f, R7 ;  /* 0x0000001fff747819 */ /* 0x000fc40000011407 */
[----:B------:R-:W-:Y:S02]  /*25f0*/  SHF.R.S32.HI R115, RZ, 0x1f, R8 ;  /* 0x0000001fff737819 */ /* 0x000fe40000011408 */
[----:B------:R-:W-:Y:S02]  /*2600*/  SHF.R.S32.HI R114, RZ, 0x1f, R9 ;  /* 0x0000001fff727819 */ /* 0x000fe40000011409 */
[----:B------:R-:W-:Y:S02]  /*2610*/  LOP3.LUT R103, R103, 0x20, RZ, 0xc0, !PT ;  /* 0x0000002067677812 */ /* 0x000fe400078ec0ff */
[----:B----4-:R-:W-:-:S07]  /*2620*/  SHF.R.S32.HI R132, RZ, 0x1f, R102 ;  /* 0x0000001fff847819 */ /* 0x010fce0000011466 */
.L_x_562:
[----:B------:R-:W0:Y:S01]  /*2630*/  LDC R84, c[0x0][0x430] ;  /* 0x00010c00ff547b82 */ /* 0x000e220000000800 */
[----:B------:R-:W-:Y:S02]  /*2640*/  VIADD R24, R24, 0xffffffff ;  /* 0xffffffff18187836 */ /* 0x000fe40000000000 */
[----:B------:R-:W-:Y:S02]  /*2650*/  IMAD.MOV.U32 R31, RZ, RZ, RZ ;  /* 0x000000ffff1f7224 */ /* 0x000fe400078e00ff */
[----:B-1----:R-:W-:-:S03]  /*2660*/  IMAD R12, R24, 0x60, R117 ;  /* 0x00000060180c7824 */ /* 0x002fc600078e0275 */
[----:B------:R-:W1:Y:S02]  /*2670*/  LDC R128, c[0x0][0x3f4] ;  /* 0x0000fd00ff807b82 */ /* 0x000e640000000800 */
[----:B------:R-:W-:Y:S02]  /*2680*/  ISETP.GE.AND P0, PT, R12, R25, PT ;  /* 0x000000190c00720c */ /* 0x000fe40003f06270 */
[----:B------:R-:W-:Y:S02]  /*2690*/  IADD3 R36, R133, R12, RZ ;  /* 0x0000000c85247210 */ /* 0x000fe40007ffe0ff */
[----:B------:R-:W-:-:S03]  /*26a0*/  ISETP.GT.OR P0, PT, R117, 0x5f, P0 ;  /* 0x0000005f7500780c */ /* 0x000fc60000704670 */
[----:B--2---:R-:W-:Y:S01]  /*26b0*/  IMAD.MOV.U32 R32, RZ, RZ, R36 ;  /* 0x000000ffff207224 */ /* 0x004fe200078e0024 */
[----:B0-----:R-:W-:-:S09]  /*26c0*/  ISETP.NE.AND P4, PT, R84, 0x1, PT ;  /* 0x000000015400780c */ /* 0x001fd20003f85270 */
[----:B------:R-:W0:Y:S08]  /*26d0*/  @!P0 LDC.64 R14, c[0x0][0x428] ;  /* 0x00010a00ff0e8b82 */ /* 0x000e300000000a00 */
[----:B------:R-:W2:Y:S08]  /*26e0*/  @!P0 LDC.64 R12, c[0x0][0x418] ;  /* 0x00010600ff0c8b82 */ /* 0x000eb00000000a00 */
[----:B------:R-:W3:Y:S08]  /*26f0*/  @P4 LDC R11, c[0x0][0x434] ;  /* 0x00010d00ff0b4b82 */ /* 0x000ef00000000800 */
[----:B----4-:R-:W4:Y:S01]  /*2700*/  @P4 LDC R34, c[0x0][0x438] ;  /* 0x00010e00ff224b82 */ /* 0x010f220000000800 */
[----:B---3--:R-:W-:-:S05]  /*2710*/  @P4 IMAD.HI.U32 R11, R36, R11, RZ ;  /* 0x0000000b240b4227 */ /* 0x008fca00078e00ff */
[----:B----4-:R-:W-:Y:S01]  /*2720*/  @P4 SHF.R.U32.HI R32, RZ, R34, R11 ;  /* 0x00000022ff204219 */ /* 0x010fe2000001160b */
[----:B0-----:R-:W-:-:S03]  /*2730*/  @!P0 IMAD R11, R132, R14, RZ ;  /* 0x0000000e840b8224 */ /* 0x001fc600078e02ff */
[--C-:B------:R-:W-:Y:S01]  /*2740*/  @!P0 SHF.R.S32.HI R33, RZ, 0x1f, R32.reuse ;  /* 0x0000001fff218819 */ /* 0x100fe20000011420 */
[C---:B------:R-:W-:Y:S02]  /*2750*/  @!P0 IMAD R11, R102.reuse, R15, R11 ;  /* 0x0000000f660b8224 */ /* 0x040fe400078e020b */
[----:B------:R-:W-:-:S04]  /*2760*/  @!P0 IMAD.WIDE.U32 R14, R102, R14, R32 ;  /* 0x0000000e660e8225 */ /* 0x000fc800078e0020 */
[----:B------:R-:W-:Y:S01]  /*2770*/  @!P0 IMAD.IADD R11, R15, 0x1, R11 ;  /* 0x000000010f0b8824 */ /* 0x000fe200078e020b */
[----:B--2---:R-:W-:-:S04]  /*2780*/  @!P0 LEA R12, P4, R14, R12, 0x2 ;  /* 0x0000000c0e0c8211 */ /* 0x004fc800078810ff */
[----:B------:R-:W-:-:S05]  /*2790*/  @!P0 LEA.HI.X R13, R14, R13, R11, 0x2, P4 ;  /* 0x0000000d0e0d8211 */ /* 0x000fca00020f140b */
[----:B------:R0:W5:Y:S01]  /*27a0*/  @!P0 LDG.E R31, desc[UR60][R12.64] ;  /* 0x0000003c0c1f8981 */ /* 0x000162000c1e1900 */
[----:B-1----:R-:W-:Y:S01]  /*27b0*/  ISETP.GE.AND P0, PT, R128, 0x1, PT ;  /* 0x000000018000780c */ /* 0x002fe20003f06270 */
[----:B------:R-:W-:Y:S01]  /*27c0*/  IMAD.MOV R11, RZ, RZ, -R32 ;  /* 0x000000ffff0b7224 */ /* 0x000fe200078e0a20 */
[----:B------:R-:W-:Y:S01]  /*27d0*/  ISETP.GT.AND P4, PT, R24, R130, PT ;  /* 0x000000821800720c */ /* 0x000fe20003f84270 */
[----:B------:R-:W-:Y:S01]  /*27e0*/  IMAD R33, R18, 0x4800, R5 ;  /* 0x0000480012217824 */ /* 0x000fe200078e0205 */
[----:B------:R-:W-:Y:S05]  /*27f0*/  YIELD ;  /* 0x0000000000007946 */ /* 0x000fea0003800000 */
[----:B------:R-:W-:Y:S01]  /*2800*/  IMAD R84, R84, R11, R36 ;  /* 0x0000000b54547224 */ /* 0x000fe200078e0224 */
[----:B------:R-:W-:Y:S01]  /*2810*/  BSSY B0, `(.L_x_457) ;  /* 0x00007ef000007945 */ /* 0x000fe20003800000 */
[----:B------:R-:W-:Y:S01]  /*2820*/  IMAD R11, R18, 0x4800, R137 ;  /* 0x00004800120b7824 */ /* 0x000fe200078e0289 */
[----:B------:R-:W-:Y:S01]  /*2830*/  P2R R127, PR, RZ, 0x10 ;  /* 0x00000010ff7f7803 */ /* 0x000fe20000000000 */
[----:B------:R-:W-:-:S02]  /*2840*/  IMAD R33, R33, 0x2, R126 ;  /* 0x0000000221217824 */ /* 0x000fc400078e027e */
[----:B------:R-:W-:Y:S01]  /*2850*/  IMAD R32, R11, 0x2, R126 ;  /* 0x000000020b207824 */ /* 0x000fe200078e027e */
[----:B0-----:R-:W-:Y:S06]  /*2860*/  @!P0 BRA `(.L_x_458) ;  /* 0x0000007400c88947 */ /* 0x001fec0003800000 */
[----:B------:R-:W-:Y:S01]  /*2870*/  SHF.R.S32.HI R85, RZ, 0x1f, R84 ;  /* 0x0000001fff557819 */ /* 0x000fe20000011454 */
[----:B------:R-:W-:Y:S01]  /*2880*/  ULDC.64 UR4, c[0x0][0x300] ;  /* 0x0000c00000047ab9 */ /* 0x000fe20000000a00 */
[----:B-----5:R-:W-:Y:S01]  /*2890*/  SHF.R.S32.HI R86, RZ, 0x1f, R31 ;  /* 0x0000001fff567819 */ /* 0x020fe2000001141f */
[----:B------:R-:W-:Y:S01]  /*28a0*/  IMAD.WIDE.U32 R12, R84, UR4, RZ ;  /* 0x00000004540c7c25 */ /* 0x000fe2000f8e00ff */
[----:B------:R-:W-:Y:S02]  /*28b0*/  ULDC.U8 UR6, c[0x0][0x410] ;  /* 0x0001040000067ab9 */ /* 0x000fe40000000000 */
[----:B------:R-:W-:Y:S01]  /*28c0*/  ISETP.NE.AND P0, PT, RZ, UR6, PT ;  /* 0x00000006ff007c0c */ /* 0x000fe2000bf05270 */
[----:B------:R-:W-:Y:S02]  /*28d0*/  IMAD R11, R85, UR4, RZ ;  /* 0x00000004550b7c24 */ /* 0x000fe4000f8e02ff */
[----:B------:R-:W-:Y:S02]  /*28e0*/  IMAD R34, R136, R24, RZ ;  /* 0x0000001888227224 */ /* 0x000fe400078e02ff */
[----:B------:R-:W-:Y:S01]  /*28f0*/  IMAD R11, R84, UR5, R11 ;  /* 0x00000005540b7c24 */ /* 0x000fe2000f8e020b */
[----:B------:R-:W-:Y:S01]  /*2900*/  ULDC.64 UR4, c[0x0][0x310] ;  /* 0x0000c40000047ab9 */ /* 0x000fe20000000a00 */
[----:B------:R-:W-:-:S02]  /*2910*/  IMAD R87, R24, -0x60, R25 ;  /* 0xffffffa018577824 */ /* 0x000fc400078e0219 */
[----:B------:R-:W-:Y:S02]  /*2920*/  IMAD R14, R86, UR4, RZ ;  /* 0x00000004560e7c24 */ /* 0x000fe4000f8e02ff */
[----:B------:R-:W-:Y:S01]  /*2930*/  IMAD.IADD R13, R13, 0x1, R11 ;  /* 0x000000010d0d7824 */ /* 0x000fe200078e020b */
[----:B------:R-:W-:Y:S01]  /*2940*/  SHF.R.S32.HI R11, RZ, 0x1f, R24 ;  /* 0x0000001fff0b7819 */ /* 0x000fe20000011418 */
[----:B------:R-:W-:Y:S01]  /*2950*/  IMAD R15, R31, UR5, R14 ;  /* 0x000000051f0f7c24 */ /* 0x000fe2000f8e020e */
[----:B------:R-:W-:Y:S01]  /*2960*/  VIMNMX R87, R87, 0x60, PT ;  /* 0x0000006057577848 */ /* 0x000fe20003fe0100 */
[----:B------:R-:W-:Y:S01]  /*2970*/  IMAD.WIDE.U32 R12, R31, UR4, R12 ;  /* 0x000000041f0c7c25 */ /* 0x000fe2000f8e000c */
[----:B------:R-:W-:-:S03]  /*2980*/  ULDC.64 UR4, c[0x0][0x308] ;  /* 0x0000c20000047ab9 */ /* 0x000fc60000000a00 */
[----:B------:R-:W-:Y:S02]  /*2990*/  IMAD R14, R134, R24, RZ ;  /* 0x00000018860e7224 */ /* 0x000fe400078e02ff */
[----:B------:R-:W-:Y:S02]  /*29a0*/  IMAD.IADD R13, R13, 0x1, R15 ;  /* 0x000000010d0d7824 */ /* 0x000fe400078e020f */
[----:B------:R-:W-:Y:S02]  /*29b0*/  IMAD R15, R4, UR4, RZ ;  /* 0x00000004040f7c24 */ /* 0x000fe4000f8e02ff */
[C---:B------:R-:W-:Y:S02]  /*29c0*/  IMAD R35, R11.reuse, R96, R14 ;  /* 0x000000600b237224 */ /* 0x040fe400078e020e */
[----:B------:R-:W-:Y:S02]  /*29d0*/  IMAD R37, R11, R90, R34 ;  /* 0x0000005a0b257224 */ /* 0x000fe400078e0222 */
[----:B------:R-:W-:-:S02]  /*29e0*/  IMAD R11, R30, UR5, R15 ;  /* 0x000000051e0b7c24 */ /* 0x000fc4000f8e020f */
[----:B------:R-:W-:Y:S01]  /*29f0*/  IMAD.WIDE.U32 R118, R30, UR4, R12 ;  /* 0x000000041e767c25 */ /* 0x000fe2000f8e000c */
[----:B------:R-:W-:-:S03]  /*2a00*/  ULDC.64 UR4, c[0x0][0x2e8] ;  /* 0x0000ba0000047ab9 */ /* 0x000fc60000000a00 */
[-C--:B------:R-:W-:Y:S01]  /*2a10*/  IMAD.WIDE.U32 R14, R96, R24.reuse, RZ ;  /* 0x00000018600e7225 */ /* 0x080fe200078e00ff */
[----:B------:R-:W-:Y:S02]  /*2a20*/  IADD3 R11, R119, R11, RZ ;  /* 0x0000000b770b7210 */ /* 0x000fe40007ffe0ff */
[----:B------:R-:W-:Y:S01]  /*2a30*/  LEA R119, P4, R118, UR4, 0x1 ;  /* 0x0000000476777c11 */ /* 0x000fe2000f8808ff */
[----:B------:R-:W-:-:S03]  /*2a40*/  IMAD.WIDE.U32 R12, R90, R24, RZ ;  /* 0x000000185a0c7225 */ /* 0x000fc600078e00ff */
[----:B------:R-:W-:Y:S01]  /*2a50*/  LEA.HI.X R118, R118, UR5, R11, 0x1, P4 ;  /* 0x0000000576767c11 */ /* 0x000fe2000a0f0c0b */
[----:B------:R-:W-:Y:S02]  /*2a60*/  IMAD.IADD R11, R15, 0x1, R35 ;  /* 0x000000010f0b7824 */ /* 0x000fe400078e0223 */
[----:B------:R-:W-:Y:S01]  /*2a70*/  IMAD.IADD R82, R13, 0x1, R37 ;  /* 0x000000010d527824 */ /* 0x000fe200078e0225 */
[----:B------:R-:W-:Y:S06]  /*2a80*/  @!P0 BRA `(.L_x_459) ;  /* 0x0000003800548947 */ /* 0x000fec0003800000 */
[----:B------:R-:W-:Y:S01]  /*2a90*/  ISETP.GE.AND P4, PT, R165, R87, PT ;  /* 0x00000057a500720c */ /* 0x000fe20003f86270 */
[----:B------:R-:W-:Y:S01]  /*2aa0*/  BSSY B1, `(.L_x_460) ;  /* 0x0000037000017945 */ /* 0x000fe20003800000 */
        /* <DEDUP_REMOVED lines=13> */
[----:B------:R-:W-:Y:S06]  /*2b80*/  @P4 BRA `(.L_x_461) ;  /* 0x0000000000a04947 */ /* 0x000fec0003800000 */
[----:B------:R-:W-:Y:S01]  /*2b90*/  IADD3 R37, P5, R100, R14, RZ ;  /* 0x0000000e64257210 */ /* 0x000fe20007fbe0ff */
[----:B------:R-:W-:Y:S01]  /*2ba0*/  ULDC.64 UR4, c[0x0][0x3e8] ;  /* 0x0000fa0000047ab9 */ /* 0x000fe20000000a00 */
[----:B------:R-:W-:Y:S01]  /*2bb0*/  IADD3 R39, P0, R94, R12, RZ ;  /* 0x0000000c5e277210 */ /* 0x000fe20007f1e0ff */
[----:B------:R-:W-:Y:S01]  /*2bc0*/  ULDC.64 UR6, c[0x0][0x400] ;  /* 0x0001000000067ab9 */ /* 0x000fe20000000a00 */
[----:B------:R-:W-:Y:S01]  /*2bd0*/  CS2R R78, SRZ ;  /* 0x00000000004e7805 */ /* 0x000fe2000001ff00 */
[----:B------:R-:W-:Y:S01]  /*2be0*/  IMAD.X R38, R11, 0x1, R109, P5 ;  /* 0x000000010b267824 */ /* 0x000fe200028e066d */
[----:B------:R-:W-:Y:S01]  /*2bf0*/  LEA R36, P5, R37, UR4, 0x1 ;  /* 0x0000000425247c11 */ /* 0x000fe2000f8a08ff */
[----:B------:R-:W-:Y:S01]  /*2c00*/  IMAD.X R40, R82, 0x1, R108, P0 ;  /* 0x0000000152287824 */ /* 0x000fe200000e066c */
[----:B------:R-:W-:Y:S02]  /*2c10*/  ISETP.GE.AND P0, PT, R160, R128, PT ;  /* 0x00000080a000720c */ /* 0x000fe40003f06270 */
[----:B------:R-:W-:-:S02]  /*2c20*/  CS2R R74, SRZ ;  /* 0x00000000004a7805 */ /* 0x000fc4000001ff00 */
[----:B------:R-:W-:Y:S02]  /*2c30*/  LEA.HI.X R37, R37, UR5, R38, 0x1, P5 ;  /* 0x0000000525257c11 */ /* 0x000fe4000a8f0c26 */
[----:B------:R-:W-:Y:S02]  /*2c40*/  CS2R R80, SRZ ;  /* 0x0000000000507805 */ /* 0x000fe4000001ff00 */
[C---:B------:R-:W-:Y:S02]  /*2c50*/  LEA R38, P5, R39.reuse, UR6, 0x1 ;  /* 0x0000000627267c11 */ /* 0x040fe4000f8a08ff */
[----:B------:R-:W-:Y:S02]  /*2c60*/  CS2R R76, SRZ ;  /* 0x00000000004c7805 */ /* 0x000fe4000001ff00 */
[----:B------:R-:W-:Y:S02]  /*2c70*/  LEA.HI.X R39, R39, UR7, R40, 0x1, P5 ;  /* 0x0000000727277c11 */ /* 0x000fe4000a8f0c28 */
[-C--:B------:R-:W-:Y:S01]  /*2c80*/  ISETP.GE.AND P5, PT, R169, R128.reuse, PT ;  /* 0x00000080a900720c */ /* 0x080fe20003fa6270 */
[----:B------:R0:W5:Y:S04]  /*2c90*/  @!P0 LDG.E.64 R78, desc[UR60][R36.64] ;  /* 0x0000003c244e8981 */ /* 0x000168000c1e1b00 */
[----:B------:R0:W5:Y:S01]  /*2ca0*/  @!P0 LDG.E.64 R80, desc[UR60][R38.64] ;  /* 0x0000003c26508981 */ /* 0x000162000c1e1b00 */
[----:B------:R-:W-:-:S07]  /*2cb0*/  ISETP.GE.AND P0, PT, R168, R128, PT ;  /* 0x00000080a800720c */ /* 0x000fce0003f06270 */
[----:B------:R0:W5:Y:S04]  /*2cc0*/  @!P5 LDG.E.64 R74, desc[UR60][R36.64+0x20] ;  /* 0x0000203c244ad981 */ /* 0x000168000c1e1b00 */
[----:B------:R0:W5:Y:S01]  /*2cd0*/  @!P5 LDG.E.64 R76, desc[UR60][R38.64+0x20] ;  /* 0x0000203c264cd981 */ /* 0x000162000c1e1b00 */
[----:B------:R-:W-:Y:S02]  /*2ce0*/  ISETP.GE.AND P5, PT, R171, R128, PT ;  /* 0x00000080ab00720c */ /* 0x000fe40003fa6270 */
[----:B------:R-:W-:Y:S02]  /*2cf0*/  CS2R R70, SRZ ;  /* 0x0000000000467805 */ /* 0x000fe4000001ff00 */
[----:B------:R-:W-:Y:S02]  /*2d00*/  CS2R R72, SRZ ;  /* 0x0000000000487805 */ /* 0x000fe4000001ff00 */
[----:B------:R-:W-:-:S02]  /*2d10*/  CS2R R66, SRZ ;  /* 0x0000000000427805 */ /* 0x000fc4000001ff00 */
[----:B------:R-:W-:Y:S01]  /*2d20*/  CS2R R68, SRZ ;  /* 0x0000000000447805 */ /* 0x000fe2000001ff00 */
[----:B------:R0:W5:Y:S04]  /*2d30*/  @!P0 LDG.E.64 R70, desc[UR60][R36.64+0x40] ;  /* 0x0000403c24468981 */ /* 0x000168000c1e1b00 */
[----:B------:R0:W5:Y:S01]  /*2d40*/  @!P0 LDG.E.64 R72, desc[UR60][R38.64+0x40] ;  /* 0x0000403c26488981 */ /* 0x000162000c1e1b00 */
[----:B------:R-:W-:-:S03]  /*2d50*/  ISETP.GE.AND P0, PT, R170, R128, PT ;  /* 0x00000080aa00720c */ /* 0x000fc60003f06270 */
        /* <DEDUP_REMOVED lines=8> */
[----:B------:R0:W5:Y:S04]  /*2de0*/  @!P0 LDG.E.64 R64, desc[UR60][R38.64+0x80] ;  /* 0x0000803c26408981 */ /* 0x000168000c1e1b00 */
[----:B------:R0:W5:Y:S04]  /*2df0*/  @!P5 LDG.E.64 R58, desc[UR60][R36.64+0xa0] ;  /* 0x0000a03c243ad981 */ /* 0x000168000c1e1b00 */
[----:B------:R0:W5:Y:S02]  /*2e00*/  @!P5 LDG.E.64 R60, desc[UR60][R38.64+0xa0] ;  /* 0x0000a03c263cd981 */ /* 0x000164000c1e1b00 */
.L_x_461:
[----:B------:R-:W-:Y:S05]  /*2e10*/  BSYNC B1 ;  /* 0x0000000000017941 */ /* 0x000fea0003800000 */
.L_x_460:
[----:B------:R-:W-:Y:S01]  /*2e20*/  ISETP.GE.AND P5, PT, R224, R87, PT ;  /* 0x00000057e000720c */ /* 0x000fe20003fa6270 */
[----:B------:R-:W-:Y:S01]  /*2e30*/  BSSY B1, `(.L_x_462) ;  /* 0x0000037000017945 */ /* 0x000fe20003800000 */
[----:B0-----:R-:W-:Y:S02]  /*2e40*/  CS2R R38, SRZ ;  /* 0x0000000000267805 */ /* 0x001fe4000001ff00 */
        /* <DEDUP_REMOVED lines=8> */
[----:B------:R-:W-:Y:S01]  /*2ed0*/  CS2R R52, SRZ ;  /* 0x0000000000347805 */ /* 0x000fe2000001ff00 */
[----:B-----5:R-:W-:Y:S01]  /*2ee0*/  IMAD.MOV.U32 R88, RZ, RZ, R58 ;  /* 0x000000ffff587224 */ /* 0x020fe200078e003a */
[----:B------:R-:W-:Y:S01]  /*2ef0*/  CS2R R56, SRZ ;  /* 0x0000000000387805 */ /* 0x000fe2000001ff00 */
[----:B------:R-:W-:Y:S01]  /*2f00*/  IMAD.MOV.U32 R83, RZ, RZ, R59 ;  /* 0x000000ffff537224 */ /* 0x000fe200078e003b */
[----:B------:R-:W-:Y:S06]  /*2f10*/  @P5 BRA `(.L_x_463) ;  /* 0x0000000000a05947 */ /* 0x000fec0003800000 */
[----:B------:R-:W-:Y:S01]  /*2f20*/  IADD3 R14, P0, P6, R100, R14, R111 ;  /* 0x0000000e640e7210 */ /* 0x000fe20007e1e06f */
[----:B------:R-:W-:Y:S01]  /*2f30*/  ULDC.64 UR4, c[0x0][0x3e8] ;  /* 0x0000fa0000047ab9 */ /* 0x000fe20000000a00 */
[----:B------:R-:W-:Y:S01]  /*2f40*/  ULDC.64 UR6, c[0x0][0x400] ;  /* 0x0001000000067ab9 */ /* 0x000fe20000000a00 */
[----:B------:R-:W-:Y:S02]  /*2f50*/  CS2R R54, SRZ ;  /* 0x0000000000367805 */ /* 0x000fe4000001ff00 */
[----:B------:R-:W-:Y:S02]  /*2f60*/  IADD3.X R13, R109, R11, R110, P0, P6 ;  /* 0x0000000b6d0d7210 */ /* 0x000fe400007ec46e */
[----:B------:R-:W-:Y:S02]  /*2f70*/  CS2R R56, SRZ ;  /* 0x0000000000387805 */ /* 0x000fe4000001ff00 */
[----:B------:R-:W-:-:S04]  /*2f80*/  IADD3 R11, P0, P6, R94, R12, R113 ;  /* 0x0000000c5e0b7210 */ /* 0x000fc80007e1e071 */
[----:B------:R-:W-:Y:S02]  /*2f90*/  IADD3.X R82, R108, R82, R112, P0, P6 ;  /* 0x000000526c527210 */ /* 0x000fe400007ec470 */
[----:B------:R-:W-:-:S04]  /*2fa0*/  LEA R12, P0, R14, UR4, 0x1 ;  /* 0x000000040e0c7c11 */ /* 0x000fc8000f8008ff */
[----:B------:R-:W-:Y:S02]  /*2fb0*/  LEA.HI.X R13, R14, UR5, R13, 0x1, P0 ;  /* 0x000000050e0d7c11 */ /* 0x000fe400080f0c0d */
[----:B------:R-:W-:-:S04]  /*2fc0*/  LEA R14, P0, R11, UR6, 0x1 ;  /* 0x000000060b0e7c11 */ /* 0x000fc8000f8008ff */
[----:B------:R-:W-:Y:S02]  /*2fd0*/  LEA.HI.X R15, R11, UR7, R82, 0x1, P0 ;  /* 0x000000070b0f7c11 */ /* 0x000fe400080f0c52 */
[----:B------:R-:W-:Y:S02]  /*2fe0*/  ISETP.GE.AND P0, PT, R160, R128, PT ;  /* 0x00000080a000720c */ /* 0x000fe40003f06270 */
[----:B------:R-:W-:Y:S02]  /*2ff0*/  CS2R R50, SRZ ;  /* 0x0000000000327805 */ /* 0x000fe4000001ff00 */
[----:B------:R-:W-:-:S09]  /*3000*/  CS2R R52, SRZ ;  /* 0x0000000000347805 */ /* 0x000fd2000001ff00 */
[----:B------:R0:W5:Y:S04]  /*3010*/  @!P0 LDG.E.64 R54, desc[UR60][R12.64] ;  /* 0x0000003c0c368981 */ /* 0x000168000c1e1b00 */
[----:B------:R0:W5:Y:S01]  /*3020*/  @!P0 LDG.E.64 R56, desc[UR60][R14.64] ;  /* 0x0000003c0e388981 */ /* 0x000162000c1e1b00 */
        /* <DEDUP_REMOVED lines=20> */
[----:B------:R-:W-:-:S13]  /*3170*/  ISETP.GE.AND P0, PT, R172, R128, PT ;  /* 0x00000080ac00720c */ /* 0x000fda0003f06270 */
[----:B------:R0:W5:Y:S04]  /*3180*/  @!P0 LDG.E.64 R34, desc[UR60][R12.64+0xa0] ;  /* 0x0000a03c0c228981 */ /* 0x000168000c1e1b00 */
[----:B------:R0:W5:Y:S02]  /*3190*/  @!P0 LDG.E.64 R36, desc[UR60][R14.64+0xa0] ;  /* 0x0000a03c0e248981 */ /* 0x000164000c1e1b00 */
.L_x_463:
[----:B------:R-:W-:Y:S05]  /*31a0*/  BSYNC B1 ;  /* 0x0000000000017941 */ /* 0x000fea0003800000 */
.L_x_462:
[----:B------:R-:W2:Y:S01]  /*31b0*/  LDL R11, [R1+0x30] ;  /* 0x00003000010b7983 */ /* 0x000ea20000100800 */
[----:B0-----:R-:W-:Y:S01]  /*31c0*/  IMAD.MOV.U32 R12, RZ, RZ, R63 ;  /* 0x000000ffff0c7224 */ /* 0x001fe200078e003f */
[----:B------:R-:W-:Y:S01]  /*31d0*/  PRMT R204, R88, 0x5410, R83 ;  /* 0x0000541058cc7816 */ /* 0x000fe20000000053 */
[----:B------:R-:W-:Y:S02]  /*31e0*/  IMAD.MOV.U32 R13, RZ, RZ, R70 ;  /* 0x000000ffff0d7224 */ /* 0x000fe400078e0046 */
[----:B------:R-:W-:Y:S01]  /*31f0*/  IMAD.MOV.U32 R14, RZ, RZ, R71 ;  /* 0x000000ffff0e7224 */ /* 0x000fe200078e0047 */
[----:B------:R-:W-:Y:S01]  /*3200*/  PRMT R206, R206, 0x5410, R12 ;  /* 0x00005410cece7816 */ /* 0x000fe2000000000c */
[----:B------:R-:W-:Y:S01]  /*3210*/  IMAD.MOV.U32 R12, RZ, RZ, R67 ;  /* 0x000000ffff0c7224 */ /* 0x000fe200078e0043 */
[----:B------:R-:W-:Y:S01]  /*3220*/  PRMT R210, R210, 0x5410, R13 ;  /* 0x00005410d2d27816 */ /* 0x000fe2000000000d */
[----:B------:R-:W-:Y:S01]  /*3230*/  IMAD.MOV.U32 R13, RZ, RZ, R78 ;  /* 0x000000ffff0d7224 */ /* 0x000fe200078e004e */
[----:B------:R-:W-:Y:S01]  /*3240*/  PRMT R211, R211, 0x5410, R14 ;  /* 0x00005410d3d37816 */ /* 0x000fe2000000000e */
[----:B------:R-:W-:Y:S01]  /*3250*/  IMAD.MOV.U32 R14, RZ, RZ, R79 ;  /* 0x000000ffff0e7224 */ /* 0x000fe200078e004f */
[----:B------:R-:W-:Y:S01]  /*3260*/  PRMT R208, R208, 0x5410, R12 ;  /* 0x00005410d0d07816 */ /* 0x000fe2000000000c */
[----:B------:R-:W-:-:S03]  /*3270*/  IMAD.MOV.U32 R12, RZ, RZ, R75 ;  /* 0x000000ffff0c7224 */ /* 0x000fc600078e004b */
[----:B------:R-:W-:Y:S01]  /*3280*/  PRMT R152, R14, 0x5410, R13 ;  /* 0x000054100e987816 */ /* 0x000fe2000000000d */
[----:B------:R-:W-:Y:S01]  /*3290*/  IMAD.MOV.U32 R14, RZ, RZ, R60 ;  /* 0x000000ffff0e7224 */ /* 0x000fe200078e003c */
[----:B------:R-:W-:Y:S01]  /*32a0*/  PRMT R213, R213, 0x5410, R12 ;  /* 0x00005410d5d57816 */ /* 0x000fe2000000000c */
[----:B------:R-:W-:Y:S01]  /*32b0*/  IMAD.MOV.U32 R12, RZ, RZ, R64 ;  /* 0x000000ffff0c7224 */ /* 0x000fe200078e0040 */
[----:B------:R-:W-:-:S04]  /*32c0*/  MOV R13, R61 ;  /* 0x0000003d000d7202 */ /* 0x000fc80000000f00 */
[----:B------:R-:W-:Y:S01]  /*32d0*/  PRMT R205, R14, 0x5410, R13 ;  /* 0x000054100ecd7816 */ /* 0x000fe2000000000d */
[----:B------:R-:W-:Y:S02]  /*32e0*/  IMAD.MOV.U32 R14, RZ, RZ, R68 ;  /* 0x000000ffff0e7224 */ /* 0x000fe400078e0044 */
[----:B------:R-:W-:-:S05]  /*32f0*/  IMAD.MOV.U32 R13, RZ, RZ, R69 ;  /* 0x000000ffff0d7224 */ /* 0x000fca00078e0045 */
[----:B------:R-:W-:Y:S02]  /*3300*/  PRMT R208, R13, 0x7610, R208 ;  /* 0x000076100dd07816 */ /* 0x000fe400000000d0 */
[----:B------:R-:W-:Y:S02]  /*3310*/  MOV R13, R80 ;  /* 0x00000050000d7202 */ /* 0x000fe40000000f00 */
[----:B--2---:R-:W-:Y:S01]  /*3320*/  R2UR UR4, R11 ;  /* 0x000000000b0472ca */ /* 0x004fe200000e0000 */
[----:B------:R-:W-:-:S05]  /*3330*/  IMAD.MOV.U32 R11, RZ, RZ, R62 ;  /* 0x000000ffff0b7224 */ /* 0x000fca00078e003e */
[----:B------:R-:W-:Y:S02]  /*3340*/  PRMT R207, R207, 0x5410, R11 ;  /* 0x00005410cfcf7816 */ /* 0x000fe4000000000b */
[----:B------:R-:W-:Y:S02]  /*3350*/  MOV R11, R66 ;  /* 0x00000042000b7202 */ /* 0x000fe40000000f00 */
[----:B------:R-:W-:Y:S01]  /*3360*/  PRMT R207, R12, 0x7610, R207 ;  /* 0x000076100ccf7816 */ /* 0x000fe200000000cf */
[----:B------:R-:W-:Y:S01]  /*3370*/  IMAD.MOV.U32 R12, RZ, RZ, R73 ;  /* 0x000000ffff0c7224 */ /* 0x000fe200078e0049 */
[----:B------:R-:W-:Y:S01]  /*3380*/  PRMT R209, R209, 0x5410, R11 ;  /* 0x00005410d1d17816 */ /* 0x000fe2000000000b */
[----:B------:R-:W-:Y:S01]  /*3390*/  IMAD.MOV.U32 R11, RZ, RZ, R74 ;  /* 0x000000ffff0b7224 */ /* 0x000fe200078e004a */
[----:B------:R-:W-:Y:S02]  /*33a0*/  UISETP.NE.AND UP0, UPT, UR4, 0x3, UPT ;  /* 0x000000030400788c */ /* 0x000fe4000bf05270 */
[----:B------:R-:W-:Y:S01]  /*33b0*/  PRMT R211, R12, 0x7610, R211 ;  /* 0x000076100cd37816 */ /* 0x000fe200000000d3 */
[----:B------:R-:W-:Y:S01]  /*33c0*/  IMAD.MOV.U32 R12, RZ, RZ, R77 ;  /* 0x000000ffff0c7224 */ /* 0x000fe200078e004d */
[----:B------:R-:W-:Y:S01]  /*33d0*/  PRMT R212, R212, 0x5410, R11 ;  /* 0x00005410d4d47816 */ /* 0x000fe2000000000b */
[----:B------:R-:W-:Y:S01]  /*33e0*/  IMAD.MOV.U32 R11, RZ, RZ, R65 ;  /* 0x000000ffff0b7224 */ /* 0x000fe200078e0041 */
[----:B------:R-:W-:-:S02]  /*33f0*/  PLOP3.LUT P0, PT, PT, PT, UP0, 0x80, 0x0 ;  /* 0x000000000000781c */ /* 0x000fc40003f0f008 */
[----:B------:R-:W-:Y:S01]  /*3400*/  PRMT R213, R12, 0x7610, R213 ;  /* 0x000076100cd57816 */ /* 0x000fe200000000d5 */
[----:B-----5:R-:W-:Y:S01]  /*3410*/  IMAD.MOV.U32 R12, RZ, RZ, R38 ;  /* 0x000000ffff0c7224 */ /* 0x020fe200078e0026 */
[----:B------:R-:W-:Y:S01]  /*3420*/  PRMT R206, R11, 0x7610, R206 ;  /* 0x000076100bce7816 */ /* 0x000fe200000000ce */
[----:B------:R-:W-:Y:S01]  /*3430*/  IMAD.MOV.U32 R11, RZ, RZ, R72 ;  /* 0x000000ffff0b7224 */ /* 0x000fe200078e0048 */
[----:B------:R-:W-:Y:S01]  /*3440*/  PRMT R209, R14, 0x7610, R209 ;  /* 0x000076100ed17816 */ /* 0x000fe200000000d1 */
[----:B------:R-:W-:-:S03]  /*3450*/  IMAD.MOV.U32 R14, RZ, RZ, R81 ;  /* 0x000000ffff0e7224 */ /* 0x000fc600078e0051 */
[----:B------:R-:W-:Y:S01]  /*3460*/  PRMT R210, R11, 0x7610, R210 ;  /* 0x000076100bd27816 */ /* 0x000fe200000000d2 */
[----:B------:R-:W-:Y:S01]  /*3470*/  IMAD.MOV.U32 R11, RZ, RZ, R76 ;  /* 0x000000ffff0b7224 */ /* 0x000fe200078e004c */
[----:B------:R-:W-:Y:S01]  /*3480*/  PRMT R153, R13, 0x5410, R14 ;  /* 0x000054100d997816 */ /* 0x000fe2000000000e */
[----:B------:R-:W-:Y:S02]  /*3490*/  IMAD.MOV.U32 R14, RZ, RZ, R34 ;  /* 0x000000ffff0e7224 */ /* 0x000fe400078e0022 */
[----:B------:R-:W-:Y:S01]  /*34a0*/  IMAD.MOV.U32 R13, RZ, RZ, R35 ;  /* 0x000000ffff0d7224 */ /* 0x000fe200078e0023 */
[----:B------:R-:W-:Y:S01]  /*34b0*/  PRMT R212, R11, 0x7610, R212 ;  /* 0x000076100bd47816 */ /* 0x000fe200000000d4 */
[----:B------:R-:W-:-:S03]  /*34c0*/  IMAD.MOV.U32 R11, RZ, RZ, R39 ;  /* 0x000000ffff0b7224 */ /* 0x000fc600078e0027 */
[----:B------:R-:W-:Y:S02]  /*34d0*/  PRMT R83, R14, 0x5410, R13 ;  /* 0x000054100e537816 */ /* 0x000fe4000000000d */
[----:B------:R-:W-:Y:S01]  /*34e0*/  PRMT R123, R12, 0x5410, R11 ;  /* 0x000054100c7b7816 */ /* 0x000fe2000000000b */
[----:B------:R-:W-:Y:S02]  /*34f0*/  IMAD.MOV.U32 R12, RZ, RZ, R42 ;  /* 0x000000ffff0c7224 */ /* 0x000fe400078e002a */
[----:B------:R-:W-:-:S05]  /*3500*/  IMAD.MOV.U32 R11, RZ, RZ, R43 ;  /* 0x000000ffff0b7224 */ /* 0x000fca00078e002b */
[----:B------:R-:W-:Y:S01]  /*3510*/  PRMT R139, R12, 0x5410, R11 ;  /* 0x000054100c8b7816 */ /* 0x000fe2000000000b */
[----:B------:R-:W-:Y:S01]  /*3520*/  IMAD.MOV.U32 R12, RZ, RZ, R46 ;  /* 0x000000ffff0c7224 */ /* 0x000fe200078e002e */
[----:B------:R-:W-:-:S04]  /*3530*/  MOV R11, R47 ;  /* 0x0000002f000b7202 */ /* 0x000fc80000000f00 */
[----:B------:R-:W-:Y:S01]  /*3540*/  PRMT R150, R12, 0x5410, R11 ;  /* 0x000054100c967816 */ /* 0x000fe2000000000b */
[----:B------:R-:W-:Y:S02]  /*3550*/  IMAD.MOV.U32 R12, RZ, RZ, R50 ;  /* 0x000000ffff0c7224 */ /* 0x000fe400078e0032 */
[----:B------:R-:W-:-:S05]  /*3560*/  IMAD.MOV.U32 R11, RZ, RZ, R51 ;  /* 0x000000ffff0b7224 */ /* 0x000fca00078e0033 */
        /* <DEDUP_REMOVED lines=22> */
[----:B------:R-:W-:Y:S06]  /*36d0*/  @!P0 BRA `(.L_x_464) ;  /* 0x0000000000048947 */ /* 0x000fec0003800000 */
[----:B------:R-:W-:Y:S01]  /*36e0*/  BPT.TRAP 0x1 ;  /* 0x000000040000795c */ /* 0x000fe20000300000 */
.L_x_464:
[----:B------:R-:W-:Y:S01]  /*36f0*/  IMAD R88, R18, 0x8, R2 ;  /* 0x0000000812587824 */ /* 0x000fe200078e0202 */
[----:B------:R-:W-:Y:S01]  /*3700*/  SHF.L.U32 R89, R166, 0x1f, RZ ;  /* 0x0000001fa6597819 */ /* 0x000fe200000006ff */
[----:B------:R-:W-:Y:S03]  /*3710*/  BSSY B1, `(.L_x_465) ;  /* 0x0000003000017945 */ /* 0x000fe60003800000 */
[----:B------:R-:W0:Y:S02]  /*3720*/  SYNCS.PHASECHK.TRANS64.TRYWAIT P6, [R88+URZ+0x2a890], R89 ;  /* 0x02a89059580075a7 */ /* 0x000e2400080c017f */
[----:B0-----:R-:W-:Y:S05]  /*3730*/  @!P6 BRA `(.L_x_466) ;  /* 0x000001b800e0e947 */ /* 0x001fea0003800000 */
.L_x_786:
[----:B------:R-:W-:Y:S05]  /*3740*/  BSYNC B1 ;  /* 0x0000000000017941 */ /* 0x000fea0003800000 */
.L_x_465:
[----:B------:R-:W-:-:S03]  /*3750*/  UMOV UR4, 0xffffffff ;  /* 0xffffffff00047882 */ /* 0x000fc60000000000 */
[----:B------:R-:W-:Y:S05]  /*3760*/  BRA.DIV UR4, `(.L_x_467) ;  /* 0x000001ba04e87947 */ /* 0x000fea000b800000 */
[----:B------:R1:W2:Y:S04]  /*3770*/  SHFL.IDX PT, R82, R118, RZ, 0x1c1f ;  /* 0x001c1fff76527589 */ /* 0x0002a800000e0000 */
[----:B------:R1:W3:Y:S02]  /*3780*/  SHFL.IDX PT, R11, R119, RZ, 0x1c1f ;  /* 0x001c1fff770b7589 */ /* 0x0002e400000e0000 */
.L_x_790:
[----:B------:R-:W-:Y:S04]  /*3790*/  BSSY B1, `(.L_x_468) ;  /* 0x0000167000017945 */ /* 0x000fe80003800000 */
[----:B------:R-:W-:Y:S05]  /*37a0*/  @P4 BRA `(.L_x_469) ;  /* 0x0000001400944947 */ /* 0x000fea0003800000 */
[----:B------:R-:W-:Y:S01]  /*37b0*/  ISETP.NE.AND P4, PT, R10, RZ, PT ;  /* 0x000000ff0a00720c */ /* 0x000fe20003f85270 */
[----:B------:R-:W-:-:S12]  /*37c0*/  BSSY B2, `(.L_x_470) ;  /* 0x0000039000027945 */ /* 0x000fd80003800000 */
[----:B------:R-:W-:Y:S05]  /*37d0*/  @!P4 BRA `(.L_x_471) ;  /* 0x0000000000dcc947 */ /* 0x000fea0003800000 */
[----:B------:R4:W0:Y:S01]  /*37e0*/  LDS.128 R12, [R33] ;  /* 0x00000000210c7984 */ /* 0x0008220000000c00 */
[----:B------:R-:W-:Y:S01]  /*37f0*/  ISETP.GE.AND P4, PT, R160, R128, PT ;  /* 0x00000080a000720c */ /* 0x000fe20003f86270 */
[----:B------:R-:W-:-:S12]  /*3800*/  BSSY B3, `(.L_x_472) ;  /* 0x0000031000037945 */ /* 0x000fd80003800000 */
[----:B----4-:R-:W-:Y:S05]  /*3810*/  @P4 BRA `(.L_x_473) ;  /* 0x0000000000bc4947 */ /* 0x010fea0003800000 */
[--C-:B------:R-:W-:Y:S02]  /*3820*/  SHF.R.U64 R78, R78, 0x10, R79.reuse ;  /* 0x000000104e4e7819 */ /* 0x100fe4000000124f */
[----:B------:R-:W-:Y:S02]  /*3830*/  SHF.R.U32.HI R151, RZ, 0x10, R79 ;  /* 0x00000010ff977819 */ /* 0x000fe4000001164f */
[--C-:B------:R-:W-:Y:S02]  /*3840*/  SHF.R.U64 R79, R80, 0x10, R81.reuse ;  /* 0x00000010504f7819 */ /* 0x100fe40000001251 */
[----:B------:R-:W-:Y:S02]  /*3850*/  SHF.R.U32.HI R80, RZ, 0x10, R81 ;  /* 0x00000010ff507819 */ /* 0x000fe40000011651 */
[C---:B------:R-:W-:Y:S02]  /*3860*/  PRMT R81, R153.reuse, 0x5410, R79 ;  /* 0x0000541099517816 */ /* 0x040fe4000000004f */
[----:B------:R-:W-:-:S02]  /*3870*/  PRMT R79, R153, 0x5432, R80 ;  /* 0x00005432994f7816 */ /* 0x000fc40000000050 */
[C---:B------:R-:W-:Y:S02]  /*3880*/  PRMT R78, R152.reuse, 0x5432, R78 ;  /* 0x00005432984e7816 */ /* 0x040fe4000000004e */
[----:B0-----:R-:W-:Y:S02]  /*3890*/  LOP3.LUT R154, R13, 0xffff0000, RZ, 0xc0, !PT ;  /* 0xffff00000d9a7812 */ /* 0x001fe400078ec0ff */
[C---:B------:R-:W-:Y:S01]  /*38a0*/  LOP3.LUT R153, R81.reuse, 0xffff0000, RZ, 0xc0, !PT ;  /* 0xffff000051997812 */ /* 0x040fe200078ec0ff */
[----:B------:R-:W-:Y:S01]  /*38b0*/  IMAD.U32 R81, R81, 0x10000, RZ ;  /* 0x0001000051517824 */ /* 0x000fe200078e00ff */
[----:B------:R-:W-:Y:S02]  /*38c0*/  PRMT R151, R152, 0x5410, R151 ;  /* 0x0000541098977816 */ /* 0x000fe40000000097 */
[----:B------:R-:W-:Y:S01]  /*38d0*/  SHF.L.U32 R152, R13, 0x10, RZ ;  /* 0x000000100d987819 */ /* 0x000fe200000006ff */
[----:B------:R-:W-:Y:S01]  /*38e0*/  FMUL.FTZ R80, R154, R153 ;  /* 0x000000999a507220 */ /* 0x000fe20000410000 */
[C---:B------:R-:W-:Y:S01]  /*38f0*/  LOP3.LUT R13, R78.reuse, 0xffff0000, RZ, 0xc0, !PT ;  /* 0xffff00004e0d7812 */ /* 0x040fe200078ec0ff */
[----:B------:R-:W-:-:S04]  /*3900*/  IMAD.U32 R78, R78, 0x10000, RZ ;  /* 0x000100004e4e7824 */ /* 0x000fc800078e00ff */
[-C--:B------:R-:W-:Y:S01]  /*3910*/  FFMA.FTZ R80, R152, R13.reuse, -R80 ;  /* 0x0000000d98507223 */ /* 0x080fe20000010850 */
[----:B------:R-:W-:Y:S01]  /*3920*/  FMUL.FTZ R13, R154, R13 ;  /* 0x0000000d9a0d7220 */ /* 0x000fe20000410000 */
[C---:B------:R-:W-:Y:S01]  /*3930*/  IMAD.U32 R154, R151.reuse, 0x10000, RZ ;  /* 0x00010000979a7824 */ /* 0x040fe200078e00ff */
[----:B------:R-:W-:Y:S02]  /*3940*/  LOP3.LUT R151, R151, 0xffff0000, RZ, 0xc0, !PT ;  /* 0xffff000097977812 */ /* 0x000fe400078ec0ff */
[----:B------:R-:W-:Y:S01]  /*3950*/  FFMA.FTZ R13, R152, R153, R13 ;  /* 0x00000099980d7223 */ /* 0x000fe2000001000d */
[C---:B------:R-:W-:Y:S01]  /*3960*/  LOP3.LUT R153, R14.reuse, 0xffff0000, RZ, 0xc0, !PT ;  /* 0xffff00000e997812 */ /* 0x040fe200078ec0ff */
[C---:B------:R-:W-:Y:S01]  /*3970*/  IMAD.U32 R152, R79.reuse, 0x10000, RZ ;  /* 0x000100004f987824 */ /* 0x040fe200078e00ff */
[----:B------:R-:W-:Y:S01]  /*3980*/  LOP3.LUT R79, R79, 0xffff0000, RZ, 0xc0, !PT ;  /* 0xffff00004f4f7812 */ /* 0x000fe200078ec0ff */
[----:B------:R-:W-:Y:S01]  /*3990*/  IMAD.U32 R14, R14, 0x10000, RZ ;  /* 0x000100000e0e7824 */ /* 0x000fe200078e00ff */
[----:B------:R-:W-:Y:S01]  /*39a0*/  F2FP.BF16.F32.PACK_AB R13, R13, R80 ;  /* 0x000000500d0d723e */ /* 0x000fe200000010ff */
[C---:B------:R-:W-:Y:S01]  /*39b0*/  FMUL.FTZ R155, R153.reuse, R152 ;  /* 0x00000098999b7220 */ /* 0x040fe20000410000 */
[----:B------:R-:W-:-:S03]  /*39c0*/  FMUL.FTZ R153, R153, R154 ;  /* 0x0000009a99997220 */ /* 0x000fc60000410000 */
[C---:B------:R-:W-:Y:S01]  /*39d0*/  FFMA.FTZ R155, R14.reuse, R154, -R155 ;  /* 0x0000009a0e9b7223 */ /* 0x040fe2000001089b */
[----:B------:R-:W-:Y:S01]  /*39e0*/  FFMA.FTZ R153, R14, R152, R153 ;  /* 0x000000980e997223 */ /* 0x000fe20000010099 */
[C---:B------:R-:W-:Y:S01]  /*39f0*/  LOP3.LUT R14, R15.reuse, 0xffff0000, RZ, 0xc0, !PT ;  /* 0xffff00000f0e7812 */ /* 0x040fe200078ec0ff */
[----:B------:R-:W-:-:S03]  /*3a00*/  IMAD.U32 R15, R15, 0x10000, RZ ;  /* 0x000100000f0f7824 */ /* 0x000fc600078e00ff */
        /* <DEDUP_REMOVED lines=11> */
[----:B------:R-:W-:-:S05]  /*3ac0*/  FFMA.FTZ R15, R12, R81, R15 ;  /* 0x000000510c0f7223 */ /* 0x000fca000001000f */
[----:B------:R-:W-:Y:S01]  /*3ad0*/  F2FP.BF16.F32.PACK_AB R79, R15, R79 ;  /* 0x0000004f0f4f723e */ /* 0x000fe200000010ff */
[----:B------:R-:W-:Y:S01]  /*3ae0*/  IMAD.MOV.U32 R15, RZ, RZ, R14 ;  /* 0x000000ffff0f7224 */ /* 0x000fe200078e000e */
[----:B------:R-:W-:-:S03]  /*3af0*/  MOV R14, R153 ;  /* 0x00000099000e7202 */ /* 0x000fc60000000f00 */
[----:B------:R-:W-:-:S07]  /*3b00*/  IMAD.MOV.U32 R12, RZ, RZ, R79 ;  /* 0x000000ffff0c7224 */ /* 0x000fce00078e004f */
.L_x_473:
[----:B------:R-:W-:Y:S05]  /*3b10*/  BSYNC B3 ;  /* 0x0000000000037941 */ /* 0x000fea0003800000 */
.L_x_472:
[----:B---3--:R-:W-:-:S04]  /*3b20*/  LEA R78, P4, R16, R11, 0x1 ;  /* 0x0000000b104e7211 */ /* 0x008fc800078808ff */
[----:B--2---:R-:W-:-:S05]  /*3b30*/  LEA.HI.X R79, R16, R82, R17, 0x1, P4 ;  /* 0x00000052104f7211 */ /* 0x004fca00020f0c11 */
[----:B0-----:R4:W-:Y:S04]  /*3b40*/  ST.E.128 desc[UR60][R78.64], R12 ;  /* 0x0000000c4e007985 */ /* 0x0019e8000c101d3c */
.L_x_471:
[----:B------:R-:W-:Y:S05]  /*3b50*/  BSYNC B2 ;  /* 0x0000000000027941 */ /* 0x000fea0003800000 */
.L_x_470:
[----:B------:R-:W-:Y:S01]  /*3b60*/  ISETP.NE.AND P4, PT, R27, RZ, PT ;  /* 0x000000ff1b00720c */ /* 0x000fe20003f85270 */
[----:B------:R-:W-:-:S12]  /*3b70*/  BSSY B2, `(.L_x_474) ;  /* 0x000003c000027945 */ /* 0x000fd80003800000 */
[----:B------:R-:W-:Y:S05]  /*3b80*/  @!P4 BRA `(.L_x_475) ;  /* 0x0000000000e8c947 */ /* 0x000fea0003800000 */
[----:B----4-:R4:W0:Y:S01]  /*3b90*/  LDS.128 R12, [R32] ;  /* 0x00000000200c7984 */ /* 0x0108220000000c00 */
[----:B------:R-:W-:Y:S01]  /*3ba0*/  ISETP.GE.AND P4, PT, R169, R128, PT ;  /* 0x00000080a900720c */ /* 0x000fe20003f86270 */
[----:B------:R-:W-:-:S12]  /*3bb0*/  BSSY B3, `(.L_x_476) ;  /* 0x0000032000037945 */ /* 0x000fd80003800000 */
[----:B----4-:R-:W-:Y:S05]  /*3bc0*/  @P4 BRA `(.L_x_477) ;  /* 0x0000000000c04947 */ /* 0x010fea0003800000 */
[--C-:B------:R-:W-:Y:S02]  /*3bd0*/  SHF.R.U64 R74, R74, 0x10, R75.reuse ;  /* 0x000000104a4a7819 */ /* 0x100fe4000000124b */
[----:B------:R-:W-:Y:S02]  /*3be0*/  SHF.R.U32.HI R78, RZ, 0x10, R75 ;  /* 0x00000010ff4e7819 */ /* 0x000fe4000001164b */
[--C-:B------:R-:W-:Y:S02]  /*3bf0*/  SHF.R.U64 R75, R76, 0x10, R77.reuse ;  /* 0x000000104c4b7819 */ /* 0x100fe4000000124d */
[----:B------:R-:W-:Y:S02]  /*3c00*/  SHF.R.U32.HI R79, RZ, 0x10, R77 ;  /* 0x00000010ff4f7819 */ /* 0x000fe4000001164d */
[C---:B------:R-:W-:Y:S01]  /*3c10*/  PRMT R77, R212.reuse, 0x5410, R75 ;  /* 0x00005410d44d7816 */ /* 0x040fe2000000004b */
[----:B0-----:R-:W-:Y:S01]  /*3c20*/  IMAD.U32 R75, R13, 0x10000, RZ ;  /* 0x000100000d4b7824 */ /* 0x001fe200078e00ff */
[----:B------:R-:W-:-:S02]  /*3c30*/  PRMT R74, R212, 0x5432, R74 ;  /* 0x00005432d44a7816 */ /* 0x000fc4000000004a */
[----:B------:R-:W-:Y:S02]  /*3c40*/  LOP3.LUT R151, R13, 0xffff0000, RZ, 0xc0, !PT ;  /* 0xffff00000d977812 */ /* 0x000fe400078ec0ff */
[C---:B------:R-:W-:Y:S01]  /*3c50*/  LOP3.LUT R80, R77.reuse, 0xffff0000, RZ, 0xc0, !PT ;  /* 0xffff00004d507812 */ /* 0x040fe200078ec0ff */
[----:B------:R-:W-:Y:S01]  /*3c60*/  IMAD.U32 R77, R77, 0x10000, RZ ;  /* 0x000100004d4d7824 */ /* 0x000fe200078e00ff */
[C---:B------:R-:W-:Y:S01]  /*3c70*/  LOP3.LUT R76, R74.reuse, 0xffff0000, RZ, 0xc0, !PT ;  /* 0xffff00004a4c7812 */ /* 0x040fe200078ec0ff */
[----:B------:R-:W-:Y:S02]  /*3c80*/  IMAD.U32 R74, R74, 0x10000, RZ ;  /* 0x000100004a4a7824 */ /* 0x000fe400078e00ff */
[C---:B------:R-:W-:Y:S02]  /*3c90*/  FMUL.FTZ R81, R151.reuse, R80 ;  /* 0x0000005097517220 */ /* 0x040fe40000410000 */
[-C--:B------:R-:W-:Y:S02]  /*3ca0*/  FMUL.FTZ R13, R151, R76.reuse ;  /* 0x0000004c970d7220 */ /* 0x080fe40000410000 */
[----:B------:R-:W-:-:S02]  /*3cb0*/  FFMA.FTZ R76, R75, R76, -R81 ;  /* 0x0000004c4b4c7223 */ /* 0x000fc40000010851 */
[----:B------:R-:W-:Y:S01]  /*3cc0*/  FFMA.FTZ R75, R75, R80, R13 ;  /* 0x000000504b4b7223 */ /* 0x000fe2000001000d */
[C---:B------:R-:W-:Y:S02]  /*3cd0*/  PRMT R13, R213.reuse, 0x5432, R78 ;  /* 0x00005432d50d7816 */ /* 0x040fe4000000004e */
[----:B------:R-:W-:Y:S02]  /*3ce0*/  PRMT R78, R213, 0x5410, R79 ;  /* 0x00005410d54e7816 */ /* 0x000fe4000000004f */
[----:B------:R-:W-:Y:S01]  /*3cf0*/  LOP3.LUT R80, R14, 0xffff0000, RZ, 0xc0, !PT ;  /* 0xffff00000e507812 */ /* 0x000fe200078ec0ff */
[C---:B------:R-:W-:Y:S01]  /*3d00*/  IMAD.U32 R81, R13.reuse, 0x10000, RZ ;  /* 0x000100000d517824 */ /* 0x040fe200078e00ff */
[----:B------:R-:W-:Y:S01]  /*3d10*/  LOP3.LUT R13, R13, 0xffff0000, RZ, 0xc0, !PT ;  /* 0xffff00000d0d7812 */ /* 0x000fe200078ec0ff */
        /* <DEDUP_REMOVED lines=14> */
[C---:B------:R-:W-:Y:S01]  /*3e00*/  LOP3.LUT R13, R12.reuse, 0xffff0000, RZ, 0xc0, !PT ;  /* 0xffff00000c0d7812 */ /* 0x040fe200078ec0ff */
[----:B------:R-:W-:Y:S01]  /*3e10*/  FFMA.FTZ R14, R15, R78, R14 ;  /* 0x0000004e0f0e7223 */ /* 0x000fe2000001000e */
[----:B------:R-:W-:-:S03]  /*3e20*/  SHF.L.U32 R12, R12, 0x10, RZ ;  /* 0x000000100c0c7819 */ /* 0x000fc600000006ff */
[C---:B------:R-:W-:Y:S01]  /*3e30*/  FMUL.FTZ R15, R13.reuse, R77 ;  /* 0x0000004d0d0f7220 */ /* 0x040fe20000410000 */
[-C--:B------:R-:W-:Y:S01]  /*3e40*/  FMUL.FTZ R13, R13, R74.reuse ;  /* 0x0000004a0d0d7220 */ /* 0x080fe20000410000 */
[----:B------:R-:W-:Y:S02]  /*3e50*/  F2FP.BF16.F32.PACK_AB R14, R14, R79 ;  /* 0x0000004f0e0e723e */ /* 0x000fe400000010ff */
[C---:B------:R-:W-:Y:S01]  /*3e60*/  FFMA.FTZ R15, R12.reuse, R74, -R15 ;  /* 0x0000004a0c0f7223 */ /* 0x040fe2000001080f */
[----:B------:R-:W-:-:S05]  /*3e70*/  FFMA.FTZ R13, R12, R77, R13 ;  /* 0x0000004d0c0d7223 */ /* 0x000fca000001000d */
[----:B------:R-:W-:Y:S01]  /*3e80*/  F2FP.BF16.F32.PACK_AB R13, R13, R15 ;  /* 0x0000000f0d0d723e */ /* 0x000fe200000010ff */
[----:B------:R-:W-:Y:S02]  /*3e90*/  IMAD.MOV.U32 R15, RZ, RZ, R14 ;  /* 0x000000ffff0f7224 */ /* 0x000fe400078e000e */
[----:B------:R-:W-:Y:S02]  /*3ea0*/  IMAD.MOV.U32 R14, RZ, RZ, R80 ;  /* 0x000000ffff0e7224 */ /* 0x000fe400078e0050 */
[----:B------:R-:W-:Y:S02]  /*3eb0*/  IMAD.MOV.U32 R12, RZ, RZ, R13 ;  /* 0x000000ffff0c7224 */ /* 0x000fe400078e000d */
[----:B------:R-:W-:-:S07]  /*3ec0*/  IMAD.MOV.U32 R13, RZ, RZ, R75 ;  /* 0x000000ffff0d7224 */ /* 0x000fce00078e004b */
.L_x_477:
[----:B------:R-:W-:Y:S05]  /*3ed0*/  BSYNC B3 ;  /* 0x0000000000037941 */ /* 0x000fea0003800000 */
.L_x_476:
[----:B------:R-:W-:Y:S02]  /*3ee0*/  IMAD.SHL.U32 R76, R162, 0x8, RZ ;  /* 0x00000008a24c7824 */ /* 0x000fe400078e00ff */
[----:B---3--:R-:W-:Y:S02]  /*3ef0*/  IMAD.MOV.U32 R74, RZ, RZ, R11 ;  /* 0x000000ffff4a7224 */ /* 0x008fe400078e000b */
[----:B--2---:R-:W-:Y:S02]  /*3f00*/  IMAD.MOV.U32 R75, RZ, RZ, R82 ;  /* 0x000000ffff4b7224 */ /* 0x004fe400078e0052 */
[----:B------:R-:W-:-:S05]  /*3f10*/  IMAD.WIDE R74, R76, 0x2, R74 ;  /* 0x000000024c4a7825 */ /* 0x000fca00078e024a */
[----:B0-----:R0:W-:Y:S02]  /*3f20*/  ST.E.128 desc[UR60][R74.64], R12 ;  /* 0x0000000c4a007985 */ /* 0x0011e4000c101d3c */
.L_x_475:
[----:B------:R-:W-:Y:S05]  /*3f30*/  BSYNC B2 ;  /* 0x0000000000027941 */ /* 0x000fea0003800000 */
.L_x_474:
[----:B------:R-:W-:Y:S01]  /*3f40*/  ISETP.NE.AND P4, PT, R28, RZ, PT ;  /* 0x000000ff1c00720c */ /* 0x000fe20003f85270 */
[----:B------:R-:W-:-:S12]  /*3f50*/  BSSY B2, `(.L_x_478) ;  /* 0x000003c000027945 */ /* 0x000fd80003800000 */
[----:B------:R-:W-:Y:S05]  /*3f60*/  @!P4 BRA `(.L_x_479) ;  /* 0x0000000000e8c947 */ /* 0x000fea0003800000 */
[----:B0---4-:R0:W4:Y:S01]  /*3f70*/  LDS.128 R12, [R33+0x3000] ;  /* 0x00300000210c7984 */ /* 0x0111220000000c00 */
[----:B------:R-:W-:Y:S01]  /*3f80*/  ISETP.GE.AND P4, PT, R168, R128, PT ;  /* 0x00000080a800720c */ /* 0x000fe20003f86270 */
[----:B------:R-:W-:-:S12]  /*3f90*/  BSSY B3, `(.L_x_480) ;  /* 0x0000032000037945 */ /* 0x000fd80003800000 */
[----:B0-----:R-:W-:Y:S05]  /*3fa0*/  @P4 BRA `(.L_x_481) ;  /* 0x0000000000c04947 */ /* 0x001fea0003800000 */
[--C-:B------:R-:W-:Y:S02]  /*3fb0*/  SHF.R.U64 R70, R70, 0x10, R71.reuse ;  /* 0x0000001046467819 */ /* 0x100fe40000001247 */
[----:B------:R-:W-:Y:S02]  /*3fc0*/  SHF.R.U32.HI R74, RZ, 0x10, R71 ;  /* 0x00000010ff4a7819 */ /* 0x000fe40000011647 */
[--C-:B------:R-:W-:Y:S02]  /*3fd0*/  SHF.R.U64 R71, R72, 0x10, R73.reuse ;  /* 0x0000001048477819 */ /* 0x100fe40000001249 */
[----:B------:R-:W-:Y:S02]  /*3fe0*/  SHF.R.U32.HI R75, RZ, 0x10, R73 ;  /* 0x00000010ff4b7819 */ /* 0x000fe40000011649 */
[C---:B------:R-:W-:Y:S01]  /*3ff0*/  PRMT R73, R210.reuse, 0x5410, R71 ;  /* 0x00005410d2497816 */ /* 0x040fe20000000047 */
[----:B----4-:R-:W-:Y:S01]  /*4000*/  IMAD.U32 R71, R13, 0x10000, RZ ;  /* 0x000100000d477824 */ /* 0x010fe200078e00ff */
[----:B------:R-:W-:-:S02]  /*4010*/  PRMT R70, R210, 0x5432, R70 ;  /* 0x00005432d2467816 */ /* 0x000fc40000000046 */
[----:B------:R-:W-:Y:S02]  /*4020*/  LOP3.LUT R78, R13, 0xffff0000, RZ, 0xc0, !PT ;  /* 0xffff00000d4e7812 */ /* 0x000fe400078ec0ff */
[C---:B------:R-:W-:Y:S01]  /*4030*/  LOP3.LUT R76, R73.reuse, 0xffff0000, RZ, 0xc0, !PT ;  /* 0xffff0000494c7812 */ /* 0x040fe200078ec0ff */
[----:B------:R-:W-:Y:S01]  /*4040*/  IMAD.U32 R73, R73, 0x10000, RZ ;  /* 0x0001000049497824 */ /* 0x000fe200078e00ff */
[C---:B------:R-:W-:Y:S01]  /*4050*/  LOP3.LUT R72, R70.reuse, 0xffff0000, RZ, 0xc0, !PT ;  /* 0xffff000046487812 */ /* 0x040fe200078ec0ff */
[----:B------:R-:W-:Y:S02]  /*4060*/  IMAD.U32 R70, R70, 0x10000, RZ ;  /* 0x0001000046467824 */ /* 0x000fe400078e00ff */
[C---:B------:R-:W-:Y:S02]  /*4070*/  FMUL.FTZ R77, R78.reuse, R76 ;  /* 0x0000004c4e4d7220 */ /* 0x040fe40000410000 */
[-C--:B------:R-:W-:Y:S01]  /*4080*/  FMUL.FTZ R13, R78, R72.reuse ;  /* 0x000000484e0d7220 */ /* 0x080fe20000410000 */
[C---:B------:R-:W-:Y:S01]  /*4090*/  LOP3.LUT R78, R14.reuse, 0xffff0000, RZ, 0xc0, !PT ;  /* 0xffff00000e4e7812 */ /* 0x040fe200078ec0ff */
[----:B------:R-:W-:Y:S01]  /*40a0*/  FFMA.FTZ R72, R71, R72, -R77 ;  /* 0x0000004847487223 */ /* 0x000fe2000001084d */
[----:B------:R-:W-:-:S02]  /*40b0*/  IMAD.U32 R14, R14, 0x10000, RZ ;  /* 0x000100000e0e7824 */ /* 0x000fc400078e00ff */
[----:B------:R-:W-:Y:S01]  /*40c0*/  FFMA.FTZ R71, R71, R76, R13 ;  /* 0x0000004c47477223 */ /* 0x000fe2000001000d */
[C---:B------:R-:W-:Y:S02]  /*40d0*/  PRMT R13, R211.reuse, 0x5432, R74 ;  /* 0x00005432d30d7816 */ /* 0x040fe4000000004a */
[----:B------:R-:W-:Y:S02]  /*40e0*/  PRMT R74, R211, 0x5410, R75 ;  /* 0x00005410d34a7816 */ /* 0x000fe4000000004b */
[----:B------:R-:W-:Y:S01]  /*40f0*/  F2FP.BF16.F32.PACK_AB R71, R71, R72 ;  /* 0x000000484747723e */ /* 0x000fe200000010ff */
[C---:B------:R-:W-:Y:S01]  /*4100*/  IMAD.U32 R76, R13.reuse, 0x10000, RZ ;  /* 0x000100000d4c7824 */ /* 0x040fe200078e00ff */
[C---:B------:R-:W-:Y:S02]  /*4110*/  SHF.L.U32 R75, R74.reuse, 0x10, RZ ;  /* 0x000000104a4b7819 */ /* 0x040fe400000006ff */
[----:B------:R-:W-:Y:S02]  /*4120*/  LOP3.LUT R74, R74, 0xffff0000, RZ, 0xc0, !PT ;  /* 0xffff00004a4a7812 */ /* 0x000fe400078ec0ff */
[----:B------:R-:W-:Y:S01]  /*4130*/  LOP3.LUT R13, R13, 0xffff0000, RZ, 0xc0, !PT ;  /* 0xffff00000d0d7812 */ /* 0x000fe200078ec0ff */
        /* <DEDUP_REMOVED lines=12> */
[----:B------:R-:W-:-:S03]  /*4200*/  IMAD.U32 R12, R12, 0x10000, RZ ;  /* 0x000100000c0c7824 */ /* 0x000fc600078e00ff */
[C---:B------:R-:W-:Y:S01]  /*4210*/  FMUL.FTZ R15, R13.reuse, R73 ;  /* 0x000000490d0f7220 */ /* 0x040fe20000410000 */
[-C--:B------:R-:W-:Y:S01]  /*4220*/  FMUL.FTZ R13, R13, R70.reuse ;  /* 0x000000460d0d7220 */ /* 0x080fe20000410000 */
[----:B------:R-:W-:Y:S02]  /*4230*/  F2FP.BF16.F32.PACK_AB R14, R14, R75 ;  /* 0x0000004b0e0e723e */ /* 0x000fe400000010ff */
[C---:B------:R-:W-:Y:S01]  /*4240*/  FFMA.FTZ R15, R12.reuse, R70, -R15 ;  /* 0x000000460c0f7223 */ /* 0x040fe2000001080f */
[----:B------:R-:W-:-:S05]  /*4250*/  FFMA.FTZ R13, R12, R73, R13 ;  /* 0x000000490c0d7223 */ /* 0x000fca000001000d */
[----:B------:R-:W-:Y:S01]  /*4260*/  F2FP.BF16.F32.PACK_AB R13, R13, R15 ;  /* 0x0000000f0d0d723e */ /* 0x000fe200000010ff */
[----:B------:R-:W-:Y:S02]  /*4270*/  IMAD.MOV.U32 R15, RZ, RZ, R14 ;  /* 0x000000ffff0f7224 */ /* 0x000fe400078e000e */
[----:B------:R-:W-:Y:S01]  /*4280*/  IMAD.MOV.U32 R14, RZ, RZ, R77 ;  /* 0x000000ffff0e7224 */ /* 0x000fe200078e004d */
[----:B------:R-:W-:Y:S01]  /*4290*/  MOV R12, R13 ;  /* 0x0000000d000c7202 */ /* 0x000fe20000000f00 */
[----:B------:R-:W-:-:S07]  /*42a0*/  IMAD.MOV.U32 R13, RZ, RZ, R71 ;  /* 0x000000ffff0d7224 */ /* 0x000fce00078e0047 */
.L_x_481:
[----:B------:R-:W-:Y:S05]  /*42b0*/  BSYNC B3 ;  /* 0x0000000000037941 */ /* 0x000fea0003800000 */
.L_x_480:
[----:B------:R-:W-:Y:S02]  /*42c0*/  IMAD.SHL.U32 R72, R163, 0x8, RZ ;  /* 0x00000008a3487824 */ /* 0x000fe400078e00ff */
[----:B---3--:R-:W-:Y:S02]  /*42d0*/  IMAD.MOV.U32 R70, RZ, RZ, R11 ;  /* 0x000000ffff467224 */ /* 0x008fe400078e000b */
[----:B--2---:R-:W-:Y:S02]  /*42e0*/  IMAD.MOV.U32 R71, RZ, RZ, R82 ;  /* 0x000000ffff477224 */ /* 0x004fe400078e0052 */
[----:B------:R-:W-:-:S05]  /*42f0*/  IMAD.WIDE R70, R72, 0x2, R70 ;  /* 0x0000000248467825 */ /* 0x000fca00078e0246 */
[----:B----4-:R0:W-:Y:S02]  /*4300*/  ST.E.128 desc[UR60][R70.64], R12 ;  /* 0x0000000c46007985 */ /* 0x0101e4000c101d3c */
.L_x_479:
[----:B------:R-:W-:Y:S05]  /*4310*/  BSYNC B2 ;  /* 0x0000000000027941 */ /* 0x000fea0003800000 */
.L_x_478:
[----:B------:R-:W-:Y:S01]  /*4320*/  ISETP.NE.AND P4, PT, R105, RZ, PT ;  /* 0x000000ff6900720c */ /* 0x000fe20003f85270 */
[----:B------:R-:W-:-:S12]  /*4330*/  BSSY B2, `(.L_x_482) ;  /* 0x000003a000027945 */ /* 0x000fd80003800000 */
[----:B------:R-:W-:Y:S05]  /*4340*/  @!P4 BRA `(.L_x_483) ;  /* 0x0000000000e0c947 */ /* 0x000fea0003800000 */
[----:B0---4-:R0:W4:Y:S01]  /*4350*/  LDS.128 R12, [R32+0x3000] ;  /* 0x00300000200c7984 */ /* 0x0111220000000c00 */
[C---:B---3--:R-:W-:Y:S01]  /*4360*/  LEA R70, P4, R19.reuse, R11, 0x1 ;  /* 0x0000000b13467211 */ /* 0x048fe200078808ff */
[----:B------:R-:W-:Y:S03]  /*4370*/  BSSY B3, `(.L_x_484) ;  /* 0x0000034000037945 */ /* 0x000fe60003800000 */
[----:B--2---:R-:W-:Y:S02]  /*4380*/  LEA.HI.X R71, R19, R82, R164, 0x1, P4 ;  /* 0x0000005213477211 */ /* 0x004fe400020f0ca4 */
[----:B------:R-:W-:-:S13]  /*4390*/  ISETP.GE.AND P4, PT, R171, R128, PT ;  /* 0x00000080ab00720c */ /* 0x000fda0003f86270 */
[----:B0-----:R-:W-:Y:S05]  /*43a0*/  @P4 BRA `(.L_x_485) ;  /* 0x0000000000c04947 */ /* 0x001fea0003800000 */
[--C-:B------:R-:W-:Y:S02]  /*43b0*/  SHF.R.U64 R66, R66, 0x10, R67.reuse ;  /* 0x0000001042427819 */ /* 0x100fe40000001243 */
[----:B------:R-:W-:Y:S02]  /*43c0*/  SHF.R.U32.HI R72, RZ, 0x10, R67 ;  /* 0x00000010ff487819 */ /* 0x000fe40000011643 */
[--C-:B------:R-:W-:Y:S02]  /*43d0*/  SHF.R.U64 R67, R68, 0x10, R69.reuse ;  /* 0x0000001044437819 */ /* 0x100fe40000001245 */
[----:B------:R-:W-:Y:S02]  /*43e0*/  SHF.R.U32.HI R73, RZ, 0x10, R69 ;  /* 0x00000010ff497819 */ /* 0x000fe40000011645 */
[----:B------:R-:W-:Y:S01]  /*43f0*/  PRMT R69, R209, 0x5410, R67 ;  /* 0x00005410d1457816 */ /* 0x000fe20000000043 */
        /* <DEDUP_REMOVED lines=17> */
[----:B------:R-:W-:Y:S01]  /*4510*/  LOP3.LUT R13, R13, 0xffff0000, RZ, 0xc0, !PT ;  /* 0xffff00000d0d7812 */ /* 0x000fe200078ec0ff */
[C---:B------:R-:W-:Y:S01]  /*4520*/  IMAD.U32 R73, R72.reuse, 0x10000, RZ ;  /* 0x0001000048497824 */ /* 0x040fe200078e00ff */
[----:B------:R-:W-:-:S03]  /*4530*/  LOP3.LUT R72, R72, 0xffff0000, RZ, 0xc0, !PT ;  /* 0xffff000048487812 */ /* 0x000fc600078ec0ff */
[C---:B------:R-:W-:Y:S01]  /*4540*/  FMUL.FTZ R75, R76.reuse, R73 ;  /* 0x000000494c4b7220 */ /* 0x040fe20000410000 */
[----:B------:R-:W-:-:S03]  /*4550*/  FMUL.FTZ R76, R76, R74 ;  /* 0x0000004a4c4c7220 */ /* 0x000fc60000410000 */
[C---:B------:R-:W-:Y:S01]  /*4560*/  FFMA.FTZ R75, R14.reuse, R74, -R75 ;  /* 0x0000004a0e4b7223 */ /* 0x040fe2000001084b */
[----:B------:R-:W-:Y:S01]  /*4570*/  FFMA.FTZ R76, R14, R73, R76 ;  /* 0x000000490e4c7223 */ /* 0x000fe2000001004c */
[C---:B------:R-:W-:Y:S02]  /*4580*/  LOP3.LUT R14, R15.reuse, 0xffff0000, RZ, 0xc0, !PT ;  /* 0xffff00000f0e7812 */ /* 0x040fe400078ec0ff */
[----:B------:R-:W-:Y:S02]  /*4590*/  SHF.L.U32 R15, R15, 0x10, RZ ;  /* 0x000000100f0f7819 */ /* 0x000fe400000006ff */
        /* <DEDUP_REMOVED lines=17> */
.L_x_485:
[----:B------:R-:W-:Y:S05]  /*46b0*/  BSYNC B3 ;  /* 0x0000000000037941 */ /* 0x000fea0003800000 */
.L_x_484:
[----:B----4-:R0:W-:Y:S02]  /*46c0*/  ST.E.128 desc[UR60][R70.64], R12 ;  /* 0x0000000c46007985 */ /* 0x0101e4000c101d3c */
.L_x_483:
[----:B------:R-:W-:Y:S05]  /*46d0*/  BSYNC B2 ;  /* 0x0000000000027941 */ /* 0x000fea0003800000 */
.L_x_482:
        /* <DEDUP_REMOVED lines=9> */
[----:B------:R-:W-:Y:S01]  /*4770*/  SHF.R.U64 R69, R62, 0x10, R63 ;  /* 0x000000103e457819 */ /* 0x000fe2000000123f */
[----:B----4-:R-:W-:Y:S01]  /*4780*/  IMAD.U32 R74, R12, 0x10000, RZ ;  /* 0x000100000c4a7824 */ /* 0x010fe200078e00ff */
[----:B------:R-:W-:Y:S02]  /*4790*/  SHF.R.U64 R62, R64, 0x10, R65 ;  /* 0x00000010403e7819 */ /* 0x000fe40000001241 */
[C---:B------:R-:W-:Y:S02]  /*47a0*/  PRMT R64, R207.reuse, 0x5432, R69 ;  /* 0x00005432cf407816 */ /* 0x040fe40000000045 */
[----:B------:R-:W-:Y:S02]  /*47b0*/  PRMT R62, R207, 0x5410, R62 ;  /* 0x00005410cf3e7816 */ /* 0x000fe4000000003e */
[C---:B------:R-:W-:Y:S02]  /*47c0*/  LOP3.LUT R68, R13.reuse, 0xffff0000, RZ, 0xc0, !PT ;  /* 0xffff00000d447812 */ /* 0x040fe400078ec0ff */
[C---:B------:R-:W-:Y:S01]  /*47d0*/  LOP3.LUT R70, R62.reuse, 0xffff0000, RZ, 0xc0, !PT ;  /* 0xffff00003e467812 */ /* 0x040fe200078ec0ff */
[----:B------:R-:W-:Y:S01]  /*47e0*/  IMAD.U32 R62, R62, 0x10000, RZ ;  /* 0x000100003e3e7824 */ /* 0x000fe200078e00ff */
[C---:B------:R-:W-:Y:S01]  /*47f0*/  LOP3.LUT R69, R64.reuse, 0xffff0000, RZ, 0xc0, !PT ;  /* 0xffff000040457812 */ /* 0x040fe200078ec0ff */
[----:B------:R-:W-:Y:S01]  /*4800*/  IMAD.U32 R64, R64, 0x10000, RZ ;  /* 0x0001000040407824 */ /* 0x000fe200078e00ff */
[----:B------:R-:W-:Y:S01]  /*4810*/  SHF.R.U32.HI R72, RZ, 0x10, R65 ;  /* 0x00000010ff487819 */ /* 0x000fe20000011641 */
[----:B------:R-:W-:Y:S01]  /*4820*/  IMAD.U32 R65, R13, 0x10000, RZ ;  /* 0x000100000d417824 */ /* 0x000fe200078e00ff */
[----:B------:R-:W-:Y:S01]  /*4830*/  SHF.R.U32.HI R63, RZ, 0x10, R63 ;  /* 0x00000010ff3f7819 */ /* 0x000fe2000001163f */
[C---:B------:R-:W-:Y:S01]  /*4840*/  FMUL.FTZ R13, R68.reuse, R70 ;  /* 0x00000046440d7220 */ /* 0x040fe20000410000 */
[----:B------:R-:W-:Y:S01]  /*4850*/  FMUL.FTZ R71, R68, R69 ;  /* 0x0000004544477220 */ /* 0x000fe20000410000 */
[----:B------:R-:W-:-:S02]  /*4860*/  PRMT R68, R206, 0x5410, R72 ;  /* 0x00005410ce447816 */ /* 0x000fc40000000048 */
[----:B------:R-:W-:Y:S01]  /*4870*/  PRMT R63, R206, 0x5432, R63 ;  /* 0x00005432ce3f7816 */ /* 0x000fe2000000003f */
[C---:B------:R-:W-:Y:S01]  /*4880*/  FFMA.FTZ R69, R65.reuse, R69, -R13 ;  /* 0x0000004541457223 */ /* 0x040fe2000001080d */
[----:B------:R-:W-:Y:S01]  /*4890*/  FFMA.FTZ R65, R65, R70, R71 ;  /* 0x0000004641417223 */ /* 0x000fe20000010047 */
[C---:B------:R-:W-:Y:S01]  /*48a0*/  LOP3.LUT R13, R14.reuse, 0xffff0000, RZ, 0xc0, !PT ;  /* 0xffff00000e0d7812 */ /* 0x040fe200078ec0ff */
[----:B------:R-:W-:Y:S01]  /*48b0*/  IMAD.U32 R70, R14, 0x10000, RZ ;  /* 0x000100000e467824 */ /* 0x000fe200078e00ff */
[C---:B------:R-:W-:Y:S01]  /*48c0*/  SHF.L.U32 R71, R68.reuse, 0x10, RZ ;  /* 0x0000001044477819 */ /* 0x040fe200000006ff */
[----:B------:R-:W-:Y:S01]  /*48d0*/  IMAD.U32 R72, R63, 0x10000, RZ ;  /* 0x000100003f487824 */ /* 0x000fe200078e00ff */
[C---:B------:R-:W-:Y:S01]  /*48e0*/  LOP3.LUT R14, R15.reuse, 0xffff0000, RZ, 0xc0, !PT ;  /* 0xffff00000f0e7812 */ /* 0x040fe200078ec0ff */
[----:B------:R-:W-:Y:S01]  /*48f0*/  IMAD.U32 R15, R15, 0x10000, RZ ;  /* 0x000100000f0f7824 */ /* 0x000fe200078e00ff */
[----:B------:R-:W-:Y:S01]  /*4900*/  LOP3.LUT R68, R68, 0xffff0000, RZ, 0xc0, !PT ;  /* 0xffff000044447812 */ /* 0x000fe200078ec0ff */
[C---:B------:R-:W-:Y:S01]  /*4910*/  FMUL.FTZ R73, R13.reuse, R71 ;  /* 0x000000470d497220 */ /* 0x040fe20000410000 */
[----:B------:R-:W-:Y:S01]  /*4920*/  FMUL.FTZ R13, R13, R72 ;  /* 0x000000480d0d7220 */ /* 0x000fe20000410000 */
[----:B------:R-:W-:-:S02]  /*4930*/  LOP3.LUT R63, R63, 0xffff0000, RZ, 0xc0, !PT ;  /* 0xffff00003f3f7812 */ /* 0x000fc400078ec0ff */
[----:B------:R-:W-:Y:S01]  /*4940*/  LOP3.LUT R12, R12, 0xffff0000, RZ, 0xc0, !PT ;  /* 0xffff00000c0c7812 */ /* 0x000fe200078ec0ff */
[C---:B------:R-:W-:Y:S01]  /*4950*/  FFMA.FTZ R73, R70.reuse, R72, -R73 ;  /* 0x0000004846497223 */ /* 0x040fe20000010849 */
[----:B------:R-:W-:Y:S01]  /*4960*/  FFMA.FTZ R13, R70, R71, R13 ;  /* 0x00000047460d7223 */ /* 0x000fe2000001000d */
[C---:B------:R-:W-:Y:S01]  /*4970*/  FMUL.FTZ R70, R14.reuse, R68 ;  /* 0x000000440e467220 */ /* 0x040fe20000410000 */
[-C--:B------:R-:W-:Y:S01]  /*4980*/  FMUL.FTZ R71, R14, R63.reuse ;  /* 0x0000003f0e477220 */ /* 0x080fe20000410000 */
[C---:B------:R-:W-:Y:S01]  /*4990*/  FMUL.FTZ R14, R12.reuse, R62 ;  /* 0x0000003e0c0e7220 */ /* 0x040fe20000410000 */
[----:B------:R-:W-:Y:S01]  /*49a0*/  FMUL.FTZ R12, R12, R64 ;  /* 0x000000400c0c7220 */ /* 0x000fe20000410000 */
[C---:B------:R-:W-:Y:S01]  /*49b0*/  FFMA.FTZ R70, R15.reuse, R63, -R70 ;  /* 0x0000003f0f467223 */ /* 0x040fe20000010846 */
[----:B------:R-:W-:Y:S01]  /*49c0*/  FFMA.FTZ R71, R15, R68, R71 ;  /* 0x000000440f477223 */ /* 0x000fe20000010047 */
[C---:B------:R-:W-:Y:S01]  /*49d0*/  FFMA.FTZ R14, R74.reuse, R64, -R14 ;  /* 0x000000404a0e7223 */ /* 0x040fe2000001080e */
[----:B------:R-:W-:Y:S01]  /*49e0*/  FFMA.FTZ R12, R74, R62, R12 ;  /* 0x0000003e4a0c7223 */ /* 0x000fe2000001000c */
[----:B------:R-:W-:-:S02]  /*49f0*/  F2FP.BF16.F32.PACK_AB R13, R13, R73 ;  /* 0x000000490d0d723e */ /* 0x000fc400000010ff */
[----:B------:R-:W-:Y:S02]  /*4a00*/  F2FP.BF16.F32.PACK_AB R70, R71, R70 ;  /* 0x000000464746723e */ /* 0x000fe400000010ff */
[----:B------:R-:W-:Y:S02]  /*4a10*/  F2FP.BF16.F32.PACK_AB R65, R65, R69 ;  /* 0x000000454141723e */ /* 0x000fe400000010ff */
[----:B------:R-:W-:Y:S01]  /*4a20*/  F2FP.BF16.F32.PACK_AB R12, R12, R14 ;  /* 0x0000000e0c0c723e */ /* 0x000fe200000010ff */
[----:B------:R-:W-:Y:S01]  /*4a30*/  IMAD.MOV.U32 R14, RZ, RZ, R13 ;  /* 0x000000ffff0e7224 */ /* 0x000fe200078e000d */
[----:B------:R-:W-:Y:S01]  /*4a40*/  MOV R13, R65 ;  /* 0x00000041000d7202 */ /* 0x000fe20000000f00 */
[----:B------:R-:W-:-:S07]  /*4a50*/  IMAD.MOV.U32 R15, RZ, RZ, R70 ;  /* 0x000000ffff0f7224 */ /* 0x000fce00078e0046 */
.L_x_489:
[----:B------:R-:W-:Y:S05]  /*4a60*/  BSYNC B3 ;  /* 0x0000000000037941 */ /* 0x000fea0003800000 */
.L_x_488:
[----:B----4-:R0:W-:Y:S02]  /*4a70*/  ST.E.128 desc[UR60][R66.64], R12 ;  /* 0x0000000c42007985 */ /* 0x0101e4000c101d3c */
.L_x_487:
[----:B------:R-:W-:Y:S05]  /*4a80*/  BSYNC B2 ;  /* 0x0000000000027941 */ /* 0x000fea0003800000 */
.L_x_486:
[----:B------:R-:W-:-:S13]  /*4a90*/  ISETP.NE.AND P4, PT, R103, RZ, PT ;  /* 0x000000ff6700720c */ /* 0x000fda0003f85270 */
        /* <DEDUP_REMOVED lines=9> */
[--C-:B------:R-:W-:Y:S02]  /*4b30*/  SHF.R.U64 R58, R60, 0x10, R61.reuse ;  /* 0x000000103c3a7819 */ /* 0x100fe4000000123d */
[----:B------:R-:W-:Y:S01]  /*4b40*/  SHF.R.U32.HI R64, RZ, 0x10, R61 ;  /* 0x00000010ff407819 */ /* 0x000fe2000001163d */
[----:B------:R-:W-:Y:S01]  /*4b50*/  IMAD.U32 R61, R14, 0x10000, RZ ;  /* 0x000100000e3d7824 */ /* 0x000fe200078e00ff */
[----:B------:R-:W-:Y:S02]  /*4b60*/  SHF.R.U32.HI R59, RZ, 0x10, R59 ;  /* 0x00000010ff3b7819 */ /* 0x000fe4000001163b */
[C---:B------:R-:W-:Y:S02]  /*4b70*/  PRMT R58, R205.reuse, 0x5410, R58 ;  /* 0x00005410cd3a7816 */ /* 0x040fe4000000003a */
[----:B------:R-:W-:Y:S01]  /*4b80*/  PRMT R205, R205, 0x5432, R64 ;  /* 0x00005432cdcd7816 */ /* 0x000fe20000000040 */
[----:B------:R-:W-:Y:S01]  /*4b90*/  IMAD.U32 R64, R13, 0x10000, RZ ;  /* 0x000100000d407824 */ /* 0x000fe200078e00ff */
[----:B------:R-:W-:-:S02]  /*4ba0*/  PRMT R11, R204, 0x5410, R11 ;  /* 0x00005410cc0b7816 */ /* 0x000fc4000000000b */
[----:B------:R-:W-:Y:S01]  /*4bb0*/  PRMT R59, R204, 0x5432, R59 ;  /* 0x00005432cc3b7816 */ /* 0x000fe2000000003b */
[----:B------:R-:W-:Y:S01]  /*4bc0*/  IMAD.U32 R67, R205, 0x10000, RZ ;  /* 0x00010000cd437824 */ /* 0x000fe200078e00ff */
[----:B------:R-:W-:Y:S02]  /*4bd0*/  LOP3.LUT R70, R13, 0xffff0000, RZ, 0xc0, !PT ;  /* 0xffff00000d467812 */ /* 0x000fe400078ec0ff */
[----:B------:R-:W-:Y:S01]  /*4be0*/  LOP3.LUT R14, R14, 0xffff0000, RZ, 0xc0, !PT ;  /* 0xffff00000e0e7812 */ /* 0x000fe200078ec0ff */
[----:B------:R-:W-:Y:S01]  /*4bf0*/  IMAD.U32 R68, R59, 0x10000, RZ ;  /* 0x000100003b447824 */ /* 0x000fe200078e00ff */
[C---:B------:R-:W-:Y:S01]  /*4c00*/  LOP3.LUT R13, R58.reuse, 0xffff0000, RZ, 0xc0, !PT ;  /* 0xffff00003a0d7812 */ /* 0x040fe200078ec0ff */
[----:B------:R-:W-:Y:S01]  /*4c10*/  IMAD.U32 R58, R58, 0x10000, RZ ;  /* 0x000100003a3a7824 */ /* 0x000fe200078e00ff */
[----:B------:R-:W-:Y:S01]  /*4c20*/  LOP3.LUT R65, R11, 0xffff0000, RZ, 0xc0, !PT ;  /* 0xffff00000b417812 */ /* 0x000fe200078ec0ff */
[----:B------:R-:W-:Y:S01]  /*4c30*/  FMUL.FTZ R71, R14, R67 ;  /* 0x000000430e477220 */ /* 0x000fe20000410000 */
[----:B------:R-:W-:Y:S01]  /*4c40*/  LOP3.LUT R60, R15, 0xffff0000, RZ, 0xc0, !PT ;  /* 0xffff00000f3c7812 */ /* 0x000fe200078ec0ff */
[----:B------:R-:W-:Y:S01]  /*4c50*/  FMUL.FTZ R69, R70, R13 ;  /* 0x0000000d46457220 */ /* 0x000fe20000410000 */
[-C--:B------:R-:W-:Y:S01]  /*4c60*/  FMUL.FTZ R14, R14, R68.reuse ;  /* 0x000000440e0e7220 */ /* 0x080fe20000410000 */
[----:B------:R-:W-:Y:S01]  /*4c70*/  FMUL.FTZ R70, R70, R65 ;  /* 0x0000004146467220 */ /* 0x000fe20000410000 */
[----:B------:R-:W-:Y:S01]  /*4c80*/  LOP3.LUT R205, R205, 0xffff0000, RZ, 0xc0, !PT ;  /* 0xffff0000cdcd7812 */ /* 0x000fe200078ec0ff */
[----:B------:R-:W-:Y:S01]  /*4c90*/  IMAD.U32 R11, R11, 0x10000, RZ ;  /* 0x000100000b0b7824 */ /* 0x000fe200078e00ff */
[----:B------:R-:W-:Y:S01]  /*4ca0*/  LOP3.LUT R59, R59, 0xffff0000, RZ, 0xc0, !PT ;  /* 0xffff00003b3b7812 */ /* 0x000fe200078ec0ff */
[----:B------:R-:W-:Y:S01]  /*4cb0*/  FFMA.FTZ R70, R64, R13, R70 ;  /* 0x0000000d40467223 */ /* 0x000fe20000010046 */
[----:B------:R-:W-:Y:S01]  /*4cc0*/  LOP3.LUT R12, R12, 0xffff0000, RZ, 0xc0, !PT ;  /* 0xffff00000c0c7812 */ /* 0x000fe200078ec0ff */
[C---:B------:R-:W-:Y:S01]  /*4cd0*/  FFMA.FTZ R71, R61.reuse, R68, -R71 ;  /* 0x000000443d477223 */ /* 0x040fe20000010847 */
[----:B------:R-:W-:Y:S01]  /*4ce0*/  FFMA.FTZ R14, R61, R67, R14 ;  /* 0x000000433d0e7223 */ /* 0x000fe2000001000e */
[C---:B------:R-:W-:Y:S01]  /*4cf0*/  FMUL.FTZ R13, R60.reuse, R205 ;  /* 0x000000cd3c0d7220 */ /* 0x040fe20000410000 */
[----:B------:R-:W-:Y:S01]  /*4d00*/  FMUL.FTZ R61, R60, R59 ;  /* 0x0000003b3c3d7220 */ /* 0x000fe20000410000 */
[----:B------:R-:W-:-:S02]  /*4d10*/  IMAD.U32 R15, R15, 0x10000, RZ ;  /* 0x000100000f0f7824 */ /* 0x000fc400078e00ff */
[-C--:B------:R-:W-:Y:S01]  /*4d20*/  FMUL.FTZ R60, R12, R58.reuse ;  /* 0x0000003a0c3c7220 */ /* 0x080fe20000410000 */
[----:B------:R-:W-:Y:S01]  /*4d30*/  FFMA.FTZ R69, R64, R65, -R69 ;  /* 0x0000004140457223 */ /* 0x000fe20000010845 */
[----:B------:R-:W-:Y:S01]  /*4d40*/  FMUL.FTZ R12, R12, R11 ;  /* 0x0000000b0c0c7220 */ /* 0x000fe20000410000 */
[C---:B------:R-:W-:Y:S01]  /*4d50*/  FFMA.FTZ R13, R15.reuse, R59, -R13 ;  /* 0x0000003b0f0d7223 */ /* 0x040fe2000001080d */
[----:B------:R-:W-:Y:S01]  /*4d60*/  FFMA.FTZ R64, R15, R205, R61 ;  /* 0x000000cd0f407223 */ /* 0x000fe2000001003d */
[C---:B------:R-:W-:Y:S01]  /*4d70*/  FFMA.FTZ R60, R66.reuse, R11, -R60 ;  /* 0x0000000b423c7223 */ /* 0x040fe2000001083c */
[----:B------:R-:W-:Y:S01]  /*4d80*/  FFMA.FTZ R11, R66, R58, R12 ;  /* 0x0000003a420b7223 */ /* 0x000fe2000001000c */
[----:B------:R-:W-:Y:S02]  /*4d90*/  F2FP.BF16.F32.PACK_AB R69, R70, R69 ;  /* 0x000000454645723e */ /* 0x000fe400000010ff */
[----:B------:R-:W-:Y:S02]  /*4da0*/  F2FP.BF16.F32.PACK_AB R15, R64, R13 ;  /* 0x0000000d400f723e */ /* 0x000fe400000010ff */
[----:B------:R-:W-:-:S02]  /*4db0*/  F2FP.BF16.F32.PACK_AB R14, R14, R71 ;  /* 0x000000470e0e723e */ /* 0x000fc400000010ff */
[----:B------:R-:W-:Y:S02]  /*4dc0*/  F2FP.BF16.F32.PACK_AB R12, R11, R60 ;  /* 0x0000003c0b0c723e */ /* 0x000fe400000010ff */
[----:B------:R-:W-:-:S07]  /*4dd0*/  MOV R13, R69 ;  /* 0x00000045000d7202 */ /* 0x000fce0000000f00 */
.L_x_491:
[----:B------:R-:W-:Y:S05]  /*4de0*/  BSYNC B2 ;  /* 0x0000000000027941 */ /* 0x000fea0003800000 */
.L_x_490:
[----:B----4-:R0:W-:Y:S02]  /*4df0*/  ST.E.128 desc[UR60][R62.64], R12 ;  /* 0x0000000c3e007985 */ /* 0x0101e4000c101d3c */
.L_x_469:
[----:B------:R-:W-:Y:S05]  /*4e00*/  BSYNC B1 ;  /* 0x0000000000017941 */ /* 0x000fea0003800000 */
.L_x_468:
[----:B------:R-:W-:-:S03]  /*4e10*/  UMOV UR4, 0xffffffff ;  /* 0xffffffff00047882 */ /* 0x000fc60000000000 */
[----:B------:R-:W-:Y:S05]  /*4e20*/  BRA.DIV UR4, `(.L_x_492) ;  /* 0x000001a604847947 */ /* 0x000fea000b800000 */
[----:B-1----:R-:W1:Y:S04]  /*4e30*/  SHFL.IDX PT, R118, R118, 0x1, 0x1c1f ;  /* 0x003c1f0076767f89 */ /* 0x002e6800000e0000 */
[----:B------:R-:W0:Y:S02]  /*4e40*/  SHFL.IDX PT, R119, R119, 0x1, 0x1c1f ;  /* 0x003c1f0077777f89 */ /* 0x000e2400000e0000 */
.L_x_794:
[----:B------:R-:W-:Y:S05]  /*4e50*/  @P5 BRA `(.L_x_493) ;  /* 0x0000005800285947 */ /* 0x000fea0003800000 */
[----:B------:R-:W-:Y:S01]  /*4e60*/  ISETP.NE.AND P4, PT, R10, RZ, PT ;  /* 0x000000ff0a00720c */ /* 0x000fe20003f85270 */
[----:B------:R-:W-:-:S12]  /*4e70*/  BSSY B1, `(.L_x_494) ;  /* 0x0000037000017945 */ /* 0x000fd80003800000 */
[----:B------:R-:W-:Y:S05]  /*4e80*/  @!P4 BRA `(.L_x_495) ;  /* 0x0000000000d4c947 */ /* 0x000fea0003800000 */
[----:B0---4-:R0:W4:Y:S01]  /*4e90*/  LDS.128 R12, [R33+0x2000] ;  /* 0x00200000210c7984 */ /* 0x0111220000000c00 */
[----:B------:R-:W-:Y:S01]  /*4ea0*/  ISETP.GE.AND P5, PT, R160, R128, PT ;  /* 0x00000080a000720c */ /* 0x000fe20003fa6270 */
[----:B------:R-:W-:Y:S01]  /*4eb0*/  BSSY B2, `(.L_x_496) ;  /* 0x0000031000027945 */ /* 0x000fe20003800000 */
[----:B------:R-:W-:-:S04]  /*4ec0*/  LEA R58, P4, R16, R119, 0x1 ;  /* 0x00000077103a7211 */ /* 0x000fc800078808ff */
[----:B-1----:R-:W-:-:S07]  /*4ed0*/  LEA.HI.X R59, R16, R118, R17, 0x1, P4 ;  /* 0x00000076103b7211 */ /* 0x002fce00020f0c11 */
[----:B0-----:R-:W-:Y:S05]  /*4ee0*/  @P5 BRA `(.L_x_497) ;  /* 0x0000000000b45947 */ /* 0x001fea0003800000 */
[----:B------:R-:W-:Y:S02]  /*4ef0*/  SHF.R.U64 R56, R56, 0x10, R57 ;  /* 0x0000001038387819 */ /* 0x000fe40000001239 */
[----:B------:R-:W-:Y:S01]  /*4f00*/  SHF.R.U64 R64, R54, 0x10, R55 ;  /* 0x0000001036407819 */ /* 0x000fe20000001237 */
[----:B----4-:R-:W-:Y:S01]  /*4f10*/  IMAD.U32 R54, R14, 0x10000, RZ ;  /* 0x000100000e367824 */ /* 0x010fe200078e00ff */
[----:B------:R-:W-:Y:S02]  /*4f20*/  SHF.R.U32.HI R60, RZ, 0x10, R57 ;  /* 0x00000010ff3c7819 */ /* 0x000fe40000011639 */
[----:B------:R-:W-:Y:S02]  /*4f30*/  SHF.R.U32.HI R62, RZ, 0x10, R55 ;  /* 0x00000010ff3e7819 */ /* 0x000fe40000011637 */
[----:B------:R-:W-:Y:S02]  /*4f40*/  PRMT R56, R203, 0x5410, R56 ;  /* 0x00005410cb387816 */ /* 0x000fe40000000038 */
[----:B------:R-:W-:-:S02]  /*4f50*/  PRMT R55, R159, 0x5410, R64 ;  /* 0x000054109f377816 */ /* 0x000fc40000000040 */
[----:B------:R-:W-:Y:S02]  /*4f60*/  PRMT R203, R203, 0x5432, R60 ;  /* 0x00005432cbcb7816 */ /* 0x000fe4000000003c */
[----:B------:R-:W-:Y:S01]  /*4f70*/  PRMT R159, R159, 0x5432, R62 ;  /* 0x000054329f9f7816 */ /* 0x000fe2000000003e */
[----:B------:R-:W-:Y:S01]  /*4f80*/  IMAD.U32 R62, R13, 0x10000, RZ ;  /* 0x000100000d3e7824 */ /* 0x000fe200078e00ff */
[----:B---3--:R-:W-:Y:S01]  /*4f90*/  LOP3.LUT R11, R14, 0xffff0000, RZ, 0xc0, !PT ;  /* 0xffff00000e0b7812 */ /* 0x008fe200078ec0ff */
[----:B------:R-:W-:Y:S01]  /*4fa0*/  IMAD.U32 R57, R203, 0x10000, RZ ;  /* 0x00010000cb397824 */ /* 0x000fe200078e00ff */
[----:B------:R-:W-:Y:S01]  /*4fb0*/  LOP3.LUT R61, R13, 0xffff0000, RZ, 0xc0, !PT ;  /* 0xffff00000d3d7812 */ /* 0x000fe200078ec0ff */
[----:B------:R-:W-:Y:S01]  /*4fc0*/  IMAD.U32 R60, R159, 0x10000, RZ ;  /* 0x000100009f3c7824 */ /* 0x000fe200078e00ff */
[----:B------:R-:W-:Y:S01]  /*4fd0*/  LOP3.LUT R64, R56, 0xffff0000, RZ, 0xc0, !PT ;  /* 0xffff000038407812 */ /* 0x000fe200078ec0ff */
[----:B------:R-:W-:Y:S01]  /*4fe0*/  FMUL.FTZ R67, R11, R57 ;  /* 0x000000390b437220 */ /* 0x000fe20000410000 */
[----:B------:R-:W-:Y:S01]  /*4ff0*/  LOP3.LUT R63, R55, 0xffff0000, RZ, 0xc0, !PT ;  /* 0xffff0000373f7812 */ /* 0x000fe200078ec0ff */
[----:B------:R-:W-:Y:S01]  /*5000*/  IMAD.U32 R13, R12, 0x10000, RZ ;  /* 0x000100000c0d7824 */ /* 0x000fe200078e00ff */
[----:B------:R-:W-:Y:S01]  /*5010*/  LOP3.LUT R14, R15, 0xffff0000, RZ, 0xc0, !PT ;  /* 0xffff00000f0e7812 */ /* 0x000fe200078ec0ff */
[----:B------:R-:W-:Y:S01]  /*5020*/  FMUL.FTZ R65, R61, R64 ;  /* 0x000000403d417220 */ /* 0x000fe20000410000 */
[----:B------:R-:W-:Y:S01]  /*5030*/  FMUL.FTZ R11, R11, R60 ;  /* 0x0000003c0b0b7220 */ /* 0x000fe20000410000 */
[-C--:B------:R-:W-:Y:S01]  /*5040*/  FMUL.FTZ R61, R61, R63.reuse ;  /* 0x0000003f3d3d7220 */ /* 0x080fe20000410000 */
[----:B------:R-:W-:Y:S01]  /*5050*/  LOP3.LUT R203, R203, 0xffff0000, RZ, 0xc0, !PT ;  /* 0xffff0000cbcb7812 */ /* 0x000fe200078ec0ff */
[----:B------:R-:W-:Y:S01]  /*5060*/  IMAD.U32 R56, R56, 0x10000, RZ ;  /* 0x0001000038387824 */ /* 0x000fe200078e00ff */
[----:B------:R-:W-:Y:S01]  /*5070*/  LOP3.LUT R159, R159, 0xffff0000, RZ, 0xc0, !PT ;  /* 0xffff00009f9f7812 */ /* 0x000fe200078ec0ff */
[----:B------:R-:W-:Y:S01]  /*5080*/  IMAD.U32 R55, R55, 0x10000, RZ ;  /* 0x0001000037377824 */ /* 0x000fe200078e00ff */
[----:B------:R-:W-:Y:S01]  /*5090*/  LOP3.LUT R12, R12, 0xffff0000, RZ, 0xc0, !PT ;  /* 0xffff00000c0c7812 */ /* 0x000fe200078ec0ff */
[C---:B------:R-:W-:Y:S01]  /*50a0*/  FFMA.FTZ R63, R62.reuse, R63, -R65 ;  /* 0x0000003f3e3f7223 */ /* 0x040fe20000010841 */
[----:B------:R-:W-:Y:S01]  /*50b0*/  FFMA.FTZ R62, R62, R64, R61 ;  /* 0x000000403e3e7223 */ /* 0x000fe2000001003d */
[C---:B------:R-:W-:Y:S01]  /*50c0*/  FFMA.FTZ R60, R54.reuse, R60, -R67 ;  /* 0x0000003c363c7223 */ /* 0x040fe20000010843 */
[----:B------:R-:W-:Y:S01]  /*50d0*/  FFMA.FTZ R57, R54, R57, R11 ;  /* 0x0000003936397223 */ /* 0x000fe2000001000b */
[C---:B------:R-:W-:Y:S01]  /*50e0*/  FMUL.FTZ R54, R14.reuse, R203 ;  /* 0x000000cb0e367220 */ /* 0x040fe20000410000 */
[----:B------:R-:W-:Y:S01]  /*50f0*/  FMUL.FTZ R64, R14, R159 ;  /* 0x0000009f0e407220 */ /* 0x000fe20000410000 */
[----:B------:R-:W-:-:S02]  /*5100*/  IMAD.U32 R15, R15, 0x10000, RZ ;  /* 0x000100000f0f7824 */ /* 0x000fc400078e00ff */
[C---:B------:R-:W-:Y:S01]  /*5110*/  FMUL.FTZ R14, R12.reuse, R56 ;  /* 0x000000380c0e7220 */ /* 0x040fe20000410000 */
[----:B------:R-:W-:Y:S01]  /*5120*/  FMUL.FTZ R11, R12, R55 ;  /* 0x000000370c0b7220 */ /* 0x000fe20000410000 */
[----:B------:R-:W-:Y:S01]  /*5130*/  F2FP.BF16.F32.PACK_AB R60, R57, R60 ;  /* 0x0000003c393c723e */ /* 0x000fe200000010ff */
[----:B------:R-:W-:Y:S01]  /*5140*/  FFMA.FTZ R54, R15, R159, -R54 ;  /* 0x0000009f0f367223 */ /* 0x000fe20000010836 */
[C---:B------:R-:W-:Y:S01]  /*5150*/  FFMA.FTZ R14, R13.reuse, R55, -R14 ;  /* 0x000000370d0e7223 */ /* 0x040fe2000001080e */
[----:B------:R-:W-:Y:S01]  /*5160*/  FFMA.FTZ R11, R13, R56, R11 ;  /* 0x000000380d0b7223 */ /* 0x000fe2000001000b */
[----:B------:R-:W-:Y:S01]  /*5170*/  FFMA.FTZ R15, R15, R203, R64 ;  /* 0x000000cb0f0f7223 */ /* 0x000fe20000010040 */
[----:B------:R-:W-:-:S03]  /*5180*/  F2FP.BF16.F32.PACK_AB R13, R62, R63 ;  /* 0x0000003f3e0d723e */ /* 0x000fc600000010ff */
[----:B------:R-:W-:Y:S02]  /*5190*/  F2FP.BF16.F32.PACK_AB R12, R11, R14 ;  /* 0x0000000e0b0c723e */ /* 0x000fe400000010ff */
[----:B------:R-:W-:Y:S02]  /*51a0*/  F2FP.BF16.F32.PACK_AB R15, R15, R54 ;  /* 0x000000360f0f723e */ /* 0x000fe400000010ff */
[----:B------:R-:W-:-:S07]  /*51b0*/  MOV R14, R60 ;  /* 0x0000003c000e7202 */ /* 0x000fce0000000f00 */
.L_x_497:
[----:B------:R-:W-:Y:S05]  /*51c0*/  BSYNC B2 ;  /* 0x0000000000027941 */ /* 0x000fea0003800000 */
.L_x_496:
[----:B----4-:R0:W-:Y:S02]  /*51d0*/  ST.E.128 desc[UR60][R58.64], R12 ;  /* 0x0000000c3a007985 */ /* 0x0101e4000c101d3c */
.L_x_495:
[----:B------:R-:W-:Y:S05]  /*51e0*/  BSYNC B1 ;  /* 0x0000000000017941 */ /* 0x000fea0003800000 */
.L_x_494:
[----:B------:R-:W-:Y:S01]  /*51f0*/  ISETP.NE.AND P4, PT, R27, RZ, PT ;  /* 0x000000ff1b00720c */ /* 0x000fe20003f85270 */
[----:B------:R-:W-:-:S12]  /*5200*/  BSSY B1, `(.L_x_498) ;  /* 0x0000038000017945 */ /* 0x000fd80003800000 */
[----:B------:R-:W-:Y:S05]  /*5210*/  @!P4 BRA `(.L_x_499) ;  /* 0x0000000000d8c947 */ /* 0x000fea0003800000 */
[----:B0---4-:R0:W4:Y:S01]  /*5220*/  LDS.128 R12, [R32+0x2000] ;  /* 0x00200000200c7984 */ /* 0x0111220000000c00 */
[----:B------:R-:W-:Y:S01]  /*5230*/  ISETP.GE.AND P4, PT, R169, R128, PT ;  /* 0x00000080a900720c */ /* 0x000fe20003f86270 */
[----:B---3--:R-:W-:Y:S01]  /*5240*/  IMAD.SHL.U32 R11, R162, 0x8, RZ ;  /* 0x00000008a20b7824 */ /* 0x008fe200078e00ff */
[----:B------:R-:W-:Y:S01]  /*5250*/  BSSY B2, `(.L_x_500) ;  /* 0x0000031000027945 */ /* 0x000fe20003800000 */
[----:B------:R-:W-:Y:S02]  /*5260*/  IMAD.MOV.U32 R54, RZ, RZ, R119 ;  /* 0x000000ffff367224 */ /* 0x000fe400078e0077 */
[----:B-1----:R-:W-:Y:S02]  /*5270*/  IMAD.MOV.U32 R55, RZ, RZ, R118 ;  /* 0x000000ffff377224 */ /* 0x002fe400078e0076 */
[----:B------:R-:W-:-:S06]  /*5280*/  IMAD.WIDE R54, R11, 0x2, R54 ;  /* 0x000000020b367825 */ /* 0x000fcc00078e0236 */
[----:B0-----:R-:W-:Y:S05]  /*5290*/  @P4 BRA `(.L_x_501) ;  /* 0x0000000000b04947 */ /* 0x001fea0003800000 */
[--C-:B------:R-:W-:Y:S01]  /*52a0*/  SHF.R.U64 R58, R50, 0x10, R51.reuse ;  /* 0x00000010323a7819 */ /* 0x100fe20000001233 */
[----:B----4-:R-:W-:Y:S01]  /*52b0*/  IMAD.U32 R50, R14, 0x10000, RZ ;  /* 0x000100000e327824 */ /* 0x010fe200078e00ff */
[----:B------:R-:W-:Y:S02]  /*52c0*/  SHF.R.U32.HI R56, RZ, 0x10, R51 ;  /* 0x00000010ff387819 */ /* 0x000fe40000011633 */
[----:B------:R-:W-:Y:S02]  /*52d0*/  SHF.R.U64 R57, R52, 0x10, R53 ;  /* 0x0000001034397819 */ /* 0x000fe40000001235 */
[----:B------:R-:W-:Y:S01]  /*52e0*/  LOP3.LUT R51, R14, 0xffff0000, RZ, 0xc0, !PT ;  /* 0xffff00000e337812 */ /* 0x000fe200078ec0ff */
[C---:B------:R-:W-:Y:S01]  /*52f0*/  IMAD.U32 R14, R15.reuse, 0x10000, RZ ;  /* 0x000100000f0e7824 */ /* 0x040fe200078e00ff */
[----:B------:R-:W-:Y:S02]  /*5300*/  LOP3.LUT R11, R15, 0xffff0000, RZ, 0xc0, !PT ;  /* 0xffff00000f0b7812 */ /* 0x000fe400078ec0ff */
[----:B------:R-:W-:-:S02]  /*5310*/  PRMT R15, R157, 0x5410, R58 ;  /* 0x000054109d0f7816 */ /* 0x000fc4000000003a */
[----:B------:R-:W-:Y:S02]  /*5320*/  SHF.R.U32.HI R53, RZ, 0x10, R53 ;  /* 0x00000010ff357819 */ /* 0x000fe40000011635 */
[----:B------:R-:W-:Y:S02]  /*5330*/  PRMT R157, R157, 0x5432, R56 ;  /* 0x000054329d9d7816 */ /* 0x000fe40000000038 */
[C---:B------:R-:W-:Y:S01]  /*5340*/  PRMT R56, R158.reuse, 0x5410, R57 ;  /* 0x000054109e387816 */ /* 0x040fe20000000039 */
[C---:B------:R-:W-:Y:S01]  /*5350*/  IMAD.U32 R57, R13.reuse, 0x10000, RZ ;  /* 0x000100000d397824 */ /* 0x040fe200078e00ff */
[----:B------:R-:W-:Y:S02]  /*5360*/  PRMT R158, R158, 0x5432, R53 ;  /* 0x000054329e9e7816 */ /* 0x000fe40000000035 */
[----:B------:R-:W-:Y:S01]  /*5370*/  LOP3.LUT R53, R13, 0xffff0000, RZ, 0xc0, !PT ;  /* 0xffff00000d357812 */ /* 0x000fe200078ec0ff */
[----:B------:R-:W-:Y:S01]  /*5380*/  IMAD.U32 R13, R12, 0x10000, RZ ;  /* 0x000100000c0d7824 */ /* 0x000fe200078e00ff */
[----:B------:R-:W-:Y:S01]  /*5390*/  LOP3.LUT R60, R56, 0xffff0000, RZ, 0xc0, !PT ;  /* 0xffff0000383c7812 */ /* 0x000fe200078ec0ff */
[----:B------:R-:W-:Y:S01]  /*53a0*/  IMAD.U32 R52, R158, 0x10000, RZ ;  /* 0x000100009e347824 */ /* 0x000fe200078e00ff */
[----:B------:R-:W-:-:S02]  /*53b0*/  LOP3.LUT R58, R15, 0xffff0000, RZ, 0xc0, !PT ;  /* 0xffff00000f3a7812 */ /* 0x000fc400078ec0ff */
[----:B------:R-:W-:Y:S01]  /*53c0*/  SHF.L.U32 R59, R157, 0x10, RZ ;  /* 0x000000109d3b7819 */ /* 0x000fe200000006ff */
[C---:B------:R-:W-:Y:S01]  /*53d0*/  FMUL.FTZ R62, R53.reuse, R60 ;  /* 0x0000003c353e7220 */ /* 0x040fe20000410000 */
[----:B------:R-:W-:Y:S01]  /*53e0*/  LOP3.LUT R158, R158, 0xffff0000, RZ, 0xc0, !PT ;  /* 0xffff00009e9e7812 */ /* 0x000fe200078ec0ff */
[-C--:B------:R-:W-:Y:S01]  /*53f0*/  FMUL.FTZ R61, R53, R58.reuse ;  /* 0x0000003a353d7220 */ /* 0x080fe20000410000 */
[----:B------:R-:W-:Y:S01]  /*5400*/  LOP3.LUT R53, R12, 0xffff0000, RZ, 0xc0, !PT ;  /* 0xffff00000c357812 */ /* 0x000fe200078ec0ff */
[----:B------:R-:W-:Y:S01]  /*5410*/  FFMA.FTZ R12, R57, R58, -R62 ;  /* 0x0000003a390c7223 */ /* 0x000fe2000001083e */
[----:B------:R-:W-:Y:S01]  /*5420*/  FMUL.FTZ R63, R51, R52 ;  /* 0x00000034333f7220 */ /* 0x000fe20000410000 */
[----:B------:R-:W-:Y:S01]  /*5430*/  FFMA.FTZ R57, R57, R60, R61 ;  /* 0x0000003c39397223 */ /* 0x000fe2000001003d */
[----:B------:R-:W-:Y:S01]  /*5440*/  FMUL.FTZ R61, R51, R59 ;  /* 0x0000003b333d7220 */ /* 0x000fe20000410000 */
[----:B------:R-:W-:Y:S01]  /*5450*/  LOP3.LUT R157, R157, 0xffff0000, RZ, 0xc0, !PT ;  /* 0xffff00009d9d7812 */ /* 0x000fe200078ec0ff */
[----:B------:R-:W-:-:S02]  /*5460*/  IMAD.U32 R58, R56, 0x10000, RZ ;  /* 0x00010000383a7824 */ /* 0x000fc400078e00ff */
[C---:B------:R-:W-:Y:S01]  /*5470*/  FFMA.FTZ R51, R50.reuse, R59, -R63 ;  /* 0x0000003b32337223 */ /* 0x040fe2000001083f */
[----:B------:R-:W-:Y:S02]  /*5480*/  IMAD.U32 R56, R15, 0x10000, RZ ;  /* 0x000100000f387824 */ /* 0x000fe400078e00ff */
        /* <DEDUP_REMOVED lines=12> */
[----:B------:R-:W-:-:S07]  /*5550*/  F2FP.BF16.F32.PACK_AB R12, R53, R50 ;  /* 0x00000032350c723e */ /* 0x000fce00000010ff */
.L_x_501:
[----:B------:R-:W-:Y:S05]  /*5560*/  BSYNC B2 ;  /* 0x0000000000027941 */ /* 0x000fea0003800000 */
.L_x_500:
[----:B----4-:R0:W-:Y:S02]  /*5570*/  ST.E.128 desc[UR60][R54.64], R12 ;  /* 0x0000000c36007985 */ /* 0x0101e4000c101d3c */
.L_x_499:
[----:B------:R-:W-:Y:S05]  /*5580*/  BSYNC B1 ;  /* 0x0000000000017941 */ /* 0x000fea0003800000 */
.L_x_498:
        /* <DEDUP_REMOVED lines=11> */
[----:B------:R-:W-:Y:S02]  /*5640*/  SHF.R.U64 R53, R48, 0x10, R49 ;  /* 0x0000001030357819 */ /* 0x000fe40000001231 */
[--C-:B------:R-:W-:Y:S01]  /*5650*/  SHF.R.U64 R57, R46, 0x10, R47.reuse ;  /* 0x000000102e397819 */ /* 0x100fe2000000122f */
[----:B----4-:R-:W-:Y:S01]  /*5660*/  IMAD.U32 R46, R14, 0x10000, RZ ;  /* 0x000100000e2e7824 */ /* 0x010fe200078e00ff */
[----:B------:R-:W-:Y:S02]  /*5670*/  SHF.R.U32.HI R55, RZ, 0x10, R47 ;  /* 0x00000010ff377819 */ /* 0x000fe4000001162f */
[----:B------:R-:W-:Y:S02]  /*5680*/  SHF.R.U32.HI R47, RZ, 0x10, R49 ;  /* 0x00000010ff2f7819 */ /* 0x000fe40000011631 */
[----:B------:R-:W-:Y:S02]  /*5690*/  PRMT R54, R156, 0x5410, R53 ;  /* 0x000054109c367816 */ /* 0x000fe40000000035 */
[----:B------:R-:W-:-:S02]  /*56a0*/  PRMT R49, R150, 0x5410, R57 ;  /* 0x0000541096317816 */ /* 0x000fc40000000039 */
[----:B------:R-:W-:Y:S02]  /*56b0*/  PRMT R156, R156, 0x5432, R47 ;  /* 0x000054329c9c7816 */ /* 0x000fe4000000002f */
[----:B------:R-:W-:Y:S02]  /*56c0*/  LOP3.LUT R47, R13, 0xffff0000, RZ, 0xc0, !PT ;  /* 0xffff00000d2f7812 */ /* 0x000fe400078ec0ff */
[C---:B------:R-:W-:Y:S01]  /*56d0*/  LOP3.LUT R56, R54.reuse, 0xffff0000, RZ, 0xc0, !PT ;  /* 0xffff000036387812 */ /* 0x040fe200078ec0ff */
[----:B------:R-:W-:Y:S01]  /*56e0*/  IMAD.U32 R54, R54, 0x10000, RZ ;  /* 0x0001000036367824 */ /* 0x000fe200078e00ff */
[C---:B------:R-:W-:Y:S01]  /*56f0*/  LOP3.LUT R52, R49.reuse, 0xffff0000, RZ, 0xc0, !PT ;  /* 0xffff000031347812 */ /* 0x040fe200078ec0ff */
[----:B------:R-:W-:Y:S01]  /*5700*/  IMAD.U32 R49, R49, 0x10000, RZ ;  /* 0x0001000031317824 */ /* 0x000fe200078e00ff */
[----:B------:R-:W-:Y:S01]  /*5710*/  PRMT R150, R150, 0x5432, R55 ;  /* 0x0000543296967816 */ /* 0x000fe20000000037 */
[----:B------:R-:W-:Y:S01]  /*5720*/  FMUL.FTZ R58, R47, R56 ;  /* 0x000000382f3a7220 */ /* 0x000fe20000410000 */
[----:B------:R-:W-:Y:S01]  /*5730*/  LOP3.LUT R48, R14, 0xffff0000, RZ, 0xc0, !PT ;  /* 0xffff00000e307812 */ /* 0x000fe200078ec0ff */
[C---:B------:R-:W-:Y:S01]  /*5740*/  IMAD.U32 R14, R15.reuse, 0x10000, RZ ;  /* 0x000100000f0e7824 */ /* 0x040fe200078e00ff */
[----:B------:R-:W-:Y:S01]  /*5750*/  LOP3.LUT R11, R15, 0xffff0000, RZ, 0xc0, !PT ;  /* 0xffff00000f0b7812 */ /* 0x000fe200078ec0ff */
[----:B------:R-:W-:-:S02]  /*5760*/  IMAD.U32 R15, R13, 0x10000, RZ ;  /* 0x000100000d0f7824 */ /* 0x000fc400078e00ff */
[-C--:B------:R-:W-:Y:S01]  /*5770*/  FMUL.FTZ R47, R47, R52.reuse ;  /* 0x000000342f2f7220 */ /* 0x080fe20000410000 */
[----:B------:R-:W-:Y:S01]  /*5780*/  IMAD.U32 R53, R150, 0x10000, RZ ;  /* 0x0001000096357824 */ /* 0x000fe200078e00ff */
[----:B------:R-:W-:Y:S01]  /*5790*/  SHF.L.U32 R13, R12, 0x10, RZ ;  /* 0x000000100c0d7819 */ /* 0x000fe200000006ff */
[----:B------:R-:W-:Y:S02]  /*57a0*/  IMAD.U32 R55, R156, 0x10000, RZ ;  /* 0x000100009c377824 */ /* 0x000fe400078e00ff */
[C---:B------:R-:W-:Y:S01]  /*57b0*/  FFMA.FTZ R58, R15.reuse, R52, -R58 ;  /* 0x000000340f3a7223 */ /* 0x040fe2000001083a */
[----:B------:R-:W-:Y:S01]  /*57c0*/  FFMA.FTZ R47, R15, R56, R47 ;  /* 0x000000380f2f7223 */ /* 0x000fe2000001002f */
[----:B------:R-:W-:Y:S01]  /*57d0*/  FMUL.FTZ R15, R48, R53 ;  /* 0x00000035300f7220 */ /* 0x000fe20000410000 */
[----:B------:R-:W-:Y:S01]  /*57e0*/  LOP3.LUT R156, R156, 0xffff0000, RZ, 0xc0, !PT ;  /* 0xffff00009c9c7812 */ /* 0x000fe200078ec0ff */
[-C--:B------:R-:W-:Y:S01]  /*57f0*/  FMUL.FTZ R57, R48, R55.reuse ;  /* 0x0000003730397220 */ /* 0x080fe20000410000 */
[----:B------:R-:W-:Y:S01]  /*5800*/  LOP3.LUT R150, R150, 0xffff0000, RZ, 0xc0, !PT ;  /* 0xffff000096967812 */ /* 0x000fe200078ec0ff */
[----:B------:R-:W-:Y:S01]  /*5810*/  FFMA.FTZ R48, R46, R55, R15 ;  /* 0x000000372e307223 */ /* 0x000fe2000001000f */
[----:B------:R-:W-:Y:S01]  /*5820*/  LOP3.LUT R12, R12, 0xffff0000, RZ, 0xc0, !PT ;  /* 0xffff00000c0c7812 */ /* 0x000fe200078ec0ff */
[----:B------:R-:W-:Y:S01]  /*5830*/  FFMA.FTZ R57, R46, R53, -R57 ;  /* 0x000000352e397223 */ /* 0x000fe20000010839 */
[C---:B------:R-:W-:Y:S01]  /*5840*/  FMUL.FTZ R15, R11.reuse, R156 ;  /* 0x0000009c0b0f7220 */ /* 0x040fe20000410000 */
[----:B------:R-:W-:-:S02]  /*5850*/  FMUL.FTZ R53, R11, R150 ;  /* 0x000000960b357220 */ /* 0x000fc40000410000 */
[C---:B------:R-:W-:Y:S01]  /*5860*/  FMUL.FTZ R46, R12.reuse, R54 ;  /* 0x000000360c2e7220 */ /* 0x040fe20000410000 */
[-C--:B------:R-:W-:Y:S01]  /*5870*/  FMUL.FTZ R11, R12, R49.reuse ;  /* 0x000000310c0b7220 */ /* 0x080fe20000410000 */
[C---:B------:R-:W-:Y:S01]  /*5880*/  FFMA.FTZ R15, R14.reuse, R150, -R15 ;  /* 0x000000960e0f7223 */ /* 0x040fe2000001080f */
[----:B------:R-:W-:Y:S01]  /*5890*/  FFMA.FTZ R14, R14, R156, R53 ;  /* 0x0000009c0e0e7223 */ /* 0x000fe20000010035 */
[C---:B------:R-:W-:Y:S01]  /*58a0*/  FFMA.FTZ R46, R13.reuse, R49, -R46 ;  /* 0x000000310d2e7223 */ /* 0x040fe2000001082e */
[----:B------:R-:W-:Y:S01]  /*58b0*/  FFMA.FTZ R11, R13, R54, R11 ;  /* 0x000000360d0b7223 */ /* 0x000fe2000001000b */
[----:B------:R-:W-:Y:S02]  /*58c0*/  F2FP.BF16.F32.PACK_AB R13, R47, R58 ;  /* 0x0000003a2f0d723e */ /* 0x000fe400000010ff */
[----:B------:R-:W-:Y:S02]  /*58d0*/  F2FP.BF16.F32.PACK_AB R15, R14, R15 ;  /* 0x0000000f0e0f723e */ /* 0x000fe400000010ff */
[----:B------:R-:W-:-:S02]  /*58e0*/  F2FP.BF16.F32.PACK_AB R14, R48, R57 ;  /* 0x00000039300e723e */ /* 0x000fc400000010ff */
[----:B------:R-:W-:-:S07]  /*58f0*/  F2FP.BF16.F32.PACK_AB R12, R11, R46 ;  /* 0x0000002e0b0c723e */ /* 0x000fce00000010ff */
.L_x_505:
[----:B------:R-:W-:Y:S05]  /*5900*/  BSYNC B2 ;  /* 0x0000000000027941 */ /* 0x000fea0003800000 */
.L_x_504:
[----:B----4-:R0:W-:Y:S02]  /*5910*/  ST.E.128 desc[UR60][R50.64], R12 ;  /* 0x0000000c32007985 */ /* 0x0101e4000c101d3c */
.L_x_503:
[----:B------:R-:W-:Y:S05]  /*5920*/  BSYNC B1 ;  /* 0x0000000000017941 */ /* 0x000fea0003800000 */
.L_x_502:
        /* <DEDUP_REMOVED lines=9> */
[----:B------:R-:W-:Y:S01]  /*59c0*/  SHF.R.U64 R54, R42, 0x10, R43 ;  /* 0x000000102a367819 */ /* 0x000fe2000000122b */
[----:B----4-:R-:W-:Y:S01]  /*59d0*/  IMAD.U32 R42, R14, 0x10000, RZ ;  /* 0x000100000e2a7824 */ /* 0x010fe200078e00ff */
[--C-:B------:R-:W-:Y:S01]  /*59e0*/  SHF.R.U64 R50, R44, 0x10, R45.reuse ;  /* 0x000000102c327819 */ /* 0x100fe2000000122d */
[----:B---3--:R-:W-:Y:S01]  /*59f0*/  IMAD.U32 R11, R12, 0x10000, RZ ;  /* 0x000100000c0b7824 */ /* 0x008fe200078e00ff */
[----:B------:R-:W-:Y:S02]  /*5a00*/  SHF.R.U32.HI R48, RZ, 0x10, R45 ;  /* 0x00000010ff307819 */ /* 0x000fe4000001162d */
[----:B------:R-:W-:Y:S02]  /*5a10*/  SHF.R.U32.HI R52, RZ, 0x10, R43 ;  /* 0x00000010ff347819 */ /* 0x000fe4000001162b */
[----:B------:R-:W-:Y:S02]  /*5a20*/  PRMT R45, R139, 0x5410, R54 ;  /* 0x000054108b2d7816 */ /* 0x000fe40000000036 */
[----:B------:R-:W-:-:S02]  /*5a30*/  PRMT R50, R149, 0x5410, R50 ;  /* 0x0000541095327816 */ /* 0x000fc40000000032 */
[----:B------:R-:W-:Y:S02]  /*5a40*/  PRMT R149, R149, 0x5432, R48 ;  /* 0x0000543295957816 */ /* 0x000fe40000000030 */
[----:B------:R-:W-:Y:S01]  /*5a50*/  LOP3.LUT R43, R14, 0xffff0000, RZ, 0xc0, !PT ;  /* 0xffff00000e2b7812 */ /* 0x000fe200078ec0ff */
[----:B------:R-:W-:Y:S01]  /*5a60*/  IMAD.U32 R14, R13, 0x10000, RZ ;  /* 0x000100000d0e7824 */ /* 0x000fe200078e00ff */
[----:B------:R-:W-:Y:S02]  /*5a70*/  PRMT R139, R139, 0x5432, R52 ;  /* 0x000054328b8b7816 */ /* 0x000fe40000000034 */
[----:B------:R-:W-:Y:S02]  /*5a80*/  LOP3.LUT R13, R13, 0xffff0000, RZ, 0xc0, !PT ;  /* 0xffff00000d0d7812 */ /* 0x000fe400078ec0ff */
[C---:B------:R-:W-:Y:S01]  /*5a90*/  LOP3.LUT R51, R50.reuse, 0xffff0000, RZ, 0xc0, !PT ;  /* 0xffff000032337812 */ /* 0x040fe200078ec0ff */
[----:B------:R-:W-:Y:S01]  /*5aa0*/  IMAD.U32 R49, R139, 0x10000, RZ ;  /* 0x000100008b317824 */ /* 0x000fe200078e00ff */
[----:B------:R-:W-:Y:S01]  /*5ab0*/  LOP3.LUT R48, R45, 0xffff0000, RZ, 0xc0, !PT ;  /* 0xffff00002d307812 */ /* 0x000fe200078ec0ff */
[----:B------:R-:W-:Y:S01]  /*5ac0*/  IMAD.U32 R50, R50, 0x10000, RZ ;  /* 0x0001000032327824 */ /* 0x000fe200078e00ff */
[----:B------:R-:W-:Y:S01]  /*5ad0*/  SHF.L.U32 R52, R149, 0x10, RZ ;  /* 0x0000001095347819 */ /* 0x000fe200000006ff */
[----:B------:R-:W-:Y:S01]  /*5ae0*/  FMUL.FTZ R53, R13, R51 ;  /* 0x000000330d357220 */ /* 0x000fe20000410000 */
[----:B------:R-:W-:Y:S01]  /*5af0*/  LOP3.LUT R44, R15, 0xffff0000, RZ, 0xc0, !PT ;  /* 0xffff00000f2c7812 */ /* 0x000fe200078ec0ff */
[----:B------:R-:W-:Y:S01]  /*5b00*/  FMUL.FTZ R54, R13, R48 ;  /* 0x000000300d367220 */ /* 0x000fe20000410000 */
[----:B------:R-:W-:Y:S01]  /*5b10*/  LOP3.LUT R12, R12, 0xffff0000, RZ, 0xc0, !PT ;  /* 0xffff00000c0c7812 */ /* 0x000fe200078ec0ff */
[----:B------:R-:W-:Y:S01]  /*5b20*/  FMUL.FTZ R13, R43, R52 ;  /* 0x000000342b0d7220 */ /* 0x000fe20000410000 */
[----:B------:R-:W-:Y:S01]  /*5b30*/  LOP3.LUT R149, R149, 0xffff0000, RZ, 0xc0, !PT ;  /* 0xffff000095957812 */ /* 0x000fe200078ec0ff */
[----:B------:R-:W-:Y:S01]  /*5b40*/  FMUL.FTZ R43, R43, R49 ;  /* 0x000000312b2b7220 */ /* 0x000fe20000410000 */
[----:B------:R-:W-:Y:S01]  /*5b50*/  LOP3.LUT R139, R139, 0xffff0000, RZ, 0xc0, !PT ;  /* 0xffff00008b8b7812 */ /* 0x000fe200078ec0ff */
[----:B------:R-:W-:-:S02]  /*5b60*/  IMAD.U32 R45, R45, 0x10000, RZ ;  /* 0x000100002d2d7824 */ /* 0x000fc400078e00ff */
[C---:B------:R-:W-:Y:S01]  /*5b70*/  FFMA.FTZ R53, R14.reuse, R48, -R53 ;  /* 0x000000300e357223 */ /* 0x040fe20000010835 */
[----:B------:R-:W-:Y:S01]  /*5b80*/  FFMA.FTZ R54, R14, R51, R54 ;  /* 0x000000330e367223 */ /* 0x000fe20000010036 */
[C---:B------:R-:W-:Y:S01]  /*5b90*/  FFMA.FTZ R49, R42.reuse, R49, -R13 ;  /* 0x000000312a317223 */ /* 0x040fe2000001080d */
[----:B------:R-:W-:Y:S02]  /*5ba0*/  IMAD.U32 R15, R15, 0x10000, RZ ;  /* 0x000100000f0f7824 */ /* 0x000fe400078e00ff */
[----:B------:R-:W-:Y:S01]  /*5bb0*/  FFMA.FTZ R42, R42, R52, R43 ;  /* 0x000000342a2a7223 */ /* 0x000fe2000001002b */
[----:B------:R-:W-:Y:S01]  /*5bc0*/  FMUL.FTZ R48, R44, R149 ;  /* 0x000000952c307220 */ /* 0x000fe20000410000 */
[CC--:B------:R-:W-:Y:S01]  /*5bd0*/  FMUL.FTZ R14, R12.reuse, R50.reuse ;  /* 0x000000320c0e7220 */ /* 0x0c0fe20000410000 */
[----:B------:R-:W-:Y:S01]  /*5be0*/  FMUL.FTZ R13, R12, R45 ;  /* 0x0000002d0c0d7220 */ /* 0x000fe20000410000 */
[-C--:B------:R-:W-:Y:S01]  /*5bf0*/  FMUL.FTZ R44, R44, R139.reuse ;  /* 0x0000008b2c2c7220 */ /* 0x080fe20000410000 */
[----:B------:R-:W-:Y:S01]  /*5c00*/  FFMA.FTZ R48, R15, R139, -R48 ;  /* 0x0000008b0f307223 */ /* 0x000fe20000010830 */
[C---:B------:R-:W-:Y:S01]  /*5c10*/  FFMA.FTZ R14, R11.reuse, R45, -R14 ;  /* 0x0000002d0b0e7223 */ /* 0x040fe2000001080e */
[----:B------:R-:W-:Y:S01]  /*5c20*/  FFMA.FTZ R13, R11, R50, R13 ;  /* 0x000000320b0d7223 */ /* 0x000fe2000001000d */
[----:B------:R-:W-:Y:S01]  /*5c30*/  FFMA.FTZ R15, R15, R149, R44 ;  /* 0x000000950f0f7223 */ /* 0x000fe2000001002c */
[----:B------:R-:W-:-:S02]  /*5c40*/  F2FP.BF16.F32.PACK_AB R53, R54, R53 ;  /* 0x000000353635723e */ /* 0x000fc400000010ff */
[----:B------:R-:W-:Y:S02]  /*5c50*/  F2FP.BF16.F32.PACK_AB R42, R42, R49 ;  /* 0x000000312a2a723e */ /* 0x000fe400000010ff */
[----:B------:R-:W-:Y:S01]  /*5c60*/  F2FP.BF16.F32.PACK_AB R12, R13, R14 ;  /* 0x0000000e0d0c723e */ /* 0x000fe200000010ff */
[----:B------:R-:W-:Y:S01]  /*5c70*/  IMAD.MOV.U32 R13, RZ, RZ, R53 ;  /* 0x000000ffff0d7224 */ /* 0x000fe200078e0035 */
[----:B------:R-:W-:Y:S01]  /*5c80*/  F2FP.BF16.F32.PACK_AB R15, R15, R48 ;  /* 0x000000300f0f723e */ /* 0x000fe200000010ff */
[----:B------:R-:W-:-:S07]  /*5c90*/  IMAD.MOV.U32 R14, RZ, RZ, R42 ;  /* 0x000000ffff0e7224 */ /* 0x000fce00078e002a */
.L_x_509:
[----:B------:R-:W-:Y:S05]  /*5ca0*/  BSYNC B2 ;  /* 0x0000000000027941 */ /* 0x000fea0003800000 */
.L_x_508:
[----:B----4-:R0:W-:Y:S02]  /*5cb0*/  ST.E.128 desc[UR60][R46.64], R12 ;  /* 0x0000000c2e007985 */ /* 0x0101e4000c101d3c */
.L_x_507:
[----:B------:R-:W-:Y:S05]  /*5cc0*/  BSYNC B1 ;  /* 0x0000000000017941 */ /* 0x000fea0003800000 */
.L_x_506:
        /* <DEDUP_REMOVED lines=17> */
[----:B------:R-:W-:Y:S02]  /*5de0*/  LOP3.LUT R38, R14, 0xffff0000, RZ, 0xc0, !PT ;  /* 0xffff00000e267812 */ /* 0x000fe400078ec0ff */
[----:B------:R-:W-:Y:S02]  /*5df0*/  SHF.L.U32 R14, R13, 0x10, RZ ;  /* 0x000000100d0e7819 */ /* 0x000fe400000006ff */
[----:B------:R-:W-:Y:S02]  /*5e00*/  PRMT R123, R123, 0x5432, R48 ;  /* 0x000054327b7b7816 */ /* 0x000fe40000000030 */
[----:B------:R-:W-:Y:S02]  /*5e10*/  PRMT R135, R135, 0x5432, R44 ;  /* 0x0000543287877816 */ /* 0x000fe4000000002c */
[----:B------:R-:W-:Y:S01]  /*5e20*/  LOP3.LUT R13, R13, 0xffff0000, RZ, 0xc0, !PT ;  /* 0xffff00000d0d7812 */ /* 0x000fe200078ec0ff */
[----:B------:R-:W-:Y:S01]  /*5e30*/  IMAD.U32 R44, R123, 0x10000, RZ ;  /* 0x000100007b2c7824 */ /* 0x000fe200078e00ff */
[----:B------:R-:W-:Y:S01]  /*5e40*/  LOP3.LUT R46, R45, 0xffff0000, RZ, 0xc0, !PT ;  /* 0xffff00002d2e7812 */ /* 0x000fe200078ec0ff */
[----:B------:R-:W-:Y:S01]  /*5e50*/  IMAD.U32 R47, R135, 0x10000, RZ ;  /* 0x00010000872f7824 */ /* 0x000fe200078e00ff */
[----:B------:R-:W-:Y:S01]  /*5e60*/  LOP3.LUT R41, R40, 0xffff0000, RZ, 0xc0, !PT ;  /* 0xffff000028297812 */ /* 0x000fe200078ec0ff */
[C---:B------:R-:W-:Y:S01]  /*5e70*/  FMUL.FTZ R50, R38.reuse, R44 ;  /* 0x0000002c26327220 */ /* 0x040fe20000410000 */
[----:B------:R-:W-:Y:S01]  /*5e80*/  LOP3.LUT R39, R15, 0xffff0000, RZ, 0xc0, !PT ;  /* 0xffff00000f277812 */ /* 0x000fe200078ec0ff */
[CC--:B------:R-:W-:Y:S01]  /*5e90*/  FMUL.FTZ R49, R13.reuse, R46.reuse ;  /* 0x0000002e0d317220 */ /* 0x0c0fe20000410000 */
[----:B------:R-:W-:Y:S01]  /*5ea0*/  FMUL.FTZ R48, R38, R47 ;  /* 0x0000002f26307220 */ /* 0x000fe20000410000 */
[-C--:B------:R-:W-:Y:S01]  /*5eb0*/  FMUL.FTZ R13, R13, R41.reuse ;  /* 0x000000290d0d7220 */ /* 0x080fe20000410000 */
[----:B------:R-:W-:Y:S01]  /*5ec0*/  LOP3.LUT R12, R12, 0xffff0000, RZ, 0xc0, !PT ;  /* 0xffff00000c0c7812 */ /* 0x000fe200078ec0ff */
[C---:B------:R-:W-:Y:S01]  /*5ed0*/  FFMA.FTZ R49, R14.reuse, R41, -R49 ;  /* 0x000000290e317223 */ /* 0x040fe20000010831 */
[----:B------:R-:W-:Y:S01]  /*5ee0*/  LOP3.LUT R38, R135, 0xffff0000, RZ, 0xc0, !PT ;  /* 0xffff000087267812 */ /* 0x000fe200078ec0ff */
[----:B------:R-:W-:Y:S01]  /*5ef0*/  FFMA.FTZ R46, R14, R46, R13 ;  /* 0x0000002e0e2e7223 */ /* 0x000fe2000001000d */
[----:B------:R-:W-:Y:S01]  /*5f00*/  LOP3.LUT R14, R123, 0xffff0000, RZ, 0xc0, !PT ;  /* 0xffff00007b0e7812 */ /* 0x000fe200078ec0ff */
[----:B------:R-:W-:-:S02]  /*5f10*/  IMAD.U32 R45, R45, 0x10000, RZ ;  /* 0x000100002d2d7824 */ /* 0x000fc400078e00ff */
[C---:B------:R-:W-:Y:S01]  /*5f20*/  FFMA.FTZ R48, R33.reuse, R44, -R48 ;  /* 0x0000002c21307223 */ /* 0x040fe20000010830 */
[----:B------:R-:W-:Y:S02]  /*5f30*/  IMAD.U32 R40, R40, 0x10000, RZ ;  /* 0x0001000028287824 */ /* 0x000fe400078e00ff */
[----:B------:R-:W-:Y:S01]  /*5f40*/  FFMA.FTZ R33, R33, R47, R50 ;  /* 0x0000002f21217223 */ /* 0x000fe20000010032 */
[----:B------:R-:W-:Y:S01]  /*5f50*/  FMUL.FTZ R50, R39, R38 ;  /* 0x0000002627327220 */ /* 0x000fe20000410000 */
[CC--:B------:R-:W-:Y:S01]  /*5f60*/  FMUL.FTZ R44, R12.reuse, R45.reuse ;  /* 0x0000002d0c2c7220 */ /* 0x0c0fe20000410000 */
[----:B------:R-:W-:Y:S02]  /*5f70*/  IMAD.U32 R15, R15, 0x10000, RZ ;  /* 0x000100000f0f7824 */ /* 0x000fe400078e00ff */
        /* <DEDUP_REMOVED lines=8> */
[----:B------:R-:W-:Y:S02]  /*6000*/  F2FP.BF16.F32.PACK_AB R15, R39, R50 ;  /* 0x00000032270f723e */ /* 0x000fe400000010ff */
[----:B------:R-:W-:-:S07]  /*6010*/  F2FP.BF16.F32.PACK_AB R12, R11, R44 ;  /* 0x0000002c0b0c723e */ /* 0x000fce00000010ff */
.L_x_513:
[----:B------:R-:W-:Y:S05]  /*6020*/  BSYNC B2 ;  /* 0x0000000000027941 */ /* 0x000fea0003800000 */
.L_x_512:
[----:B----4-:R0:W-:Y:S02]  /*6030*/  ST.E.128 desc[UR60][R42.64], R12 ;  /* 0x0000000c2a007985 */ /* 0x0101e4000c101d3c */
.L_x_511:
[----:B------:R-:W-:Y:S05]  /*6040*/  BSYNC B1 ;  /* 0x0000000000017941 */ /* 0x000fea0003800000 */
.L_x_510:
[----:B------:R-:W-:-:S13]  /*6050*/  ISETP.NE.AND P4, PT, R103, RZ, PT ;  /* 0x000000ff6700720c */ /* 0x000fda0003f85270 */
[----:B------:R-:W-:Y:S05]  /*6060*/  @!P4 BRA `(.L_x_493) ;  /* 0x0000004400a4c947 */ /* 0x000fea0003800000 */
[----:B0---4-:R0:W4:Y:S01]  /*6070*/  LDS.128 R12, [R32+0x8000] ;  /* 0x00800000200c7984 */ /* 0x0111220000000c00 */
[----:B------:R-:W-:Y:S01]  /*6080*/  ISETP.GE.AND P5, PT, R172, R128, PT ;  /* 0x00000080ac00720c */ /* 0x000fe20003fa6270 */
[----:B------:R-:W-:Y:S01]  /*6090*/  BSSY B1, `(.L_x_514) ;  /* 0x0000032000017945 */ /* 0x000fe20003800000 */
[----:B------:R-:W-:-:S04]  /*60a0*/  LEA R38, P4, R23, R119, 0x1 ;  /* 0x0000007717267211 */ /* 0x000fc800078808ff */
[----:B-1----:R-:W-:-:S07]  /*60b0*/  LEA.HI.X R39, R23, R118, R174, 0x1, P4 ;  /* 0x0000007617277211 */ /* 0x002fce00020f0cae */
[----:B0-----:R-:W-:Y:S05]  /*60c0*/  @P5 BRA `(.L_x_515) ;  /* 0x0000000000b85947 */ /* 0x001fea0003800000 */
[--C-:B------:R-:W-:Y:S01]  /*60d0*/  SHF.R.U64 R42, R34, 0x10, R35.reuse ;  /* 0x00000010222a7819 */ /* 0x100fe20000001223 */
[----:B----4-:R-:W-:Y:S01]  /*60e0*/  IMAD.U32 R32, R14, 0x10000, RZ ;  /* 0x000100000e207824 */ /* 0x010fe200078e00ff */
[----:B------:R-:W-:Y:S02]  /*60f0*/  SHF.R.U32.HI R40, RZ, 0x10, R35 ;  /* 0x00000010ff287819 */ /* 0x000fe40000011623 */
[--C-:B---3--:R-:W-:Y:S02]  /*6100*/  SHF.R.U64 R11, R36, 0x10, R37.reuse ;  /* 0x00000010240b7819 */ /* 0x108fe40000001225 */
[----:B------:R-:W-:Y:S02]  /*6110*/  SHF.R.U32.HI R37, RZ, 0x10, R37 ;  /* 0x00000010ff257819 */ /* 0x000fe40000011625 */
[C---:B------:R-:W-:Y:S02]  /*6120*/  PRMT R35, R83.reuse, 0x5410, R42 ;  /* 0x0000541053237816 */ /* 0x040fe4000000002a */
[----:B------:R-:W-:-:S02]  /*6130*/  PRMT R83, R83, 0x5432, R40 ;  /* 0x0000543253537816 */ /* 0x000fc40000000028 */
[----:B------:R-:W-:Y:S01]  /*6140*/  PRMT R40, R122, 0x5410, R11 ;  /* 0x000054107a287816 */ /* 0x000fe2000000000b */
[----:B------:R-:W-:Y:S01]  /*6150*/  IMAD.U32 R11, R12, 0x10000, RZ ;  /* 0x000100000c0b7824 */ /* 0x000fe200078e00ff */
[----:B------:R-:W-:Y:S01]  /*6160*/  PRMT R122, R122, 0x5432, R37 ;  /* 0x000054327a7a7816 */ /* 0x000fe20000000025 */
[----:B------:R-:W-:Y:S01]  /*6170*/  IMAD.U32 R37, R83, 0x10000, RZ ;  /* 0x0001000053257824 */ /* 0x000fe200078e00ff */
[----:B------:R-:W-:Y:S02]  /*6180*/  LOP3.LUT R33, R14, 0xffff0000, RZ, 0xc0, !PT ;  /* 0xffff00000e217812 */ /* 0x000fe400078ec0ff */
[C---:B------:R-:W-:Y:S01]  /*6190*/  SHF.L.U32 R14, R13.reuse, 0x10, RZ ;  /* 0x000000100d0e7819 */ /* 0x040fe200000006ff */
[----:B------:R-:W-:Y:S01]  /*61a0*/  IMAD.U32 R42, R122, 0x10000, RZ ;  /* 0x000100007a2a7824 */ /* 0x000fe200078e00ff */
[----:B------:R-:W-:Y:S02]  /*61b0*/  LOP3.LUT R13, R13, 0xffff0000, RZ, 0xc0, !PT ;  /* 0xffff00000d0d7812 */ /* 0x000fe400078ec0ff */
[C---:B------:R-:W-:Y:S01]  /*61c0*/  LOP3.LUT R41, R40.reuse, 0xffff0000, RZ, 0xc0, !PT ;  /* 0xffff000028297812 */ /* 0x040fe200078ec0ff */
[----:B------:R-:W-:Y:S01]  /*61d0*/  IMAD.U32 R40, R40, 0x10000, RZ ;  /* 0x0001000028287824 */ /* 0x000fe200078e00ff */
[C---:B------:R-:W-:Y:S01]  /*61e0*/  LOP3.LUT R36, R35.reuse, 0xffff0000, RZ, 0xc0, !PT ;  /* 0xffff000023247812 */ /* 0x040fe200078ec0ff */
[----:B------:R-:W-:Y:S01]  /*61f0*/  IMAD.U32 R35, R35, 0x10000, RZ ;  /* 0x0001000023237824 */ /* 0x000fe200078e00ff */
[----:B------:R-:W-:Y:S01]  /*6200*/  LOP3.LUT R12, R12, 0xffff0000, RZ, 0xc0, !PT ;  /* 0xffff00000c0c7812 */ /* 0x000fe200078ec0ff */
[----:B------:R-:W-:Y:S01]  /*6210*/  FMUL.FTZ R43, R13, R41 ;  /* 0x000000290d2b7220 */ /* 0x000fe20000410000 */
[----:B------:R-:W-:Y:S01]  /*6220*/  LOP3.LUT R34, R15, 0xffff0000, RZ, 0xc0, !PT ;  /* 0xffff00000f227812 */ /* 0x000fe200078ec0ff */
[----:B------:R-:W-:Y:S01]  /*6230*/  FMUL.FTZ R44, R13, R36 ;  /* 0x000000240d2c7220 */ /* 0x000fe20000410000 */
[C---:B------:R-:W-:Y:S01]  /*6240*/  FMUL.FTZ R13, R33.reuse, R42 ;  /* 0x0000002a210d7220 */ /* 0x040fe20000410000 */
[----:B------:R-:W-:Y:S01]  /*6250*/  FMUL.FTZ R33, R33, R37 ;  /* 0x0000002521217220 */ /* 0x000fe20000410000 */
[----:B------:R-:W-:Y:S01]  /*6260*/  LOP3.LUT R122, R122, 0xffff0000, RZ, 0xc0, !PT ;  /* 0xffff00007a7a7812 */ /* 0x000fe200078ec0ff */
[C---:B------:R-:W-:Y:S01]  /*6270*/  FFMA.FTZ R43, R14.reuse, R36, -R43 ;  /* 0x000000240e2b7223 */ /* 0x040fe2000001082b */
[----:B------:R-:W-:Y:S01]  /*6280*/  LOP3.LUT R83, R83, 0xffff0000, RZ, 0xc0, !PT ;  /* 0xffff000053537812 */ /* 0x000fe200078ec0ff */
        /* <DEDUP_REMOVED lines=8> */
[C---:B------:R-:W-:Y:S01]  /*6310*/  FFMA.FTZ R14, R11.reuse, R35, -R14 ;  /* 0x000000230b0e7223 */ /* 0x040fe2000001080e */
[----:B------:R-:W-:Y:S01]  /*6320*/  FFMA.FTZ R13, R11, R40, R13 ;  /* 0x000000280b0d7223 */ /* 0x000fe2000001000d */
[C---:B------:R-:W-:Y:S01]  /*6330*/  FFMA.FTZ R36, R15.reuse, R83, -R36 ;  /* 0x000000530f247223 */ /* 0x040fe20000010824 */
[----:B------:R-:W-:Y:S01]  /*6340*/  FFMA.FTZ R33, R15, R122, R33 ;  /* 0x0000007a0f217223 */ /* 0x000fe20000010021 */
[----:B------:R-:W-:Y:S02]  /*6350*/  F2FP.BF16.F32.PACK_AB R43, R44, R43 ;  /* 0x0000002b2c2b723e */ /* 0x000fe400000010ff */
[----:B------:R-:W-:Y:S02]  /*6360*/  F2FP.BF16.F32.PACK_AB R32, R32, R37 ;  /* 0x000000252020723e */ /* 0x000fe400000010ff */
[----:B------:R-:W-:Y:S01]  /*6370*/  F2FP.BF16.F32.PACK_AB R12, R13, R14 ;  /* 0x0000000e0d0c723e */ /* 0x000fe200000010ff */
[----:B------:R-:W-:Y:S01]  /*6380*/  IMAD.MOV.U32 R13, RZ, RZ, R43 ;  /* 0x000000ffff0d7224 */ /* 0x000fe200078e002b */
[----:B------:R-:W-:Y:S01]  /*6390*/  F2FP.BF16.F32.PACK_AB R15, R33, R36 ;  /* 0x00000024210f723e */ /* 0x000fe200000010ff */
[----:B------:R-:W-:-:S07]  /*63a0*/  IMAD.MOV.U32 R14, RZ, RZ, R32 ;  /* 0x000000ffff0e7224 */ /* 0x000fce00078e0020 */
.L_x_515:
[----:B------:R-:W-:Y:S05]  /*63b0*/  BSYNC B1 ;  /* 0x0000000000017941 */ /* 0x000fea0003800000 */
.L_x_514:
[----:B----4-:R0:W-:Y:S01]  /*63c0*/  ST.E.128 desc[UR60][R38.64], R12 ;  /* 0x0000000c26007985 */ /* 0x0101e2000c101d3c */
[----:B------:R-:W-:Y:S05]  /*63d0*/  BRA `(.L_x_493) ;  /* 0x0000004000c87947 */ /* 0x000fea0003800000 */
.L_x_459:
        /* <DEDUP_REMOVED lines=18> */
[----:B------:R-:W-:Y:S02]  /*6500*/  IADD3 R32, P5, R92, R12, RZ ;  /* 0x0000000c5c207210 */ /* 0x000fe40007fbe0ff */
[----:B------:R-:W-:Y:S02]  /*6510*/  CS2R R42, SRZ ;  /* 0x00000000002a7805 */ /* 0x000fe4000001ff00 */
[----:B------:R-:W-:Y:S02]  /*6520*/  IADD3.X R34, R11, R107, RZ, P0, !PT ;  /* 0x0000006b0b227210 */ /* 0x000fe400007fe4ff */
[----:B------:R-:W-:Y:S02]  /*6530*/  CS2R R40, SRZ ;  /* 0x0000000000287805 */ /* 0x000fe4000001ff00 */
[----:B------:R-:W-:-:S02]  /*6540*/  LEA R56, P0, R33, UR4, 0x1 ;  /* 0x0000000421387c11 */ /* 0x000fc4000f8008ff */
[----:B------:R-:W-:Y:S02]  /*6550*/  CS2R R54, SRZ ;  /* 0x0000000000367805 */ /* 0x000fe4000001ff00 */
[----:B------:R-:W-:Y:S02]  /*6560*/  CS2R R52, SRZ ;  /* 0x0000000000347805 */ /* 0x000fe4000001ff00 */
[----:B------:R-:W-:Y:S01]  /*6570*/  LEA.HI.X R57, R33, UR5, R34, 0x1, P0 ;  /* 0x0000000521397c11 */ /* 0x000fe200080f0c22 */
[----:B------:R-:W-:Y:S01]  /*6580*/  ULDC.64 UR4, c[0x0][0x400] ;  /* 0x0001000000047ab9 */ /* 0x000fe20000000a00 */
[----:B------:R-:W-:Y:S01]  /*6590*/  ISETP.GE.AND P0, PT, R16, R128, PT ;  /* 0x000000801000720c */ /* 0x000fe20003f06270 */
[----:B------:R-:W-:Y:S01]  /*65a0*/  IMAD.X R33, R82, 0x1, R106, P5 ;  /* 0x0000000152217824 */ /* 0x000fe200028e066a */
[----:B------:R-:W-:-:S04]  /*65b0*/  LEA R60, P5, R32, UR4, 0x1 ;  /* 0x00000004203c7c11 */ /* 0x000fc8000f8a08ff */
[----:B------:R-:W-:Y:S02]  /*65c0*/  LEA.HI.X R61, R32, UR5, R33, 0x1, P5 ;  /* 0x00000005203d7c11 */ /* 0x000fe4000a8f0c21 */
[----:B------:R-:W-:-:S05]  /*65d0*/  ISETP.GE.AND P5, PT, R0, R128, PT ;  /* 0x000000800000720c */ /* 0x000fca0003fa6270 */
[----:B------:R0:W5:Y:S04]  /*65e0*/  @!P0 LDG.E.128 R40, desc[UR60][R56.64] ;  /* 0x0000003c38288981 */ /* 0x000168000c1e1d00 */
[----:B------:R0:W5:Y:S01]  /*65f0*/  @!P0 LDG.E.128 R52, desc[UR60][R60.64] ;  /* 0x0000003c3c348981 */ /* 0x000162000c1e1d00 */
[----:B------:R-:W-:Y:S02]  /*6600*/  ISETP.GE.AND P0, PT, R3, R128, PT ;  /* 0x000000800300720c */ /* 0x000fe40003f06270 */
        /* <DEDUP_REMOVED lines=8> */
[----:B------:R0:W5:Y:S04]  /*6690*/  @!P5 LDG.E.128 R36, desc[UR60][R56.64+0x40] ;  /* 0x0000403c3824d981 */ /* 0x000168000c1e1d00 */
[----:B------:R0:W5:Y:S04]  /*66a0*/  @!P0 LDG.E.128 R32, desc[UR60][R56.64+0x80] ;  /* 0x0000803c38208981 */ /* 0x000168000c1e1d00 */
[----:B------:R0:W5:Y:S04]  /*66b0*/  @!P5 LDG.E.128 R48, desc[UR60][R60.64+0x40] ;  /* 0x0000403c3c30d981 */ /* 0x000168000c1e1d00 */
[----:B------:R0:W5:Y:S02]  /*66c0*/  @!P0 LDG.E.128 R44, desc[UR60][R60.64+0x80] ;  /* 0x0000803c3c2c8981 */ /* 0x000164000c1e1d00 */
.L_x_517:
[----:B------:R-:W-:Y:S05]  /*66d0*/  BSYNC B1 ;  /* 0x0000000000017941 */ /* 0x000fea0003800000 */
.L_x_516:
        /* <DEDUP_REMOVED lines=22> */
[----:B------:R-:W-:Y:S02]  /*6840*/  IADD3 R11, P0, P6, R92, R12, R113 ;  /* 0x0000000c5c0b7210 */ /* 0x000fe40007e1e071 */
[----:B------:R-:W-:-:S02]  /*6850*/  CS2R R78, SRZ ;  /* 0x00000000004e7805 */ /* 0x000fc4000001ff00 */
[----:B------:R-:W-:Y:S02]  /*6860*/  CS2R R76, SRZ ;  /* 0x00000000004c7805 */ /* 0x000fe4000001ff00 */
[----:B------:R-:W-:Y:S02]  /*6870*/  IADD3.X R82, R106, R82, R112, P0, P6 ;  /* 0x000000526a527210 */ /* 0x000fe400007ec470 */
[----:B------:R-:W-:-:S04]  /*6880*/  LEA R12, P0, R14, UR4, 0x1 ;  /* 0x000000040e0c7c11 */ /* 0x000fc8000f8008ff */
[----:B------:R-:W-:Y:S02]  /*6890*/  LEA.HI.X R13, R14, UR5, R13, 0x1, P0 ;  /* 0x000000050e0d7c11 */ /* 0x000fe400080f0c0d */
[----:B------:R-:W-:-:S04]  /*68a0*/  LEA R14, P0, R11, UR6, 0x1 ;  /* 0x000000060b0e7c11 */ /* 0x000fc8000f8008ff */
[----:B------:R-:W-:Y:S02]  /*68b0*/  LEA.HI.X R15, R11, UR7, R82, 0x1, P0 ;  /* 0x000000070b0f7c11 */ /* 0x000fe400080f0c52 */
[----:B------:R-:W-:Y:S02]  /*68c0*/  ISETP.GE.AND P0, PT, R16, R128, PT ;  /* 0x000000801000720c */ /* 0x000fe40003f06270 */
[----:B------:R-:W-:Y:S02]  /*68d0*/  CS2R R62, SRZ ;  /* 0x00000000003e7805 */ /* 0x000fe4000001ff00 */
[----:B------:R-:W-:Y:S02]  /*68e0*/  CS2R R60, SRZ ;  /* 0x00000000003c7805 */ /* 0x000fe4000001ff00 */
[----:B------:R-:W-:Y:S02]  /*68f0*/  CS2R R74, SRZ ;  /* 0x00000000004a7805 */ /* 0x000fe4000001ff00 */
[----:B------:R-:W-:-:S05]  /*6900*/  CS2R R72, SRZ ;  /* 0x0000000000487805 */ /* 0x000fca000001ff00 */
[----:B------:R0:W5:Y:S04]  /*6910*/  @!P0 LDG.E.128 R64, desc[UR60][R12.64] ;  /* 0x0000003c0c408981 */ /* 0x000168000c1e1d00 */
[----:B------:R0:W5:Y:S01]  /*6920*/  @!P0 LDG.E.128 R76, desc[UR60][R14.64] ;  /* 0x0000003c0e4c8981 */ /* 0x000162000c1e1d00 */
[----:B------:R-:W-:Y:S02]  /*6930*/  ISETP.GE.AND P0, PT, R0, R128, PT ;  /* 0x000000800000720c */ /* 0x000fe40003f06270 */
[----:B------:R-:W-:Y:S02]  /*6940*/  CS2R R58, SRZ ;  /* 0x00000000003a7805 */ /* 0x000fe4000001ff00 */
[----:B------:R-:W-:Y:S02]  /*6950*/  CS2R R56, SRZ ;  /* 0x0000000000387805 */ /* 0x000fe4000001ff00 */
[----:B------:R-:W-:-:S02]  /*6960*/  CS2R R70, SRZ ;  /* 0x0000000000467805 */ /* 0x000fc4000001ff00 */
[----:B------:R-:W-:-:S05]  /*6970*/  CS2R R68, SRZ ;  /* 0x0000000000447805 */ /* 0x000fca000001ff00 */
[----:B------:R0:W5:Y:S04]  /*6980*/  @!P0 LDG.E.128 R60, desc[UR60][R12.64+0x40] ;  /* 0x0000403c0c3c8981 */ /* 0x000168000c1e1d00 */
[----:B------:R0:W5:Y:S01]  /*6990*/  @!P0 LDG.E.128 R72, desc[UR60][R14.64+0x40] ;  /* 0x0000403c0e488981 */ /* 0x000162000c1e1d00 */
[----:B------:R-:W-:-:S13]  /*69a0*/  ISETP.GE.AND P0, PT, R3, R128, PT ;  /* 0x000000800300720c */ /* 0x000fda0003f06270 */
[----:B------:R0:W5:Y:S04]  /*69b0*/  @!P0 LDG.E.128 R56, desc[UR60][R12.64+0x80] ;  /* 0x0000803c0c388981 */ /* 0x000168000c1e1d00 */
[----:B------:R0:W5:Y:S02]  /*69c0*/  @!P0 LDG.E.128 R68, desc[UR60][R14.64+0x80] ;  /* 0x0000803c0e448981 */ /* 0x000164000c1e1d00 */
.L_x_519:
[----:B------:R-:W-:Y:S05]  /*69d0*/  BSYNC B1 ;  /* 0x0000000000017941 */ /* 0x000fea0003800000 */
.L_x_518:
[----:B------:R-:W2:Y:S01]  /*69e0*/  LDL R11, [R1+0x30] ;  /* 0x00003000010b7983 */ /* 0x000ea20000100800 */
[----:B0-----:R-:W-:Y:S01]  /*69f0*/  IMAD.MOV.U32 R12, RZ, RZ, R33 ;  /* 0x000000ffff0c7224 */ /* 0x001fe200078e0021 */
[----:B------:R-:W-:Y:S01]  /*6a00*/  MOV R13, R36 ;  /* 0x00000024000d7202 */ /* 0x000fe20000000f00 */
[----:B------:R-:W-:Y:S01]  /*6a10*/  IMAD.MOV.U32 R14, RZ, RZ, R37 ;  /* 0x000000ffff0e7224 */ /* 0x000fe200078e0025 */
[----:B------:R-:W-:Y:S02]  /*6a20*/  PRMT R210, R81, 0x5410, R80 ;  /* 0x0000541051d27816 */ /* 0x000fe40000000050 */
[----:B--2---:R-:W-:Y:S01]  /*6a30*/  R2UR UR4, R11 ;  /* 0x000000000b0472ca */ /* 0x004fe200000e0000 */
[----:B------:R-:W-:-:S05]  /*6a40*/  IMAD.MOV.U32 R11, RZ, RZ, R32 ;  /* 0x000000ffff0b7224 */ /* 0x000fca00078e0020 */
[----:B------:R-:W-:Y:S01]  /*6a50*/  PRMT R211, R11, 0x5410, R12 ;  /* 0x000054100bd37816 */ /* 0x000fe2000000000c */
[----:B------:R-:W-:Y:S02]  /*6a60*/  IMAD.MOV.U32 R11, RZ, RZ, R38 ;  /* 0x000000ffff0b7224 */ /* 0x000fe400078e0026 */
[----:B------:R-:W-:-:S03]  /*6a70*/  IMAD.MOV.U32 R12, RZ, RZ, R39 ;  /* 0x000000ffff0c7224 */ /* 0x000fc600078e0027 */
[----:B------:R0:W-:Y:S01]  /*6a80*/  STL.S16 [R1+0x44], R11 ;  /* 0x0000440b01007387 */ /* 0x0001e20000100600 */
[----:B------:R-:W-:-:S03]  /*6a90*/  UISETP.NE.AND UP0, UPT, UR4, 0x3, UPT ;  /* 0x000000030400788c */ /* 0x000fc6000bf05270 */
[----:B------:R1:W-:Y:S03]  /*6aa0*/  STL.S16 [R1+0x42], R12 ;  /* 0x0000420c01007387 */ /* 0x0003e60000100600 */
[----:B------:R-:W-:Y:S01]  /*6ab0*/  PLOP3.LUT P0, PT, PT, PT, UP0, 0x80, 0x0 ;  /* 0x000000000000781c */ /* 0x000fe20003f0f008 */
[----:B------:R2:W-:Y:S01]  /*6ac0*/  STL.S16 [R1+0x46], R13 ;  /* 0x0000460d01007387 */ /* 0x0005e20000100600 */
[----:B0-----:R-:W-:-:S03]  /*6ad0*/  IMAD.MOV.U32 R11, RZ, RZ, R42 ;  /* 0x000000ffff0b7224 */ /* 0x001fc600078e002a */
[----:B------:R0:W-:Y:S01]  /*6ae0*/  STL.S16 [R1+0x48], R14 ;  /* 0x0000480e01007387 */ /* 0x0001e20000100600 */
[----:B-1----:R-:W-:Y:S01]  /*6af0*/  IMAD.MOV.U32 R12, RZ, RZ, R43 ;  /* 0x000000ffff0c7224 */ /* 0x002fe200078e002b */
[----:B------:R-:W-:Y:S01]  /*6b00*/  PRMT R203, R203, 0x5410, R11 ;  /* 0x00005410cbcb7816 */ /* 0x000fe2000000000b */
[----:B------:R-:W-:Y:S02]  /*6b10*/  IMAD.MOV.U32 R11, RZ, RZ, R45 ;  /* 0x000000ffff0b7224 */ /* 0x000fe400078e002d */
[----:B--2---:R-:W-:Y:S01]  /*6b20*/  IMAD.MOV.U32 R13, RZ, RZ, R40 ;  /* 0x000000ffff0d7224 */ /* 0x004fe200078e0028 */
[----:B------:R-:W-:Y:S01]  /*6b30*/  PRMT R204, R204, 0x5410, R12 ;  /* 0x00005410cccc7816 */ /* 0x000fe2000000000c */
[----:B------:R-:W-:Y:S02]  /*6b40*/  IMAD.MOV.U32 R12, RZ, RZ, R46 ;  /* 0x000000ffff0c7224 */ /* 0x000fe400078e002e */
[----:B0-----:R-:W-:-:S05]  /*6b50*/  IMAD.MOV.U32 R14, RZ, RZ, R41 ;  /* 0x000000ffff0e7224 */ /* 0x001fca00078e0029 */
[----:B------:R-:W-:Y:S01]  /*6b60*/  PRMT R158, R14, 0x5410, R13 ;  /* 0x000054100e9e7816 */ /* 0x000fe2000000000d */
[----:B------:R-:W-:Y:S01]  /*6b70*/  IMAD.MOV.U32 R13, RZ, RZ, R47 ;  /* 0x000000ffff0d7224 */ /* 0x000fe200078e002f */
[----:B------:R-:W-:-:S04]  /*6b80*/  MOV R14, R44 ;  /* 0x0000002c000e7202 */ /* 0x000fc80000000f00 */
[----:B------:R-:W-:Y:S01]  /*6b90*/  PRMT R213, R14, 0x5410, R11 ;  /* 0x000054100ed57816 */ /* 0x000fe2000000000b */
[----:B------:R-:W-:Y:S01]  /*6ba0*/  IMAD.MOV.U32 R14, RZ, RZ, R50 ;  /* 0x000000ffff0e7224 */ /* 0x000fe200078e0032 */
[----:B------:R-:W-:Y:S01]  /*6bb0*/  PRMT R212, R12, 0x5410, R13 ;  /* 0x000054100cd47816 */ /* 0x000fe2000000000d */
[----:B------:R-:W-:Y:S02]  /*6bc0*/  IMAD.MOV.U32 R13, RZ, RZ, R51 ;  /* 0x000000ffff0d7224 */ /* 0x000fe400078e0033 */
[----:B------:R-:W-:Y:S01]  /*6bd0*/  IMAD.MOV.U32 R12, RZ, RZ, R48 ;  /* 0x000000ffff0c7224 */ /* 0x000fe200078e0030 */
[----:B------:R0:W-:Y:S01]  /*6be0*/  STL.S16 [R1+0x3e], R14 ;  /* 0x00003e0e01007387 */ /* 0x0001e20000100600 */
[----:B------:R-:W-:-:S03]  /*6bf0*/  IMAD.MOV.U32 R11, RZ, RZ, R49 ;  /* 0x000000ffff0b7224 */ /* 0x000fc600078e0031 */
[----:B------:R1:W-:Y:S04]  /*6c00*/  STL.S16 [R1+0x3c], R13 ;  /* 0x00003c0d01007387 */ /* 0x0003e80000100600 */
[----:B------:R2:W-:Y:S01]  /*6c10*/  STL.S16 [R1+0x40], R12 ;  /* 0x0000400c01007387 */ /* 0x0005e20000100600 */
[----:B0-----:R-:W-:-:S03]  /*6c20*/  IMAD.MOV.U32 R14, RZ, RZ, R53 ;  /* 0x000000ffff0e7224 */ /* 0x001fc600078e0035 */
[----:B------:R0:W-:Y:S01]  /*6c30*/  STL.S16 [R1+0x4a], R11 ;  /* 0x00004a0b01007387 */ /* 0x0001e20000100600 */
[----:B-1----:R-:W-:Y:S01]  /*6c40*/  MOV R13, R52 ;  /* 0x00000034000d7202 */ /* 0x002fe20000000f00 */
[----:B--2---:R-:W-:-:S03]  /*6c50*/  IMAD.MOV.U32 R12, RZ, RZ, R55 ;  /* 0x000000ffff0c7224 */ /* 0x004fc600078e0037 */
[----:B------:R-:W-:Y:S01]  /*6c60*/  PRMT R204, R13, 0x7610, R204 ;  /* 0x000076100dcc7816 */ /* 0x000fe200000000cc */
[----:B-----5:R-:W-:Y:S02]  /*6c70*/  IMAD.MOV.U32 R13, RZ, RZ, R59 ;  /* 0x000000ffff0d7224 */ /* 0x020fe400078e003b */
[----:B0-----:R-:W-:Y:S01]  /*6c80*/  IMAD.MOV.U32 R11, RZ, RZ, R54 ;  /* 0x000000ffff0b7224 */ /* 0x001fe200078e0036 */
[----:B------:R-:W-:Y:S01]  /*6c90*/  PRMT R203, R12, 0x7610, R203 ;  /* 0x000076100ccb7816 */ /* 0x000fe200000000cb */
[----:B------:R-:W-:-:S03]  /*6ca0*/  IMAD.MOV.U32 R12, RZ, RZ, R56 ;  /* 0x000000ffff0c7224 */ /* 0x000fc600078e0038 */
[----:B------:R-:W-:Y:S01]  /*6cb0*/  PRMT R205, R14, 0x5410, R11 ;  /* 0x000054100ecd7816 */ /* 0x000fe2000000000b */
[----:B------:R-:W-:Y:S02]  /*6cc0*/  IMAD.MOV.U32 R11, RZ, RZ, R57 ;  /* 0x000000ffff0b7224 */ /* 0x000fe400078e0039 */
[----:B------:R-:W-:-:S03]  /*6cd0*/  IMAD.MOV.U32 R14, RZ, RZ, R58 ;  /* 0x000000ffff0e7224 */ /* 0x000fc600078e003a */
[----:B------:R-:W-:Y:S01]  /*6ce0*/  PRMT R150, R12, 0x5410, R11 ;  /* 0x000054100c967816 */ /* 0x000fe2000000000b */
[----:B------:R-:W-:Y:S01]  /*6cf0*/  IMAD.MOV.U32 R11, RZ, RZ, R61 ;  /* 0x000000ffff0b7224 */ /* 0x000fe200078e003d */
[----:B------:R-:W-:Y:S02]  /*6d00*/  MOV R12, R60 ;  /* 0x0000003c000c7202 */ /* 0x000fe40000000f00 */
[----:B------:R-:W-:Y:S01]  /*6d10*/  PRMT R149, R14, 0x5410, R13 ;  /* 0x000054100e957816 */ /* 0x000fe2000000000d */
[----:B------:R-:W-:Y:S01]  /*6d20*/  IMAD.MOV.U32 R14, RZ, RZ, R62 ;  /* 0x000000ffff0e7224 */ /* 0x000fe200078e003e */
[----:B------:R-:W-:Y:S01]  /*6d30*/  PRMT R154, R12, 0x5410, R11 ;  /* 0x000054100c9a7816 */ /* 0x000fe2000000000b */
[----:B------:R-:W-:Y:S02]  /*6d40*/  IMAD.MOV.U32 R12, RZ, RZ, R66 ;  /* 0x000000ffff0c7224 */ /* 0x000fe400078e0042 */
[----:B------:R-:W-:Y:S02]  /*6d50*/  IMAD.MOV.U32 R11, RZ, RZ, R67 ;  /* 0x000000ffff0b7224 */ /* 0x000fe400078e0043 */
[----:B------:R-:W-:-:S03]  /*6d60*/  IMAD.MOV.U32 R13, RZ, RZ, R63 ;  /* 0x000000ffff0d7224 */ /* 0x000fc600078e003f */
[----:B------:R-:W-:Y:S01]  /*6d70*/  PRMT R206, R12, 0x5410, R11 ;  /* 0x000054100cce7816 */ /* 0x000fe2000000000b */
[----:B------:R-:W-:Y:S01]  /*6d80*/  IMAD.MOV.U32 R12, RZ, RZ, R64 ;  /* 0x000000ffff0c7224 */ /* 0x000fe200078e0040 */
[----:B------:R-:W-:Y:S01]  /*6d90*/  PRMT R153, R14, 0x5410, R13 ;  /* 0x000054100e997816 */ /* 0x000fe2000000000d */
        /* <DEDUP_REMOVED lines=20> */
[----:B------:R-:W-:Y:S06]  /*6ee0*/  @!P0 BRA `(.L_x_520) ;  /* 0x0000000000048947 */ /* 0x000fec0003800000 */
[----:B------:R-:W-:Y:S01]  /*6ef0*/  BPT.TRAP 0x1 ;  /* 0x000000040000795c */ /* 0x000fe20000300000 */
.L_x_520:
[----:B------:R-:W-:Y:S01]  /*6f00*/  IMAD R88, R18, 0x8, R2 ;  /* 0x0000000812587824 */ /* 0x000fe200078e0202 */
[----:B------:R-:W-:Y:S01]  /*6f10*/  SHF.L.U32 R89, R166, 0x1f, RZ ;  /* 0x0000001fa6597819 */ /* 0x000fe200000006ff */
[----:B------:R-:W0:Y:S01]  /*6f20*/  LDC R135, c[0x0][0x2f4] ;  /* 0x0000bd00ff877b82 */ /* 0x000e220000000800 */
[----:B------:R-:W-:Y:S02]  /*6f30*/  BSSY B1, `(.L_x_521) ;  /* 0x0000003000017945 */ /* 0x000fe40003800000 */
[----:B------:R-:W1:Y:S02]  /*6f40*/  SYNCS.PHASECHK.TRANS64.TRYWAIT P6, [R88+URZ+0x2a890], R89 ;  /* 0x02a89059580075a7 */ /* 0x000e6400080c017f */
[----:B-1----:R-:W-:Y:S05]  /*6f50*/  @!P6 BRA `(.L_x_522) ;  /* 0x000001840084e947 */ /* 0x002fea0003800000 */
.L_x_795:
[----:B------:R-:W-:Y:S05]  /*6f60*/  BSYNC B1 ;  /* 0x0000000000017941 */ /* 0x000fea0003800000 */
.L_x_521:
[----:B------:R-:W-:Y:S01]  /*6f70*/  UMOV UR4, 0xffffffff ;  /* 0xffffffff00047882 */ /* 0x000fe20000000000 */
[----:B0-----:R-:W-:Y:S02]  /*6f80*/  IMAD.IADD R139, R135, 0x1, -R129 ;  /* 0x00000001878b7824 */ /* 0x001fe400078e0a81 */
[----:B------:R-:W-:Y:S05]  /*6f90*/  BRA.DIV UR4, `(.L_x_523) ;  /* 0x0000018604887947 */ /* 0x000fea000b800000 */
[----:B------:R0:W2:Y:S04]  /*6fa0*/  SHFL.IDX PT, R123, R118, RZ, 0x1c1f ;  /* 0x001c1fff767b7589 */ /* 0x0000a800000e0000 */
[----:B------:R0:W3:Y:S02]  /*6fb0*/  SHFL.IDX PT, R11, R119, RZ, 0x1c1f ;  /* 0x001c1fff770b7589 */ /* 0x0000e400000e0000 */
.L_x_799:
[----:B------:R-:W-:Y:S04]  /*6fc0*/  BSSY B1, `(.L_x_524) ;  /* 0x000017f000017945 */ /* 0x000fe80003800000 */
[----:B------:R-:W-:Y:S05]  /*6fd0*/  @P4 BRA `(.L_x_525) ;  /* 0x0000001400f44947 */ /* 0x000fea0003800000 */
[----:B------:R-:W-:Y:S01]  /*6fe0*/  ISETP.NE.AND P4, PT, R10, RZ, PT ;  /* 0x000000ff0a00720c */ /* 0x000fe20003f85270 */
[----:B------:R-:W-:Y:S01]  /*6ff0*/  BSSY B2, `(.L_x_526) ;  /* 0x000007d000027945 */ /* 0x000fe20003800000 */
[----:B---3--:R-:W-:-:S11]  /*7000*/  IMAD.MOV.U32 R122, RZ, RZ, R11 ;  /* 0x000000ffff7a7224 */ /* 0x008fd600078e000b */
[----:B------:R-:W-:Y:S05]  /*7010*/  @!P4 BRA `(.L_x_527) ;  /* 0x0000000400e8c947 */ /* 0x000fea0003800000 */
[----:B------:R-:W-:Y:S01]  /*7020*/  SEL R12, R129, R139, !P3 ;  /* 0x0000008b810c7207 */ /* 0x000fe20005800000 */
[----:B------:R-:W-:Y:S01]  /*7030*/  BSSY B3, `(.L_x_528) ;  /* 0x0000072000037945 */ /* 0x000fe20003800000 */
[----:B------:R-:W-:Y:S02]  /*7040*/  ISETP.GE.AND P4, PT, R16, R128, PT ;  /* 0x000000801000720c */ /* 0x000fe40003f86270 */
[----:B------:R-:W-:-:S04]  /*7050*/  SHF.R.S32.HI R13, RZ, 0x1f, R12 ;  /* 0x0000001fff0d7819 */ /* 0x000fc8000001140c */
[----:B------:R-:W-:-:S04]  /*7060*/  LEA.HI R13, R13, R12, RZ, 0x4 ;  /* 0x0000000c0d0d7211 */ /* 0x000fc800078f20ff */
[----:B------:R-:W-:-:S04]  /*7070*/  LEA.HI.SX32 R157, R13, R124, 0x1c ;  /* 0x0000007c0d9d7211 */ /* 0x000fc800078fe2ff */
[----:B------:R-:W-:-:S04]  /*7080*/  SHF.R.S32.HI R13, RZ, 0x1f, R157 ;  /* 0x0000001fff0d7819 */ /* 0x000fc8000001149d */
[----:B------:R-:W-:Y:S01]  /*7090*/  LEA.HI R13, R13, R157, RZ, 0x3 ;  /* 0x0000009d0d0d7211 */ /* 0x000fe200078f18ff */
[----:B------:R-:W-:-:S03]  /*70a0*/  IMAD.SHL.U32 R157, R157, 0x8, RZ ;  /* 0x000000089d9d7824 */ /* 0x000fc600078e00ff */
[----:B------:R-:W-:Y:S02]  /*70b0*/  SHF.R.S32.HI R13, RZ, 0x3, R13 ;  /* 0x00000003ff0d7819 */ /* 0x000fe4000001140d */
[----:B------:R-:W-:-:S03]  /*70c0*/  LOP3.LUT R12, R176, 0x38, R157, 0xf8, !PT ;  /* 0x00000038b00c7812 */ /* 0x000fc600078ef89d */
[----:B------:R-:W-:Y:S01]  /*70d0*/  IMAD R13, R13, 0x1800, R178 ;  /* 0x000018000d0d7824 */ /* 0x000fe200078e02b2 */
[----:B------:R-:W-:-:S05]  /*70e0*/  LOP3.LUT R12, R12, R177, RZ, 0x3c, !PT ;  /* 0x000000b10c0c7212 */ /* 0x000fca00078e3cff */
[----:B------:R-:W-:-:S04]  /*70f0*/  IMAD.IADD R12, R13, 0x1, R12 ;  /* 0x000000010d0c7824 */ /* 0x000fc800078e020c */
[C---:B------:R-:W-:Y:S02]  /*7100*/  IMAD R80, R18.reuse, 0x4800, R12 ;  /* 0x0000480012507824 */ /* 0x040fe400078e020c */
[----:B------:R-:W-:-:S03]  /*7110*/  IMAD R12, R18, 0x4800, R144 ;  /* 0x00004800120c7824 */ /* 0x000fc600078e0290 */
[----:B------:R-:W-:Y:S01]  /*7120*/  LEA R80, R80, R2, 0x1 ;  /* 0x0000000250507211 */ /* 0x000fe200078e08ff */
[----:B------:R-:W-:-:S05]  /*7130*/  IMAD R12, R12, 0x2, R2 ;  /* 0x000000020c0c7824 */ /* 0x000fca00078e0202 */
[----:B------:R-:W3:Y:S04]  /*7140*/  LDS.128 R80, [R80+0x18400] ;  /* 0x0184000050507984 */ /* 0x000ee80000000c00 */
[----:B------:R-:W4:Y:S01]  /*7150*/  LDS.128 R12, [R12+0x18400] ;  /* 0x018400000c0c7984 */ /* 0x000f220000000c00 */
[----:B------:R-:W-:Y:S05]  /*7160*/  @P4 BRA `(.L_x_529) ;  /* 0x0000000400784947 */ /* 0x000fea0003800000 */
[--C-:B------:R-:W-:Y:S02]  /*7170*/  SHF.R.U64 R40, R40, 0x10, R41.reuse ;  /* 0x0000001028287819 */ /* 0x100fe40000001229 */
[----:B------:R-:W-:Y:S02]  /*7180*/  SHF.R.U32.HI R41, RZ, 0x10, R41 ;  /* 0x00000010ff297819 */ /* 0x000fe40000011629 */
[----:B------:R-:W-:Y:S02]  /*7190*/  SHF.R.U32.HI R159, RZ, 0x10, R53 ;  /* 0x00000010ff9f7819 */ /* 0x000fe40000011635 */
[C---:B------:R-:W-:Y:S02]  /*71a0*/  PRMT R40, R158.reuse, 0x5432, R40 ;  /* 0x000054329e287816 */ /* 0x040fe40000000028 */
[----:B------:R-:W-:Y:S02]  /*71b0*/  PRMT R41, R158, 0x5410, R41 ;  /* 0x000054109e297816 */ /* 0x000fe40000000029 */
[----:B------:R-:W-:-:S02]  /*71c0*/  SHF.R.U64 R42, R42, 0x10, R43 ;  /* 0x000000102a2a7819 */ /* 0x000fc4000000122b */
[----:B------:R-:W-:Y:S02]  /*71d0*/  SHF.R.U32.HI R158, RZ, 0x10, R43 ;  /* 0x00000010ff9e7819 */ /* 0x000fe4000001162b */
[----:B------:R-:W-:Y:S02]  /*71e0*/  SHF.R.U64 R43, R52, 0x10, R53 ;  /* 0x00000010342b7819 */ /* 0x000fe40000001235 */
[----:B------:R-:W-:Y:S02]  /*71f0*/  SHF.R.U64 R52, R54, 0x10, R55 ;  /* 0x0000001036347819 */ /* 0x000fe40000001237 */
[----:B------:R-:W-:Y:S02]  /*7200*/  PRMT R159, R205, 0x5410, R159 ;  /* 0x00005410cd9f7816 */ /* 0x000fe4000000009f */
[----:B------:R-:W-:Y:S02]  /*7210*/  PRMT R53, R203, 0x5432, R42 ;  /* 0x00005432cb357816 */ /* 0x000fe4000000002a */
[----:B------:R-:W-:Y:S01]  /*7220*/  SHF.R.U32.HI R54, RZ, 0x10, R55 ;  /* 0x00000010ff367819 */ /* 0x000fe20000011637 */
[----:B------:R-:W-:Y:S01]  /*7230*/  IMAD.U32 R55, R41, 0x10000, RZ ;  /* 0x0001000029377824 */ /* 0x000fe200078e00ff */
[----:B------:R-:W-:-:S02]  /*7240*/  PRMT R42, R204, 0x5432, R158 ;  /* 0x00005432cc2a7816 */ /* 0x000fc4000000009e */
[----:B------:R-:W-:Y:S01]  /*7250*/  PRMT R43, R204, 0x5410, R43 ;  /* 0x00005410cc2b7816 */ /* 0x000fe2000000002b */
[----:B------:R-:W-:Y:S01]  /*7260*/  IMAD.U32 R204, R159, 0x10000, RZ ;  /* 0x000100009fcc7824 */ /* 0x000fe200078e00ff */
[----:B------:R-:W-:Y:S01]  /*7270*/  PRMT R52, R205, 0x5432, R52 ;  /* 0x00005432cd347816 */ /* 0x000fe20000000034 */
[----:B---3--:R-:W-:Y:S01]  /*7280*/  IMAD.U32 R205, R81, 0x10000, RZ ;  /* 0x0001000051cd7824 */ /* 0x008fe200078e00ff */
[----:B------:R-:W-:Y:S01]  /*7290*/  PRMT R54, R203, 0x5410, R54 ;  /* 0x00005410cb367816 */ /* 0x000fe20000000036 */
[----:B----4-:R-:W-:Y:S01]  /*72a0*/  IMAD.U32 R203, R13, 0x10000, RZ ;  /* 0x000100000dcb7824 */ /* 0x010fe200078e00ff */
[----:B------:R-:W-:Y:S01]  /*72b0*/  LOP3.LUT R159, R159, 0xffff0000, RZ, 0xc0, !PT ;  /* 0xffff00009f9f7812 */ /* 0x000fe200078ec0ff */
[----:B------:R-:W-:Y:S01]  /*72c0*/  FMUL.FTZ R158, R205, R204 ;  /* 0x000000cccd9e7220 */ /* 0x000fe20000410000 */
[----:B------:R-:W-:Y:S02]  /*72d0*/  LOP3.LUT R81, R81, 0xffff0000, RZ, 0xc0, !PT ;  /* 0xffff000051517812 */ /* 0x000fe400078ec0ff */
[----:B------:R-:W-:Y:S01]  /*72e0*/  LOP3.LUT R41, R41, 0xffff0000, RZ, 0xc0, !PT ;  /* 0xffff000029297812 */ /* 0x000fe200078ec0ff */
[-C--:B------:R-:W-:Y:S01]  /*72f0*/  FFMA.FTZ R158, R203, R55.reuse, -R158 ;  /* 0x00000037cb9e7223 */ /* 0x080fe2000001089e */
[----:B------:R-:W-:Y:S01]  /*7300*/  FMUL.FTZ R55, R205, R55 ;  /* 0x00000037cd377220 */ /* 0x000fe20000410000 */
[C---:B------:R-:W-:Y:S01]  /*7310*/  IMAD.U32 R205, R83.reuse, 0x10000, RZ ;  /* 0x0001000053cd7824 */ /* 0x040fe200078e00ff */
[----:B------:R-:W-:-:S02]  /*7320*/  LOP3.LUT R83, R83, 0xffff0000, RZ, 0xc0, !PT ;  /* 0xffff000053537812 */ /* 0x000fc400078ec0ff */
[----:B------:R-:W-:Y:S01]  /*7330*/  FFMA.FTZ R55, R203, R204, R55 ;  /* 0x000000cccb377223 */ /* 0x000fe20000010037 */
[----:B------:R-:W-:Y:S01]  /*7340*/  LOP3.LUT R203, R13, 0xffff0000, RZ, 0xc0, !PT ;  /* 0xffff00000dcb7812 */ /* 0x000fe200078ec0ff */
[----:B------:R-:W-:Y:S01]  /*7350*/  FMUL.FTZ R13, R81, R159 ;  /* 0x0000009f510d7220 */ /* 0x000fe20000410000 */
[C---:B------:R-:W-:Y:S01]  /*7360*/  IMAD.U32 R204, R54.reuse, 0x10000, RZ ;  /* 0x0001000036cc7824 */ /* 0x040fe200078e00ff */
[----:B------:R-:W-:Y:S02]  /*7370*/  LOP3.LUT R54, R54, 0xffff0000, RZ, 0xc0, !PT ;  /* 0xffff000036367812 */ /* 0x000fe400078ec0ff */
[-C--:B------:R-:W-:Y:S01]  /*7380*/  FFMA.FTZ R13, R203, R41.reuse, -R13 ;  /* 0x00000029cb0d7223 */ /* 0x080fe2000001080d */
[----:B------:R-:W-:Y:S01]  /*7390*/  FMUL.FTZ R41, R81, R41 ;  /* 0x0000002951297220 */ /* 0x000fe20000410000 */
[----:B------:R-:W-:-:S03]  /*73a0*/  FMUL.FTZ R81, R205, R204 ;  /* 0x000000cccd517220 */ /* 0x000fc60000410000 */
[----:B------:R-:W-:Y:S01]  /*73b0*/  FFMA.FTZ R41, R203, R159, R41 ;  /* 0x0000009fcb297223 */ /* 0x000fe20000010029 */
[C---:B------:R-:W-:Y:S01]  /*73c0*/  SHF.L.U32 R159, R42.reuse, 0x10, RZ ;  /* 0x000000102a9f7819 */ /* 0x040fe200000006ff */
[C---:B------:R-:W-:Y:S01]  /*73d0*/  IMAD.U32 R203, R15.reuse, 0x10000, RZ ;  /* 0x000100000fcb7824 */ /* 0x040fe200078e00ff */
[----:B------:R-:W-:Y:S02]  /*73e0*/  LOP3.LUT R42, R42, 0xffff0000, RZ, 0xc0, !PT ;  /* 0xffff00002a2a7812 */ /* 0x000fe400078ec0ff */
[----:B------:R-:W-:Y:S01]  /*73f0*/  LOP3.LUT R15, R15, 0xffff0000, RZ, 0xc0, !PT ;  /* 0xffff00000f0f7812 */ /* 0x000fe200078ec0ff */
[-C--:B------:R-:W-:Y:S01]  /*7400*/  FFMA.FTZ R81, R203, R159.reuse, -R81 ;  /* 0x0000009fcb517223 */ /* 0x080fe20000010851 */
[----:B------:R-:W-:Y:S01]  /*7410*/  FMUL.FTZ R159, R205, R159 ;  /* 0x0000009fcd9f7220 */ /* 0x000fe20000410000 */
[----:B------:R-:W-:Y:S01]  /*7420*/  F2FP.BF16.F32.PACK_AB R41, R41, R55 ;  /* 0x000000372929723e */ /* 0x000fe200000010ff */
[----:B------:R-:W-:Y:S01]  /*7430*/  IMAD.U32 R55, R80, 0x10000, RZ ;  /* 0x0001000050377824 */ /* 0x000fe200078e00ff */
[----:B------:R-:W-:Y:S01]  /*7440*/  F2FP.BF16.F32.PACK_AB R13, R13, R158 ;  /* 0x0000009e0d0d723e */ /* 0x000fe200000010ff */
[----:B------:R-:W-:Y:S01]  /*7450*/  FFMA.FTZ R159, R203, R204, R159 ;  /* 0x000000cccb9f7223 */ /* 0x000fe2000001009f */
[----:B------:R-:W-:-:S04]  /*7460*/  FMUL.FTZ R203, R83, R54 ;  /* 0x0000003653cb7220 */ /* 0x000fc80000410000 */
[-C--:B------:R-:W-:Y:S01]  /*7470*/  FFMA.FTZ R203, R15, R42.reuse, -R203 ;  /* 0x0000002a0fcb7223 */ /* 0x080fe200000108cb */
[----:B------:R-:W-:-:S04]  /*7480*/  FMUL.FTZ R42, R83, R42 ;  /* 0x0000002a532a7220 */ /* 0x000fc80000410000 */
[----:B------:R-:W-:Y:S01]  /*7490*/  FFMA.FTZ R42, R15, R54, R42 ;  /* 0x000000360f2a7223 */ /* 0x000fe2000001002a */
[----:B------:R-:W-:Y:S01]  /*74a0*/  F2FP.BF16.F32.PACK_AB R203, R203, R81 ;  /* 0x00000051cbcb723e */ /* 0x000fe200000010ff */
[C---:B------:R-:W-:Y:S01]  /*74b0*/  IMAD.U32 R54, R43.reuse, 0x10000, RZ ;  /* 0x000100002b367824 */ /* 0x040fe200078e00ff */
[----:B------:R-:W-:Y:S01]  /*74c0*/  LOP3.LUT R43, R43, 0xffff0000, RZ, 0xc0, !PT ;  /* 0xffff00002b2b7812 */ /* 0x000fe200078ec0ff */
[C---:B------:R-:W-:Y:S01]  /*74d0*/  IMAD.U32 R81, R40.reuse, 0x10000, RZ ;  /* 0x0001000028517824 */ /* 0x040fe200078e00ff */
[----:B------:R-:W-:Y:S01]  /*74e0*/  LOP3.LUT R40, R40, 0xffff0000, RZ, 0xc0, !PT ;  /* 0xffff000028287812 */ /* 0x000fe200078ec0ff */
[C---:B------:R-:W-:Y:S01]  /*74f0*/  FMUL.FTZ R83, R55.reuse, R54 ;  /* 0x0000003637537220 */ /* 0x040fe20000410000 */
[----:B------:R-:W-:Y:S02]  /*7500*/  IMAD.U32 R15, R12, 0x10000, RZ ;  /* 0x000100000c0f7824 */ /* 0x000fe400078e00ff */
[----:B------:R-:W-:Y:S01]  /*7510*/  FMUL.FTZ R55, R55, R81 ;  /* 0x0000005137377220 */ /* 0x000fe20000410000 */
[----:B------:R-:W-:Y:S01]  /*7520*/  F2FP.BF16.F32.PACK_AB R42, R42, R159 ;  /* 0x0000009f2a2a723e */ /* 0x000fe200000010ff */
[----:B------:R-:W-:-:S02]  /*7530*/  FFMA.FTZ R83, R15, R81, -R83 ;  /* 0x000000510f537223 */ /* 0x000fc40000010853 */
[----:B------:R-:W-:Y:S01]  /*7540*/  FFMA.FTZ R55, R15, R54, R55 ;  /* 0x000000360f377223 */ /* 0x000fe20000010037 */
[----:B------:R-:W-:Y:S01]  /*7550*/  LOP3.LUT R15, R80, 0xffff0000, RZ, 0xc0, !PT ;  /* 0xffff0000500f7812 */ /* 0x000fe200078ec0ff */
[----:B------:R-:W-:Y:S01]  /*7560*/  IMAD.U32 R81, R82, 0x10000, RZ ;  /* 0x0001000052517824 */ /* 0x000fe200078e00ff */
[----:B------:R-:W-:-:S03]  /*7570*/  LOP3.LUT R54, R12, 0xffff0000, RZ, 0xc0, !PT ;  /* 0xffff00000c367812 */ /* 0x000fc600078ec0ff */
[C---:B------:R-:W-:Y:S01]  /*7580*/  FMUL.FTZ R12, R15.reuse, R43 ;  /* 0x0000002b0f0c7220 */ /* 0x040fe20000410000 */
[----:B------:R-:W-:-:S03]  /*7590*/  FMUL.FTZ R15, R15, R40 ;  /* 0x000000280f0f7220 */ /* 0x000fc60000410000 */
[C---:B------:R-:W-:Y:S01]  /*75a0*/  FFMA.FTZ R12, R54.reuse, R40, -R12 ;  /* 0x00000028360c7223 */ /* 0x040fe2000001080c */
[----:B------:R-:W-:Y:S01]  /*75b0*/  FFMA.FTZ R15, R54, R43, R15 ;  /* 0x0000002b360f7223 */ /* 0x000fe2000001000f */
[----:B------:R-:W-:Y:S01]  /*75c0*/  IMAD.U32 R43, R52, 0x10000, RZ ;  /* 0x00010000342b7824 */ /* 0x000fe200078e00ff */
[----:B------:R-:W-:Y:S01]  /*75d0*/  SHF.L.U32 R40, R14, 0x10, RZ ;  /* 0x000000100e287819 */ /* 0x000fe200000006ff */
[----:B------:R-:W-:Y:S01]  /*75e0*/  IMAD.U32 R54, R53, 0x10000, RZ ;  /* 0x0001000035367824 */ /* 0x000fe200078e00ff */
[----:B------:R-:W-:Y:S01]  /*75f0*/  LOP3.LUT R52, R52, 0xffff0000, RZ, 0xc0, !PT ;  /* 0xffff000034347812 */ /* 0x000fe200078ec0ff */
[----:B------:R-:W-:Y:S01]  /*7600*/  FMUL.FTZ R80, R81, R43 ;  /* 0x0000002b51507220 */ /* 0x000fe20000410000 */
[----:B------:R-:W-:Y:S01]  /*7610*/  LOP3.LUT R53, R53, 0xffff0000, RZ, 0xc0, !PT ;  /* 0xffff000035357812 */ /* 0x000fe200078ec0ff */
[-C--:B------:R-:W-:Y:S01]  /*7620*/  FMUL.FTZ R81, R81, R54.reuse ;  /* 0x0000003651517220 */ /* 0x080fe20000410000 */
[----:B------:R-:W-:Y:S01]  /*7630*/  LOP3.LUT R14, R14, 0xffff0000, RZ, 0xc0, !PT ;  /* 0xffff00000e0e7812 */ /* 0x000fe200078ec0ff */
[C---:B------:R-:W-:Y:S01]  /*7640*/  FFMA.FTZ R80, R40.reuse, R54, -R80 ;  /* 0x0000003628507223 */ /* 0x040fe20000010850 */
[----:B------:R-:W-:Y:S01]  /*7650*/  F2FP.BF16.F32.PACK_AB R15, R15, R55 ;  /* 0x000000370f0f723e */ /* 0x000fe200000010ff */
[----:B------:R-:W-:Y:S01]  /*7660*/  FFMA.FTZ R81, R40, R43, R81 ;  /* 0x0000002b28517223 */ /* 0x000fe20000010051 */
[----:B------:R-:W-:-:S02]  /*7670*/  LOP3.LUT R40, R82, 0xffff0000, RZ, 0xc0, !PT ;  /* 0xffff000052287812 */ /* 0x000fc400078ec0ff */
[----:B------:R-:W-:Y:S01]  /*7680*/  F2FP.BF16.F32.PACK_AB R12, R12, R83 ;  /* 0x000000530c0c723e */ /* 0x000fe200000010ff */
[----:B------:R-:W-:Y:S02]  /*7690*/  IMAD.MOV.U32 R83, RZ, RZ, R42 ;  /* 0x000000ffff537224 */ /* 0x000fe400078e002a */
[C---:B------:R-:W-:Y:S01]  /*76a0*/  FMUL.FTZ R43, R40.reuse, R52 ;  /* 0x00000034282b7220 */ /* 0x040fe20000410000 */
[----:B------:R-:W-:-:S03]  /*76b0*/  FMUL.FTZ R40, R40, R53 ;  /* 0x0000003528287220 */ /* 0x000fc60000410000 */
[C---:B------:R-:W-:Y:S01]  /*76c0*/  FFMA.FTZ R43, R14.reuse, R53, -R43 ;  /* 0x000000350e2b7223 */ /* 0x040fe2000001082b */
[----:B------:R-:W-:-:S04]  /*76d0*/  FFMA.FTZ R40, R14, R52, R40 ;  /* 0x000000340e287223 */ /* 0x000fc80000010028 */
[----:B------:R-:W-:Y:S01]  /*76e0*/  F2FP.BF16.F32.PACK_AB R43, R43, R80 ;  /* 0x000000502b2b723e */ /* 0x000fe200000010ff */
[----:B------:R-:W-:Y:S01]  /*76f0*/  IMAD.MOV.U32 R80, RZ, RZ, R15 ;  /* 0x000000ffff507224 */ /* 0x000fe200078e000f */
[----:B------:R-:W-:Y:S01]  /*7700*/  F2FP.BF16.F32.PACK_AB R40, R40, R81 ;  /* 0x000000512828723e */ /* 0x000fe200000010ff */
[----:B------:R-:W-:Y:S02]  /*7710*/  IMAD.MOV.U32 R81, RZ, RZ, R41 ;  /* 0x000000ffff517224 */ /* 0x000fe400078e0029 */
[----:B------:R-:W-:Y:S02]  /*7720*/  IMAD.MOV.U32 R14, RZ, RZ, R43 ;  /* 0x000000ffff0e7224 */ /* 0x000fe400078e002b */
[----:B------:R-:W-:Y:S02]  /*7730*/  IMAD.MOV.U32 R15, RZ, RZ, R203 ;  /* 0x000000ffff0f7224 */ /* 0x000fe400078e00cb */
[----:B------:R-:W-:-:S07]  /*7740*/  IMAD.MOV.U32 R82, RZ, RZ, R40 ;  /* 0x000000ffff527224 */ /* 0x000fce00078e0028 */
.L_x_529:
[----:B------:R-:W-:Y:S05]  /*7750*/  BSYNC B3 ;  /* 0x0000000000037941 */ /* 0x000fea0003800000 */
.L_x_528:
[----:B------:R-:W-:-:S04]  /*7760*/  LEA R40, P4, R7, R11, 0x1 ;  /* 0x0000000b07287211 */ /* 0x000fc800078808ff */
[----:B--2---:R-:W-:Y:S02]  /*7770*/  LEA.HI.X R41, R7, R123, R116, 0x1, P4 ;  /* 0x0000007b07297211 */ /* 0x004fe400020f0c74 */
[----:B------:R-:W-:-:S03]  /*7780*/  ISETP.GE.AND P4, PT, R157, R135, PT ;  /* 0x000000879d00720c */ /* 0x000fc60003f86270 */
[----:B----4-:R2:W-:Y:S10]  /*7790*/  ST.E.128 desc[UR60][R40.64], R12 ;  /* 0x0000000c28007985 */ /* 0x0105f4000c101d3c */
[----:B--2---:R-:W-:-:S05]  /*77a0*/  @!P4 IMAD.WIDE R12, R157, 0x2, R122 ;  /* 0x000000029d0cc825 */ /* 0x004fca00078e027a */
[----:B---3--:R3:W-:Y:S02]  /*77b0*/  @!P4 ST.E.128 desc[UR60][R12.64], R80 ;  /* 0x000000500c00c985 */ /* 0x0087e4000c101d3c */
.L_x_527:
[----:B------:R-:W-:Y:S05]  /*77c0*/  BSYNC B2 ;  /* 0x0000000000027941 */ /* 0x000fea0003800000 */
.L_x_526:
[----:B------:R-:W-:Y:S01]  /*77d0*/  ISETP.NE.AND P4, PT, R27, RZ, PT ;  /* 0x000000ff1b00720c */ /* 0x000fe20003f85270 */
[----:B------:R-:W-:-:S12]  /*77e0*/  BSSY B2, `(.L_x_530) ;  /* 0x0000082000027945 */ /* 0x000fd80003800000 */
[----:B------:R-:W-:Y:S05]  /*77f0*/  @!P4 BRA `(.L_x_531) ;  /* 0x000000080000c947 */ /* 0x000fea0003800000 */
[----:B---3--:R-:W-:Y:S01]  /*7800*/  SEL R12, R129, R139, !P2 ;  /* 0x0000008b810c7207 */ /* 0x008fe20005000000 */
        /* <DEDUP_REMOVED lines=11> */
[----:B------:R-:W-:-:S04]  /*78c0*/  LOP3.LUT R12, R12, R177, RZ, 0x3c, !PT ;  /* 0x000000b10c0c7212 */ /* 0x000fc800078e3cff */
[----:B------:R-:W-:-:S05]  /*78d0*/  IADD3 R12, R13, R12, RZ ;  /* 0x0000000c0d0c7210 */ /* 0x000fca0007ffe0ff */
[C---:B------:R-:W-:Y:S02]  /*78e0*/  IMAD R40, R18.reuse, 0x4800, R12 ;  /* 0x0000480012287824 */ /* 0x040fe400078e020c */
[----:B------:R-:W-:Y:S02]  /*78f0*/  IMAD R12, R18, 0x4800, R143 ;  /* 0x00004800120c7824 */ /* 0x000fe400078e028f */
[--C-:B------:R-:W-:Y:S02]  /*7900*/  IMAD R40, R40, 0x2, R2.reuse ;  /* 0x0000000228287824 */ /* 0x100fe400078e0202 */
[----:B------:R-:W-:-:S04]  /*7910*/  IMAD R12, R12, 0x2, R2 ;  /* 0x000000020c0c7824 */ /* 0x000fc800078e0202 */
[----:B------:R-:W3:Y:S04]  /*7920*/  LDS.128 R40, [R40+0x18400] ;  /* 0x0184000028287984 */ /* 0x000ee80000000c00 */
[----:B------:R-:W4:Y:S01]  /*7930*/  LDS.128 R12, [R12+0x18400] ;  /* 0x018400000c0c7984 */ /* 0x000f220000000c00 */
[----:B------:R-:W-:Y:S05]  /*7940*/  @P4 BRA `(.L_x_533) ;  /* 0x0000000400904947 */ /* 0x000fea0003800000 */
[----:B------:R-:W5:Y:S04]  /*7950*/  LDL.S16 R159, [R1+0x46] ;  /* 0x00004600019f7983 */ /* 0x000f680000100600 */
[----:B------:R-:W2:Y:S04]  /*7960*/  LDL.S16 R81, [R1+0x48] ;  /* 0x0000480001517983 */ /* 0x000ea80000100600 */
[----:B------:R-:W3:Y:S04]  /*7970*/  LDL.LU.S16 R80, [R1+0x44] ;  /* 0x0000440001507983 */ /* 0x000ee80000300600 */
[----:B------:R-:W4:Y:S04]  /*7980*/  LDL.LU.S16 R55, [R1+0x4a] ;  /* 0x00004a0001377983 */ /* 0x000f280000300600 */
[----:B------:R-:W4:Y:S04]  /*7990*/  LDL.S16 R158, [R1+0x42] ;  /* 0x00004200019e7983 */ /* 0x000f280000100600 */
[----:B------:R-:W4:Y:S04]  /*79a0*/  LDL.LU.S16 R157, [R1+0x40] ;  /* 0x00004000019d7983 */ /* 0x000f280000300600 */
[----:B------:R-:W4:Y:S04]  /*79b0*/  LDL.S16 R83, [R1+0x3e] ;  /* 0x00003e0001537983 */ /* 0x000f280000100600 */
[----:B------:R-:W4:Y:S01]  /*79c0*/  LDL.LU.S16 R82, [R1+0x3c] ;  /* 0x00003c0001527983 */ /* 0x000f220000300600 */
[----:B------:R-:W-:-:S02]  /*79d0*/  SHF.R.U64 R53, R36, 0x10, R37 ;  /* 0x0000001024357819 */ /* 0x000fc40000001225 */
[----:B------:R-:W-:Y:S02]  /*79e0*/  SHF.R.U64 R38, R38, 0x10, R39 ;  /* 0x0000001026267819 */ /* 0x000fe40000001227 */
[--C-:B------:R-:W-:Y:S02]  /*79f0*/  SHF.R.U64 R36, R48, 0x10, R49.reuse ;  /* 0x0000001030247819 */ /* 0x100fe40000001231 */
[----:B------:R-:W-:Y:S02]  /*7a00*/  SHF.R.U32.HI R49, RZ, 0x10, R49 ;  /* 0x00000010ff317819 */ /* 0x000fe40000011631 */
[----:B------:R-:W-:Y:S02]  /*7a10*/  SHF.R.U32.HI R37, RZ, 0x10, R37 ;  /* 0x00000010ff257819 */ /* 0x000fe40000011625 */
[----:B------:R-:W-:Y:S02]  /*7a20*/  SHF.R.U32.HI R54, RZ, 0x10, R39 ;  /* 0x00000010ff367819 */ /* 0x000fe40000011627 */
[----:B------:R-:W-:-:S02]  /*7a30*/  SHF.R.U64 R39, R50, 0x10, R51 ;  /* 0x0000001032277819 */ /* 0x000fc40000001233 */
[----:B------:R-:W-:Y:S02]  /*7a40*/  SHF.R.U32.HI R50, RZ, 0x10, R51 ;  /* 0x00000010ff327819 */ /* 0x000fe40000011633 */
[----:B-----5:R-:W-:Y:S02]  /*7a50*/  PRMT R53, R159, 0x5410, R53 ;  /* 0x000054109f357816 */ /* 0x020fe40000000035 */
[----:B--2---:R-:W-:Y:S02]  /*7a60*/  PRMT R37, R81, 0x5410, R37 ;  /* 0x0000541051257816 */ /* 0x004fe40000000025 */
[----:B---3--:R-:W-:Y:S01]  /*7a70*/  PRMT R48, R80, 0x5410, R38 ;  /* 0x0000541050307816 */ /* 0x008fe20000000026 */
[C---:B------:R-:W-:Y:S01]  /*7a80*/  IMAD.U32 R80, R41.reuse, 0x10000, RZ ;  /* 0x0001000029507824 */ /* 0x040fe200078e00ff */
[----:B------:R-:W-:Y:S01]  /*7a90*/  LOP3.LUT R41, R41, 0xffff0000, RZ, 0xc0, !PT ;  /* 0xffff000029297812 */ /* 0x000fe200078ec0ff */
[----:B------:R-:W-:Y:S01]  /*7aa0*/  IMAD.U32 R51, R37, 0x10000, RZ ;  /* 0x0001000025337824 */ /* 0x000fe200078e00ff */
[----:B----4-:R-:W-:Y:S01]  /*7ab0*/  PRMT R38, R55, 0x5410, R49 ;  /* 0x0000541037267816 */ /* 0x010fe20000000031 */
[----:B------:R-:W-:Y:S01]  /*7ac0*/  IMAD.U32 R49, R13, 0x10000, RZ ;  /* 0x000100000d317824 */ /* 0x000fe200078e00ff */
[----:B------:R-:W-:-:S03]  /*7ad0*/  PRMT R54, R158, 0x5410, R54 ;  /* 0x000054109e367816 */ /* 0x000fc60000000036 */
[----:B------:R-:W-:Y:S01]  /*7ae0*/  IMAD.U32 R55, R38, 0x10000, RZ ;  /* 0x0001000026377824 */ /* 0x000fe200078e00ff */
[----:B------:R-:W-:-:S03]  /*7af0*/  PRMT R36, R157, 0x5410, R36 ;  /* 0x000054109d247816 */ /* 0x000fc60000000024 */
[C---:B------:R-:W-:Y:S01]  /*7b00*/  FMUL.FTZ R81, R80.reuse, R55 ;  /* 0x0000003750517220 */ /* 0x040fe20000410000 */
[-C--:B------:R-:W-:Y:S01]  /*7b10*/  FMUL.FTZ R80, R80, R51.reuse ;  /* 0x0000003350507220 */ /* 0x080fe20000410000 */
[----:B------:R-:W-:Y:S02]  /*7b20*/  PRMT R39, R83, 0x5410, R39 ;  /* 0x0000541053277816 */ /* 0x000fe40000000027 */
[C---:B------:R-:W-:Y:S01]  /*7b30*/  FFMA.FTZ R51, R49.reuse, R51, -R81 ;  /* 0x0000003331337223 */ /* 0x040fe20000010851 */
[----:B------:R-:W-:Y:S01]  /*7b40*/  FFMA.FTZ R49, R49, R55, R80 ;  /* 0x0000003731317223 */ /* 0x000fe20000010050 */
[----:B------:R-:W-:Y:S02]  /*7b50*/  LOP3.LUT R55, R38, 0xffff0000, RZ, 0xc0, !PT ;  /* 0xffff000026377812 */ /* 0x000fe400078ec0ff */
[----:B------:R-:W-:Y:S02]  /*7b60*/  LOP3.LUT R80, R37, 0xffff0000, RZ, 0xc0, !PT ;  /* 0xffff000025507812 */ /* 0x000fe400078ec0ff */
[----:B------:R-:W-:Y:S01]  /*7b70*/  LOP3.LUT R37, R13, 0xffff0000, RZ, 0xc0, !PT ;  /* 0xffff00000d257812 */ /* 0x000fe200078ec0ff */
[----:B------:R-:W-:-:S02]  /*7b80*/  FMUL.FTZ R38, R41, R55 ;  /* 0x0000003729267220 */ /* 0x000fc40000410000 */
[-C--:B------:R-:W-:Y:S01]  /*7b90*/  FMUL.FTZ R13, R41, R80.reuse ;  /* 0x00000050290d7220 */ /* 0x080fe20000410000 */
[----:B------:R-:W-:Y:S02]  /*7ba0*/  IMAD.U32 R41, R15, 0x10000, RZ ;  /* 0x000100000f297824 */ /* 0x000fe400078e00ff */
[----:B------:R-:W-:Y:S01]  /*7bb0*/  FFMA.FTZ R38, R37, R80, -R38 ;  /* 0x0000005025267223 */ /* 0x000fe20000010826 */
[----:B------:R-:W-:Y:S02]  /*7bc0*/  IMAD.U32 R80, R43, 0x10000, RZ ;  /* 0x000100002b507824 */ /* 0x000fe400078e00ff */
[----:B------:R-:W-:Y:S01]  /*7bd0*/  FFMA.FTZ R37, R37, R55, R13 ;  /* 0x0000003725257223 */ /* 0x000fe2000001000d */
[----:B------:R-:W-:Y:S01]  /*7be0*/  PRMT R13, R82, 0x5410, R50 ;  /* 0x00005410520d7816 */ /* 0x000fe20000000032 */
[----:B------:R-:W-:Y:S01]  /*7bf0*/  IMAD.U32 R50, R54, 0x10000, RZ ;  /* 0x0001000036327824 */ /* 0x000fe200078e00ff */
[----:B------:R-:W-:Y:S02]  /*7c00*/  LOP3.LUT R43, R43, 0xffff0000, RZ, 0xc0, !PT ;  /* 0xffff00002b2b7812 */ /* 0x000fe400078ec0ff */
[----:B------:R-:W-:-:S02]  /*7c10*/  SHF.L.U32 R55, R13, 0x10, RZ ;  /* 0x000000100d377819 */ /* 0x000fc400000006ff */
[----:B------:R-:W-:Y:S02]  /*7c20*/  F2FP.BF16.F32.PACK_AB R38, R38, R51 ;  /* 0x000000332626723e */ /* 0x000fe400000010ff */
[----:B------:R-:W-:Y:S01]  /*7c30*/  F2FP.BF16.F32.PACK_AB R37, R37, R49 ;  /* 0x000000312525723e */ /* 0x000fe200000010ff */
[C---:B------:R-:W-:Y:S01]  /*7c40*/  FMUL.FTZ R81, R80.reuse, R55 ;  /* 0x0000003750517220 */ /* 0x040fe20000410000 */
[----:B------:R-:W-:-:S03]  /*7c50*/  FMUL.FTZ R80, R80, R50 ;  /* 0x0000003250507220 */ /* 0x000fc60000410000 */
[C---:B------:R-:W-:Y:S01]  /*7c60*/  FFMA.FTZ R50, R41.reuse, R50, -R81 ;  /* 0x0000003229327223 */ /* 0x040fe20000010851 */
[----:B------:R-:W-:Y:S01]  /*7c70*/  FFMA.FTZ R41, R41, R55, R80 ;  /* 0x0000003729297223 */ /* 0x000fe20000010050 */
[----:B------:R-:W-:Y:S01]  /*7c80*/  LOP3.LUT R55, R54, 0xffff0000, RZ, 0xc0, !PT ;  /* 0xffff000036377812 */ /* 0x000fe200078ec0ff */
[----:B------:R-:W-:Y:S01]  /*7c90*/  IMAD.U32 R80, R53, 0x10000, RZ ;  /* 0x0001000035507824 */ /* 0x000fe200078e00ff */
[----:B------:R-:W-:Y:S02]  /*7ca0*/  LOP3.LUT R54, R13, 0xffff0000, RZ, 0xc0, !PT ;  /* 0xffff00000d367812 */ /* 0x000fe400078ec0ff */
[----:B------:R-:W-:Y:S02]  /*7cb0*/  LOP3.LUT R13, R15, 0xffff0000, RZ, 0xc0, !PT ;  /* 0xffff00000f0d7812 */ /* 0x000fe400078ec0ff */
[----:B------:R-:W-:Y:S01]  /*7cc0*/  LOP3.LUT R53, R53, 0xffff0000, RZ, 0xc0, !PT ;  /* 0xffff000035357812 */ /* 0x000fe200078ec0ff */
[C---:B------:R-:W-:Y:S01]  /*7cd0*/  FMUL.FTZ R15, R43.reuse, R54 ;  /* 0x000000362b0f7220 */ /* 0x040fe20000410000 */
[----:B------:R-:W-:-:S03]  /*7ce0*/  FMUL.FTZ R43, R43, R55 ;  /* 0x000000372b2b7220 */ /* 0x000fc60000410000 */
[C---:B------:R-:W-:Y:S01]  /*7cf0*/  FFMA.FTZ R15, R13.reuse, R55, -R15 ;  /* 0x000000370d0f7223 */ /* 0x040fe2000001080f */
[----:B------:R-:W-:Y:S01]  /*7d00*/  FFMA.FTZ R13, R13, R54, R43 ;  /* 0x000000360d0d7223 */ /* 0x000fe2000001002b */
        /* <DEDUP_REMOVED lines=10> */
[----:B------:R-:W-:Y:S01]  /*7db0*/  LOP3.LUT R43, R12, 0xffff0000, RZ, 0xc0, !PT ;  /* 0xffff00000c2b7812 */ /* 0x000fe200078ec0ff */
[CC--:B------:R-:W-:Y:S01]  /*7dc0*/  FMUL.FTZ R12, R40.reuse, R36.reuse ;  /* 0x00000024280c7220 */ /* 0x0c0fe20000410000 */
[-C--:B------:R-:W-:Y:S01]  /*7dd0*/  FMUL.FTZ R40, R40, R53.reuse ;  /* 0x0000003528287220 */ /* 0x080fe20000410000 */
[C---:B------:R-:W-:Y:S01]  /*7de0*/  IMAD.U32 R80, R42.reuse, 0x10000, RZ ;  /* 0x000100002a507824 */ /* 0x040fe200078e00ff */
[----:B------:R-:W-:Y:S01]  /*7df0*/  LOP3.LUT R42, R42, 0xffff0000, RZ, 0xc0, !PT ;  /* 0xffff00002a2a7812 */ /* 0x000fe200078ec0ff */
[C---:B------:R-:W-:Y:S01]  /*7e00*/  FFMA.FTZ R12, R43.reuse, R53, -R12 ;  /* 0x000000352b0c7223 */ /* 0x040fe2000001080c */
[----:B------:R-:W-:Y:S01]  /*7e10*/  FFMA.FTZ R36, R43, R36, R40 ;  /* 0x000000242b247223 */ /* 0x000fe20000010028 */
[C---:B------:R-:W-:Y:S01]  /*7e20*/  SHF.L.U32 R43, R39.reuse, 0x10, RZ ;  /* 0x00000010272b7819 */ /* 0x040fe200000006ff */
[----:B------:R-:W-:Y:S01]  /*7e30*/  IMAD.U32 R53, R48, 0x10000, RZ ;  /* 0x0001000030357824 */ /* 0x000fe200078e00ff */
[----:B------:R-:W-:Y:S01]  /*7e40*/  LOP3.LUT R39, R39, 0xffff0000, RZ, 0xc0, !PT ;  /* 0xffff000027277812 */ /* 0x000fe200078ec0ff */
[----:B------:R-:W-:Y:S01]  /*7e50*/  IMAD.U32 R40, R14, 0x10000, RZ ;  /* 0x000100000e287824 */ /* 0x000fe200078e00ff */
[----:B------:R-:W-:Y:S01]  /*7e60*/  LOP3.LUT R48, R48, 0xffff0000, RZ, 0xc0, !PT ;  /* 0xffff000030307812 */ /* 0x000fe200078ec0ff */
[C---:B------:R-:W-:Y:S01]  /*7e70*/  FMUL.FTZ R54, R80.reuse, R43 ;  /* 0x0000002b50367220 */ /* 0x040fe20000410000 */
[----:B------:R-:W-:Y:S01]  /*7e80*/  FMUL.FTZ R80, R80, R53 ;  /* 0x0000003550507220 */ /* 0x000fe20000410000 */
[----:B------:R-:W-:-:S02]  /*7e90*/  LOP3.LUT R14, R14, 0xffff0000, RZ, 0xc0, !PT ;  /* 0xffff00000e0e7812 */ /* 0x000fc400078ec0ff */
[C---:B------:R-:W-:Y:S01]  /*7ea0*/  FFMA.FTZ R54, R40.reuse, R53, -R54 ;  /* 0x0000003528367223 */ /* 0x040fe20000010836 */
[----:B------:R-:W-:Y:S01]  /*7eb0*/  FFMA.FTZ R80, R40, R43, R80 ;  /* 0x0000002b28507223 */ /* 0x000fe20000010050 */
[C---:B------:R-:W-:Y:S01]  /*7ec0*/  FMUL.FTZ R40, R42.reuse, R39 ;  /* 0x000000272a287220 */ /* 0x040fe20000410000 */
[-C--:B------:R-:W-:Y:S01]  /*7ed0*/  FMUL.FTZ R42, R42, R48.reuse ;  /* 0x000000302a2a7220 */ /* 0x080fe20000410000 */
[----:B------:R-:W-:Y:S02]  /*7ee0*/  F2FP.BF16.F32.PACK_AB R36, R36, R55 ;  /* 0x000000372424723e */ /* 0x000fe400000010ff */
[C---:B------:R-:W-:Y:S01]  /*7ef0*/  FFMA.FTZ R40, R14.reuse, R48, -R40 ;  /* 0x000000300e287223 */ /* 0x040fe20000010828 */
[----:B------:R-:W-:Y:S01]  /*7f00*/  FFMA.FTZ R42, R14, R39, R42 ;  /* 0x000000270e2a7223 */ /* 0x000fe2000001002a */
[----:B------:R-:W-:Y:S01]  /*7f10*/  F2FP.BF16.F32.PACK_AB R43, R13, R41 ;  /* 0x000000290d2b723e */ /* 0x000fe200000010ff */
[----:B------:R-:W-:Y:S01]  /*7f20*/  IMAD.MOV.U32 R13, RZ, RZ, R38 ;  /* 0x000000ffff0d7224 */ /* 0x000fe200078e0026 */
[----:B------:R-:W-:Y:S01]  /*7f30*/  F2FP.BF16.F32.PACK_AB R12, R12, R81 ;  /* 0x000000510c0c723e */ /* 0x000fe200000010ff */
[----:B------:R-:W-:Y:S01]  /*7f40*/  IMAD.MOV.U32 R41, RZ, RZ, R37 ;  /* 0x000000ffff297224 */ /* 0x000fe200078e0025 */
[----:B------:R-:W-:Y:S01]  /*7f50*/  F2FP.BF16.F32.PACK_AB R54, R40, R54 ;  /* 0x000000362836723e */ /* 0x000fe200000010ff */
[----:B------:R-:W-:Y:S01]  /*7f60*/  IMAD.MOV.U32 R40, RZ, RZ, R36 ;  /* 0x000000ffff287224 */ /* 0x000fe200078e0024 */
[----:B------:R-:W-:-:S03]  /*7f70*/  F2FP.BF16.F32.PACK_AB R42, R42, R80 ;  /* 0x000000502a2a723e */ /* 0x000fc600000010ff */
[----:B------:R-:W-:-:S07]  /*7f80*/  IMAD.MOV.U32 R14, RZ, RZ, R54 ;  /* 0x000000ffff0e7224 */ /* 0x000fce00078e0036 */
.L_x_533:
[----:B------:R-:W-:Y:S05]  /*7f90*/  BSYNC B3 ;  /* 0x0000000000037941 */ /* 0x000fea0003800000 */
.L_x_532:
[----:B------:R-:W-:-:S04]  /*7fa0*/  LEA R36, P4, R8, R11, 0x1 ;  /* 0x0000000b08247211 */ /* 0x000fc800078808ff */
[----:B--2---:R-:W-:Y:S02]  /*7fb0*/  LEA.HI.X R37, R8, R123, R115, 0x1, P4 ;  /* 0x0000007b08257211 */ /* 0x004fe400020f0c73 */
[----:B------:R-:W-:-:S03]  /*7fc0*/  ISETP.GE.AND P4, PT, R52, R135, PT ;  /* 0x000000873400720c */ /* 0x000fc60003f86270 */
[----:B----4-:R2:W-:Y:S10]  /*7fd0*/  ST.E.128 desc[UR60][R36.64], R12 ;  /* 0x0000000c24007985 */ /* 0x0105f4000c101d3c */
[----:B--2---:R-:W-:-:S05]  /*7fe0*/  @!P4 IMAD.WIDE R12, R52, 0x2, R122 ;  /* 0x00000002340cc825 */ /* 0x004fca00078e027a */
[----:B---3--:R4:W-:Y:S02]  /*7ff0*/  @!P4 ST.E.128 desc[UR60][R12.64], R40 ;  /* 0x000000280c00c985 */ /* 0x0089e4000c101d3c */
.L_x_531:
[----:B------:R-:W-:Y:S05]  /*8000*/  BSYNC B2 ;  /* 0x0000000000027941 */ /* 0x000fea0003800000 */
.L_x_530:
[----:B------:R-:W-:-:S13]  /*8010*/  ISETP.NE.AND P4, PT, R28, RZ, PT ;  /* 0x000000ff1c00720c */ /* 0x000fda0003f85270 */
[----:B------:R-:W-:Y:S05]  /*8020*/  @!P4 BRA `(.L_x_525) ;  /* 0x0000000400e0c947 */ /* 0x000fea0003800000 */
[----:B---34-:R-:W-:Y:S01]  /*8030*/  SEL R12, R129, R139, !P1 ;  /* 0x0000008b810c7207 */ /* 0x018fe20004800000 */
[----:B------:R-:W-:Y:S01]  /*8040*/  BSSY B2, `(.L_x_534) ;  /* 0x0000074000027945 */ /* 0x000fe20003800000 */
[C---:B------:R-:W-:Y:S02]  /*8050*/  LEA R40, P4, R9.reuse, R11, 0x1 ;  /* 0x0000000b09287211 */ /* 0x040fe400078808ff */
[----:B------:R-:W-:Y:S02]  /*8060*/  SHF.R.S32.HI R13, RZ, 0x1f, R12 ;  /* 0x0000001fff0d7819 */ /* 0x000fe4000001140c */
[----:B--2---:R-:W-:Y:S02]  /*8070*/  LEA.HI.X R41, R9, R123, R114, 0x1, P4 ;  /* 0x0000007b09297211 */ /* 0x004fe400020f0c72 */
[----:B------:R-:W-:Y:S02]  /*8080*/  LEA.HI R12, R13, R12, RZ, 0x4 ;  /* 0x0000000c0d0c7211 */ /* 0x000fe400078f20ff */
[----:B------:R-:W-:-:S02]  /*8090*/  ISETP.GE.AND P6, PT, R3, R128, PT ;  /* 0x000000800300720c */ /* 0x000fc40003fc6270 */
[----:B------:R-:W-:-:S04]  /*80a0*/  LEA.HI.SX32 R12, R12, R120, 0x1c ;  /* 0x000000780c0c7211 */ /* 0x000fc800078fe2ff */
[----:B------:R-:W-:-:S04]  /*80b0*/  SHF.R.S32.HI R13, RZ, 0x1f, R12 ;  /* 0x0000001fff0d7819 */ /* 0x000fc8000001140c */
[----:B------:R-:W-:Y:S01]  /*80c0*/  LEA.HI R13, R13, R12, RZ, 0x3 ;  /* 0x0000000c0d0d7211 */ /* 0x000fe200078f18ff */
[----:B------:R-:W-:-:S03]  /*80d0*/  IMAD.SHL.U32 R12, R12, 0x8, RZ ;  /* 0x000000080c0c7824 */ /* 0x000fc600078e00ff */
[----:B------:R-:W-:Y:S02]  /*80e0*/  SHF.R.S32.HI R13, RZ, 0x3, R13 ;  /* 0x00000003ff0d7819 */ /* 0x000fe4000001140d */
[----:B------:R-:W-:Y:S02]  /*80f0*/  LOP3.LUT R14, R176, 0x38, R12, 0xf8, !PT ;  /* 0x00000038b00e7812 */ /* 0x000fe400078ef80c */
[----:B------:R-:W-:Y:S01]  /*8100*/  ISETP.GE.AND P4, PT, R12, R135, PT ;  /* 0x000000870c00720c */ /* 0x000fe20003f86270 */
[----:B------:R-:W-:Y:S01]  /*8110*/  IMAD R13, R13, 0x1800, R178 ;  /* 0x000018000d0d7824 */ /* 0x000fe200078e02b2 */
[----:B------:R-:W-:-:S04]  /*8120*/  LOP3.LUT R14, R14, R177, RZ, 0x3c, !PT ;  /* 0x000000b10e0e7212 */ /* 0x000fc800078e3cff */
[----:B------:R-:W-:Y:S01]  /*8130*/  IADD3 R14, R13, R14, RZ ;  /* 0x0000000e0d0e7210 */ /* 0x000fe20007ffe0ff */
[----:B------:R-:W-:-:S04]  /*8140*/  IMAD R13, R18, 0x4800, R141 ;  /* 0x00004800120d7824 */ /* 0x000fc800078e028d */
[----:B------:R-:W-:Y:S02]  /*8150*/  IMAD R36, R18, 0x4800, R14 ;  /* 0x0000480012247824 */ /* 0x000fe400078e020e */
[--C-:B------:R-:W-:Y:S02]  /*8160*/  IMAD R13, R13, 0x2, R2.reuse ;  /* 0x000000020d0d7824 */ /* 0x100fe400078e0202 */
[----:B------:R-:W-:Y:S02]  /*8170*/  IMAD R36, R36, 0x2, R2 ;  /* 0x0000000224247824 */ /* 0x000fe400078e0202 */
[----:B------:R-:W-:Y:S02]  /*8180*/  @!P4 IMAD.WIDE R122, R12, 0x2, R122 ;  /* 0x000000020c7ac825 */ /* 0x000fe400078e027a */
[----:B------:R-:W2:Y:S04]  /*8190*/  LDS.128 R12, [R13+0x18400] ;  /* 0x018400000d0c7984 */ /* 0x000ea80000000c00 */
[----:B------:R-:W3:Y:S01]  /*81a0*/  LDS.128 R36, [R36+0x18400] ;  /* 0x0184000024247984 */ /* 0x000ee20000000c00 */
[----:B------:R-:W-:Y:S05]  /*81b0*/  @P6 BRA `(.L_x_535) ;  /* 0x0000000400706947 */ /* 0x000fea0003800000 */
[----:B------:R-:W-:Y:S01]  /*81c0*/  SHF.R.U32.HI R48, RZ, 0x10, R45 ;  /* 0x00000010ff307819 */ /* 0x000fe2000001162d */
[----:B---3--:R-:W-:Y:S01]  /*81d0*/  IMAD.U32 R50, R37, 0x10000, RZ ;  /* 0x0001000025327824 */ /* 0x008fe200078e00ff */
[----:B------:R-:W-:Y:S01]  /*81e0*/  SHF.R.U32.HI R49, RZ, 0x10, R33 ;  /* 0x00000010ff317819 */ /* 0x000fe20000011621 */
[----:B--2---:R-:W-:Y:S01]  /*81f0*/  IMAD.U32 R42, R13, 0x10000, RZ ;  /* 0x000100000d2a7824 */ /* 0x004fe200078e00ff */
[----:B------:R-:W-:Y:S01]  /*8200*/  PRMT R48, R213, 0x5432, R48 ;  /* 0x00005432d5307816 */ /* 0x000fe20000000030 */
[----:B------:R-:W-:Y:S01]  /*8210*/  IMAD.U32 R53, R39, 0x10000, RZ ;  /* 0x0001000027357824 */ /* 0x000fe200078e00ff */
[----:B------:R-:W-:Y:S02]  /*8220*/  PRMT R49, R211, 0x5432, R49 ;  /* 0x00005432d3317816 */ /* 0x000fe40000000031 */
[----:B------:R-:W-:Y:S01]  /*8230*/  LOP3.LUT R37, R37, 0xffff0000, RZ, 0xc0, !PT ;  /* 0xffff000025257812 */ /* 0x000fe200078ec0ff */
[C---:B------:R-:W-:Y:S01]  /*8240*/  IMAD.U32 R11, R48.reuse, 0x10000, RZ ;  /* 0x00010000300b7824 */ /* 0x040fe200078e00ff */
[----:B------:R-:W-:Y:S01]  /*8250*/  LOP3.LUT R48, R48, 0xffff0000, RZ, 0xc0, !PT ;  /* 0xffff000030307812 */ /* 0x000fe200078ec0ff */
[C---:B------:R-:W-:Y:S01]  /*8260*/  IMAD.U32 R43, R49.reuse, 0x10000, RZ ;  /* 0x00010000312b7824 */ /* 0x040fe200078e00ff */
[----:B------:R-:W-:Y:S01]  /*8270*/  LOP3.LUT R49, R49, 0xffff0000, RZ, 0xc0, !PT ;  /* 0xffff000031317812 */ /* 0x000fe200078ec0ff */
[C---:B------:R-:W-:Y:S01]  /*8280*/  FMUL.FTZ R51, R50.reuse, R11 ;  /* 0x0000000b32337220 */ /* 0x040fe20000410000 */
[----:B------:R-:W-:Y:S01]  /*8290*/  LOP3.LUT R39, R39, 0xffff0000, RZ, 0xc0, !PT ;  /* 0xffff000027277812 */ /* 0x000fe200078ec0ff */
[-C--:B------:R-:W-:Y:S01]  /*82a0*/  FMUL.FTZ R50, R50, R43.reuse ;  /* 0x0000002b32327220 */ /* 0x080fe20000410000 */
[----:B------:R-:W-:Y:S01]  /*82b0*/  SHF.R.U64 R44, R44, 0x10, R45 ;  /* 0x000000102c2c7819 */ /* 0x000fe2000000122d */
[----:B------:R-:W-:Y:S01]  /*82c0*/  FFMA.FTZ R43, R42, R43, -R51 ;  /* 0x0000002b2a2b7223 */ /* 0x000fe20000010833 */
[----:B------:R-:W-:Y:S01]  /*82d0*/  SHF.R.U64 R32, R32, 0x10, R33 ;  /* 0x0000001020207819 */ /* 0x000fe20000001221 */
[----:B------:R-:W-:Y:S01]  /*82e0*/  FFMA.FTZ R42, R42, R11, R50 ;  /* 0x0000000b2a2a7223 */ /* 0x000fe20000010032 */
[----:B------:R-:W-:Y:S01]  /*82f0*/  LOP3.LUT R11, R13, 0xffff0000, RZ, 0xc0, !PT ;  /* 0xffff00000d0b7812 */ /* 0x000fe200078ec0ff */
[C---:B------:R-:W-:Y:S01]  /*8300*/  FMUL.FTZ R13, R37.reuse, R48 ;  /* 0x00000030250d7220 */ /* 0x040fe20000410000 */
[----:B------:R-:W-:Y:S01]  /*8310*/  FMUL.FTZ R37, R37, R49 ;  /* 0x0000003125257220 */ /* 0x000fe20000410000 */
[----:B------:R-:W-:-:S02]  /*8320*/  PRMT R44, R213, 0x5410, R44 ;  /* 0x00005410d52c7816 */ /* 0x000fc4000000002c */
[C---:B------:R-:W-:Y:S01]  /*8330*/  FFMA.FTZ R13, R11.reuse, R49, -R13 ;  /* 0x000000310b0d7223 */ /* 0x040fe2000001080d */
[----:B------:R-:W-:Y:S01]  /*8340*/  FFMA.FTZ R11, R11, R48, R37 ;  /* 0x000000300b0b7223 */ /* 0x000fe20000010025 */
[----:B------:R-:W-:Y:S01]  /*8350*/  SHF.R.U32.HI R48, RZ, 0x10, R47 ;  /* 0x00000010ff307819 */ /* 0x000fe2000001162f */
[----:B------:R-:W-:Y:S01]  /*8360*/  IMAD.U32 R49, R15, 0x10000, RZ ;  /* 0x000100000f317824 */ /* 0x000fe200078e00ff */
[----:B------:R-:W-:Y:S02]  /*8370*/  SHF.R.U32.HI R37, RZ, 0x10, R35 ;  /* 0x00000010ff257819 */ /* 0x000fe40000011623 */
[----:B------:R-:W-:Y:S02]  /*8380*/  PRMT R48, R212, 0x5432, R48 ;  /* 0x00005432d4307816 */ /* 0x000fe40000000030 */
[----:B------:R-:W-:Y:S02]  /*8390*/  PRMT R37, R210, 0x5432, R37 ;  /* 0x00005432d2257816 */ /* 0x000fe40000000025 */
[----:B------:R-:W-:-:S02]  /*83a0*/  SHF.L.U32 R50, R48, 0x10, RZ ;  /* 0x0000001030327819 */ /* 0x000fc400000006ff */
[----:B------:R-:W-:Y:S01]  /*83b0*/  LOP3.LUT R48, R48, 0xffff0000, RZ, 0xc0, !PT ;  /* 0xffff000030307812 */ /* 0x000fe200078ec0ff */
[C---:B------:R-:W-:Y:S01]  /*83c0*/  IMAD.U32 R51, R37.reuse, 0x10000, RZ ;  /* 0x0001000025337824 */ /* 0x040fe200078e00ff */
[----:B------:R-:W-:Y:S01]  /*83d0*/  LOP3.LUT R37, R37, 0xffff0000, RZ, 0xc0, !PT ;  /* 0xffff000025257812 */ /* 0x000fe200078ec0ff */
[----:B------:R-:W-:Y:S01]  /*83e0*/  FMUL.FTZ R52, R53, R50 ;  /* 0x0000003235347220 */ /* 0x000fe20000410000 */
[----:B------:R-:W-:Y:S01]  /*83f0*/  LOP3.LUT R15, R15, 0xffff0000, RZ, 0xc0, !PT ;  /* 0xffff00000f0f7812 */ /* 0x000fe200078ec0ff */
[-C--:B------:R-:W-:Y:S01]  /*8400*/  FMUL.FTZ R53, R53, R51.reuse ;  /* 0x0000003335357220 */ /* 0x080fe20000410000 */
[----:B------:R-:W-:Y:S01]  /*8410*/  FMUL.FTZ R33, R39, R48 ;  /* 0x0000003027217220 */ /* 0x000fe20000410000 */
[----:B------:R-:W-:Y:S01]  /*8420*/  PRMT R32, R211, 0x5410, R32 ;  /* 0x00005410d3207816 */ /* 0x000fe20000000020 */
[C---:B------:R-:W-:Y:S01]  /*8430*/  FFMA.FTZ R52, R49.reuse, R51, -R52 ;  /* 0x0000003331347223 */ /* 0x040fe20000010834 */
[----:B------:R-:W-:Y:S01]  /*8440*/  FFMA.FTZ R53, R49, R50, R53 ;  /* 0x0000003231357223 */ /* 0x000fe20000010035 */
[-C--:B------:R-:W-:Y:S01]  /*8450*/  FMUL.FTZ R39, R39, R37.reuse ;  /* 0x0000002527277220 */ /* 0x080fe20000410000 */
[----:B------:R-:W-:Y:S01]  /*8460*/  FFMA.FTZ R33, R15, R37, -R33 ;  /* 0x000000250f217223 */ /* 0x000fe20000010821 */
[C---:B------:R-:W-:Y:S01]  /*8470*/  IMAD.U32 R49, R36.reuse, 0x10000, RZ ;  /* 0x0001000024317824 */ /* 0x040fe200078e00ff */
[----:B------:R-:W-:Y:S01]  /*8480*/  LOP3.LUT R36, R36, 0xffff0000, RZ, 0xc0, !PT ;  /* 0xffff000024247812 */ /* 0x000fe200078ec0ff */
[----:B------:R-:W-:-:S02]  /*8490*/  IMAD.U32 R37, R44, 0x10000, RZ ;  /* 0x000100002c257824 */ /* 0x000fc400078e00ff */
[----:B------:R-:W-:Y:S01]  /*84a0*/  FFMA.FTZ R39, R15, R48, R39 ;  /* 0x000000300f277223 */ /* 0x000fe20000010027 */
[----:B------:R-:W-:Y:S01]  /*84b0*/  IMAD.U32 R45, R32, 0x10000, RZ ;  /* 0x00010000202d7824 */ /* 0x000fe200078e00ff */
[----:B------:R-:W-:Y:S01]  /*84c0*/  LOP3.LUT R44, R44, 0xffff0000, RZ, 0xc0, !PT ;  /* 0xffff00002c2c7812 */ /* 0x000fe200078ec0ff */
[C---:B------:R-:W-:Y:S01]  /*84d0*/  FMUL.FTZ R48, R49.reuse, R37 ;  /* 0x0000002531307220 */ /* 0x040fe20000410000 */
[----:B------:R-:W-:Y:S02]  /*84e0*/  IMAD.U32 R15, R12, 0x10000, RZ ;  /* 0x000100000c0f7824 */ /* 0x000fe400078e00ff */
[----:B------:R-:W-:Y:S01]  /*84f0*/  FMUL.FTZ R49, R49, R45 ;  /* 0x0000002d31317220 */ /* 0x000fe20000410000 */
[----:B------:R-:W-:Y:S02]  /*8500*/  SHF.R.U64 R46, R46, 0x10, R47 ;  /* 0x000000102e2e7819 */ /* 0x000fe4000000122f */
[----:B------:R-:W-:Y:S01]  /*8510*/  LOP3.LUT R12, R12, 0xffff0000, RZ, 0xc0, !PT ;  /* 0xffff00000c0c7812 */ /* 0x000fe200078ec0ff */
[C---:B------:R-:W-:Y:S01]  /*8520*/  FFMA.FTZ R49, R15.reuse, R37, R49 ;  /* 0x000000250f317223 */ /* 0x040fe20000010031 */
[----:B------:R-:W-:Y:S01]  /*8530*/  LOP3.LUT R32, R32, 0xffff0000, RZ, 0xc0, !PT ;  /* 0xffff000020207812 */ /* 0x000fe200078ec0ff */
[----:B------:R-:W-:Y:S01]  /*8540*/  FMUL.FTZ R37, R36, R44 ;  /* 0x0000002c24257220 */ /* 0x000fe20000410000 */
[----:B------:R-:W-:Y:S01]  /*8550*/  SHF.R.U64 R34, R34, 0x10, R35 ;  /* 0x0000001022227819 */ /* 0x000fe20000001223 */
[----:B------:R-:W-:Y:S01]  /*8560*/  FFMA.FTZ R48, R15, R45, -R48 ;  /* 0x0000002d0f307223 */ /* 0x000fe20000010830 */
[----:B------:R-:W-:Y:S01]  /*8570*/  PRMT R46, R212, 0x5410, R46 ;  /* 0x00005410d42e7816 */ /* 0x000fe2000000002e */
[-C--:B------:R-:W-:Y:S01]  /*8580*/  FMUL.FTZ R36, R36, R32.reuse ;  /* 0x0000002024247220 */ /* 0x080fe20000410000 */
[----:B------:R-:W-:Y:S01]  /*8590*/  SHF.L.U32 R35, R38, 0x10, RZ ;  /* 0x0000001026237819 */ /* 0x000fe200000006ff */
[----:B------:R-:W-:Y:S01]  /*85a0*/  FFMA.FTZ R37, R12, R32, -R37 ;  /* 0x000000200c257223 */ /* 0x000fe20000010825 */
[----:B------:R-:W-:Y:S01]  /*85b0*/  PRMT R34, R210, 0x5410, R34 ;  /* 0x00005410d2227816 */ /* 0x000fe20000000022 */
[----:B------:R-:W-:-:S02]  /*85c0*/  IMAD.U32 R32, R46, 0x10000, RZ ;  /* 0x000100002e207824 */ /* 0x000fc400078e00ff */
[----:B------:R-:W-:Y:S01]  /*85d0*/  FFMA.FTZ R36, R12, R44, R36 ;  /* 0x0000002c0c247223 */ /* 0x000fe20000010024 */
[----:B------:R-:W-:Y:S01]  /*85e0*/  IMAD.U32 R15, R14, 0x10000, RZ ;  /* 0x000100000e0f7824 */ /* 0x000fe200078e00ff */
[----:B------:R-:W-:Y:S01]  /*85f0*/  LOP3.LUT R38, R38, 0xffff0000, RZ, 0xc0, !PT ;  /* 0xffff000026267812 */ /* 0x000fe200078ec0ff */
[----:B------:R-:W-:Y:S01]  /*8600*/  IMAD.U32 R12, R34, 0x10000, RZ ;  /* 0x00010000220c7824 */ /* 0x000fe200078e00ff */
[----:B------:R-:W-:Y:S01]  /*8610*/  LOP3.LUT R46, R46, 0xffff0000, RZ, 0xc0, !PT ;  /* 0xffff00002e2e7812 */ /* 0x000fe200078ec0ff */
[C---:B------:R-:W-:Y:S01]  /*8620*/  FMUL.FTZ R44, R35.reuse, R32 ;  /* 0x00000020232c7220 */ /* 0x040fe20000410000 */
[----:B------:R-:W-:Y:S01]  /*8630*/  LOP3.LUT R14, R14, 0xffff0000, RZ, 0xc0, !PT ;  /* 0xffff00000e0e7812 */ /* 0x000fe200078ec0ff */
[-C--:B------:R-:W-:Y:S01]  /*8640*/  FMUL.FTZ R35, R35, R12.reuse ;  /* 0x0000000c23237220 */ /* 0x080fe20000410000 */
[----:B------:R-:W-:Y:S01]  /*8650*/  LOP3.LUT R34, R34, 0xffff0000, RZ, 0xc0, !PT ;  /* 0xffff000022227812 */ /* 0x000fe200078ec0ff */
[----:B------:R-:W-:Y:S01]  /*8660*/  FFMA.FTZ R44, R15, R12, -R44 ;  /* 0x0000000c0f2c7223 */ /* 0x000fe2000001082c */
[C---:B------:R-:W-:Y:S01]  /*8670*/  FMUL.FTZ R12, R38.reuse, R46 ;  /* 0x0000002e260c7220 */ /* 0x040fe20000410000 */
[----:B------:R-:W-:Y:S01]  /*8680*/  F2FP.BF16.F32.PACK_AB R37, R37, R48 ;  /* 0x000000302525723e */ /* 0x000fe200000010ff */
[----:B------:R-:W-:Y:S01]  /*8690*/  FFMA.FTZ R35, R15, R32, R35 ;  /* 0x000000200f237223 */ /* 0x000fe20000010023 */
[-C--:B------:R-:W-:Y:S01]  /*86a0*/  FMUL.FTZ R38, R38, R34.reuse ;  /* 0x0000002226267220 */ /* 0x080fe20000410000 */
[----:B------:R-:W-:Y:S01]  /*86b0*/  FFMA.FTZ R12, R14, R34, -R12 ;  /* 0x000000220e0c7223 */ /* 0x000fe2000001080c */
[----:B------:R-:W-:-:S02]  /*86c0*/  F2FP.BF16.F32.PACK_AB R33, R33, R52 ;  /* 0x000000342121723e */ /* 0x000fc400000010ff */
[----:B------:R-:W-:Y:S01]  /*86d0*/  FFMA.FTZ R38, R14, R46, R38 ;  /* 0x0000002e0e267223 */ /* 0x000fe20000010026 */
[----:B------:R-:W-:Y:S02]  /*86e0*/  F2FP.BF16.F32.PACK_AB R11, R11, R42 ;  /* 0x0000002a0b0b723e */ /* 0x000fe400000010ff */
[----:B------:R-:W-:Y:S01]  /*86f0*/  F2FP.BF16.F32.PACK_AB R44, R12, R44 ;  /* 0x0000002c0c2c723e */ /* 0x000fe200000010ff */
[----:B------:R-:W-:Y:S01]  /*8700*/  IMAD.MOV.U32 R12, RZ, RZ, R37 ;  /* 0x000000ffff0c7224 */ /* 0x000fe200078e0025 */
[----:B------:R-:W-:Y:S01]  /*8710*/  F2FP.BF16.F32.PACK_AB R13, R13, R43 ;  /* 0x0000002b0d0d723e */ /* 0x000fe200000010ff */
[----:B------:R-:W-:Y:S01]  /*8720*/  IMAD.MOV.U32 R37, RZ, RZ, R11 ;  /* 0x000000ffff257224 */ /* 0x000fe200078e000b */
[----:B------:R-:W-:Y:S01]  /*8730*/  F2FP.BF16.F32.PACK_AB R39, R39, R53 ;  /* 0x000000352727723e */ /* 0x000fe200000010ff */
[----:B------:R-:W-:Y:S01]  /*8740*/  IMAD.MOV.U32 R14, RZ, RZ, R44 ;  /* 0x000000ffff0e7224 */ /* 0x000fe200078e002c */
[----:B------:R-:W-:Y:S01]  /*8750*/  F2FP.BF16.F32.PACK_AB R36, R36, R49 ;  /* 0x000000312424723e */ /* 0x000fe200000010ff */
[----:B------:R-:W-:Y:S01]  /*8760*/  IMAD.MOV.U32 R15, RZ, RZ, R33 ;  /* 0x000000ffff0f7224 */ /* 0x000fe200078e0021 */
[----:B------:R-:W-:-:S07]  /*8770*/  F2FP.BF16.F32.PACK_AB R38, R38, R35 ;  /* 0x000000232626723e */ /* 0x000fce00000010ff */
.L_x_535:
[----:B------:R-:W-:Y:S05]  /*8780*/  BSYNC B2 ;  /* 0x0000000000027941 */ /* 0x000fea0003800000 */
.L_x_534:
[----:B--2---:R2:W-:Y:S04]  /*8790*/  ST.E.128 desc[UR60][R40.64], R12 ;  /* 0x0000000c28007985 */ /* 0x0045e8000c101d3c */
[----:B---3--:R2:W-:Y:S02]  /*87a0*/  @!P4 ST.E.128 desc[UR60][R122.64], R36 ;  /* 0x000000247a00c985 */ /* 0x0085e4000c101d3c */
.L_x_525:
[----:B------:R-:W-:Y:S05]  /*87b0*/  BSYNC B1 ;  /* 0x0000000000017941 */ /* 0x000fea0003800000 */
.L_x_524:
[----:B------:R-:W-:-:S03]  /*87c0*/  UMOV UR4, 0xffffffff ;  /* 0xffffffff00047882 */ /* 0x000fc60000000000 */
[----:B------:R-:W-:Y:S05]  /*87d0*/  BRA.DIV UR4, `(.L_x_536) ;  /* 0x0000016e04c47947 */ /* 0x000fea000b800000 */
[----:B0-----:R-:W0:Y:S04]  /*87e0*/  SHFL.IDX PT, R118, R118, 0x1, 0x1c1f ;  /* 0x003c1f0076767f89 */ /* 0x001e2800000e0000 */
[----:B------:R-:W0:Y:S02]  /*87f0*/  SHFL.IDX PT, R119, R119, 0x1, 0x1c1f ;  /* 0x003c1f0077777f89 */ /* 0x000e2400000e0000 */
.L_x_803:
[----:B------:R-:W-:Y:S05]  /*8800*/  @P5 BRA `(.L_x_493) ;  /* 0x0000001c00bc5947 */ /* 0x000fea0003800000 */
[----:B------:R-:W-:Y:S01]  /*8810*/  ISETP.NE.AND P4, PT, R10, RZ, PT ;  /* 0x000000ff0a00720c */ /* 0x000fe20003f85270 */
[----:B------:R-:W-:Y:S01]  /*8820*/  BSSY B1, `(.L_x_537) ;  /* 0x000007c000017945 */ /* 0x000fe20003800000 */
[----:B0-2---:R-:W-:Y:S01]  /*8830*/  IMAD.MOV.U32 R36, RZ, RZ, R119 ;  /* 0x000000ffff247224 */ /* 0x005fe200078e0077 */
[----:B------:R-:W-:-:S10]  /*8840*/  MOV R37, R118 ;  /* 0x0000007600257202 */ /* 0x000fd40000000f00 */
[----:B------:R-:W-:Y:S05]  /*8850*/  @!P4 BRA `(.L_x_538) ;  /* 0x0000000400e0c947 */ /* 0x000fea0003800000 */
[----:B---3--:R-:W-:Y:S01]  /*8860*/  SEL R11, R129, R139, !P3 ;  /* 0x0000008b810b7207 */ /* 0x008fe20005800000 */
[----:B------:R-:W-:Y:S01]  /*8870*/  BSSY B2, `(.L_x_539) ;  /* 0x0000074000027945 */ /* 0x000fe20003800000 */
[C---:B------:R-:W-:Y:S02]  /*8880*/  LEA R38, P5, R7.reuse, R119, 0x1 ;  /* 0x0000007707267211 */ /* 0x040fe400078a08ff */
[----:B----4-:R-:W-:Y:S02]  /*8890*/  SHF.R.S32.HI R12, RZ, 0x1f, R11 ;  /* 0x0000001fff0c7819 */ /* 0x010fe4000001140b */
[----:B------:R-:W-:Y:S02]  /*88a0*/  LEA.HI.X R39, R7, R118, R116, 0x1, P5 ;  /* 0x0000007607277211 */ /* 0x000fe400028f0c74 */
[----:B------:R-:W-:Y:S02]  /*88b0*/  LEA.HI R11, R12, R11, RZ, 0x4 ;  /* 0x0000000b0c0b7211 */ /* 0x000fe400078f20ff */
[----:B------:R-:W-:-:S02]  /*88c0*/  ISETP.GE.AND P5, PT, R16, R128, PT ;  /* 0x000000801000720c */ /* 0x000fc40003fa6270 */
[----:B------:R-:W-:-:S04]  /*88d0*/  LEA.HI.SX32 R11, R11, R124, 0x1c ;  /* 0x0000007c0b0b7211 */ /* 0x000fc800078fe2ff */
[----:B------:R-:W-:Y:S01]  /*88e0*/  SHF.R.S32.HI R12, RZ, 0x1f, R11 ;  /* 0x0000001fff0c7819 */ /* 0x000fe2000001140b */
[----:B------:R-:W-:-:S03]  /*88f0*/  IMAD.SHL.U32 R40, R11, 0x8, RZ ;  /* 0x000000080b287824 */ /* 0x000fc600078e00ff */
[----:B------:R-:W-:Y:S02]  /*8900*/  LEA.HI R12, R12, R11, RZ, 0x3 ;  /* 0x0000000b0c0c7211 */ /* 0x000fe400078f18ff */
[----:B------:R-:W-:Y:S02]  /*8910*/  ISETP.GE.AND P4, PT, R40, R135, PT ;  /* 0x000000872800720c */ /* 0x000fe40003f86270 */
[----:B------:R-:W-:Y:S02]  /*8920*/  SHF.R.S32.HI R14, RZ, 0x3, R12 ;  /* 0x00000003ff0e7819 */ /* 0x000fe4000001140c */
[----:B------:R-:W-:-:S03]  /*8930*/  LOP3.LUT R12, R167, 0x38, R40, 0xf8, !PT ;  /* 0x00000038a70c7812 */ /* 0x000fc600078ef828 */
[----:B------:R-:W-:Y:S01]  /*8940*/  IMAD R11, R14, 0x1800, R179 ;  /* 0x000018000e0b7824 */ /* 0x000fe200078e02b3 */
[----:B------:R-:W-:-:S05]  /*8950*/  LOP3.LUT R12, R12, R223, RZ, 0x3c, !PT ;  /* 0x000000df0c0c7212 */ /* 0x000fca00078e3cff */
[----:B------:R-:W-:Y:S02]  /*8960*/  IMAD.IADD R13, R11, 0x1, R12 ;  /* 0x000000010b0d7824 */ /* 0x000fe400078e020c */
[C---:B------:R-:W-:Y:S02]  /*8970*/  IMAD R11, R18.reuse, 0x4800, R142 ;  /* 0x00004800120b7824 */ /* 0x040fe400078e028e */
[----:B------:R-:W-:Y:S02]  /*8980*/  IMAD R13, R18, 0x4800, R13 ;  /* 0x00004800120d7824 */ /* 0x000fe400078e020d */
[--C-:B------:R-:W-:Y:S02]  /*8990*/  IMAD R11, R11, 0x2, R2.reuse ;  /* 0x000000020b0b7824 */ /* 0x100fe400078e0202 */
[----:B------:R-:W-:Y:S02]  /*89a0*/  IMAD R32, R13, 0x2, R2 ;  /* 0x000000020d207824 */ /* 0x000fe400078e0202 */
[----:B------:R-:W-:Y:S01]  /*89b0*/  @!P4 IMAD.WIDE R40, R40, 0x2, R36 ;  /* 0x000000022828c825 */ /* 0x000fe200078e0224 */
[----:B------:R0:W2:Y:S04]  /*89c0*/  LDS.128 R12, [R11+0x18400] ;  /* 0x018400000b0c7984 */ /* 0x0000a80000000c00 */
[----:B------:R-:W3:Y:S01]  /*89d0*/  LDS.128 R32, [R32+0x18400] ;  /* 0x0184000020207984 */ /* 0x000ee20000000c00 */
[----:B------:R-:W-:Y:S05]  /*89e0*/  @P5 BRA `(.L_x_540) ;  /* 0x0000000400705947 */ /* 0x000fea0003800000 */
[----:B------:R-:W-:Y:S01]  /*89f0*/  SHF.R.U64 R43, R76, 0x10, R77 ;  /* 0x000000104c2b7819 */ /* 0x000fe2000000124d */
[----:B---3--:R-:W-:Y:S01]  /*8a00*/  IMAD.U32 R47, R33, 0x10000, RZ ;  /* 0x00010000212f7824 */ /* 0x008fe200078e00ff */
[----:B0-----:R-:W-:Y:S01]  /*8a10*/  SHF.R.U64 R11, R64, 0x10, R65 ;  /* 0x00000010400b7819 */ /* 0x001fe20000001241 */
[----:B--2---:R-:W-:Y:S01]  /*8a20*/  IMAD.U32 R45, R13, 0x10000, RZ ;  /* 0x000100000d2d7824 */ /* 0x004fe200078e00ff */
[----:B------:R-:W-:Y:S01]  /*8a30*/  SHF.R.U32.HI R76, RZ, 0x10, R77 ;  /* 0x00000010ff4c7819 */ /* 0x000fe2000001164d */
[----:B------:R-:W-:Y:S01]  /*8a40*/  IMAD.U32 R51, R35, 0x10000, RZ ;  /* 0x0001000023337824 */ /* 0x000fe200078e00ff */
[----:B------:R-:W-:Y:S01]  /*8a50*/  SHF.R.U32.HI R64, RZ, 0x10, R65 ;  /* 0x00000010ff407819 */ /* 0x000fe20000011641 */
[----:B------:R-:W-:Y:S01]  /*8a60*/  IMAD.U32 R50, R15, 0x10000, RZ ;  /* 0x000100000f327824 */ /* 0x000fe200078e00ff */
[----:B------:R-:W-:Y:S01]  /*8a70*/  PRMT R76, R209, 0x5432, R76 ;  /* 0x00005432d14c7816 */ /* 0x000fe2000000004c */
[----:B------:R-:W-:Y:S01]  /*8a80*/  IMAD.U32 R52, R34, 0x10000, RZ ;  /* 0x0001000022347824 */ /* 0x000fe200078e00ff */
[----:B------:R-:W-:Y:S01]  /*8a90*/  PRMT R64, R207, 0x5432, R64 ;  /* 0x00005432cf407816 */ /* 0x000fe20000000040 */
[----:B------:R-:W-:Y:S01]  /*8aa0*/  IMAD.U32 R49, R14, 0x10000, RZ ;  /* 0x000100000e317824 */ /* 0x000fe200078e00ff */
[--C-:B------:R-:W-:Y:S01]  /*8ab0*/  SHF.R.U64 R44, R78, 0x10, R79.reuse ;  /* 0x000000104e2c7819 */ /* 0x100fe2000000124f */
[----:B------:R-:W-:Y:S01]  /*8ac0*/  IMAD.U32 R53, R76, 0x10000, RZ ;  /* 0x000100004c357824 */ /* 0x000fe200078e00ff */
[----:B------:R-:W-:Y:S01]  /*8ad0*/  SHF.R.U32.HI R78, RZ, 0x10, R79 ;  /* 0x00000010ff4e7819 */ /* 0x000fe2000001164f */
[----:B------:R-:W-:Y:S01]  /*8ae0*/  IMAD.U32 R54, R64, 0x10000, RZ ;  /* 0x0001000040367824 */ /* 0x000fe200078e00ff */
[----:B------:R-:W-:-:S02]  /*8af0*/  SHF.R.U64 R42, R66, 0x10, R67 ;  /* 0x00000010422a7819 */ /* 0x000fc40000001243 */
[----:B------:R-:W-:Y:S02]  /*8b00*/  SHF.R.U32.HI R66, RZ, 0x10, R67 ;  /* 0x00000010ff427819 */ /* 0x000fe40000011643 */
[C---:B------:R-:W-:Y:S01]  /*8b10*/  PRMT R55, R208.reuse, 0x5410, R44 ;  /* 0x00005410d0377816 */ /* 0x040fe2000000002c */
[CC--:B------:R-:W-:Y:S01]  /*8b20*/  FMUL.FTZ R44, R47.reuse, R53.reuse ;  /* 0x000000352f2c7220 */ /* 0x0c0fe20000410000 */
[----:B------:R-:W-:Y:S01]  /*8b30*/  PRMT R78, R208, 0x5432, R78 ;  /* 0x00005432d04e7816 */ /* 0x000fe2000000004e */
[-C--:B------:R-:W-:Y:S01]  /*8b40*/  FMUL.FTZ R47, R47, R54.reuse ;  /* 0x000000362f2f7220 */ /* 0x080fe20000410000 */
[----:B------:R-:W-:Y:S01]  /*8b50*/  LOP3.LUT R48, R33, 0xffff0000, RZ, 0xc0, !PT ;  /* 0xffff000021307812 */ /* 0x000fe200078ec0ff */
[C---:B------:R-:W-:Y:S01]  /*8b60*/  FFMA.FTZ R44, R45.reuse, R54, -R44 ;  /* 0x000000362d2c7223 */ /* 0x040fe2000001082c */
[----:B------:R-:W-:Y:S01]  /*8b70*/  PRMT R66, R206, 0x5432, R66 ;  /* 0x00005432ce427816 */ /* 0x000fe20000000042 */
[----:B------:R-:W-:Y:S01]  /*8b80*/  IMAD.U32 R54, R78, 0x10000, RZ ;  /* 0x000100004e367824 */ /* 0x000fe200078e00ff */
[----:B------:R-:W-:Y:S01]  /*8b90*/  LOP3.LUT R76, R76, 0xffff0000, RZ, 0xc0, !PT ;  /* 0xffff00004c4c7812 */ /* 0x000fe200078ec0ff */
[----:B------:R-:W-:Y:S01]  /*8ba0*/  FFMA.FTZ R47, R45, R53, R47 ;  /* 0x000000352d2f7223 */ /* 0x000fe2000001002f */
[----:B------:R-:W-:Y:S01]  /*8bb0*/  LOP3.LUT R64, R64, 0xffff0000, RZ, 0xc0, !PT ;  /* 0xffff000040407812 */ /* 0x000fe200078ec0ff */
[----:B------:R-:W-:Y:S01]  /*8bc0*/  FMUL.FTZ R53, R51, R54 ;  /* 0x0000003633357220 */ /* 0x000fe20000410000 */
[----:B------:R-:W-:Y:S01]  /*8bd0*/  SHF.L.U32 R45, R66, 0x10, RZ ;  /* 0x00000010422d7819 */ /* 0x000fe200000006ff */
[C---:B------:R-:W-:Y:S01]  /*8be0*/  FMUL.FTZ R65, R48.reuse, R76 ;  /* 0x0000004c30417220 */ /* 0x040fe20000410000 */
[----:B------:R-:W-:Y:S01]  /*8bf0*/  LOP3.LUT R46, R13, 0xffff0000, RZ, 0xc0, !PT ;  /* 0xffff00000d2e7812 */ /* 0x000fe200078ec0ff */
[-C--:B------:R-:W-:Y:S01]  /*8c00*/  FMUL.FTZ R48, R48, R64.reuse ;  /* 0x0000004030307220 */ /* 0x080fe20000410000 */
[----:B------:R-:W-:Y:S01]  /*8c10*/  PRMT R43, R209, 0x5410, R43 ;  /* 0x00005410d12b7816 */ /* 0x000fe2000000002b */
[-C--:B------:R-:W-:Y:S01]  /*8c20*/  FMUL.FTZ R51, R51, R45.reuse ;  /* 0x0000002d33337220 */ /* 0x080fe20000410000 */
[----:B------:R-:W-:Y:S01]  /*8c30*/  PRMT R11, R207, 0x5410, R11 ;  /* 0x00005410cf0b7816 */ /* 0x000fe2000000000b */
[C---:B------:R-:W-:Y:S01]  /*8c40*/  FFMA.FTZ R65, R46.reuse, R64, -R65 ;  /* 0x000000402e417223 */ /* 0x040fe20000010841 */
[----:B------:R-:W-:Y:S01]  /*8c50*/  LOP3.LUT R35, R35, 0xffff0000, RZ, 0xc0, !PT ;  /* 0xffff000023237812 */ /* 0x000fe200078ec0ff */
[----:B------:R-:W-:Y:S01]  /*8c60*/  FFMA.FTZ R48, R46, R76, R48 ;  /* 0x0000004c2e307223 */ /* 0x000fe20000010030 */
[----:B------:R-:W-:Y:S01]  /*8c70*/  LOP3.LUT R78, R78, 0xffff0000, RZ, 0xc0, !PT ;  /* 0xffff00004e4e7812 */ /* 0x000fe200078ec0ff */
[----:B------:R-:W-:Y:S01]  /*8c80*/  FFMA.FTZ R53, R50, R45, -R53 ;  /* 0x0000002d32357223 */ /* 0x000fe20000010835 */
[----:B------:R-:W-:Y:S01]  /*8c90*/  SHF.L.U32 R33, R32, 0x10, RZ ;  /* 0x0000001020217819 */ /* 0x000fe200000006ff */
[----:B------:R-:W-:Y:S01]  /*8ca0*/  IMAD.U32 R46, R43, 0x10000, RZ ;  /* 0x000100002b2e7824 */ /* 0x000fe200078e00ff */
[----:B------:R-:W-:Y:S01]  /*8cb0*/  LOP3.LUT R66, R66, 0xffff0000, RZ, 0xc0, !PT ;  /* 0xffff000042427812 */ /* 0x000fe200078ec0ff */
[----:B------:R-:W-:-:S02]  /*8cc0*/  IMAD.U32 R45, R11, 0x10000, RZ ;  /* 0x000100000b2d7824 */ /* 0x000fc400078e00ff */
[----:B------:R-:W-:Y:S01]  /*8cd0*/  FFMA.FTZ R51, R50, R54, R51 ;  /* 0x0000003632337223 */ /* 0x000fe20000010033 */
[----:B------:R-:W-:Y:S01]  /*8ce0*/  LOP3.LUT R15, R15, 0xffff0000, RZ, 0xc0, !PT ;  /* 0xffff00000f0f7812 */ /* 0x000fe200078ec0ff */
[----:B------:R-:W-:Y:S01]  /*8cf0*/  FMUL.FTZ R50, R35, R78 ;  /* 0x0000004e23327220 */ /* 0x000fe20000410000 */
[----:B------:R-:W-:Y:S01]  /*8d00*/  LOP3.LUT R54, R11, 0xffff0000, RZ, 0xc0, !PT ;  /* 0xffff00000b367812 */ /* 0x000fe200078ec0ff */
[----:B------:R-:W-:Y:S01]  /*8d10*/  FMUL.FTZ R35, R35, R66 ;  /* 0x0000004223237220 */ /* 0x000fe20000410000 */
[----:B------:R-:W-:Y:S01]  /*8d20*/  LOP3.LUT R32, R32, 0xffff0000, RZ, 0xc0, !PT ;  /* 0xffff000020207812 */ /* 0x000fe200078ec0ff */
[----:B------:R-:W-:Y:S01]  /*8d30*/  FMUL.FTZ R11, R33, R46 ;  /* 0x0000002e210b7220 */ /* 0x000fe20000410000 */
[----:B------:R-:W-:Y:S01]  /*8d40*/  LOP3.LUT R43, R43, 0xffff0000, RZ, 0xc0, !PT ;  /* 0xffff00002b2b7812 */ /* 0x000fe200078ec0ff */
[C---:B------:R-:W-:Y:S02]  /*8d50*/  IMAD.U32 R13, R12.reuse, 0x10000, RZ ;  /* 0x000100000c0d7824 */ /* 0x040fe400078e00ff */
[----:B------:R-:W-:Y:S01]  /*8d60*/  FMUL.FTZ R33, R33, R45 ;  /* 0x0000002d21217220 */ /* 0x000fe20000410000 */
[----:B------:R-:W-:Y:S01]  /*8d70*/  LOP3.LUT R12, R12, 0xffff0000, RZ, 0xc0, !PT ;  /* 0xffff00000c0c7812 */ /* 0x000fe200078ec0ff */
[C---:B------:R-:W-:Y:S01]  /*8d80*/  FFMA.FTZ R50, R15.reuse, R66, -R50 ;  /* 0x000000420f327223 */ /* 0x040fe20000010832 */
[----:B------:R-:W-:Y:S01]  /*8d90*/  FFMA.FTZ R78, R15, R78, R35 ;  /* 0x0000004e0f4e7223 */ /* 0x000fe20000010023 */
[----:B------:R-:W-:Y:S01]  /*8da0*/  PRMT R42, R206, 0x5410, R42 ;  /* 0x00005410ce2a7816 */ /* 0x000fe2000000002a */
[C---:B------:R-:W-:Y:S01]  /*8db0*/  FMUL.FTZ R15, R32.reuse, R43 ;  /* 0x0000002b200f7220 */ /* 0x040fe20000410000 */
[C---:B------:R-:W-:Y:S01]  /*8dc0*/  FFMA.FTZ R11, R13.reuse, R45, -R11 ;  /* 0x0000002d0d0b7223 */ /* 0x040fe2000001080b */
[----:B------:R-:W-:Y:S01]  /*8dd0*/  FFMA.FTZ R33, R13, R46, R33 ;  /* 0x0000002e0d217223 */ /* 0x000fe20000010021 */
[-C--:B------:R-:W-:Y:S01]  /*8de0*/  FMUL.FTZ R13, R32, R54.reuse ;  /* 0x00000036200d7220 */ /* 0x080fe20000410000 */
[C---:B------:R-:W-:Y:S01]  /*8df0*/  IMAD.U32 R32, R55.reuse, 0x10000, RZ ;  /* 0x0001000037207824 */ /* 0x040fe200078e00ff */
[----:B------:R-:W-:Y:S01]  /*8e00*/  LOP3.LUT R34, R34, 0xffff0000, RZ, 0xc0, !PT ;  /* 0xffff000022227812 */ /* 0x000fe200078ec0ff */
[----:B------:R-:W-:Y:S01]  /*8e10*/  FFMA.FTZ R54, R12, R54, -R15 ;  /* 0x000000360c367223 */ /* 0x000fe2000001080f */
[----:B------:R-:W-:Y:S01]  /*8e20*/  LOP3.LUT R55, R55, 0xffff0000, RZ, 0xc0, !PT ;  /* 0xffff000037377812 */ /* 0x000fe200078ec0ff */
[C---:B------:R-:W-:Y:S01]  /*8e30*/  IMAD.U32 R15, R42.reuse, 0x10000, RZ ;  /* 0x000100002a0f7824 */ /* 0x040fe200078e00ff */
[----:B------:R-:W-:Y:S01]  /*8e40*/  LOP3.LUT R35, R42, 0xffff0000, RZ, 0xc0, !PT ;  /* 0xffff00002a237812 */ /* 0x000fe200078ec0ff */
[----:B------:R-:W-:Y:S01]  /*8e50*/  FFMA.FTZ R12, R12, R43, R13 ;  /* 0x0000002b0c0c7223 */ /* 0x000fe2000001000d */
[----:B------:R-:W-:Y:S01]  /*8e60*/  LOP3.LUT R14, R14, 0xffff0000, RZ, 0xc0, !PT ;  /* 0xffff00000e0e7812 */ /* 0x000fe200078ec0ff */
[-C--:B------:R-:W-:Y:S01]  /*8e70*/  FMUL.FTZ R42, R52, R32.reuse ;  /* 0x00000020342a7220 */ /* 0x080fe20000410000 */
[----:B------:R-:W-:Y:S01]  /*8e80*/  FMUL.FTZ R13, R34, R55 ;  /* 0x00000037220d7220 */ /* 0x000fe20000410000 */
[----:B------:R-:W-:Y:S01]  /*8e90*/  FMUL.FTZ R43, R52, R15 ;  /* 0x0000000f342b7220 */ /* 0x000fe20000410000 */
[----:B------:R-:W-:Y:S01]  /*8ea0*/  FMUL.FTZ R34, R34, R35 ;  /* 0x0000002322227220 */ /* 0x000fe20000410000 */
[C---:B------:R-:W-:Y:S01]  /*8eb0*/  FFMA.FTZ R15, R49.reuse, R15, -R42 ;  /* 0x0000000f310f7223 */ /* 0x040fe2000001082a */
        /* <DEDUP_REMOVED lines=8> */
[----:B------:R-:W-:Y:S01]  /*8f40*/  IMAD.MOV.U32 R12, RZ, RZ, R54 ;  /* 0x000000ffff0c7224 */ /* 0x000fe200078e0036 */
[----:B------:R-:W-:Y:S02]  /*8f50*/  F2FP.BF16.F32.PACK_AB R14, R42, R15 ;  /* 0x0000000f2a0e723e */ /* 0x000fe400000010ff */
[----:B------:R-:W-:Y:S01]  /*8f60*/  F2FP.BF16.F32.PACK_AB R34, R55, R32 ;  /* 0x000000203722723e */ /* 0x000fe200000010ff */
[----:B------:R-:W-:Y:S01]  /*8f70*/  IMAD.MOV.U32 R32, RZ, RZ, R46 ;  /* 0x000000ffff207224 */ /* 0x000fe200078e002e */
[----:B------:R-:W-:-:S02]  /*8f80*/  F2FP.BF16.F32.PACK_AB R13, R65, R44 ;  /* 0x0000002c410d723e */ /* 0x000fc400000010ff */
[----:B------:R-:W-:Y:S02]  /*8f90*/  F2FP.BF16.F32.PACK_AB R35, R78, R51 ;  /* 0x000000334e23723e */ /* 0x000fe400000010ff */
[----:B------:R-:W-:-:S07]  /*8fa0*/  MOV R15, R50 ;  /* 0x00000032000f7202 */ /* 0x000fce0000000f00 */
.L_x_540:
[----:B------:R-:W-:Y:S05]  /*8fb0*/  BSYNC B2 ;  /* 0x0000000000027941 */ /* 0x000fea0003800000 */
.L_x_539:
[----:B--2---:R2:W-:Y:S04]  /*8fc0*/  ST.E.128 desc[UR60][R38.64], R12 ;  /* 0x0000000c26007985 */ /* 0x0045e8000c101d3c */
[----:B---3--:R2:W-:Y:S02]  /*8fd0*/  @!P4 ST.E.128 desc[UR60][R40.64], R32 ;  /* 0x000000202800c985 */ /* 0x0085e4000c101d3c */
.L_x_538:
[----:B------:R-:W-:Y:S05]  /*8fe0*/  BSYNC B1 ;  /* 0x0000000000017941 */ /* 0x000fea0003800000 */
.L_x_537:
[----:B------:R-:W-:Y:S01]  /*8ff0*/  ISETP.NE.AND P4, PT, R27, RZ, PT ;  /* 0x000000ff1b00720c */ /* 0x000fe20003f85270 */
[----:B------:R-:W-:-:S12]  /*9000*/  BSSY B1, `(.L_x_541) ;  /* 0x000007c000017945 */ /* 0x000fd80003800000 */
[----:B------:R-:W-:Y:S05]  /*9010*/  @!P4 BRA `(.L_x_542) ;  /* 0x0000000400e8c947 */ /* 0x000fea0003800000 */
[----:B0--3--:R-:W-:Y:S01]  /*9020*/  SEL R11, R129, R139, !P2 ;  /* 0x0000008b810b7207 */ /* 0x009fe20005000000 */
[----:B------:R-:W-:Y:S01]  /*9030*/  BSSY B2, `(.L_x_543) ;  /* 0x0000076000027945 */ /* 0x000fe20003800000 */
[C---:B--2---:R-:W-:Y:S02]  /*9040*/  LEA R38, P5, R8.reuse, R119, 0x1 ;  /* 0x0000007708267211 */ /* 0x044fe400078a08ff */
        /* <DEDUP_REMOVED lines=8> */
[----:B------:R-:W-:Y:S02]  /*90d0*/  LOP3.LUT R12, R167, 0x38, R40, 0xf8, !PT ;  /* 0x00000038a70c7812 */ /* 0x000fe400078ef828 */
[----:B------:R-:W-:Y:S02]  /*90e0*/  SHF.R.S32.HI R14, RZ, 0x3, R11 ;  /* 0x00000003ff0e7819 */ /* 0x000fe4000001140b */
[----:B------:R-:W-:Y:S02]  /*90f0*/  LOP3.LUT R12, R12, R223, RZ, 0x3c, !PT ;  /* 0x000000df0c0c7212 */ /* 0x000fe400078e3cff */
[----:B------:R-:W-:Y:S01]  /*9100*/  ISETP.GE.AND P4, PT, R40, R135, PT ;  /* 0x000000872800720c */ /* 0x000fe20003f86270 */
[----:B------:R-:W-:-:S04]  /*9110*/  IMAD R11, R14, 0x1800, R179 ;  /* 0x000018000e0b7824 */ /* 0x000fc800078e02b3 */
        /* <DEDUP_REMOVED lines=19> */
[----:B------:R-:W-:-:S02]  /*9250*/  PRMT R61, R154, 0x5432, R61 ;  /* 0x000054329a3d7816 */ /* 0x000fc4000000003d */
[----:B------:R-:W-:Y:S01]  /*9260*/  SHF.R.U64 R44, R74, 0x10, R75 ;  /* 0x000000104a2c7819 */ /* 0x000fe2000000124b */
[----:B------:R-:W-:Y:S01]  /*9270*/  IMAD.U32 R54, R73, 0x10000, RZ ;  /* 0x0001000049367824 */ /* 0x000fe200078e00ff */
[----:B------:R-:W-:Y:S01]  /*9280*/  SHF.R.U64 R42, R62, 0x10, R63 ;  /* 0x000000103e2a7819 */ /* 0x000fe2000000123f */
[----:B------:R-:W-:Y:S01]  /*9290*/  IMAD.U32 R60, R61, 0x10000, RZ ;  /* 0x000100003d3c7824 */ /* 0x000fe200078e00ff */
[----:B------:R-:W-:Y:S01]  /*92a0*/  SHF.R.U32.HI R74, RZ, 0x10, R75 ;  /* 0x00000010ff4a7819 */ /* 0x000fe2000001164b */
[C---:B------:R-:W-:Y:S01]  /*92b0*/  FMUL.FTZ R64, R47.reuse, R54 ;  /* 0x000000362f407220 */ /* 0x040fe20000410000 */
[----:B------:R-:W-:Y:S01]  /*92c0*/  SHF.R.U32.HI R62, RZ, 0x10, R63 ;  /* 0x00000010ff3e7819 */ /* 0x000fe2000001163f */
[----:B------:R-:W-:Y:S01]  /*92d0*/  FMUL.FTZ R66, R47, R60 ;  /* 0x0000003c2f427220 */ /* 0x000fe20000410000 */
[----:B------:R-:W-:Y:S02]  /*92e0*/  LOP3.LUT R48, R33, 0xffff0000, RZ, 0xc0, !PT ;  /* 0xffff000021307812 */ /* 0x000fe400078ec0ff */
[----:B------:R-:W-:-:S02]  /*92f0*/  LOP3.LUT R73, R73, 0xffff0000, RZ, 0xc0, !PT ;  /* 0xffff000049497812 */ /* 0x000fc400078ec0ff */
[----:B------:R-:W-:Y:S02]  /*9300*/  PRMT R74, R155, 0x5432, R74 ;  /* 0x000054329b4a7816 */ /* 0x000fe4000000004a */
[----:B------:R-:W-:Y:S01]  /*9310*/  PRMT R62, R153, 0x5432, R62 ;  /* 0x00005432993e7816 */ /* 0x000fe2000000003e */
[----:B------:R-:W-:Y:S01]  /*9320*/  FMUL.FTZ R55, R48, R73 ;  /* 0x0000004930377220 */ /* 0x000fe20000410000 */
[----:B------:R-:W-:Y:S01]  /*9330*/  LOP3.LUT R61, R61, 0xffff0000, RZ, 0xc0, !PT ;  /* 0xffff00003d3d7812 */ /* 0x000fe200078ec0ff */
[----:B------:R-:W-:Y:S01]  /*9340*/  IMAD.U32 R53, R74, 0x10000, RZ ;  /* 0x000100004a357824 */ /* 0x000fe200078e00ff */
[----:B------:R-:W-:Y:S01]  /*9350*/  LOP3.LUT R46, R13, 0xffff0000, RZ, 0xc0, !PT ;  /* 0xffff00000d2e7812 */ /* 0x000fe200078ec0ff */
[----:B------:R-:W-:Y:S01]  /*9360*/  IMAD.U32 R13, R12, 0x10000, RZ ;  /* 0x000100000c0d7824 */ /* 0x000fe200078e00ff */
[----:B------:R-:W-:Y:S01]  /*9370*/  PRMT R156, R156, 0x5410, R43 ;  /* 0x000054109c9c7816 */ /* 0x000fe2000000002b */
[C---:B------:R-:W-:Y:S01]  /*9380*/  FFMA.FTZ R43, R45.reuse, R60, -R64 ;  /* 0x0000003c2d2b7223 */ /* 0x040fe20000010840 */
[----:B------:R-:W-:Y:S01]  /*9390*/  SHF.L.U32 R47, R62, 0x10, RZ ;  /* 0x000000103e2f7819 */ /* 0x000fe200000006ff */
[----:B------:R-:W-:Y:S01]  /*93a0*/  FFMA.FTZ R45, R45, R54, R66 ;  /* 0x000000362d2d7223 */ /* 0x000fe20000010042 */
[-C--:B------:R-:W-:Y:S01]  /*93b0*/  FMUL.FTZ R63, R48, R61.reuse ;  /* 0x0000003d303f7220 */ /* 0x080fe20000410000 */
[----:B------:R-:W-:Y:S01]  /*93c0*/  LOP3.LUT R35, R35, 0xffff0000, RZ, 0xc0, !PT ;  /* 0xffff000023237812 */ /* 0x000fe200078ec0ff */
[----:B------:R-:W-:Y:S01]  /*93d0*/  FFMA.FTZ R48, R46, R61, -R55 ;  /* 0x0000003d2e307223 */ /* 0x000fe20000010837 */
[----:B------:R-:W-:Y:S01]  /*93e0*/  LOP3.LUT R54, R74, 0xffff0000, RZ, 0xc0, !PT ;  /* 0xffff00004a367812 */ /* 0x000fe200078ec0ff */
[----:B------:R-:W-:Y:S01]  /*93f0*/  FMUL.FTZ R55, R52, R53 ;  /* 0x0000003534377220 */ /* 0x000fe20000410000 */
[----:B------:R-:W-:Y:S01]  /*9400*/  PRMT R11, R154, 0x5410, R11 ;  /* 0x000054109a0b7816 */ /* 0x000fe2000000000b */
[-C--:B------:R-:W-:Y:S01]  /*9410*/  FMUL.FTZ R60, R52, R47.reuse ;  /* 0x0000002f343c7220 */ /* 0x080fe20000410000 */
[----:B------:R-:W-:Y:S01]  /*9420*/  LOP3.LUT R52, R62, 0xffff0000, RZ, 0xc0, !PT ;  /* 0xffff00003e347812 */ /* 0x000fe200078ec0ff */
[----:B------:R-:W-:Y:S01]  /*9430*/  FFMA.FTZ R47, R50, R47, -R55 ;  /* 0x0000002f322f7223 */ /* 0x000fe20000010837 */
[----:B------:R-:W-:Y:S01]  /*9440*/  LOP3.LUT R15, R15, 0xffff0000, RZ, 0xc0, !PT ;  /* 0xffff00000f0f7812 */ /* 0x000fe200078ec0ff */
[----:B------:R-:W-:Y:S01]  /*9450*/  FMUL.FTZ R64, R35, R54 ;  /* 0x0000003623407220 */ /* 0x000fe20000410000 */
[----:B------:R-:W-:Y:S01]  /*9460*/  SHF.L.U32 R33, R32, 0x10, RZ ;  /* 0x0000001020217819 */ /* 0x000fe200000006ff */
[----:B------:R-:W-:Y:S01]  /*9470*/  FFMA.FTZ R50, R50, R53, R60 ;  /* 0x0000003532327223 */ /* 0x000fe2000001003c */
[----:B------:R-:W-:-:S02]  /*9480*/  IMAD.U32 R62, R156, 0x10000, RZ ;  /* 0x000100009c3e7824 */ /* 0x000fc400078e00ff */
[-C--:B------:R-:W-:Y:S01]  /*9490*/  FMUL.FTZ R66, R35, R52.reuse ;  /* 0x0000003423427220 */ /* 0x080fe20000410000 */
[----:B------:R-:W-:Y:S02]  /*94a0*/  IMAD.U32 R60, R11, 0x10000, RZ ;  /* 0x000100000b3c7824 */ /* 0x000fe400078e00ff */
[----:B------:R-:W-:Y:S01]  /*94b0*/  FFMA.FTZ R52, R15, R52, -R64 ;  /* 0x000000340f347223 */ /* 0x000fe20000010840 */
[C---:B------:R-:W-:Y:S01]  /*94c0*/  FMUL.FTZ R64, R33.reuse, R62 ;  /* 0x0000003e21407220 */ /* 0x040fe20000410000 */
[----:B------:R-:W-:Y:S01]  /*94d0*/  LOP3.LUT R32, R32, 0xffff0000, RZ, 0xc0, !PT ;  /* 0xffff000020207812 */ /* 0x000fe200078ec0ff */
[----:B------:R-:W-:Y:S01]  /*94e0*/  FMUL.FTZ R33, R33, R60 ;  /* 0x0000003c21217220 */ /* 0x000fe20000410000 */
[----:B------:R-:W-:Y:S01]  /*94f0*/  PRMT R44, R155, 0x5410, R44 ;  /* 0x000054109b2c7816 */ /* 0x000fe2000000002c */
[----:B------:R-:W-:Y:S01]  /*9500*/  FFMA.FTZ R15, R15, R54, R66 ;  /* 0x000000360f0f7223 */ /* 0x000fe20000010042 */
[----:B------:R-:W-:Y:S01]  /*9510*/  LOP3.LUT R53, R156, 0xffff0000, RZ, 0xc0, !PT ;  /* 0xffff00009c357812 */ /* 0x000fe200078ec0ff */
[----:B------:R-:W-:Y:S01]  /*9520*/  FFMA.FTZ R46, R46, R73, R63 ;  /* 0x000000492e2e7223 */ /* 0x000fe2000001003f */
[----:B------:R-:W-:Y:S01]  /*9530*/  LOP3.LUT R35, R11, 0xffff0000, RZ, 0xc0, !PT ;  /* 0xffff00000b237812 */ /* 0x000fe200078ec0ff */
[----:B------:R-:W-:Y:S01]  /*9540*/  FFMA.FTZ R11, R13, R60, -R64 ;  /* 0x0000003c0d0b7223 */ /* 0x000fe20000010840 */
[----:B------:R-:W-:Y:S01]  /*9550*/  PRMT R42, R153, 0x5410, R42 ;  /* 0x00005410992a7816 */ /* 0x000fe2000000002a */
[----:B------:R-:W-:Y:S01]  /*9560*/  FFMA.FTZ R13, R13, R62, R33 ;  /* 0x0000003e0d0d7223 */ /* 0x000fe20000010021 */
[----:B------:R-:W-:Y:S01]  /*9570*/  LOP3.LUT R51, R14, 0xffff0000, RZ, 0xc0, !PT ;  /* 0xffff00000e337812 */ /* 0x000fe200078ec0ff */
[----:B------:R-:W-:-:S02]  /*9580*/  IMAD.U32 R14, R34, 0x10000, RZ ;  /* 0x00010000220e7824 */ /* 0x000fc400078e00ff */
[C---:B------:R-:W-:Y:S01]  /*9590*/  FMUL.FTZ R55, R32.reuse, R53 ;  /* 0x0000003520377220 */ /* 0x040fe20000410000 */
[----:B------:R-:W-:Y:S01]  /*95a0*/  FMUL.FTZ R61, R32, R35 ;  /* 0x00000023203d7220 */ /* 0x000fe20000410000 */
[----:B------:R-:W-:Y:S01]  /*95b0*/  IMAD.U32 R33, R44, 0x10000, RZ ;  /* 0x000100002c217824 */ /* 0x000fe200078e00ff */
[----:B------:R-:W-:Y:S01]  /*95c0*/  LOP3.LUT R34, R34, 0xffff0000, RZ, 0xc0, !PT ;  /* 0xffff000022227812 */ /* 0x000fe200078ec0ff */
[----:B------:R-:W-:Y:S01]  /*95d0*/  IMAD.U32 R32, R42, 0x10000, RZ ;  /* 0x000100002a207824 */ /* 0x000fe200078e00ff */
[----:B------:R-:W-:Y:S01]  /*95e0*/  LOP3.LUT R44, R44, 0xffff0000, RZ, 0xc0, !PT ;  /* 0xffff00002c2c7812 */ /* 0x000fe200078ec0ff */
[----:B------:R-:W-:Y:S01]  /*95f0*/  FMUL.FTZ R60, R14, R33 ;  /* 0x000000210e3c7220 */ /* 0x000fe20000410000 */
[----:B------:R-:W-:Y:S01]  /*9600*/  LOP3.LUT R12, R12, 0xffff0000, RZ, 0xc0, !PT ;  /* 0xffff00000c0c7812 */ /* 0x000fe200078ec0ff */
[----:B------:R-:W-:Y:S01]  /*9610*/  FMUL.FTZ R14, R14, R32 ;  /* 0x000000200e0e7220 */ /* 0x000fe20000410000 */
[----:B------:R-:W-:Y:S01]  /*9620*/  LOP3.LUT R42, R42, 0xffff0000, RZ, 0xc0, !PT ;  /* 0xffff00002a2a7812 */ /* 0x000fe200078ec0ff */
[----:B------:R-:W-:Y:S01]  /*9630*/  FMUL.FTZ R62, R34, R44 ;  /* 0x0000002c223e7220 */ /* 0x000fe20000410000 */
[C---:B------:R-:W-:Y:S01]  /*9640*/  FFMA.FTZ R60, R49.reuse, R32, -R60 ;  /* 0x00000020313c7223 */ /* 0x040fe2000001083c */
[----:B------:R-:W-:Y:S01]  /*9650*/  FFMA.FTZ R54, R12, R35, -R55 ;  /* 0x000000230c367223 */ /* 0x000fe20000010837 */
[----:B------:R-:W-:Y:S01]  /*9660*/  FFMA.FTZ R14, R49, R33, R14 ;  /* 0x00000021310e7223 */ /* 0x000fe2000001000e */
[-C--:B------:R-:W-:Y:S01]  /*9670*/  FMUL.FTZ R35, R34, R42.reuse ;  /* 0x0000002a22237220 */ /* 0x080fe20000410000 */
[C---:B------:R-:W-:Y:S01]  /*9680*/  FFMA.FTZ R33, R51.reuse, R42, -R62 ;  /* 0x0000002a33217223 */ /* 0x040fe2000001083e */
[----:B------:R-:W-:Y:S01]  /*9690*/  FFMA.FTZ R12, R12, R53, R61 ;  /* 0x000000350c0c7223 */ /* 0x000fe2000001003d */
[----:B------:R-:W-:Y:S01]  /*96a0*/  F2FP.BF16.F32.PACK_AB R43, R48, R43 ;  /* 0x0000002b302b723e */ /* 0x000fe200000010ff */
[----:B------:R-:W-:Y:S01]  /*96b0*/  FFMA.FTZ R35, R51, R44, R35 ;  /* 0x0000002c33237223 */ /* 0x000fe20000010023 */
[----:B------:R-:W-:-:S02]  /*96c0*/  F2FP.BF16.F32.PACK_AB R47, R52, R47 ;  /* 0x0000002f342f723e */ /* 0x000fc400000010ff */
[----:B------:R-:W-:Y:S02]  /*96d0*/  F2FP.BF16.F32.PACK_AB R45, R46, R45 ;  /* 0x0000002d2e2d723e */ /* 0x000fe400000010ff */
[----:B------:R-:W-:Y:S01]  /*96e0*/  F2FP.BF16.F32.PACK_AB R50, R15, R50 ;  /* 0x000000320f32723e */ /* 0x000fe200000010ff */
[----:B------:R-:W-:Y:S01]  /*96f0*/  IMAD.MOV.U32 R15, RZ, RZ, R47 ;  /* 0x000000ffff0f7224 */ /* 0x000fe200078e002f */
[----:B------:R-:W-:Y:S02]  /*9700*/  F2FP.BF16.F32.PACK_AB R42, R54, R11 ;  /* 0x0000000b362a723e */ /* 0x000fe400000010ff */
[----:B------:R-:W-:Y:S01]  /*9710*/  F2FP.BF16.F32.PACK_AB R46, R33, R60 ;  /* 0x0000003c212e723e */ /* 0x000fe200000010ff */
[----:B------:R-:W-:Y:S01]  /*9720*/  IMAD.MOV.U32 R33, RZ, RZ, R45 ;  /* 0x000000ffff217224 */ /* 0x000fe200078e002d */
[----:B------:R-:W-:Y:S01]  /*9730*/  F2FP.BF16.F32.PACK_AB R32, R12, R13 ;  /* 0x0000000d0c20723e */ /* 0x000fe200000010ff */
[----:B------:R-:W-:Y:S01]  /*9740*/  IMAD.MOV.U32 R12, RZ, RZ, R42 ;  /* 0x000000ffff0c7224 */ /* 0x000fe200078e002a */
[----:B------:R-:W-:Y:S01]  /*9750*/  F2FP.BF16.F32.PACK_AB R34, R35, R14 ;  /* 0x0000000e2322723e */ /* 0x000fe200000010ff */
[----:B------:R-:W-:Y:S01]  /*9760*/  IMAD.MOV.U32 R13, RZ, RZ, R43 ;  /* 0x000000ffff0d7224 */ /* 0x000fe200078e002b */
[----:B------:R-:W-:Y:S01]  /*9770*/  MOV R14, R46 ;  /* 0x0000002e000e7202 */ /* 0x000fe20000000f00 */
[----:B------:R-:W-:-:S07]  /*9780*/  IMAD.MOV.U32 R35, RZ, RZ, R50 ;  /* 0x000000ffff237224 */ /* 0x000fce00078e0032 */
.L_x_544:
[----:B------:R-:W-:Y:S05]  /*9790*/  BSYNC B2 ;  /* 0x0000000000027941 */ /* 0x000fea0003800000 */
.L_x_543:
[----:B--2---:R2:W-:Y:S04]  /*97a0*/  ST.E.128 desc[UR60][R38.64], R12 ;  /* 0x0000000c26007985 */ /* 0x0045e8000c101d3c */
[----:B---3--:R2:W-:Y:S02]  /*97b0*/  @!P4 ST.E.128 desc[UR60][R40.64], R32 ;  /* 0x000000202800c985 */ /* 0x0085e4000c101d3c */
.L_x_542:
[----:B------:R-:W-:Y:S05]  /*97c0*/  BSYNC B1 ;  /* 0x0000000000017941 */ /* 0x000fea0003800000 */
.L_x_541:
[----:B------:R-:W-:-:S13]  /*97d0*/  ISETP.NE.AND P4, PT, R28, RZ, PT ;  /* 0x000000ff1c00720c */ /* 0x000fda0003f85270 */
[----:B------:R-:W-:Y:S05]  /*97e0*/  @!P4 BRA `(.L_x_493) ;  /* 0x0000000c00c4c947 */ /* 0x000fea0003800000 */
[----:B------:R-:W-:Y:S01]  /*97f0*/  SEL R139, R129, R139, !P1 ;  /* 0x0000008b818b7207 */ /* 0x000fe20004800000 */
[----:B------:R-:W-:Y:S01]  /*9800*/  BSSY B1, `(.L_x_545) ;  /* 0x0000072000017945 */ /* 0x000fe20003800000 */
[----:B------:R-:W-:Y:S02]  /*9810*/  ISETP.GE.AND P5, PT, R3, R128, PT ;  /* 0x000000800300720c */ /* 0x000fe40003fa6270 */
[----:B--234-:R-:W-:Y:S02]  /*9820*/  SHF.R.S32.HI R12, RZ, 0x1f, R139 ;  /* 0x0000001fff0c7819 */ /* 0x01cfe4000001148b */
[C---:B------:R-:W-:Y:S02]  /*9830*/  LEA R38, P4, R9.reuse, R119, 0x1 ;  /* 0x0000007709267211 */ /* 0x040fe400078808ff */
[----:B------:R-:W-:Y:S02]  /*9840*/  LEA.HI R139, R12, R139, RZ, 0x4 ;  /* 0x0000008b0c8b7211 */ /* 0x000fe400078f20ff */
[----:B------:R-:W-:-:S02]  /*9850*/  LEA.HI.X R39, R9, R118, R114, 0x1, P4 ;  /* 0x0000007609277211 */ /* 0x000fc400020f0c72 */
[----:B------:R-:W-:-:S04]  /*9860*/  LEA.HI.SX32 R139, R139, R120, 0x1c ;  /* 0x000000788b8b7211 */ /* 0x000fc800078fe2ff */
[----:B------:R-:W-:Y:S01]  /*9870*/  SHF.R.S32.HI R12, RZ, 0x1f, R139 ;  /* 0x0000001fff0c7819 */ /* 0x000fe2000001148b */
[----:B------:R-:W-:-:S03]  /*9880*/  IMAD.SHL.U32 R40, R139, 0x8, RZ ;  /* 0x000000088b287824 */ /* 0x000fc600078e00ff */
[----:B------:R-:W-:-:S04]  /*9890*/  LEA.HI R12, R12, R139, RZ, 0x3 ;  /* 0x0000008b0c0c7211 */ /* 0x000fc800078f18ff */
[----:B------:R-:W-:Y:S02]  /*98a0*/  SHF.R.S32.HI R14, RZ, 0x3, R12 ;  /* 0x00000003ff0e7819 */ /* 0x000fe4000001140c */
[----:B------:R-:W-:-:S03]  /*98b0*/  LOP3.LUT R12, R167, 0x38, R40, 0xf8, !PT ;  /* 0x00000038a70c7812 */ /* 0x000fc600078ef828 */
[----:B0-----:R-:W-:Y:S01]  /*98c0*/  IMAD R11, R14, 0x1800, R179 ;  /* 0x000018000e0b7824 */ /* 0x001fe200078e02b3 */
[----:B------:R-:W-:-:S05]  /*98d0*/  LOP3.LUT R12, R12, R223, RZ, 0x3c, !PT ;  /* 0x000000df0c0c7212 */ /* 0x000fca00078e3cff */
[----:B------:R-:W-:Y:S02]  /*98e0*/  IMAD.IADD R13, R11, 0x1, R12 ;  /* 0x000000010b0d7824 */ /* 0x000fe400078e020c */
[C---:B------:R-:W-:Y:S02]  /*98f0*/  IMAD R11, R18.reuse, 0x4800, R138 ;  /* 0x00004800120b7824 */ /* 0x040fe400078e028a */
[----:B------:R-:W-:Y:S02]  /*9900*/  IMAD R13, R18, 0x4800, R13 ;  /* 0x00004800120d7824 */ /* 0x000fe400078e020d */
[--C-:B------:R-:W-:Y:S02]  /*9910*/  IMAD R11, R11, 0x2, R2.reuse ;  /* 0x000000020b0b7824 */ /* 0x100fe400078e0202 */
[----:B------:R-:W-:-:S03]  /*9920*/  IMAD R32, R13, 0x2, R2 ;  /* 0x000000020d207824 */ /* 0x000fc600078e0202 */
[----:B------:R0:W2:Y:S04]  /*9930*/  LDS.128 R12, [R11+0x18400] ;  /* 0x018400000b0c7984 */ /* 0x0000a80000000c00 */
[----:B------:R-:W3:Y:S01]  /*9940*/  LDS.128 R32, [R32+0x18400] ;  /* 0x0184000020207984 */ /* 0x000ee20000000c00 */
[----:B------:R-:W-:Y:S05]  /*9950*/  @P5 BRA `(.L_x_546) ;  /* 0x0000000400705947 */ /* 0x000fea0003800000 */
[----:B------:R-:W-:Y:S01]  /*9960*/  SHF.R.U64 R55, R68, 0x10, R69 ;  /* 0x0000001044377819 */ /* 0x000fe20000001245 */
[----:B---3--:R-:W-:Y:S01]  /*9970*/  IMAD.U32 R52, R35, 0x10000, RZ ;  /* 0x0001000023347824 */ /* 0x008fe200078e00ff */
[----:B------:R-:W-:Y:S01]  /*9980*/  SHF.R.U64 R53, R56, 0x10, R57 ;  /* 0x0000001038357819 */ /* 0x000fe20000001239 */
[----:B--2---:R-:W-:Y:S01]  /*9990*/  IMAD.U32 R48, R15, 0x10000, RZ ;  /* 0x000100000f307824 */ /* 0x004fe200078e00ff */
[----:B------:R-:W-:Y:S01]  /*99a0*/  SHF.R.U32.HI R69, RZ, 0x10, R69 ;  /* 0x00000010ff457819 */ /* 0x000fe20000011645 */
[----:B------:R-:W-:Y:S01]  /*99b0*/  IMAD.U32 R50, R33, 0x10000, RZ ;  /* 0x0001000021327824 */ /* 0x000fe200078e00ff */
[----:B------:R-:W-:Y:S01]  /*99c0*/  SHF.R.U32.HI R57, RZ, 0x10, R57 ;  /* 0x00000010ff397819 */ /* 0x000fe20000011639 */
[----:B------:R-:W-:Y:S01]  /*99d0*/  IMAD.U32 R49, R13, 0x10000, RZ ;  /* 0x000100000d317824 */ /* 0x000fe200078e00ff */
[----:B------:R-:W-:Y:S01]  /*99e0*/  LOP3.LUT R45, R35, 0xffff0000, RZ, 0xc0, !PT ;  /* 0xffff0000232d7812 */ /* 0x000fe200078ec0ff */
[----:B------:R-:W-:Y:S01]  /*99f0*/  IMAD.U32 R42, R32, 0x10000, RZ ;  /* 0x00010000202a7824 */ /* 0x000fe200078e00ff */
[----:B------:R-:W-:Y:S01]  /*9a00*/  PRMT R46, R150, 0x5410, R53 ;  /* 0x00005410962e7816 */ /* 0x000fe20000000035 */
[----:B0-----:R-:W-:Y:S01]  /*9a10*/  IMAD.U32 R11, R14, 0x10000, RZ ;  /* 0x000100000e0b7824 */ /* 0x001fe200078e00ff */
[----:B------:R-:W-:-:S02]  /*9a20*/  PRMT R35, R152, 0x5432, R69 ;  /* 0x0000543298237816 */ /* 0x000fc40000000045 */
[----:B------:R-:W-:Y:S02]  /*9a30*/  PRMT R150, R150, 0x5432, R57 ;  /* 0x0000543296967816 */ /* 0x000fe40000000039 */
[----:B------:R-:W-:Y:S01]  /*9a40*/  LOP3.LUT R43, R15, 0xffff0000, RZ, 0xc0, !PT ;  /* 0xffff00000f2b7812 */ /* 0x000fe200078ec0ff */
[----:B------:R-:W-:Y:S01]  /*9a50*/  IMAD.U32 R53, R35, 0x10000, RZ ;  /* 0x0001000023357824 */ /* 0x000fe200078e00ff */
[----:B------:R-:W-:Y:S02]  /*9a60*/  SHF.R.U64 R54, R58, 0x10, R59 ;  /* 0x000000103a367819 */ /* 0x000fe4000000123b */
[----:B------:R-:W-:Y:S01]  /*9a70*/  SHF.R.U64 R44, R70, 0x10, R71 ;  /* 0x00000010462c7819 */ /* 0x000fe20000001247 */
[----:B------:R-:W-:Y:S01]  /*9a80*/  FMUL.FTZ R56, R50, R53 ;  /* 0x0000003532387220 */ /* 0x000fe20000410000 */
[----:B------:R-:W-:Y:S02]  /*9a90*/  SHF.L.U32 R15, R150, 0x10, RZ ;  /* 0x00000010960f7819 */ /* 0x000fe400000006ff */
[----:B------:R-:W-:-:S02]  /*9aa0*/  SHF.R.U32.HI R58, RZ, 0x10, R59 ;  /* 0x00000010ff3a7819 */ /* 0x000fc4000001163b */
[----:B------:R-:W-:Y:S01]  /*9ab0*/  SHF.R.U32.HI R70, RZ, 0x10, R71 ;  /* 0x00000010ff467819 */ /* 0x000fe20000011647 */
[-C--:B------:R-:W-:Y:S01]  /*9ac0*/  FMUL.FTZ R50, R50, R15.reuse ;  /* 0x0000000f32327220 */ /* 0x080fe20000410000 */
[----:B------:R-:W-:Y:S01]  /*9ad0*/  LOP3.LUT R51, R33, 0xffff0000, RZ, 0xc0, !PT ;  /* 0xffff000021337812 */ /* 0x000fe200078ec0ff */
[----:B------:R-:W-:Y:S01]  /*9ae0*/  FFMA.FTZ R15, R49, R15, -R56 ;  /* 0x0000000f310f7223 */ /* 0x000fe20000010838 */
[----:B------:R-:W-:Y:S02]  /*9af0*/  PRMT R33, R149, 0x5410, R54 ;  /* 0x0000541095217816 */ /* 0x000fe40000000036 */
[----:B------:R-:W-:Y:S02]  /*9b00*/  PRMT R44, R151, 0x5410, R44 ;  /* 0x00005410972c7816 */ /* 0x000fe4000000002c */
[----:B------:R-:W-:Y:S02]  /*9b10*/  PRMT R149, R149, 0x5432, R58 ;  /* 0x0000543295957816 */ /* 0x000fe4000000003a */
[----:B------:R-:W-:-:S02]  /*9b20*/  PRMT R151, R151, 0x5432, R70 ;  /* 0x0000543297977816 */ /* 0x000fc40000000046 */
[----:B------:R-:W-:Y:S01]  /*9b30*/  LOP3.LUT R54, R35, 0xffff0000, RZ, 0xc0, !PT ;  /* 0xffff000023367812 */ /* 0x000fe200078ec0ff */
[----:B------:R-:W-:Y:S01]  /*9b40*/  FFMA.FTZ R35, R49, R53, R50 ;  /* 0x0000003531237223 */ /* 0x000fe20000010032 */
[----:B------:R-:W-:Y:S01]  /*9b50*/  LOP3.LUT R150, R150, 0xffff0000, RZ, 0xc0, !PT ;  /* 0xffff000096967812 */ /* 0x000fe200078ec0ff */
[----:B------:R-:W-:Y:S01]  /*9b60*/  IMAD.U32 R49, R149, 0x10000, RZ ;  /* 0x0001000095317824 */ /* 0x000fe200078e00ff */
[----:B------:R-:W-:Y:S01]  /*9b70*/  PRMT R152, R152, 0x5410, R55 ;  /* 0x0000541098987816 */ /* 0x000fe20000000037 */
[----:B------:R-:W-:Y:S01]  /*9b80*/  IMAD.U32 R55, R151, 0x10000, RZ ;  /* 0x0001000097377824 */ /* 0x000fe200078e00ff */
[----:B------:R-:W-:Y:S01]  /*9b90*/  LOP3.LUT R47, R13, 0xffff0000, RZ, 0xc0, !PT ;  /* 0xffff00000d2f7812 */ /* 0x000fe200078ec0ff */
[C---:B------:R-:W-:Y:S01]  /*9ba0*/  FMUL.FTZ R56, R51.reuse, R54 ;  /* 0x0000003633387220 */ /* 0x040fe20000410000 */
[-C--:B------:R-:W-:Y:S01]  /*9bb0*/  FMUL.FTZ R50, R51, R150.reuse ;  /* 0x0000009633327220 */ /* 0x080fe20000410000 */
[C---:B------:R-:W-:Y:S01]  /*9bc0*/  FMUL.FTZ R51, R52.reuse, R55 ;  /* 0x0000003734337220 */ /* 0x040fe20000410000 */
[-C--:B------:R-:W-:Y:S01]  /*9bd0*/  FMUL.FTZ R58, R52, R49.reuse ;  /* 0x00000031343a7220 */ /* 0x080fe20000410000 */
[C---:B------:R-:W-:Y:S01]  /*9be0*/  FFMA.FTZ R150, R47.reuse, R150, -R56 ;  /* 0x000000962f967223 */ /* 0x040fe20000010838 */
[----:B------:R-:W-:Y:S01]  /*9bf0*/  FFMA.FTZ R54, R47, R54, R50 ;  /* 0x000000362f367223 */ /* 0x000fe20000010032 */
[----:B------:R-:W-:Y:S01]  /*9c00*/  LOP3.LUT R56, R151, 0xffff0000, RZ, 0xc0, !PT ;  /* 0xffff000097387812 */ /* 0x000fe200078ec0ff */
[C---:B------:R-:W-:Y:S01]  /*9c10*/  FFMA.FTZ R52, R48.reuse, R49, -R51 ;  /* 0x0000003130347223 */ /* 0x040fe20000010833 */
[----:B------:R-:W-:Y:S01]  /*9c20*/  LOP3.LUT R50, R149, 0xffff0000, RZ, 0xc0, !PT ;  /* 0xffff000095327812 */ /* 0x000fe200078ec0ff */
[----:B------:R-:W-:Y:S01]  /*9c30*/  FFMA.FTZ R58, R48, R55, R58 ;  /* 0x00000037303a7223 */ /* 0x000fe2000001003a */
[----:B------:R-:W-:-:S02]  /*9c40*/  IMAD.U32 R47, R46, 0x10000, RZ ;  /* 0x000100002e2f7824 */ /* 0x000fc400078e00ff */
[C---:B------:R-:W-:Y:S01]  /*9c50*/  FMUL.FTZ R60, R45.reuse, R56 ;  /* 0x000000382d3c7220 */ /* 0x040fe20000410000 */
[----:B------:R-:W-:Y:S02]  /*9c60*/  IMAD.U32 R48, R152, 0x10000, RZ ;  /* 0x0001000098307824 */ /* 0x000fe400078e00ff */
[----:B------:R-:W-:Y:S01]  /*9c70*/  FMUL.FTZ R62, R45, R50 ;  /* 0x000000322d3e7220 */ /* 0x000fe20000410000 */
[----:B------:R-:W-:Y:S01]  /*9c80*/  SHF.L.U32 R41, R12, 0x10, RZ ;  /* 0x000000100c297819 */ /* 0x000fe200000006ff */
[-C--:B------:R-:W-:Y:S01]  /*9c90*/  FMUL.FTZ R51, R42, R47.reuse ;  /* 0x0000002f2a337220 */ /* 0x080fe20000410000 */
[----:B------:R-:W-:Y:S01]  /*9ca0*/  LOP3.LUT R45, R46, 0xffff0000, RZ, 0xc0, !PT ;  /* 0xffff00002e2d7812 */ /* 0x000fe200078ec0ff */
[----:B------:R-:W-:Y:S01]  /*9cb0*/  FMUL.FTZ R46, R42, R48 ;  /* 0x000000302a2e7220 */ /* 0x000fe20000410000 */
[----:B------:R-:W-:Y:S01]  /*9cc0*/  LOP3.LUT R32, R32, 0xffff0000, RZ, 0xc0, !PT ;  /* 0xffff000020207812 */ /* 0x000fe200078ec0ff */
[----:B------:R-:W-:Y:S01]  /*9cd0*/  IMAD.U32 R13, R34, 0x10000, RZ ;  /* 0x00010000220d7824 */ /* 0x000fe200078e00ff */
[----:B------:R-:W-:Y:S01]  /*9ce0*/  LOP3.LUT R49, R152, 0xffff0000, RZ, 0xc0, !PT ;  /* 0xffff000098317812 */ /* 0x000fe200078ec0ff */
[C---:B------:R-:W-:Y:S01]  /*9cf0*/  FFMA.FTZ R53, R43.reuse, R50, -R60 ;  /* 0x000000322b357223 */ /* 0x040fe2000001083c */
[----:B------:R-:W-:Y:S01]  /*9d00*/  LOP3.LUT R12, R12, 0xffff0000, RZ, 0xc0, !PT ;  /* 0xffff00000c0c7812 */ /* 0x000fe200078ec0ff */
[----:B------:R-:W-:Y:S01]  /*9d10*/  FFMA.FTZ R55, R43, R56, R62 ;  /* 0x000000382b377223 */ /* 0x000fe2000001003e */
[C---:B------:R-:W-:Y:S01]  /*9d20*/  FFMA.FTZ R46, R41.reuse, R47, -R46 ;  /* 0x0000002f292e7223 */ /* 0x040fe2000001082e */
[----:B------:R-:W-:Y:S01]  /*9d30*/  FFMA.FTZ R51, R41, R48, R51 ;  /* 0x0000003029337223 */ /* 0x000fe20000010033 */
[----:B------:R-:W-:Y:S01]  /*9d40*/  LOP3.LUT R34, R34, 0xffff0000, RZ, 0xc0, !PT ;  /* 0xffff000022227812 */ /* 0x000fe200078ec0ff */
[----:B------:R-:W-:Y:S01]  /*9d50*/  FMUL.FTZ R43, R32, R49 ;  /* 0x00000031202b7220 */ /* 0x000fe20000410000 */
[----:B------:R-:W-:Y:S01]  /*9d60*/  LOP3.LUT R41, R44, 0xffff0000, RZ, 0xc0, !PT ;  /* 0xffff00002c297812 */ /* 0x000fe200078ec0ff */
[-C--:B------:R-:W-:Y:S01]  /*9d70*/  FMUL.FTZ R47, R32, R45.reuse ;  /* 0x0000002d202f7220 */ /* 0x080fe20000410000 */
[----:B------:R-:W-:Y:S01]  /*9d80*/  IMAD.U32 R42, R44, 0x10000, RZ ;  /* 0x000100002c2a7824 */ /* 0x000fe200078e00ff */
[----:B------:R-:W-:Y:S01]  /*9d90*/  LOP3.LUT R14, R14, 0xffff0000, RZ, 0xc0, !PT ;  /* 0xffff00000e0e7812 */ /* 0x000fe200078ec0ff */
[C---:B------:R-:W-:Y:S01]  /*9da0*/  IMAD.U32 R32, R33.reuse, 0x10000, RZ ;  /* 0x0001000021207824 */ /* 0x040fe200078e00ff */
[----:B------:R-:W-:Y:S01]  /*9db0*/  LOP3.LUT R33, R33, 0xffff0000, RZ, 0xc0, !PT ;  /* 0xffff000021217812 */ /* 0x000fe200078ec0ff */
[----:B------:R-:W-:Y:S01]  /*9dc0*/  FFMA.FTZ R43, R12, R45, -R43 ;  /* 0x0000002d0c2b7223 */ /* 0x000fe2000001082b */
[C---:B------:R-:W-:Y:S01]  /*9dd0*/  FMUL.FTZ R44, R13.reuse, R42 ;  /* 0x0000002a0d2c7220 */ /* 0x040fe20000410000 */
[C---:B------:R-:W-:Y:S01]  /*9de0*/  FMUL.FTZ R45, R34.reuse, R41 ;  /* 0x00000029222d7220 */ /* 0x040fe20000410000 */
[-C--:B------:R-:W-:Y:S01]  /*9df0*/  FMUL.FTZ R13, R13, R32.reuse ;  /* 0x000000200d0d7220 */ /* 0x080fe20000410000 */
[-C--:B------:R-:W-:Y:S01]  /*9e00*/  FMUL.FTZ R34, R34, R33.reuse ;  /* 0x0000002122227220 */ /* 0x080fe20000410000 */
[C---:B------:R-:W-:Y:S01]  /*9e10*/  FFMA.FTZ R44, R11.reuse, R32, -R44 ;  /* 0x000000200b2c7223 */ /* 0x040fe2000001082c */
[----:B------:R-:W-:Y:S01]  /*9e20*/  FFMA.FTZ R45, R14, R33, -R45 ;  /* 0x000000210e2d7223 */ /* 0x000fe2000001082d */
[----:B------:R-:W-:Y:S01]  /*9e30*/  FFMA.FTZ R12, R12, R49, R47 ;  /* 0x000000310c0c7223 */ /* 0x000fe2000001002f */
[----:B------:R-:W-:Y:S01]  /*9e40*/  FFMA.FTZ R13, R11, R42, R13 ;  /* 0x0000002a0b0d7223 */ /* 0x000fe2000001000d */
[----:B------:R-:W-:Y:S01]  /*9e50*/  FFMA.FTZ R34, R14, R41, R34 ;  /* 0x000000290e227223 */ /* 0x000fe20000010022 */
[----:B------:R-:W-:-:S02]  /*9e60*/  F2FP.BF16.F32.PACK_AB R14, R43, R46 ;  /* 0x0000002e2b0e723e */ /* 0x000fc400000010ff */
[----:B------:R-:W-:Y:S02]  /*9e70*/  F2FP.BF16.F32.PACK_AB R15, R150, R15 ;  /* 0x0000000f960f723e */ /* 0x000fe400000010ff */
[----:B------:R-:W-:Y:S02]  /*9e80*/  F2FP.BF16.F32.PACK_AB R52, R53, R52 ;  /* 0x000000343534723e */ /* 0x000fe400000010ff */
[----:B------:R-:W-:Y:S02]  /*9e90*/  F2FP.BF16.F32.PACK_AB R45, R45, R44 ;  /* 0x0000002c2d2d723e */ /* 0x000fe400000010ff */
[----:B------:R-:W-:Y:S01]  /*9ea0*/  F2FP.BF16.F32.PACK_AB R32, R12, R51 ;  /* 0x000000330c20723e */ /* 0x000fe200000010ff */
[----:B------:R-:W-:Y:S01]  /*9eb0*/  IMAD.MOV.U32 R12, RZ, RZ, R14 ;  /* 0x000000ffff0c7224 */ /* 0x000fe200078e000e */
[----:B------:R-:W-:Y:S01]  /*9ec0*/  F2FP.BF16.F32.PACK_AB R34, R34, R13 ;  /* 0x0000000d2222723e */ /* 0x000fe200000010ff */
[----:B------:R-:W-:Y:S01]  /*9ed0*/  IMAD.MOV.U32 R14, RZ, RZ, R45 ;  /* 0x000000ffff0e7224 */ /* 0x000fe200078e002d */
[----:B------:R-:W-:-:S02]  /*9ee0*/  F2FP.BF16.F32.PACK_AB R33, R54, R35 ;  /* 0x000000233621723e */ /* 0x000fc400000010ff */
[----:B------:R-:W-:Y:S01]  /*9ef0*/  MOV R13, R15 ;  /* 0x0000000f000d7202 */ /* 0x000fe20000000f00 */
[----:B------:R-:W-:Y:S01]  /*9f00*/  IMAD.MOV.U32 R15, RZ, RZ, R52 ;  /* 0x000000ffff0f7224 */ /* 0x000fe200078e0034 */
[----:B------:R-:W-:-:S07]  /*9f10*/  F2FP.BF16.F32.PACK_AB R35, R55, R58 ;  /* 0x0000003a3723723e */ /* 0x000fce00000010ff */
.L_x_546:
[----:B------:R-:W-:Y:S05]  /*9f20*/  BSYNC B1 ;  /* 0x0000000000017941 */ /* 0x000fea0003800000 */
.L_x_545:
[----:B--2---:R2:W-:Y:S01]  /*9f30*/  ST.E.128 desc[UR60][R38.64], R12 ;  /* 0x0000000c26007985 */ /* 0x0045e2000c101d3c */
[----:B------:R-:W-:-:S13]  /*9f40*/  ISETP.GE.AND P4, PT, R40, R135, PT ;  /* 0x000000872800720c */ /* 0x000fda0003f86270 */
[----:B------:R-:W-:Y:S05]  /*9f50*/  @P4 BRA `(.L_x_493) ;  /* 0x0000000400e84947 */ /* 0x000fea0003800000 */
[----:B------:R-:W-:-:S05]  /*9f60*/  IMAD.WIDE R36, R40, 0x2, R36 ;  /* 0x0000000228247825 */ /* 0x000fca00078e0224 */
[----:B---3--:R3:W-:Y:S01]  /*9f70*/  ST.E.128 desc[UR60][R36.64], R32 ;  /* 0x0000002024007985 */ /* 0x0087e2000c101d3c */
[----:B------:R-:W-:Y:S05]  /*9f80*/  BRA `(.L_x_493) ;  /* 0x0000000400dc7947 */ /* 0x000fea0003800000 */
.L_x_458:
[----:B------:R-:W2:Y:S02]  /*9f90*/  LDL R11, [R1+0x30] ;  /* 0x00003000010b7983 */ /* 0x000ea40000100800 */
[----:B--2---:R-:W-:-:S13]  /*9fa0*/  R2UR UR4, R11 ;  /* 0x000000000b0472ca */ /* 0x004fda00000e0000 */
[----:B------:R-:W-:-:S06]  /*9fb0*/  UISETP.NE.AND UP0, UPT, UR4, 0x3, UPT ;  /* 0x000000030400788c */ /* 0x000fcc000bf05270 */
[----:B------:R-:W-:-:S13]  /*9fc0*/  PLOP3.LUT P0, PT, PT, PT, UP0, 0x80, 0x0 ;  /* 0x000000000000781c */ /* 0x000fda0003f0f008 */
[----:B------:R-:W-:Y:S05]  /*9fd0*/  @!P0 BRA `(.L_x_547) ;  /* 0x0000000000048947 */ /* 0x000fea0003800000 */
[----:B------:R-:W-:Y:S01]  /*9fe0*/  BPT.TRAP 0x1 ;  /* 0x000000040000795c */ /* 0x000fe20000300000 */
.L_x_547:
[----:B------:R-:W-:Y:S01]  /*9ff0*/  IMAD R88, R18, 0x8, R2 ;  /* 0x0000000812587824 */ /* 0x000fe200078e0202 */
[----:B------:R-:W-:Y:S01]  /*a000*/  SHF.L.U32 R89, R166, 0x1f, RZ ;  /* 0x0000001fa6597819 */ /* 0x000fe200000006ff */
[----:B------:R-:W-:Y:S01]  /*a010*/  BSSY B1, `(.L_x_548) ;  /* 0x0000004000017945 */ /* 0x000fe20003800000 */
[----:B------:R-:W-:Y:S02]  /*a020*/  SHF.R.S32.HI R85, RZ, 0x1f, R84 ;  /* 0x0000001fff557819 */ /* 0x000fe40000011454 */
[----:B------:R-:W0:Y:S02]  /*a030*/  SYNCS.PHASECHK.TRANS64.TRYWAIT P4, [R88+URZ+0x2a890], R89 ;  /* 0x02a89059580075a7 */ /* 0x000e24000808017f */
[----:B0-----:R-:W-:Y:S05]  /*a040*/  @!P4 BRA `(.L_x_549) ;  /* 0x0000015400f4c947 */ /* 0x001fea0003800000 */
.L_x_804:
[----:B------:R-:W-:Y:S05]  /*a050*/  BSYNC B1 ;  /* 0x0000000000017941 */ /* 0x000fea0003800000 */
.L_x_548:
[----:B------:R-:W-:Y:S01]  /*a060*/  ULDC.64 UR4, c[0x0][0x300] ;  /* 0x0000c00000047ab9 */ /* 0x000fe20000000a00 */
[----:B-----5:R-:W-:Y:S01]  /*a070*/  SHF.R.S32.HI R86, RZ, 0x1f, R31 ;  /* 0x0000001fff567819 */ /* 0x020fe2000001141f */
[----:B------:R-:W-:Y:S02]  /*a080*/  IMAD R11, R85, UR4, RZ ;  /* 0x00000004550b7c24 */ /* 0x000fe4000f8e02ff */
[----:B------:R-:W-:-:S04]  /*a090*/  IMAD.WIDE.U32 R12, R84, UR4, RZ ;  /* 0x00000004540c7c25 */ /* 0x000fc8000f8e00ff */
[----:B------:R-:W-:Y:S01]  /*a0a0*/  IMAD R11, R84, UR5, R11 ;  /* 0x00000005540b7c24 */ /* 0x000fe2000f8e020b */
[----:B------:R-:W-:Y:S01]  /*a0b0*/  ULDC.64 UR4, c[0x0][0x310] ;  /* 0x0000c40000047ab9 */ /* 0x000fe20000000a00 */
[----:B------:R-:W-:Y:S02]  /*a0c0*/  IMAD R87, R24, -0x60, R25 ;  /* 0xffffffa018577824 */ /* 0x000fe400078e0219 */
[----:B------:R-:W-:Y:S02]  /*a0d0*/  IMAD R14, R86, UR4, RZ ;  /* 0x00000004560e7c24 */ /* 0x000fe4000f8e02ff */
[----:B------:R-:W-:Y:S01]  /*a0e0*/  IMAD.IADD R13, R13, 0x1, R11 ;  /* 0x000000010d0d7824 */ /* 0x000fe200078e020b */
[----:B------:R-:W-:Y:S01]  /*a0f0*/  VIMNMX R87, R87, 0x60, PT ;  /* 0x0000006057577848 */ /* 0x000fe20003fe0100 */
[C---:B------:R-:W-:Y:S02]  /*a100*/  IMAD R11, R31.reuse, UR5, R14 ;  /* 0x000000051f0b7c24 */ /* 0x040fe4000f8e020e */
[----:B------:R-:W-:Y:S01]  /*a110*/  IMAD.WIDE.U32 R12, R31, UR4, R12 ;  /* 0x000000041f0c7c25 */ /* 0x000fe2000f8e000c */
[----:B------:R-:W-:-:S03]  /*a120*/  ULDC.64 UR4, c[0x0][0x308] ;  /* 0x0000c20000047ab9 */ /* 0x000fc60000000a00 */
[----:B------:R-:W-:Y:S02]  /*a130*/  IMAD R15, R4, UR4, RZ ;  /* 0x00000004040f7c24 */ /* 0x000fe4000f8e02ff */
[----:B------:R-:W-:Y:S02]  /*a140*/  IMAD.IADD R13, R13, 0x1, R11 ;  /* 0x000000010d0d7824 */ /* 0x000fe400078e020b */
[C---:B------:R-:W-:Y:S02]  /*a150*/  IMAD R15, R30.reuse, UR5, R15 ;  /* 0x000000051e0f7c24 */ /* 0x040fe4000f8e020f */
[----:B------:R-:W-:Y:S01]  /*a160*/  IMAD.WIDE.U32 R12, R30, UR4, R12 ;  /* 0x000000041e0c7c25 */ /* 0x000fe2000f8e000c */
[----:B------:R-:W-:-:S03]  /*a170*/  ULDC.64 UR4, c[0x0][0x2e8] ;  /* 0x0000ba0000047ab9 */ /* 0x000fc60000000a00 */
[----:B------:R-:W-:Y:S01]  /*a180*/  IMAD.IADD R15, R13, 0x1, R15 ;  /* 0x000000010d0f7824 */ /* 0x000fe200078e020f */
[C---:B------:R-:W-:Y:S01]  /*a190*/  LEA R38, P4, R12.reuse, UR4, 0x1 ;  /* 0x000000040c267c11 */ /* 0x040fe2000f8808ff */
[----:B------:R-:W-:Y:S01]  /*a1a0*/  IMAD.IADD R40, R87, 0x1, -R165 ;  /* 0x0000000157287824 */ /* 0x000fe200078e0aa5 */
[----:B------:R-:W-:Y:S02]  /*a1b0*/  UMOV UR4, 0xffffffff ;  /* 0xffffffff00047882 */ /* 0x000fe40000000000 */
[----:B------:R-:W-:Y:S02]  /*a1c0*/  LEA.HI.X R39, R12, UR5, R15, 0x1, P4 ;  /* 0x000000050c277c11 */ /* 0x000fe4000a0f0c0f */
[----:B------:R-:W-:Y:S01]  /*a1d0*/  ISETP.GE.AND P4, PT, R40, 0x1, PT ;  /* 0x000000012800780c */ /* 0x000fe20003f86270 */
[----:B------:R-:W-:-:S12]  /*a1e0*/  BRA.DIV UR4, `(.L_x_550) ;  /* 0x0000015604a07947 */ /* 0x000fd8000b800000 */
[----:B------:R1:W2:Y:S04]  /*a1f0*/  SHFL.IDX PT, R37, R39, RZ, 0x1c1f ;  /* 0x001c1fff27257589 */ /* 0x0002a800000e0000 */
[----:B------:R1:W3:Y:S02]  /*a200*/  SHFL.IDX PT, R36, R38, RZ, 0x1c1f ;  /* 0x001c1fff26247589 */ /* 0x0002e400000e0000 */
.L_x_808:
[----:B------:R-:W-:Y:S04]  /*a210*/  BSSY B1, `(.L_x_551) ;  /* 0x0000025000017945 */ /* 0x000fe80003800000 */
[----:B------:R-:W-:Y:S05]  /*a220*/  @!P4 BRA `(.L_x_552) ;  /* 0x00000000008cc947 */ /* 0x000fea0003800000 */
[----:B------:R-:W-:Y:S02]  /*a230*/  ULDC UR4, c[0x0][0x2f4] ;  /* 0x0000bd0000047ab9 */ /* 0x000fe40000000800 */
[----:B------:R-:W-:-:S13]  /*a240*/  ISETP.GE.AND P4, PT, R16, UR4, PT ;  /* 0x0000000410007c0c */ /* 0x000fda000bf86270 */
[----:B------:R-:W4:Y:S01]  /*a250*/  @!P4 LDS.128 R12, [R33] ;  /* 0x00000000210cc984 */ /* 0x000f220000000c00 */
[----:B---3--:R-:W-:-:S04]  /*a260*/  @!P4 LEA R34, P5, R16, R36, 0x1 ;  /* 0x000000241022c211 */ /* 0x008fc800078a08ff */
[----:B--2---:R-:W-:Y:S02]  /*a270*/  @!P4 LEA.HI.X R35, R16, R37, R17, 0x1, P5 ;  /* 0x000000251023c211 */ /* 0x004fe400028f0c11 */
[----:B------:R-:W-:-:S13]  /*a280*/  ISETP.GE.AND P5, PT, R0, UR4, PT ;  /* 0x0000000400007c0c */ /* 0x000fda000bfa6270 */
[----:B------:R-:W-:Y:S01]  /*a290*/  @!P5 SHF.L.U32 R11, R162, 0x3, RZ ;  /* 0x00000003a20bd819 */ /* 0x000fe200000006ff */
[----:B----4-:R2:W-:Y:S01]  /*a2a0*/  @!P4 ST.E.128 desc[UR60][R34.64], R12 ;  /* 0x0000000c2200c985 */ /* 0x0105e2000c101d3c */
[----:B------:R-:W-:-:S03]  /*a2b0*/  ISETP.GE.AND P4, PT, R3, UR4, PT ;  /* 0x0000000403007c0c */ /* 0x000fc6000bf86270 */
[----:B------:R-:W3:Y:S01]  /*a2c0*/  @!P5 LDS.128 R12, [R32] ;  /* 0x00000000200cd984 */ /* 0x000ee20000000c00 */
[----:B--2---:R-:W-:Y:S02]  /*a2d0*/  @!P5 IMAD.MOV.U32 R34, RZ, RZ, R36 ;  /* 0x000000ffff22d224 */ /* 0x004fe400078e0024 */
[----:B------:R-:W-:Y:S02]  /*a2e0*/  @!P5 IMAD.MOV.U32 R35, RZ, RZ, R37 ;  /* 0x000000ffff23d224 */ /* 0x000fe400078e0025 */
[----:B------:R-:W-:-:S05]  /*a2f0*/  @!P5 IMAD.WIDE R34, R11, 0x2, R34 ;  /* 0x000000020b22d825 */ /* 0x000fca00078e0222 */
[----:B------:R-:W-:Y:S01]  /*a300*/  @!P4 IMAD.SHL.U32 R11, R163, 0x8, RZ ;  /* 0x00000008a30bc824 */ /* 0x000fe200078e00ff */
[----:B---3--:R2:W-:Y:S01]  /*a310*/  @!P5 ST.E.128 desc[UR60][R34.64], R12 ;  /* 0x0000000c2200d985 */ /* 0x0085e2000c101d3c */
[----:B------:R-:W-:-:S03]  /*a320*/  ISETP.GE.AND P5, PT, R19, UR4, PT ;  /* 0x0000000413007c0c */ /* 0x000fc6000bfa6270 */
[----:B------:R-:W3:Y:S01]  /*a330*/  @!P4 LDS.128 R12, [R33+0x3000] ;  /* 0x00300000210cc984 */ /* 0x000ee20000000c00 */
[----:B--2---:R-:W-:Y:S02]  /*a340*/  @!P4 IMAD.MOV.U32 R34, RZ, RZ, R36 ;  /* 0x000000ffff22c224 */ /* 0x004fe400078e0024 */
[----:B------:R-:W-:Y:S02]  /*a350*/  @!P4 IMAD.MOV.U32 R35, RZ, RZ, R37 ;  /* 0x000000ffff23c224 */ /* 0x000fe400078e0025 */
[----:B------:R-:W-:-:S05]  /*a360*/  @!P4 IMAD.WIDE R34, R11, 0x2, R34 ;  /* 0x000000020b22c825 */ /* 0x000fca00078e0222 */
[----:B---3--:R2:W-:Y:S04]  /*a370*/  @!P4 ST.E.128 desc[UR60][R34.64], R12 ;  /* 0x0000000c2200c985 */ /* 0x0085e8000c101d3c */
[----:B------:R-:W3:Y:S01]  /*a380*/  @!P5 LDS.128 R12, [R32+0x3000] ;  /* 0x00300000200cd984 */ /* 0x000ee20000000c00 */
[----:B--2---:R-:W-:-:S04]  /*a390*/  @!P5 LEA R34, P4, R19, R36, 0x1 ;  /* 0x000000241322d211 */ /* 0x004fc800078808ff */
[----:B------:R-:W-:Y:S02]  /*a3a0*/  @!P5 LEA.HI.X R35, R19, R37, R164, 0x1, P4 ;  /* 0x000000251323d211 */ /* 0x000fe400020f0ca4 */
[----:B------:R-:W-:-:S03]  /*a3b0*/  ISETP.GE.AND P4, PT, R22, UR4, PT ;  /* 0x0000000416007c0c */ /* 0x000fc6000bf86270 */
[----:B---3--:R2:W-:Y:S10]  /*a3c0*/  @!P5 ST.E.128 desc[UR60][R34.64], R12 ;  /* 0x0000000c2200d985 */ /* 0x0085f4000c101d3c */
[----:B------:R-:W3:Y:S01]  /*a3d0*/  @!P4 LDS.128 R12, [R33+0x6000] ;  /* 0x00600000210cc984 */ /* 0x000ee20000000c00 */
[----:B--2---:R-:W-:-:S04]  /*a3e0*/  @!P4 LEA R34, P5, R22, R36, 0x1 ;  /* 0x000000241622c211 */ /* 0x004fc800078a08ff */
[----:B------:R-:W-:Y:S02]  /*a3f0*/  @!P4 LEA.HI.X R35, R22, R37, R175, 0x1, P5 ;  /* 0x000000251623c211 */ /* 0x000fe400028f0caf */
[----:B------:R-:W-:-:S03]  /*a400*/  ISETP.GE.AND P5, PT, R23, UR4, PT ;  /* 0x0000000417007c0c */ /* 0x000fc6000bfa6270 */
[----:B---3--:R2:W-:Y:S10]  /*a410*/  @!P4 ST.E.128 desc[UR60][R34.64], R12 ;  /* 0x0000000c2200c985 */ /* 0x0085f4000c101d3c */
[----:B------:R-:W3:Y:S01]  /*a420*/  @!P5 LDS.128 R12, [R32+0x6000] ;  /* 0x00600000200cd984 */ /* 0x000ee20000000c00 */
[----:B--2---:R-:W-:-:S04]  /*a430*/  @!P5 LEA R34, P4, R23, R36, 0x1 ;  /* 0x000000241722d211 */ /* 0x004fc800078808ff */
[----:B------:R-:W-:-:S05]  /*a440*/  @!P5 LEA.HI.X R35, R23, R37, R174, 0x1, P4 ;  /* 0x000000251723d211 */ /* 0x000fca00020f0cae */
[----:B---3--:R4:W-:Y:S04]  /*a450*/  @!P5 ST.E.128 desc[UR60][R34.64], R12 ;  /* 0x0000000c2200d985 */ /* 0x0089e8000c101d3c */
.L_x_552:
[----:B------:R-:W-:Y:S05]  /*a460*/  BSYNC B1 ;  /* 0x0000000000017941 */ /* 0x000fea0003800000 */
.L_x_551:
[----:B------:R-:W-:-:S03]  /*a470*/  UMOV UR4, 0xffffffff ;  /* 0xffffffff00047882 */ /* 0x000fc60000000000 */
[----:B------:R-:W-:Y:S05]  /*a480*/  BRA.DIV UR4, `(.L_x_553) ;  /* 0x0000015604447947 */ /* 0x000fea000b800000 */
[----:B--2---:R2:W0:Y:S04]  /*a490*/  SHFL.IDX PT, R37, R39, 0x1, 0x1c1f ;  /* 0x003c1f0027257f89 */ /* 0x00442800000e0000 */
[----:B---3--:R2:W3:Y:S02]  /*a4a0*/  SHFL.IDX PT, R36, R38, 0x1, 0x1c1f ;  /* 0x003c1f0026247f89 */ /* 0x0084e400000e0000 */
.L_x_812:
[----:B------:R-:W-:-:S13]  /*a4b0*/  ISETP.GE.AND P4, PT, R40, 0x41, PT ;  /* 0x000000412800780c */ /* 0x000fda0003f86270 */
[----:B------:R-:W-:Y:S05]  /*a4c0*/  @!P4 BRA `(.L_x_493) ;  /* 0x00000000008cc947 */ /* 0x000fea0003800000 */
[----:B------:R-:W-:Y:S02]  /*a4d0*/  ULDC UR4, c[0x0][0x2f4] ;  /* 0x0000bd0000047ab9 */ /* 0x000fe40000000800 */
[----:B------:R-:W-:-:S13]  /*a4e0*/  ISETP.GE.AND P4, PT, R16, UR4, PT ;  /* 0x0000000410007c0c */ /* 0x000fda000bf86270 */
[----:B----4-:R-:W4:Y:S01]  /*a4f0*/  @!P4 LDS.128 R12, [R33+0x2000] ;  /* 0x00200000210cc984 */ /* 0x010f220000000c00 */
[----:B---3--:R-:W-:-:S04]  /*a500*/  @!P4 LEA R34, P5, R16, R36, 0x1 ;  /* 0x000000241022c211 */ /* 0x008fc800078a08ff */
[----:B0-----:R-:W-:Y:S02]  /*a510*/  @!P4 LEA.HI.X R35, R16, R37, R17, 0x1, P5 ;  /* 0x000000251023c211 */ /* 0x001fe400028f0c11 */
[----:B------:R-:W-:-:S13]  /*a520*/  ISETP.GE.AND P5, PT, R0, UR4, PT ;  /* 0x0000000400007c0c */ /* 0x000fda000bfa6270 */
[----:B------:R-:W-:Y:S01]  /*a530*/  @!P5 IMAD.SHL.U32 R11, R162, 0x8, RZ ;  /* 0x00000008a20bd824 */ /* 0x000fe200078e00ff */
[----:B----4-:R0:W-:Y:S01]  /*a540*/  @!P4 ST.E.128 desc[UR60][R34.64], R12 ;  /* 0x0000000c2200c985 */ /* 0x0101e2000c101d3c */
[----:B------:R-:W-:-:S03]  /*a550*/  ISETP.GE.AND P4, PT, R3, UR4, PT ;  /* 0x0000000403007c0c */ /* 0x000fc6000bf86270 */
[----:B------:R-:W3:Y:S01]  /*a560*/  @!P5 LDS.128 R12, [R32+0x2000] ;  /* 0x00200000200cd984 */ /* 0x000ee20000000c00 */
[----:B0-----:R-:W-:Y:S01]  /*a570*/  @!P5 MOV R35, R37 ;  /* 0x000000250023d202 */ /* 0x001fe20000000f00 */
[----:B------:R-:W-:-:S04]  /*a580*/  @!P5 IMAD.MOV.U32 R34, RZ, RZ, R36 ;  /* 0x000000ffff22d224 */ /* 0x000fc800078e0024 */
[----:B------:R-:W-:-:S04]  /*a590*/  @!P5 IMAD.WIDE R34, R11, 0x2, R34 ;  /* 0x000000020b22d825 */ /* 0x000fc800078e0222 */
[----:B------:R-:W-:Y:S01]  /*a5a0*/  @!P4 IMAD.SHL.U32 R11, R163, 0x8, RZ ;  /* 0x00000008a30bc824 */ /* 0x000fe200078e00ff */
[----:B---3--:R0:W-:Y:S01]  /*a5b0*/  @!P5 ST.E.128 desc[UR60][R34.64], R12 ;  /* 0x0000000c2200d985 */ /* 0x0081e2000c101d3c */
[----:B------:R-:W-:-:S03]  /*a5c0*/  ISETP.GE.AND P5, PT, R19, UR4, PT ;  /* 0x0000000413007c0c */ /* 0x000fc6000bfa6270 */
[----:B------:R-:W3:Y:S01]  /*a5d0*/  @!P4 LDS.128 R12, [R33+0x5000] ;  /* 0x00500000210cc984 */ /* 0x000ee20000000c00 */
[----:B0-----:R-:W-:Y:S02]  /*a5e0*/  @!P4 IMAD.MOV.U32 R34, RZ, RZ, R36 ;  /* 0x000000ffff22c224 */ /* 0x001fe400078e0024 */
[----:B------:R-:W-:Y:S02]  /*a5f0*/  @!P4 IMAD.MOV.U32 R35, RZ, RZ, R37 ;  /* 0x000000ffff23c224 */ /* 0x000fe400078e0025 */
[----:B------:R-:W-:-:S05]  /*a600*/  @!P4 IMAD.WIDE R34, R11, 0x2, R34 ;  /* 0x000000020b22c825 */ /* 0x000fca00078e0222 */
[----:B---3--:R0:W-:Y:S04]  /*a610*/  @!P4 ST.E.128 desc[UR60][R34.64], R12 ;  /* 0x0000000c2200c985 */ /* 0x0081e8000c101d3c */
[----:B------:R-:W3:Y:S01]  /*a620*/  @!P5 LDS.128 R12, [R32+0x5000] ;  /* 0x00500000200cd984 */ /* 0x000ee20000000c00 */
[----:B0-----:R-:W-:-:S04]  /*a630*/  @!P5 LEA R34, P4, R19, R36, 0x1 ;  /* 0x000000241322d211 */ /* 0x001fc800078808ff */
[----:B------:R-:W-:Y:S02]  /*a640*/  @!P5 LEA.HI.X R35, R19, R37, R164, 0x1, P4 ;  /* 0x000000251323d211 */ /* 0x000fe400020f0ca4 */
[----:B------:R-:W-:-:S03]  /*a650*/  ISETP.GE.AND P4, PT, R22, UR4, PT ;  /* 0x0000000416007c0c */ /* 0x000fc6000bf86270 */
[----:B---3--:R0:W-:Y:S10]  /*a660*/  @!P5 ST.E.128 desc[UR60][R34.64], R12 ;  /* 0x0000000c2200d985 */ /* 0x0081f4000c101d3c */
[----:B------:R-:W3:Y:S01]  /*a670*/  @!P4 LDS.128 R12, [R33+0x8000] ;  /* 0x00800000210cc984 */ /* 0x000ee20000000c00 */
[----:B0-----:R-:W-:-:S04]  /*a680*/  @!P4 LEA R34, P5, R22, R36, 0x1 ;  /* 0x000000241622c211 */ /* 0x001fc800078a08ff */
[----:B------:R-:W-:Y:S02]  /*a690*/  @!P4 LEA.HI.X R35, R22, R37, R175, 0x1, P5 ;  /* 0x000000251623c211 */ /* 0x000fe400028f0caf */
[----:B------:R-:W-:-:S03]  /*a6a0*/  ISETP.GE.AND P5, PT, R23, UR4, PT ;  /* 0x0000000417007c0c */ /* 0x000fc6000bfa6270 */
[----:B---3--:R-:W-:Y:S10]  /*a6b0*/  @!P4 ST.E.128 desc[UR60][R34.64], R12 ;  /* 0x0000000c2200c985 */ /* 0x008ff4000c101d3c */
[----:B------:R0:W3:Y:S02]  /*a6c0*/  @!P5 LDS.128 R12, [R32+0x8000] ;  /* 0x00800000200cd984 */ /* 0x0000e40000000c00 */
[----:B0-----:R-:W-:-:S04]  /*a6d0*/  @!P5 LEA R32, P4, R23, R36, 0x1 ;  /* 0x000000241720d211 */ /* 0x001fc800078808ff */
[----:B------:R-:W-:-:S05]  /*a6e0*/  @!P5 LEA.HI.X R33, R23, R37, R174, 0x1, P4 ;  /* 0x000000251721d211 */ /* 0x000fca00020f0cae */
[----:B---3--:R0:W-:Y:S04]  /*a6f0*/  @!P5 ST.E.128 desc[UR60][R32.64], R12 ;  /* 0x0000000c2000d985 */ /* 0x0081e8000c101d3c */
.L_x_493:
[----:B------:R-:W-:Y:S05]  /*a700*/  BSYNC B0 ;  /* 0x0000000000007941 */ /* 0x000fea0003800000 */
.L_x_457:
[----:B0--3--:R-:W0:Y:S01]  /*a710*/  S2R R11, SR_TID.X ;  /* 0x00000000000b7919 */ /* 0x009e220000002100 */
[----:B------:R-:W-:Y:S01]  /*a720*/  @!PT LDS RZ, [RZ] ;  /* 0x00000000fffff984 */ /* 0x000fe20000000800 */
[----:B------:R-:W-:Y:S01]  /*a730*/  @!PT LDS RZ, [RZ] ;  /* 0x00000000fffff984 */ /* 0x000fe20000000800 */
[----:B------:R-:W-:Y:S01]  /*a740*/  @!PT LDS RZ, [RZ] ;  /* 0x00000000fffff984 */ /* 0x000fe20000000800 */
[----:B------:R-:W-:Y:S01]  /*a750*/  @!PT LDS RZ, [RZ] ;  /* 0x00000000fffff984 */ /* 0x000fe20000000800 */
[----:B------:R3:W-:Y:S06]  /*a760*/  MEMBAR.ALL.CTA ;  /* 0x0000000000007992 */ /* 0x0007ec0000008000 */
[----:B---3--:R-:W3:Y:S01]  /*a770*/  FENCE.VIEW.ASYNC.S ;  /* 0x00000000000073c6 */ /* 0x008ee20000000000 */
[----:B------:R-:W-:Y:S05]  /*a780*/  WARPSYNC.ALL ;  /* 0x0000000000007948 */ /* 0x000fea0003800000 */
[----:B------:R-:W-:Y:S01]  /*a790*/  BSSY B0, `(.L_x_554) ;  /* 0x0000009000007945 */ /* 0x000fe20003800000 */
[----:B0-----:R-:W-:Y:S01]  /*a7a0*/  LOP3.LUT R11, R11, 0x7f, RZ, 0xc0, !PT ;  /* 0x0000007f0b0b7812 */ /* 0x001fe200078ec0ff */
[----:B---3--:R0:W-:Y:S03]  /*a7b0*/  BAR.SYNC.DEFER_BLOCKING R148, 0x80 ;  /* 0x000200940000751d */ /* 0x0081e60000010000 */
[----:B------:R-:W-:-:S13]  /*a7c0*/  ISETP.NE.AND P4, PT, R11, RZ, PT ;  /* 0x000000ff0b00720c */ /* 0x000fda0003f85270 */
[----:B------:R-:W-:-:S05]  /*a7d0*/  @!P4 VIADD R11, R88, 0x2a8a0 ;  /* 0x0002a8a0580bc836 */ /* 0x000fca0000000000 */
[----:B------:R-:W-:-:S04]  /*a7e0*/  @!P4 PRMT R11, RZ, 0x654, R11 ;  /* 0x00000654ff0bc816 */ /* 0x000fc8000000000b */
[----:B------:R0:W-:Y:S01]  /*a7f0*/  @!P4 SYNCS.ARRIVE.TRANS64.RED.A1T0 RZ, [R11+URZ], RZ ;  /* 0x000000ff0bffc9a7 */ /* 0x0001e2000810043f */
[----:B------:R-:W-:Y:S05]  /*a800*/  @!P0 BRA `(.L_x_555) ;  /* 0x0000000000048947 */ /* 0x000fea0003800000 */
[----:B------:R-:W-:Y:S01]  /*a810*/  BPT.TRAP 0x1 ;  /* 0x000000040000795c */ /* 0x000fe20000300000 */
.L_x_555:
[----:B------:R-:W-:Y:S05]  /*a820*/  BSYNC B0 ;  /* 0x0000000000007941 */ /* 0x000fea0003800000 */
.L_x_554:
[----:B------:R-:W3:Y:S01]  /*a830*/  SYNCS.PHASECHK.TRANS64.TRYWAIT P0, [R88+URZ+0x2a8b0], R89 ;  /* 0x02a8b059580075a7 */ /* 0x000ee2000800017f */
[----:B------:R-:W-:Y:S04]  /*a840*/  BSSY B0, `(.L_x_556) ;  /* 0x0000002000007945 */ /* 0x000fe80003800000 */
[----:B---3--:R-:W-:Y:S05]  /*a850*/  @!P0 BRA `(.L_x_557) ;  /* 0x00000150009c8947 */ /* 0x008fea0003800000 */
.L_x_813:
[----:B------:R-:W-:Y:S05]  /*a860*/  BSYNC B0 ;  /* 0x0000000000007941 */ /* 0x000fea0003800000 */
.L_x_556:
[----:B------:R-:W-:Y:S01]  /*a870*/  ULDC.64 UR4, c[0x0][0x328] ;  /* 0x0000ca0000047ab9 */ /* 0x000fe20000000a00 */
[----:B------:R-:W-:Y:S01]  /*a880*/  IMAD.IADD R87, R87, 0x1, -R165 ;  /* 0x0000000157577824 */ /* 0x000fe200078e0aa5 */
[----:B------:R-:W-:Y:S01]  /*a890*/  BSSY B0, `(.L_x_558) ;  /* 0x000002e000007945 */ /* 0x000fe20003800000 */
[----:B------:R-:W-:Y:S02]  /*a8a0*/  IMAD R85, R85, UR4, RZ ;  /* 0x0000000455557c24 */ /* 0x000fe4000f8e02ff */
[----:B--2-4-:R-:W-:Y:S01]  /*a8b0*/  IMAD.WIDE.U32 R12, R84, UR4, RZ ;  /* 0x00000004540c7c25 */ /* 0x014fe2000f8e00ff */
[----:B------:R-:W-:-:S03]  /*a8c0*/  ISETP.GE.AND P0, PT, R87, 0x1, PT ;  /* 0x000000015700780c */ /* 0x000fc60003f06270 */
[----:B------:R-:W-:Y:S01]  /*a8d0*/  IMAD R85, R84, UR5, R85 ;  /* 0x0000000554557c24 */ /* 0x000fe2000f8e0255 */
[----:B------:R-:W-:Y:S01]  /*a8e0*/  ULDC.64 UR4, c[0x0][0x338] ;  /* 0x0000ce0000047ab9 */ /* 0x000fe20000000a00 */
[----:B------:R-:W-:Y:S02]  /*a8f0*/  IMAD R14, R18, 0x3000, R5 ;  /* 0x00003000120e7824 */ /* 0x000fe400078e0205 */
[----:B------:R-:W-:Y:S02]  /*a900*/  IMAD R86, R86, UR4, RZ ;  /* 0x0000000456567c24 */ /* 0x000fe4000f8e02ff */
[----:B------:R-:W-:Y:S02]  /*a910*/  IMAD.IADD R13, R13, 0x1, R85 ;  /* 0x000000010d0d7824 */ /* 0x000fe400078e0255 */
[C---:B0-----:R-:W-:Y:S02]  /*a920*/  IMAD R11, R31.reuse, UR5, R86 ;  /* 0x000000051f0b7c24 */ /* 0x041fe4000f8e0256 */
        /* <DEDUP_REMOVED lines=8> */
[----:B------:R-:W-:Y:S01]  /*a9b0*/  IADD3 R11, R13, R11, RZ ;  /* 0x0000000b0d0b7210 */ /* 0x000fe20007ffe0ff */
[--C-:B------:R-:W-:Y:S01]  /*a9c0*/  IMAD R36, R14, 0x2, R125.reuse ;  /* 0x000000020e247824 */ /* 0x100fe200078e027d */
[----:B------:R-:W-:Y:S01]  /*a9d0*/  LEA R31, P5, R12, UR4, 0x1 ;  /* 0x000000040c1f7c11 */ /* 0x000fe2000f8a08ff */
[----:B------:R-:W-:-:S03]  /*a9e0*/  IMAD R37, R32, 0x2, R125 ;  /* 0x0000000220257824 */ /* 0x000fc600078e027d */
[----:B------:R-:W-:Y:S01]  /*a9f0*/  LEA.HI.X R11, R12, UR5, R11, 0x1, P5 ;  /* 0x000000050c0b7c11 */ /* 0x000fe2000a8f0c0b */
[----:B------:R0:W2:Y:S04]  /*aa00*/  SHFL.IDX PT, R32, R31, RZ, 0x1c1f ;  /* 0x001c1fff1f207589 */ /* 0x0000a800000e0000 */
[----:B------:R0:W4:Y:S01]  /*aa10*/  SHFL.IDX PT, R33, R11, RZ, 0x1c1f ;  /* 0x001c1fff0b217589 */ /* 0x00012200000e0000 */
[----:B------:R-:W-:Y:S05]  /*aa20*/  @!P0 BRA `(.L_x_559) ;  /* 0x0000000000508947 */ /* 0x000fea0003800000 */
[----:B------:R-:W-:-:S13]  /*aa30*/  ISETP.NE.AND P5, PT, R6, RZ, PT ;  /* 0x000000ff0600720c */ /* 0x000fda0003fa5270 */
[----:B------:R-:W5:Y:S01]  /*aa40*/  @P5 LDS.128 R12, [R36] ;  /* 0x00000000240c5984 */ /* 0x000f620000000c00 */
[----:B--2---:R-:W-:-:S04]  /*aa50*/  @P5 LEA R34, P0, R16, R32, 0x1 ;  /* 0x0000002010225211 */ /* 0x004fc800078008ff */
[----:B----4-:R-:W-:Y:S02]  /*aa60*/  @P5 LEA.HI.X R35, R16, R33, R17, 0x1, P0 ;  /* 0x0000002110235211 */ /* 0x010fe400000f0c11 */
[----:B------:R-:W-:-:S13]  /*aa70*/  ISETP.NE.AND P0, PT, R20, RZ, PT ;  /* 0x000000ff1400720c */ /* 0x000fda0003f05270 */
[----:B-1----:R-:W-:Y:S01]  /*aa80*/  @P0 IMAD.SHL.U32 R39, R162, 0x8, RZ ;  /* 0x00000008a2270824 */ /* 0x002fe200078e00ff */
[----:B-----5:R1:W-:Y:S01]  /*aa90*/  @P5 ST.E.128 desc[UR60][R34.64], R12 ;  /* 0x0000000c22005985 */ /* 0x0203e2000c101d3c */
[----:B------:R-:W-:-:S03]  /*aaa0*/  ISETP.NE.AND P5, PT, R21, RZ, PT ;  /* 0x000000ff1500720c */ /* 0x000fc60003fa5270 */
[----:B------:R-:W2:Y:S01]  /*aab0*/  @P0 LDS.128 R12, [R37] ;  /* 0x00000000250c0984 */ /* 0x000ea20000000c00 */
[----:B-1----:R-:W-:-:S09]  /*aac0*/  @P0 IMAD.WIDE R34, R39, 0x2, R32 ;  /* 0x0000000227220825 */ /* 0x002fd200078e0220 */
[----:B------:R-:W-:Y:S01]  /*aad0*/  @P5 IMAD.SHL.U32 R39, R163, 0x8, RZ ;  /* 0x00000008a3275824 */ /* 0x000fe200078e00ff */
[----:B--2---:R1:W-:Y:S01]  /*aae0*/  @P0 ST.E.128 desc[UR60][R34.64], R12 ;  /* 0x0000000c22000985 */ /* 0x0043e2000c101d3c */
[----:B------:R-:W-:-:S03]  /*aaf0*/  ISETP.NE.AND P0, PT, R26, RZ, PT ;  /* 0x000000ff1a00720c */ /* 0x000fc60003f05270 */
[----:B------:R-:W2:Y:S01]  /*ab00*/  @P5 LDS.128 R12, [R36+0x3000] ;  /* 0x00300000240c5984 */ /* 0x000ea20000000c00 */
[----:B-1----:R-:W-:-:S05]  /*ab10*/  @P5 IMAD.WIDE R34, R39, 0x2, R32 ;  /* 0x0000000227225825 */ /* 0x002fca00078e0220 */
[----:B--2---:R-:W-:Y:S04]  /*ab20*/  @P5 ST.E.128 desc[UR60][R34.64], R12 ;  /* 0x0000000c22005985 */ /* 0x004fe8000c101d3c */
[C---:B------:R-:W-:Y:S01]  /*ab30*/  @P0 LEA R32, P5, R19.reuse, R32, 0x1 ;  /* 0x0000002013200211 */ /* 0x040fe200078a08ff */
[----:B------:R-:W1:Y:S03]  /*ab40*/  @P0 LDS.128 R12, [R37+0x3000] ;  /* 0x00300000250c0984 */ /* 0x000e660000000c00 */
[----:B------:R-:W-:-:S05]  /*ab50*/  @P0 LEA.HI.X R33, R19, R33, R164, 0x1, P5 ;  /* 0x0000002113210211 */ /* 0x000fca00028f0ca4 */
[----:B-1----:R1:W-:Y:S04]  /*ab60*/  @P0 ST.E.128 desc[UR60][R32.64], R12 ;  /* 0x0000000c20000985 */ /* 0x0023e8000c101d3c */
.L_x_559:
[----:B------:R-:W-:Y:S05]  /*ab70*/  BSYNC B0 ;  /* 0x0000000000007941 */ /* 0x000fea0003800000 */
.L_x_558:
[----:B------:R-:W-:Y:S01]  /*ab80*/  ISETP.GE.AND P0, PT, R87, 0x41, PT ;  /* 0x000000415700780c */ /* 0x000fe20003f06270 */
[----:B-1--4-:R1:W4:Y:S01]  /*ab90*/  SHFL.IDX PT, R33, R11, 0x1, 0x1c1f ;  /* 0x003c1f000b217f89 */ /* 0x01232200000e0000 */
[----:B------:R-:W-:Y:S03]  /*aba0*/  BSSY B0, `(.L_x_560) ;  /* 0x0000017000007945 */ /* 0x000fe60003800000 */
[----:B--2---:R1:W2:Y:S08]  /*abb0*/  SHFL.IDX PT, R32, R31, 0x1, 0x1c1f ;  /* 0x003c1f001f207f89 */ /* 0x0042b000000e0000 */
[----:B-1----:R-:W-:Y:S05]  /*abc0*/  @!P0 BRA `(.L_x_561) ;  /* 0x0000000000508947 */ /* 0x002fea0003800000 */
[----:B------:R-:W-:-:S13]  /*abd0*/  ISETP.NE.AND P5, PT, R6, RZ, PT ;  /* 0x000000ff0600720c */ /* 0x000fda0003fa5270 */
[----:B------:R-:W1:Y:S01]  /*abe0*/  @P5 LDS.128 R12, [R36+0x2000] ;  /* 0x00200000240c5984 */ /* 0x000e620000000c00 */
[----:B--2---:R-:W-:-:S04]  /*abf0*/  @P5 LEA R34, P0, R16, R32, 0x1 ;  /* 0x0000002010225211 */ /* 0x004fc800078008ff */
[----:B----4-:R-:W-:Y:S02]  /*ac00*/  @P5 LEA.HI.X R35, R16, R33, R17, 0x1, P0 ;  /* 0x0000002110235211 */ /* 0x010fe400000f0c11 */
[----:B------:R-:W-:-:S13]  /*ac10*/  ISETP.NE.AND P0, PT, R20, RZ, PT ;  /* 0x000000ff1400720c */ /* 0x000fda0003f05270 */
[----:B0-----:R-:W-:Y:S01]  /*ac20*/  @P0 IMAD.SHL.U32 R11, R162, 0x8, RZ ;  /* 0x00000008a20b0824 */ /* 0x001fe200078e00ff */
[----:B-1----:R0:W-:Y:S01]  /*ac30*/  @P5 ST.E.128 desc[UR60][R34.64], R12 ;  /* 0x0000000c22005985 */ /* 0x0021e2000c101d3c */
[----:B------:R-:W-:-:S03]  /*ac40*/  ISETP.NE.AND P5, PT, R21, RZ, PT ;  /* 0x000000ff1500720c */ /* 0x000fc60003fa5270 */
[----:B------:R-:W1:Y:S01]  /*ac50*/  @P0 LDS.128 R12, [R37+0x2000] ;  /* 0x00200000250c0984 */ /* 0x000e620000000c00 */
[----:B0-----:R-:W-:-:S09]  /*ac60*/  @P0 IMAD.WIDE R34, R11, 0x2, R32 ;  /* 0x000000020b220825 */ /* 0x001fd200078e0220 */
[----:B------:R-:W-:Y:S01]  /*ac70*/  @P5 IMAD.SHL.U32 R11, R163, 0x8, RZ ;  /* 0x00000008a30b5824 */ /* 0x000fe200078e00ff */
[----:B-1----:R0:W-:Y:S01]  /*ac80*/  @P0 ST.E.128 desc[UR60][R34.64], R12 ;  /* 0x0000000c22000985 */ /* 0x0021e2000c101d3c */
[----:B------:R-:W-:-:S03]  /*ac90*/  ISETP.NE.AND P0, PT, R26, RZ, PT ;  /* 0x000000ff1a00720c */ /* 0x000fc60003f05270 */
[----:B------:R-:W1:Y:S01]  /*aca0*/  @P5 LDS.128 R12, [R36+0x5000] ;  /* 0x00500000240c5984 */ /* 0x000e620000000c00 */
[----:B0-----:R-:W-:-:S05]  /*acb0*/  @P5 IMAD.WIDE R34, R11, 0x2, R32 ;  /* 0x000000020b225825 */ /* 0x001fca00078e0220 */
[----:B-1----:R-:W-:Y:S04]  /*acc0*/  @P5 ST.E.128 desc[UR60][R34.64], R12 ;  /* 0x0000000c22005985 */ /* 0x002fe8000c101d3c */
[C---:B------:R-:W-:Y:S01]  /*acd0*/  @P0 LEA R32, P5, R19.reuse, R32, 0x1 ;  /* 0x0000002013200211 */ /* 0x040fe200078a08ff */
[----:B------:R-:W0:Y:S03]  /*ace0*/  @P0 LDS.128 R12, [R37+0x5000] ;  /* 0x00500000250c0984 */ /* 0x000e260000000c00 */
[----:B------:R-:W-:-:S05]  /*acf0*/  @P0 LEA.HI.X R33, R19, R33, R164, 0x1, P5 ;  /* 0x0000002113210211 */ /* 0x000fca00028f0ca4 */
[----:B0-----:R1:W-:Y:S04]  /*ad00*/  @P0 ST.E.128 desc[UR60][R32.64], R12 ;  /* 0x0000000c20000985 */ /* 0x0013e8000c101d3c */
.L_x_561:
[----:B------:R-:W-:Y:S05]  /*ad10*/  BSYNC B0 ;  /* 0x0000000000007941 */ /* 0x000fea0003800000 */
.L_x_560:
[----:B------:R-:W-:Y:S01]  /*ad20*/  @!PT LDS RZ, [RZ] ;  /* 0x00000000fffff984 */ /* 0x000fe20000000800 */
[----:B------:R-:W-:Y:S01]  /*ad30*/  @!PT LDS RZ, [RZ] ;  /* 0x00000000fffff984 */ /* 0x000fe20000000800 */
[----:B------:R-:W-:Y:S01]  /*ad40*/  @!PT LDS RZ, [RZ] ;  /* 0x00000000fffff984 */ /* 0x000fe20000000800 */
[----:B------:R-:W-:Y:S01]  /*ad50*/  @!PT LDS RZ, [RZ] ;  /* 0x00000000fffff984 */ /* 0x000fe20000000800 */
[----:B------:R5:W-:Y:S06]  /*ad60*/  MEMBAR.ALL.CTA ;  /* 0x0000000000007992 */ /* 0x000bec0000008000 */
[----:B-----5:R-:W5:Y:S01]  /*ad70*/  FENCE.VIEW.ASYNC.S ;  /* 0x00000000000073c6 */ /* 0x020f620000000000 */
[----:B---3--:R-:W-:Y:S01]  /*ad80*/  @!P4 IADD3 R88, R88, 0x2a8c0, RZ ;  /* 0x0002a8c05858c810 */ /* 0x008fe20007ffe0ff */
[----:B------:R-:W-:Y:S01]  /*ad90*/  VIADD R18, R18, 0x1 ;  /* 0x0000000112127836 */ /* 0x000fe20000000000 */
[----:B-----5:R3:W-:Y:S01]  /*ada0*/  BAR.SYNC.DEFER_BLOCKING R148, 0x80 ;  /* 0x000200940000751d */ /* 0x0207e20000010000 */
[----:B------:R-:W-:-:S02]  /*adb0*/  ISETP.NE.AND P5, PT, R127, RZ, PT ;  /* 0x000000ff7f00720c */ /* 0x000fc40003fa5270 */
[----:B------:R-:W-:Y:S02]  /*adc0*/  @!P4 PRMT R88, RZ, 0x654, R88 ;  /* 0x00000654ff58c816 */ /* 0x000fe40000000058 */
[----:B------:R-:W-:Y:S02]  /*add0*/  PLOP3.LUT P0, PT, PT, PT, PT, 0x8, 0x0 ;  /* 0x000000000000781c */ /* 0x000fe40003f0e170 */
[----:B------:R3:W-:Y:S01]  /*ade0*/  @!P4 SYNCS.ARRIVE.TRANS64.RED.A1T0 RZ, [R88+URZ], RZ ;  /* 0x000000ff58ffc9a7 */ /* 0x0007e2000810043f */
[----:B------:R-:W-:-:S04]  /*adf0*/  ISETP.NE.AND P4, PT, R18, 0x2, PT ;  /* 0x000000021200780c */ /* 0x000fc80003f85270 */
[----:B0-----:R-:W-:Y:S02]  /*ae00*/  SEL R11, RZ, 0x1, P4 ;  /* 0x00000001ff0b7807 */ /* 0x001fe40002000000 */
[----:B------:R-:W-:Y:S02]  /*ae10*/  SEL R18, R18, RZ, P4 ;  /* 0x000000ff12127207 */ /* 0x000fe40002000000 */
[----:B------:R-:W-:Y:S01]  /*ae20*/  LOP3.LUT R166, R166, R11, RZ, 0x3c, !PT ;  /* 0x0000000ba6a67212 */ /* 0x000fe200078e3cff */
[----:B---3--:R-:W-:Y:S06]  /*ae30*/  @P5 BRA `(.L_x_562) ;  /* 0xffffff7400fc5947 */ /* 0x008fec000383ffff */
.L_x_452:
[----:B------:R-:W-:Y:S01]  /*ae40*/  BSSY B0, `(.L_x_563) ;  /* 0x000002a000007945 */ /* 0x000fe20003800000 */
[----:B------:R-:W-:Y:S01]  /*ae50*/  ISETP.GE.AND P2, PT, R147, 0x1, PT ;  /* 0x000000019300780c */ /* 0x000fe20003f46270 */
[----:B------:R-:W-:Y:S01]  /*ae60*/  IMAD.MOV.U32 R3, RZ, RZ, RZ ;  /* 0x000000ffff037224 */ /* 0x000fe200078e00ff */
[----:B------:R-:W-:Y:S01]  /*ae70*/  PLOP3.LUT P1, PT, PT, PT, PT, 0x80, 0x0 ;  /* 0x000000000000781c */ /* 0x000fe20003f2f070 */
[----:B------:R-:W-:Y:S01]  /*ae80*/  IMAD.MOV.U32 R0, RZ, RZ, RZ ;  /* 0x000000ffff007224 */ /* 0x000fe200078e00ff */
        /* <DEDUP_REMOVED lines=25> */
[----:B------:R-:W-:Y:S01]  /*b020*/  IMAD.MOV.U32 R95, RZ, RZ, RZ ;  /* 0x000000ffff5f7224 */ /* 0x000fe200078e00ff */
[----:B------:R-:W-:Y:S02]  /*b030*/  CS2R R88, SRZ ;  /* 0x0000000000587805 */ /* 0x000fe4000001ff00 */
[----:B------:R-:W-:Y:S01]  /*b040*/  CS2R R92, SRZ ;  /* 0x00000000005c7805 */ /* 0x000fe2000001ff00 */
[----:B------:R-:W-:Y:S01]  /*b050*/  IMAD.MOV.U32 R90, RZ, RZ, RZ ;  /* 0x000000ffff5a7224 */ /* 0x000fe200078e00ff */
[----:B------:R-:W-:Y:S01]  /*b060*/  CS2R R10, SRZ ;  /* 0x00000000000a7805 */ /* 0x000fe2000001ff00 */
[----:B------:R-:W-:Y:S01]  /*b070*/  IMAD.MOV.U32 R97, RZ, RZ, RZ ;  /* 0x000000ffff617224 */ /* 0x000fe200078e00ff */
[----:B------:R-:W-:Y:S01]  /*b080*/  MOV R99, RZ ;  /* 0x000000ff00637202 */ /* 0x000fe20000000f00 */
[----:B------:R-:W-:-:S02]  /*b090*/  IMAD.MOV.U32 R26, RZ, RZ, RZ ;  /* 0x000000ffff1a7224 */ /* 0x000fc400078e00ff */
[----:B-12---:R-:W-:Y:S01]  /*b0a0*/  IMAD.MOV.U32 R32, RZ, RZ, RZ ;  /* 0x000000ffff207224 */ /* 0x006fe200078e00ff */
[----:B------:R-:W-:Y:S06]  /*b0b0*/  @P0 BRA `(.L_x_564) ;  /* 0x0000000000080947 */ /* 0x000fec0003800000 */
[----:B------:R-:W0:Y:S02]  /*b0c0*/  FENCE.VIEW.ASYNC.G ;  /* 0x00000000000073c6 */ /* 0x000e240000000100 */
[----:B0-----:R-:W-:Y:S06]  /*b0d0*/  BAR.ARV 0xc, 0x180 ;  /* 0x0306000000007b1d */ /* 0x001fec0000002000 */
.L_x_564:
[----:B------:R-:W-:Y:S05]  /*b0e0*/  BSYNC B0 ;  /* 0x0000000000007941 */ /* 0x000fea0003800000 */
.L_x_563:
[----:B------:R-:W-:Y:S02]  /*b0f0*/  IMAD.MOV.U32 R91, RZ, RZ, RZ ;  /* 0x000000ffff5b7224 */ /* 0x000fe400078e00ff */
[----:B------:R-:W-:Y:S01]  /*b100*/  IMAD.MOV.U32 R24, RZ, RZ, RZ ;  /* 0x000000ffff187224 */ /* 0x000fe200078e00ff */
[----:B------:R-:W-:Y:S06]  /*b110*/  @!P2 BRA `(.L_x_565) ;  /* 0x000000b80058a947 */ /* 0x000fec0003800000 */
[----:B------:R-:W2:Y:S04]  /*b120*/  LDL R4, [R1+0x34] ;  /* 0x0000340001047983 */ /* 0x000ea80000100800 */
[----:B------:R-:W0:Y:S02]  /*b130*/  SHFL.IDX PT, R0, R225, RZ, 0x1f ;  /* 0x00001fffe1007589 */ /* 0x000e2400000e0000 */
[----:B0-----:R-:W-:-:S04]  /*b140*/  LEA.HI R3, R0, R0, RZ, 0x1 ;  /* 0x0000000000037211 */ /* 0x001fc800078f08ff */
[----:B------:R-:W-:-:S05]  /*b150*/  LOP3.LUT R3, R3, 0x1e, RZ, 0xc0, !PT ;  /* 0x0000001e03037812 */ /* 0x000fca00078ec0ff */
[----:B------:R-:W-:Y:S01]  /*b160*/  IMAD.IADD R3, R0, 0x1, -R3 ;  /* 0x0000000100037824 */ /* 0x000fe200078e0a03 */
[----:B--2---:R-:W-:-:S13]  /*b170*/  R2UR UR4, R4 ;  /* 0x00000000040472ca */ /* 0x004fda00000e0000 */
[----:B------:R-:W-:Y:S02]  /*b180*/  ULOP3.LUT UP0, URZ, UR4, 0x1bf, URZ, 0xc0, !UPT ;  /* 0x000001bf043f7892 */ /* 0x000fe4000f80c03f */
[----:B------:R-:W-:-:S04]  /*b190*/  LEA R3, R3, UR4, 0xd ;  /* 0x0000000403037c11 */ /* 0x000fc8000f8e68ff */
[----:B------:R-:W-:Y:S02]  /*b1a0*/  SHF.R.U32.HI R3, RZ, 0x4, R3 ;  /* 0x00000004ff037819 */ /* 0x000fe40000011603 */
[----:B------:R-:W-:Y:S02]  /*b1b0*/  PLOP3.LUT P0, PT, PT, PT, UP0, 0x80, 0x0 ;  /* 0x000000000000781c */ /* 0x000fe40003f0f008 */
[----:B------:R-:W-:-:S11]  /*b1c0*/  LOP3.LUT R36, R3, 0x3fff, RZ, 0xc0, !PT ;  /* 0x00003fff03247812 */ /* 0x000fd600078ec0ff */
        /* <DEDUP_REMOVED lines=16> */
[----:B-1--45:R-:W-:Y:S05]  /*b2d0*/  CALL.ABS.NOINC R14 ;  /* 0x000000000e007343 */ /* 0x032fea0003c00000 */
.L_x_566:
[----:B------:R-:W-:Y:S02]  /*b2e0*/  ULDC UR4, c[0x0][0x3f4] ;  /* 0x0000fd0000047ab9 */ /* 0x000fe40000000800 */
[----:B------:R-:W-:-:S13]  /*b2f0*/  ISETP.LT.AND P0, PT, RZ, UR4, PT ;  /* 0x00000004ff007c0c */ /* 0x000fda000bf01270 */
[----:B------:R-:W-:Y:S05]  /*b300*/  @P0 BRA `(.L_x_567) ;  /* 0x00000000003c0947 */ /* 0x000fea0003800000 */
[----:B------:R-:W-:-:S04]  /*b310*/  LEA.HI R0, R189, R189, RZ, 0x1 ;  /* 0x000000bdbd007211 */ /* 0x000fc800078f08ff */
[----:B------:R-:W-:-:S05]  /*b320*/  LOP3.LUT R0, R0, 0xfffffffe, RZ, 0xc0, !PT ;  /* 0xfffffffe00007812 */ /* 0x000fca00078ec0ff */
[----:B------:R-:W-:-:S05]  /*b330*/  IMAD.IADD R0, R189, 0x1, -R0 ;  /* 0x00000001bd007824 */ /* 0x000fca00078e0a00 */
[----:B------:R-:W-:-:S04]  /*b340*/  SHF.L.U32 R3, R0, 0x1f, RZ ;  /* 0x0000001f00037819 */ /* 0x000fc800000006ff */
[----:B------:R0:W1:Y:S03]  /*b350*/  SYNCS.PHASECHK.TRANS64.TRYWAIT P0, [R2+URZ+0x2a800], R3 ;  /* 0x02a80003020075a7 */ /* 0x000066000800017f */
[----:B-1----:R-:W-:Y:S05]  /*b360*/  @!P0 NANOSLEEP.SYNCS 0x989680 ;  /* 0x009896800000895d */ /* 0x002fea0003900000 */
[----:B------:R-:W1:Y:S01]  /*b370*/  @!P0 SYNCS.PHASECHK.TRANS64 P0, [R2+URZ+0x2a800], R3 ;  /* 0x02a80003020085a7 */ /* 0x000e62000800007f */
[----:B------:R-:W-:Y:S04]  /*b380*/  BSSY B0, `(.L_x_568) ;  /* 0x0000006000007945 */ /* 0x000fe80003800000 */
[----:B-1----:R-:W-:Y:S05]  /*b390*/  @P0 BRA `(.L_x_569) ;  /* 0x0000000000100947 */ /* 0x002fea0003800000 */
.L_x_570:
[----:B-1----:R1:W2:Y:S02]  /*b3a0*/  SYNCS.PHASECHK.TRANS64.TRYWAIT P0, [R2+URZ+0x2a800], R3 ;  /* 0x02a80003020075a7 */ /* 0x0022a4000800017f */
[----:B--2---:R-:W-:Y:S05]  /*b3b0*/  @!P0 NANOSLEEP.SYNCS 0x989680 ;  /* 0x009896800000895d */ /* 0x004fea0003900000 */
[----:B------:R-:W2:Y:S02]  /*b3c0*/  @!P0 SYNCS.PHASECHK.TRANS64 P0, [R2+URZ+0x2a800], R3 ;  /* 0x02a80003020085a7 */ /* 0x000ea4000800007f */
[----:B--2---:R-:W-:Y:S05]  /*b3d0*/  @!P0 BRA `(.L_x_570) ;  /* 0xfffffffc00f08947 */ /* 0x004fea000383ffff */
.L_x_569:
[----:B------:R-:W-:Y:S05]  /*b3e0*/  BSYNC B0 ;  /* 0x0000000000007941 */ /* 0x000fea0003800000 */
.L_x_568:
[----:B------:R-:W-:Y:S05]  /*b3f0*/  BRA `(.L_x_571) ;  /* 0x00000058004c7947 */ /* 0x000fea0003800000 */
.L_x_567:
[----:B------:R-:W2:Y:S01]  /*b400*/  LDL R0, [R1+0x34] ;  /* 0x0000340001007983 */ /* 0x000ea20000100800 */
[----:B------:R-:W-:Y:S01]  /*b410*/  ULDC.64 UR4, c[0x0][0x3f8] ;  /* 0x0000fe0000047ab9 */ /* 0x000fe20000000a00 */
[----:B------:R-:W-:Y:S01]  /*b420*/  ULDC.64 UR6, c[0x0][0x408] ;  /* 0x0001020000067ab9 */ /* 0x000fe20000000a00 */
[----:B-----5:R-:W-:Y:S01]  /*b430*/  IMAD.WIDE.U32 R4, R145, UR4, RZ ;  /* 0x0000000491047c25 */ /* 0x020fe2000f8e00ff */
[----:B--2---:R-:W-:Y:S02]  /*b440*/  R2UR UR8, R0 ;  /* 0x00000000000872ca */ /* 0x004fe400000e0000 */
[----:B------:R-:W-:-:S05]  /*b450*/  SHF.R.S32.HI R0, RZ, 0x1f, R145 ;  /* 0x0000001fff007819 */ /* 0x000fca0000011491 */
[C---:B------:R-:W-:Y:S02]  /*b460*/  IMAD R6, R0.reuse, UR4, RZ ;  /* 0x0000000400067c24 */ /* 0x040fe4000f8e02ff */
[----:B------:R-:W-:Y:S02]  /*b470*/  IMAD R0, R0, UR6, RZ ;  /* 0x0000000600007c24 */ /* 0x000fe4000f8e02ff */
[C---:B------:R-:W-:Y:S01]  /*b480*/  IMAD R25, R145.reuse, UR5, R6 ;  /* 0x0000000591197c24 */ /* 0x040fe2000f8e0206 */
[----:B------:R-:W-:Y:S01]  /*b490*/  ULDC.64 UR4, c[0x0][0x3e8] ;  /* 0x0000fa0000047ab9 */ /* 0x000fe20000000a00 */
[----:B------:R-:W-:Y:S01]  /*b4a0*/  ULOP3.LUT UP0, URZ, UR8, 0x3ff, URZ, 0xc0, !UPT ;  /* 0x000003ff083f7892 */ /* 0x000fe2000f80c03f */
[C---:B------:R-:W-:Y:S01]  /*b4b0*/  IMAD R27, R145.reuse, UR7, R0 ;  /* 0x00000007911b7c24 */ /* 0x040fe2000f8e0200 */
[----:B------:R-:W-:Y:S01]  /*b4c0*/  LEA R24, P0, R4, UR4, 0x1 ;  /* 0x0000000404187c11 */ /* 0x000fe2000f8008ff */
[----:B------:R-:W-:Y:S01]  /*b4d0*/  IMAD.WIDE.U32 R6, R145, UR6, RZ ;  /* 0x0000000691067c25 */ /* 0x000fe2000f8e00ff */
[----:B------:R-:W-:-:S02]  /*b4e0*/  ULDC.64 UR6, c[0x0][0x400] ;  /* 0x0001000000067ab9 */ /* 0x000fc40000000a00 */
[----:B------:R-:W-:Y:S01]  /*b4f0*/  PLOP3.LUT P2, PT, PT, PT, UP0, 0x80, 0x0 ;  /* 0x000000000000781c */ /* 0x000fe20003f4f008 */
[----:B------:R-:W-:Y:S01]  /*b500*/  IMAD.IADD R25, R25, 0x1, R5 ;  /* 0x0000000119197824 */ /* 0x000fe200078e0205 */
[----:B------:R-:W-:Y:S02]  /*b510*/  LEA R26, P1, R6, UR6, 0x1 ;  /* 0x00000006061a7c11 */ /* 0x000fe4000f8208ff */
[----:B------:R-:W-:Y:S02]  /*b520*/  IADD3 R27, R27, R7, RZ ;  /* 0x000000071b1b7210 */ /* 0x000fe40007ffe0ff */
[----:B------:R-:W-:Y:S02]  /*b530*/  LEA.HI.X R25, R4, UR5, R25, 0x1, P0 ;  /* 0x0000000504197c11 */ /* 0x000fe400080f0c19 */
[----:B------:R-:W-:-:S05]  /*b540*/  LEA.HI.X R27, R6, UR7, R27, 0x1, P1 ;  /* 0x00000007061b7c11 */ /* 0x000fca00088f0c1b */
        /* <DEDUP_REMOVED lines=16> */
[----:B-1--4-:R-:W-:Y:S05]  /*b650*/  CALL.ABS.NOINC R14 ;  /* 0x000000000e007343 */ /* 0x012fea0003c00000 */
.L_x_572:
[----:B------:R-:W-:Y:S01]  /*b660*/  ULDC.U8 UR4, c[0x0][0x410] ;  /* 0x0001040000047ab9 */ /* 0x000fe20000000000 */
[----:B------:R-:W-:Y:S01]  /*b670*/  BSSY B0, `(.L_x_573) ;  /* 0x0000563000007945 */ /* 0x000fe20003800000 */
[----:B------:R-:W-:Y:S01]  /*b680*/  ISETP.NE.AND P0, PT, RZ, UR4, PT ;  /* 0x00000004ff007c0c */ /* 0x000fe2000bf05270 */
[----:B------:R-:W-:-:S12]  /*b690*/  IMAD R6, R29, 0x80, R165 ;  /* 0x000000801d067824 */ /* 0x000fd800078e02a5 */
[----:B------:R-:W-:Y:S05]  /*b6a0*/  @!P0 BRA `(.L_x_574) ;  /* 0x00000028009c8947 */ /* 0x000fea0003800000 */
[----:B------:R-:W-:-:S03]  /*b6b0*/  UMOV UR4, 0xffffffff ;  /* 0xffffffff00047882 */ /* 0x000fc60000000000 */
[----:B------:R-:W-:Y:S05]  /*b6c0*/  BRA.DIV UR4, `(.L_x_575) ;  /* 0x0000014604147947 */ /* 0x000fea000b800000 */
[----:B------:R0:W1:Y:S04]  /*b6d0*/  SHFL.IDX PT, R0, R25, RZ, 0x1c1f ;  /* 0x001c1fff19007589 */ /* 0x00006800000e0000 */
[----:B------:R0:W2:Y:S04]  /*b6e0*/  SHFL.IDX PT, R3, R24, RZ, 0x1c1f ;  /* 0x001c1fff18037589 */ /* 0x0000a800000e0000 */
[----:B------:R0:W3:Y:S04]  /*b6f0*/  SHFL.IDX PT, R4, R27, RZ, 0x1c1f ;  /* 0x001c1fff1b047589 */ /* 0x0000e800000e0000 */
[----:B------:R0:W0:Y:S02]  /*b700*/  SHFL.IDX PT, R14, R26, RZ, 0x1c1f ;  /* 0x001c1fff1a0e7589 */ /* 0x00002400000e0000 */
.L_x_819:
[----:B------:R-:W-:Y:S01]  /*b710*/  ULDC UR4, c[0x0][0x448] ;  /* 0x0001120000047ab9 */ /* 0x000fe20000000800 */
[----:B------:R-:W-:Y:S01]  /*b720*/  LOP3.LUT R8, R176, 0x18, R16, 0xf8, !PT ;  /* 0x00000018b0087812 */ /* 0x000fe200078ef810 */
[----:B------:R-:W-:Y:S01]  /*b730*/  IMAD R5, R146, UR4, RZ ;  /* 0x0000000492057c24 */ /* 0x000fe2000f8e02ff */
[----:B------:R-:W-:Y:S01]  /*b740*/  BSSY B1, `(.L_x_576) ;  /* 0x000004e000017945 */ /* 0x000fe20003800000 */
[----:B------:R-:W-:Y:S02]  /*b750*/  LOP3.LUT P0, RZ, R195, 0x4, RZ, 0xc0, !PT ;  /* 0x00000004c3ff7812 */ /* 0x000fe4000780c0ff */
[----:B0-----:R-:W-:Y:S02]  /*b760*/  CS2R R26, SRZ ;  /* 0x00000000001a7805 */ /* 0x001fe4000001ff00 */
[----:B------:R-:W-:Y:S02]  /*b770*/  LOP3.LUT R9, R8, R177, RZ, 0x3c, !PT ;  /* 0x000000b108097212 */ /* 0x000fe400078e3cff */
[----:B------:R-:W-:-:S02]  /*b780*/  CS2R R10, SRZ ;  /* 0x00000000000a7805 */ /* 0x000fc4000001ff00 */
[----:B------:R-:W-:Y:S01]  /*b790*/  ISETP.GE.AND P1, PT, R6, R5, PT ;  /* 0x000000050600720c */ /* 0x000fe20003f26270 */
[----:B------:R-:W-:Y:S01]  /*b7a0*/  IMAD R5, R29, -0x80, R5 ;  /* 0xffffff801d057824 */ /* 0x000fe200078e0205 */
[----:B------:R-:W-:Y:S01]  /*b7b0*/  CS2R R6, SRZ ;  /* 0x0000000000067805 */ /* 0x000fe2000001ff00 */
[----:B------:R-:W-:Y:S01]  /*b7c0*/  IMAD.IADD R9, R178, 0x1, R9 ;  /* 0x00000001b2097824 */ /* 0x000fe200078e0209 */
[----:B------:R-:W-:Y:S02]  /*b7d0*/  CS2R R20, SRZ ;  /* 0x0000000000147805 */ /* 0x000fe4000001ff00 */
[----:B------:R-:W-:Y:S02]  /*b7e0*/  CS2R R24, SRZ ;  /* 0x0000000000187805 */ /* 0x000fe4000001ff00 */
[----:B------:R-:W-:Y:S01]  /*b7f0*/  CS2R R12, SRZ ;  /* 0x00000000000c7805 */ /* 0x000fe2000001ff00 */
[----:B------:R-:W-:Y:S01]  /*b800*/  IMAD R9, R9, 0x2, R2 ;  /* 0x0000000209097824 */ /* 0x000fe200078e0202 */
[----:B------:R-:W-:-:S02]  /*b810*/  CS2R R40, SRZ ;  /* 0x0000000000287805 */ /* 0x000fc4000001ff00 */
[----:B------:R-:W-:Y:S02]  /*b820*/  CS2R R38, SRZ ;  /* 0x0000000000267805 */ /* 0x000fe4000001ff00 */
[----:B------:R-:W-:Y:S02]  /*b830*/  CS2R R34, SRZ ;  /* 0x0000000000227805 */ /* 0x000fe4000001ff00 */
[----:B----4-:R-:W-:Y:S02]  /*b840*/  CS2R R32, SRZ ;  /* 0x0000000000207805 */ /* 0x010fe4000001ff00 */
[----:B------:R-:W-:Y:S01]  /*b850*/  CS2R R30, SRZ ;  /* 0x00000000001e7805 */ /* 0x000fe2000001ff00 */
[C---:B------:R-:W-:Y:S01]  /*b860*/  VIADD R37, R9.reuse, 0xc400 ;  /* 0x0000c40009257836 */ /* 0x040fe20000000000 */
[----:B------:R-:W-:Y:S01]  /*b870*/  CS2R R28, SRZ ;  /* 0x00000000001c7805 */ /* 0x000fe2000001ff00 */
[----:B------:R-:W-:Y:S01]  /*b880*/  VIADD R8, R9, 0xc440 ;  /* 0x0000c44009087836 */ /* 0x000fe20000000000 */
[----:B------:R-:W-:Y:S06]  /*b890*/  @P1 BRA `(.L_x_577) ;  /* 0x0000000000e01947 */ /* 0x000fec0003800000 */
[----:B------:R-:W-:Y:S01]  /*b8a0*/  ULDC UR4, c[0x0][0x3f4] ;  /* 0x0000fd0000047ab9 */ /* 0x000fe20000000800 */
[----:B------:R-:W-:Y:S02]  /*b8b0*/  CS2R R40, SRZ ;  /* 0x0000000000287805 */ /* 0x000fe4000001ff00 */
[----:B------:R-:W-:Y:S02]  /*b8c0*/  ISETP.GE.AND P2, PT, R160, UR4, PT ;  /* 0x00000004a0007c0c */ /* 0x000fe4000bf46270 */
[----:B------:R-:W-:Y:S02]  /*b8d0*/  CS2R R6, SRZ ;  /* 0x0000000000067805 */ /* 0x000fe4000001ff00 */
[----:B------:R-:W-:Y:S02]  /*b8e0*/  ISETP.GE.AND P3, PT, R169, UR4, PT ;  /* 0x00000004a9007c0c */ /* 0x000fe4000bf66270 */
[----:B------:R-:W-:Y:S02]  /*b8f0*/  CS2R R38, SRZ ;  /* 0x0000000000267805 */ /* 0x000fe4000001ff00 */
[----:B------:R-:W-:-:S05]  /*b900*/  ISETP.GE.AND P4, PT, R168, UR4, PT ;  /* 0x00000004a8007c0c */ /* 0x000fca000bf86270 */
[----:B-1----:R-:W-:Y:S01]  /*b910*/  @!P2 MOV R11, R0 ;  /* 0x00000000000ba202 */ /* 0x002fe20000000f00 */
[----:B--2---:R-:W-:-:S03]  /*b920*/  @!P2 IMAD.MOV.U32 R10, RZ, RZ, R3 ;  /* 0x000000ffff0aa224 */ /* 0x004fc600078e0003 */
[----:B------:R-:W-:Y:S01]  /*b930*/  @!P3 IADD3 R20, P1, R3, R198, RZ ;  /* 0x000000c60314b210 */ /* 0x000fe20007f3e0ff */
[----:B---3--:R-:W-:Y:S02]  /*b940*/  @!P2 IMAD.MOV.U32 R15, RZ, RZ, R4 ;  /* 0x000000ffff0fa224 */ /* 0x008fe400078e0004 */
[----:B------:R-:W-:-:S04]  /*b950*/  @!P2 IMAD.WIDE R10, R160, 0x2, R10 ;  /* 0x00000002a00aa825 */ /* 0x000fc800078e020a */
[----:B------:R-:W-:Y:S01]  /*b960*/  @!P2 IMAD.WIDE R12, R160, 0x2, R14 ;  /* 0x00000002a00ca825 */ /* 0x000fe200078e020e */
[----:B------:R0:W5:Y:S01]  /*b970*/  @!P2 LD.E.64 R40, desc[UR60][R10.64] ;  /* 0x0000003c0a28a980 */ /* 0x000162000c101b00 */
[----:B------:R-:W-:Y:S02]  /*b980*/  @!P4 IADD3 R28, P5, R3, R200, RZ ;  /* 0x000000c8031cc210 */ /* 0x000fe40007fbe0ff */
[----:B------:R-:W-:Y:S01]  /*b990*/  @!P3 IMAD.X R21, R0, 0x1, R197, P1 ;  /* 0x000000010015b824 */ /* 0x000fe200008e06c5 */
[----:B------:R-:W5:Y:S01]  /*b9a0*/  @!P2 LD.E.64 R6, desc[UR60][R12.64] ;  /* 0x0000003c0c06a980 */ /* 0x000f62000c101b00 */
[----:B------:R-:W-:Y:S02]  /*b9b0*/  ISETP.GE.AND P2, PT, R171, UR4, PT ;  /* 0x00000004ab007c0c */ /* 0x000fe4000bf46270 */
[C---:B------:R-:W-:Y:S02]  /*b9c0*/  @!P3 IADD3 R24, P1, R14.reuse, R198, RZ ;  /* 0x000000c60e18b210 */ /* 0x040fe40007f3e0ff */
[----:B------:R-:W-:-:S02]  /*b9d0*/  @!P4 IADD3 R42, P6, R14, R200, RZ ;  /* 0x000000c80e2ac210 */ /* 0x000fc40007fde0ff */
[----:B------:R-:W-:Y:S02]  /*b9e0*/  CS2R R26, SRZ ;  /* 0x00000000001a7805 */ /* 0x000fe4000001ff00 */
[----:B------:R-:W-:Y:S01]  /*b9f0*/  CS2R R34, SRZ ;  /* 0x0000000000227805 */ /* 0x000fe2000001ff00 */
[----:B------:R-:W-:Y:S01]  /*ba00*/  @!P3 IMAD.X R25, R4, 0x1, R197, P1 ;  /* 0x000000010419b824 */ /* 0x000fe200008e06c5 */
[----:B0-----:R-:W-:Y:S01]  /*ba10*/  CS2R R10, SRZ ;  /* 0x00000000000a7805 */ /* 0x001fe2000001ff00 */
[--C-:B------:R-:W-:Y:S01]  /*ba20*/  @!P4 IMAD.X R29, R0, 0x1, R199.reuse, P5 ;  /* 0x00000001001dc824 */ /* 0x100fe200028e06c7 */
[----:B------:R0:W5:Y:S01]  /*ba30*/  @!P3 LD.E.64 R38, desc[UR60][R20.64] ;  /* 0x0000003c1426b980 */ /* 0x000162000c101b00 */
[----:B------:R-:W-:Y:S01]  /*ba40*/  @!P4 IMAD.X R43, R4, 0x1, R199, P6 ;  /* 0x00000001042bc824 */ /* 0x000fe200030e06c7 */
[----:B------:R-:W-:Y:S02]  /*ba50*/  ISETP.GE.AND P1, PT, R170, UR4, PT ;  /* 0x00000004aa007c0c */ /* 0x000fe4000bf26270 */
[----:B------:R-:W5:Y:S01]  /*ba60*/  @!P3 LD.E.64 R26, desc[UR60][R24.64] ;  /* 0x0000003c181ab980 */ /* 0x000f62000c101b00 */
[----:B------:R-:W-:-:S02]  /*ba70*/  ISETP.GE.AND P3, PT, R172, UR4, PT ;  /* 0x00000004ac007c0c */ /* 0x000fc4000bf66270 */
[-C--:B------:R-:W-:Y:S01]  /*ba80*/  @!P2 IADD3 R46, P5, R14, R202.reuse, RZ ;  /* 0x000000ca0e2ea210 */ /* 0x080fe20007fbe0ff */
[----:B------:R-:W5:Y:S04]  /*ba90*/  @!P4 LD.E.64 R34, desc[UR60][R28.64] ;  /* 0x0000003c1c22c980 */ /* 0x000f68000c101b00 */
[----:B------:R1:W5:Y:S01]  /*baa0*/  @!P4 LD.E.64 R10, desc[UR60][R42.64] ;  /* 0x0000003c2a0ac980 */ /* 0x000362000c101b00 */
[----:B------:R-:W-:Y:S02]  /*bab0*/  @!P2 IADD3 R44, P4, R3, R202, RZ ;  /* 0x000000ca032ca210 */ /* 0x000fe40007f9e0ff */
[----:B------:R-:W-:Y:S02]  /*bac0*/  CS2R R32, SRZ ;  /* 0x0000000000207805 */ /* 0x000fe4000001ff00 */
[----:B0-----:R-:W-:Y:S01]  /*bad0*/  CS2R R20, SRZ ;  /* 0x0000000000147805 */ /* 0x001fe2000001ff00 */
[----:B------:R-:W-:-:S02]  /*bae0*/  @!P2 IMAD.X R47, R4, 0x1, R201, P5 ;  /* 0x00000001042fa824 */ /* 0x000fc400028e06c9 */
[----:B------:R-:W-:Y:S01]  /*baf0*/  @!P2 IMAD.X R45, R0, 0x1, R201, P4 ;  /* 0x00000001002da824 */ /* 0x000fe200020e06c9 */
[C---:B------:R-:W-:Y:S02]  /*bb00*/  @!P3 IADD3 R50, P4, R3.reuse, R217, RZ ;  /* 0x000000d90332b210 */ /* 0x040fe40007f9e0ff */
[----:B------:R0:W5:Y:S01]  /*bb10*/  @!P2 LD.E.64 R20, desc[UR60][R46.64] ;  /* 0x0000003c2e14a980 */ /* 0x000162000c101b00 */
[----:B------:R-:W-:-:S03]  /*bb20*/  @!P1 IADD3 R48, P6, R3, R215, RZ ;  /* 0x000000d703309210 */ /* 0x000fc60007fde0ff */
[----:B------:R0:W5:Y:S01]  /*bb30*/  @!P2 LD.E.64 R32, desc[UR60][R44.64] ;  /* 0x0000003c2c20a980 */ /* 0x000162000c101b00 */
[C---:B-1----:R-:W-:Y:S02]  /*bb40*/  @!P1 IADD3 R42, P2, R14.reuse, R215, RZ ;  /* 0x000000d70e2a9210 */ /* 0x042fe40007f5e0ff */
[----:B------:R-:W-:Y:S02]  /*bb50*/  @!P3 IADD3 R14, P5, R14, R217, RZ ;  /* 0x000000d90e0eb210 */ /* 0x000fe40007fbe0ff */
[----:B------:R-:W-:Y:S02]  /*bb60*/  CS2R R30, SRZ ;  /* 0x00000000001e7805 */ /* 0x000fe4000001ff00 */
[----:B------:R-:W-:Y:S02]  /*bb70*/  CS2R R24, SRZ ;  /* 0x0000000000187805 */ /* 0x000fe4000001ff00 */
[----:B------:R-:W-:Y:S02]  /*bb80*/  CS2R R28, SRZ ;  /* 0x00000000001c7805 */ /* 0x000fe4000001ff00 */
[----:B------:R-:W-:-:S02]  /*bb90*/  CS2R R12, SRZ ;  /* 0x00000000000c7805 */ /* 0x000fc4000001ff00 */
[----:B------:R-:W-:Y:S01]  /*bba0*/  @!P1 IADD3.X R49, R0, R214, RZ, P6, !PT ;  /* 0x000000d600319210 */ /* 0x000fe200037fe4ff */
[----:B------:R-:W-:Y:S02]  /*bbb0*/  @!P1 IMAD.X R43, R4, 0x1, R214, P2 ;  /* 0x00000001042b9824 */ /* 0x000fe400010e06d6 */
[--C-:B------:R-:W-:Y:S02]  /*bbc0*/  @!P3 IMAD.X R51, R0, 0x1, R216.reuse, P4 ;  /* 0x000000010033b824 */ /* 0x100fe400020e06d8 */
[----:B------:R-:W-:Y:S01]  /*bbd0*/  @!P3 IMAD.X R15, R4, 0x1, R216, P5 ;  /* 0x00000001040fb824 */ /* 0x000fe200028e06d8 */
[----:B------:R0:W5:Y:S04]  /*bbe0*/  @!P1 LD.E.64 R30, desc[UR60][R48.64] ;  /* 0x0000003c301e9980 */ /* 0x000168000c101b00 */
[----:B------:R0:W5:Y:S04]  /*bbf0*/  @!P1 LD.E.64 R24, desc[UR60][R42.64] ;  /* 0x0000003c2a189980 */ /* 0x000168000c101b00 */
[----:B------:R0:W5:Y:S04]  /*bc00*/  @!P3 LD.E.64 R28, desc[UR60][R50.64] ;  /* 0x0000003c321cb980 */ /* 0x000168000c101b00 */
[----:B------:R0:W5:Y:S02]  /*bc10*/  @!P3 LD.E.64 R12, desc[UR60][R14.64] ;  /* 0x0000003c0e0cb980 */ /* 0x000164000c101b00 */
.L_x_577:
[----:B------:R-:W-:Y:S05]  /*bc20*/  BSYNC B1 ;  /* 0x0000000000017941 */ /* 0x000fea0003800000 */
.L_x_576:
[----:B---3--:R-:W-:Y:S01]  /*bc30*/  LEA.HI R4, R189, R189, RZ, 0x1 ;  /* 0x000000bdbd047211 */ /* 0x008fe200078f08ff */
[----:B-1---5:R-:W-:Y:S01]  /*bc40*/  IMAD.MOV.U32 R0, RZ, RZ, R40 ;  /* 0x000000ffff007224 */ /* 0x022fe200078e0028 */
[----:B------:R-:W-:Y:S01]  /*bc50*/  SHF.R.U64 R73, R40, 0x10, R41 ;  /* 0x0000001028497819 */ /* 0x000fe20000001229 */
[----:B------:R-:W-:Y:S01]  /*bc60*/  IMAD.MOV.U32 R40, RZ, RZ, R38 ;  /* 0x000000ffff287224 */ /* 0x000fe200078e0026 */
[----:B------:R-:W-:Y:S01]  /*bc70*/  LOP3.LUT R4, R4, 0xfffffffe, RZ, 0xc0, !PT ;  /* 0xfffffffe04047812 */ /* 0x000fe200078ec0ff */
[----:B------:R-:W-:Y:S01]  /*bc80*/  @P0 VIADD R8, R37, 0xffffffc0 ;  /* 0xffffffc025080836 */ /* 0x000fe20000000000 */
[----:B------:R-:W-:Y:S01]  /*bc90*/  SHF.R.U64 R71, R38, 0x10, R39 ;  /* 0x0000001026477819 */ /* 0x000fe20000001227 */
[--C-:B------:R-:W-:Y:S01]  /*bca0*/  IMAD.MOV.U32 R38, RZ, RZ, R7.reuse ;  /* 0x000000ffff267224 */ /* 0x100fe200078e0007 */
[--C-:B------:R-:W-:Y:S01]  /*bcb0*/  SHF.R.U64 R58, R6, 0x10, R7.reuse ;  /* 0x00000010063a7819 */ /* 0x100fe20000001207 */
[----:B------:R-:W-:Y:S01]  /*bcc0*/  IMAD.IADD R4, R189, 0x1, -R4 ;  /* 0x00000001bd047824 */ /* 0x000fe200078e0a04 */
[----:B------:R-:W-:Y:S01]  /*bcd0*/  SHF.R.U32.HI R61, RZ, 0x10, R7 ;  /* 0x00000010ff3d7819 */ /* 0x000fe20000011607 */
[--C-:B--2---:R-:W-:Y:S01]  /*bce0*/  IMAD.MOV.U32 R3, RZ, RZ, R41.reuse ;  /* 0x000000ffff037224 */ /* 0x104fe200078e0029 */
[----:B------:R-:W-:Y:S01]  /*bcf0*/  SHF.R.U32.HI R70, RZ, 0x10, R41 ;  /* 0x00000010ff467819 */ /* 0x000fe20000011629 */
[----:B0-----:R-:W-:Y:S01]  /*bd00*/  IMAD.MOV.U32 R43, RZ, RZ, R32 ;  /* 0x000000ffff2b7224 */ /* 0x001fe200078e0020 */
[----:B------:R-:W-:Y:S01]  /*bd10*/  SHF.L.U32 R7, R4, 0x1f, RZ ;  /* 0x0000001f04077819 */ /* 0x000fe200000006ff */
[----:B------:R-:W-:Y:S01]  /*bd20*/  IMAD.MOV.U32 R44, RZ, RZ, R33 ;  /* 0x000000ffff2c7224 */ /* 0x000fe200078e0021 */
[----:B------:R-:W-:Y:S01]  /*bd30*/  MOV R41, R39 ;  /* 0x0000002700297202 */ /* 0x000fe20000000f00 */
[----:B------:R-:W-:Y:S01]  /*bd40*/  IMAD.MOV.U32 R47, RZ, RZ, R28 ;  /* 0x000000ffff2f7224 */ /* 0x000fe200078e001c */
[----:B------:R-:W0:Y:S01]  /*bd50*/  SYNCS.PHASECHK.TRANS64.TRYWAIT P0, [R2+URZ+0x2a800], R7 ;  /* 0x02a80007020075a7 */ /* 0x000e22000800017f */
[----:B------:R-:W-:Y:S01]  /*bd60*/  SHF.R.U32.HI R68, RZ, 0x10, R39 ;  /* 0x00000010ff447819 */ /* 0x000fe20000011627 */
[----:B------:R-:W-:Y:S01]  /*bd70*/  IMAD.MOV.U32 R39, RZ, RZ, R34 ;  /* 0x000000ffff277224 */ /* 0x000fe200078e0022 */
[----:B------:R-:W-:Y:S01]  /*bd80*/  SHF.R.U64 R66, R34, 0x10, R35 ;  /* 0x0000001022427819 */ /* 0x000fe20000001223 */
[----:B------:R-:W-:Y:S01]  /*bd90*/  IMAD.MOV.U32 R37, RZ, RZ, R6 ;  /* 0x000000ffff257224 */ /* 0x000fe200078e0006 */
[--C-:B------:R-:W-:Y:S01]  /*bda0*/  SHF.R.U64 R64, R32, 0x10, R33.reuse ;  /* 0x0000001020407819 */ /* 0x100fe20000001221 */
[----:B------:R-:W-:Y:S01]  /*bdb0*/  IMAD.MOV.U32 R32, RZ, RZ, R26 ;  /* 0x000000ffff207224 */ /* 0x000fe200078e001a */
[----:B------:R-:W-:Y:S01]  /*bdc0*/  SHF.R.U32.HI R67, RZ, 0x10, R33 ;  /* 0x00000010ff437819 */ /* 0x000fe20000011621 */
[----:B------:R-:W-:Y:S01]  /*bdd0*/  IMAD.MOV.U32 R42, RZ, RZ, R35 ;  /* 0x000000ffff2a7224 */ /* 0x000fe200078e0023 */
[----:B------:R-:W-:Y:S01]  /*bde0*/  SHF.R.U64 R60, R28, 0x10, R29 ;  /* 0x000000101c3c7819 */ /* 0x000fe2000000121d */
[----:B------:R-:W-:Y:S01]  /*bdf0*/  IMAD.MOV.U32 R45, RZ, RZ, R30 ;  /* 0x000000ffff2d7224 */ /* 0x000fe200078e001e */
[----:B------:R-:W-:Y:S01]  /*be00*/  MOV R48, R29 ;  /* 0x0000001d00307202 */ /* 0x000fe20000000f00 */
[----:B------:R-:W-:Y:S01]  /*be10*/  IMAD.MOV.U32 R46, RZ, RZ, R31 ;  /* 0x000000ffff2e7224 */ /* 0x000fe200078e001f */
[----:B------:R-:W-:Y:S01]  /*be20*/  SHF.R.U32.HI R63, RZ, 0x10, R29 ;  /* 0x00000010ff3f7819 */ /* 0x000fe2000001161d */
[--C-:B------:R-:W-:Y:S01]  /*be30*/  IMAD.MOV.U32 R33, RZ, RZ, R27.reuse ;  /* 0x000000ffff217224 */ /* 0x100fe200078e001b */
[----:B------:R-:W-:Y:S01]  /*be40*/  SHF.R.U64 R59, R26, 0x10, R27 ;  /* 0x000000101a3b7819 */ /* 0x000fe2000000121b */
[----:B------:R-:W-:Y:S01]  /*be50*/  IMAD.MOV.U32 R28, RZ, RZ, R10 ;  /* 0x000000ffff1c7224 */ /* 0x000fe200078e000a */
[----:B------:R-:W-:Y:S01]  /*be60*/  PRMT R26, R39, 0x5410, R66 ;  /* 0x00005410271a7816 */ /* 0x000fe20000000042 */
[----:B------:R-:W-:Y:S01]  /*be70*/  IMAD.MOV.U32 R29, RZ, RZ, R11 ;  /* 0x000000ffff1d7224 */ /* 0x000fe200078e000b */
[----:B------:R-:W-:Y:S01]  /*be80*/  SHF.R.U32.HI R69, RZ, 0x10, R35 ;  /* 0x00000010ff457819 */ /* 0x000fe20000011623 */
[----:B------:R-:W-:Y:S01]  /*be90*/  IMAD.MOV.U32 R6, RZ, RZ, R21 ;  /* 0x000000ffff067224 */ /* 0x000fe200078e0015 */
[--C-:B------:R-:W-:Y:S01]  /*bea0*/  SHF.R.U64 R62, R30, 0x10, R31.reuse ;  /* 0x000000101e3e7819 */ /* 0x100fe2000000121f */
[----:B------:R-:W-:Y:S01]  /*beb0*/  BSSY B1, `(.L_x_578) ;  /* 0x0000026000017945 */ /* 0x000fe20003800000 */
[----:B------:R-:W-:Y:S01]  /*bec0*/  SHF.R.U32.HI R65, RZ, 0x10, R31 ;  /* 0x00000010ff417819 */ /* 0x000fe2000001161f */
[----:B------:R-:W-:Y:S01]  /*bed0*/  IMAD.MOV.U32 R14, RZ, RZ, R24 ;  /* 0x000000ffff0e7224 */ /* 0x000fe200078e0018 */
[----:B------:R-:W-:Y:S01]  /*bee0*/  SHF.R.U32.HI R56, RZ, 0x10, R27 ;  /* 0x00000010ff387819 */ /* 0x000fe2000001161b */
[----:B------:R-:W-:Y:S01]  /*bef0*/  IMAD.MOV.U32 R15, RZ, RZ, R25 ;  /* 0x000000ffff0f7224 */ /* 0x000fe200078e0019 */
[--C-:B------:R-:W-:Y:S01]  /*bf00*/  SHF.R.U64 R57, R10, 0x10, R11.reuse ;  /* 0x000000100a397819 */ /* 0x100fe2000000120b */
[----:B------:R-:W-:Y:S01]  /*bf10*/  IMAD.MOV.U32 R10, RZ, RZ, R12 ;  /* 0x000000ffff0a7224 */ /* 0x000fe200078e000c */
[----:B------:R-:W-:Y:S01]  /*bf20*/  SHF.R.U32.HI R54, RZ, 0x10, R11 ;  /* 0x00000010ff367819 */ /* 0x000fe2000001160b */
[----:B------:R-:W-:Y:S01]  /*bf30*/  IMAD.MOV.U32 R11, RZ, RZ, R13 ;  /* 0x000000ffff0b7224 */ /* 0x000fe200078e000d */
[----:B------:R-:W-:-:S02]  /*bf40*/  MOV R4, R20 ;  /* 0x0000001400047202 */ /* 0x000fc40000000f00 */
[--C-:B------:R-:W-:Y:S02]  /*bf50*/  SHF.R.U64 R55, R20, 0x10, R21.reuse ;  /* 0x0000001014377819 */ /* 0x100fe40000001215 */
[----:B------:R-:W-:Y:S02]  /*bf60*/  SHF.R.U32.HI R53, RZ, 0x10, R21 ;  /* 0x00000010ff357819 */ /* 0x000fe40000011615 */
[----:B------:R-:W-:Y:S02]  /*bf70*/  VIMNMX R39, R5, 0x80, PT ;  /* 0x0000008005277848 */ /* 0x000fe40003fe0100 */
[--C-:B------:R-:W-:Y:S02]  /*bf80*/  SHF.R.U64 R51, R24, 0x10, R25.reuse ;  /* 0x0000001018337819 */ /* 0x100fe40000001219 */
[----:B------:R-:W-:Y:S02]  /*bf90*/  SHF.R.U32.HI R52, RZ, 0x10, R25 ;  /* 0x00000010ff347819 */ /* 0x000fe40000011619 */
[----:B------:R-:W-:-:S02]  /*bfa0*/  SHF.R.U64 R49, R12, 0x10, R13 ;  /* 0x000000100c317819 */ /* 0x000fc4000000120d */
[----:B------:R-:W-:Y:S02]  /*bfb0*/  SHF.R.U32.HI R50, RZ, 0x10, R13 ;  /* 0x00000010ff327819 */ /* 0x000fe4000001160d */
[----:B------:R-:W-:Y:S02]  /*bfc0*/  PRMT R34, R0, 0x5410, R73 ;  /* 0x0000541000227816 */ /* 0x000fe40000000049 */
[----:B------:R-:W-:Y:S02]  /*bfd0*/  PRMT R35, R3, 0x5410, R70 ;  /* 0x0000541003237816 */ /* 0x000fe40000000046 */
[----:B------:R-:W-:Y:S02]  /*bfe0*/  PRMT R30, R40, 0x5410, R71 ;  /* 0x00005410281e7816 */ /* 0x000fe40000000047 */
[----:B------:R-:W-:Y:S02]  /*bff0*/  PRMT R31, R41, 0x5410, R68 ;  /* 0x00005410291f7816 */ /* 0x000fe40000000044 */
[----:B------:R-:W-:-:S02]  /*c000*/  PRMT R27, R42, 0x5410, R69 ;  /* 0x000054102a1b7816 */ /* 0x000fc40000000045 */
[----:B------:R-:W-:Y:S02]  /*c010*/  PRMT R20, R43, 0x5410, R64 ;  /* 0x000054102b147816 */ /* 0x000fe40000000040 */
[----:B------:R-:W-:Y:S02]  /*c020*/  PRMT R21, R44, 0x5410, R67 ;  /* 0x000054102c157816 */ /* 0x000fe40000000043 */
[----:B------:R-:W-:Y:S02]  /*c030*/  PRMT R12, R45, 0x5410, R62 ;  /* 0x000054102d0c7816 */ /* 0x000fe4000000003e */
[----:B------:R-:W-:Y:S02]  /*c040*/  PRMT R13, R46, 0x5410, R65 ;  /* 0x000054102e0d7816 */ /* 0x000fe40000000041 */
[----:B------:R-:W-:Y:S02]  /*c050*/  PRMT R0, R47, 0x5410, R60 ;  /* 0x000054102f007816 */ /* 0x000fe4000000003c */
[----:B------:R-:W-:-:S02]  /*c060*/  PRMT R3, R48, 0x5410, R63 ;  /* 0x0000541030037816 */ /* 0x000fc4000000003f */
[----:B------:R-:W-:Y:S02]  /*c070*/  PRMT R37, R37, 0x5410, R58 ;  /* 0x0000541025257816 */ /* 0x000fe4000000003a */
[----:B------:R-:W-:Y:S02]  /*c080*/  ISETP.GE.AND P1, PT, R165, R39, PT ;  /* 0x00000027a500720c */ /* 0x000fe40003f26270 */
[----:B------:R-:W-:Y:S02]  /*c090*/  PRMT R38, R38, 0x5410, R61 ;  /* 0x0000541026267816 */ /* 0x000fe4000000003d */
[----:B------:R-:W-:Y:S02]  /*c0a0*/  PRMT R32, R32, 0x5410, R59 ;  /* 0x0000541020207816 */ /* 0x000fe4000000003b */
[----:B------:R-:W-:Y:S02]  /*c0b0*/  PRMT R33, R33, 0x5410, R56 ;  /* 0x0000541021217816 */ /* 0x000fe40000000038 */
[----:B------:R-:W-:-:S02]  /*c0c0*/  PRMT R28, R28, 0x5410, R57 ;  /* 0x000054101c1c7816 */ /* 0x000fc40000000039 */
[----:B------:R-:W-:Y:S02]  /*c0d0*/  PRMT R29, R29, 0x5410, R54 ;  /* 0x000054101d1d7816 */ /* 0x000fe40000000036 */
[----:B------:R-:W-:Y:S02]  /*c0e0*/  PRMT R24, R4, 0x5410, R55 ;  /* 0x0000541004187816 */ /* 0x000fe40000000037 */
[----:B------:R-:W-:Y:S01]  /*c0f0*/  PRMT R25, R6, 0x5410, R53 ;  /* 0x0000541006197816 */ /* 0x000fe20000000035 */
[----:B0-----:R-:W-:Y:S06]  /*c100*/  @!P0 BRA `(.L_x_579) ;  /* 0x0000013800f48947 */ /* 0x001fec0003800000 */
.L_x_820:
[----:B------:R-:W-:Y:S05]  /*c110*/  BSYNC B1 ;  /* 0x0000000000017941 */ /* 0x000fea0003800000 */
.L_x_578:
[----:B------:R-:W-:Y:S01]  /*c120*/  BSSY B1, `(.L_x_580) ;  /* 0x0000101000017945 */ /* 0x000fe20003800000 */
[----:B------:R-:W-:Y:S02]  /*c130*/  PRMT R14, R14, 0x5410, R51 ;  /* 0x000054100e0e7816 */ /* 0x000fe40000000033 */
[----:B------:R-:W-:Y:S02]  /*c140*/  PRMT R15, R15, 0x5410, R52 ;  /* 0x000054100f0f7816 */ /* 0x000fe40000000034 */
[----:B------:R-:W-:Y:S02]  /*c150*/  PRMT R10, R10, 0x5410, R49 ;  /* 0x000054100a0a7816 */ /* 0x000fe40000000031 */
[----:B------:R-:W-:Y:S01]  /*c160*/  PRMT R11, R11, 0x5410, R50 ;  /* 0x000054100b0b7816 */ /* 0x000fe20000000032 */
[----:B------:R-:W-:Y:S06]  /*c170*/  @P1 BRA `(.L_x_581) ;  /* 0x0000000c00ec1947 */ /* 0x000fec0003800000 */
[----:B------:R-:W1:Y:S01]  /*c180*/  LDC R5, c[0x0][0x3f4] ;  /* 0x0000fd00ff057b82 */ /* 0x000e620000000800 */
[----:B------:R-:W-:Y:S01]  /*c190*/  BSSY B2, `(.L_x_582) ;  /* 0x000002e000027945 */ /* 0x000fe20003800000 */
[-C--:B-1----:R-:W-:Y:S02]  /*c1a0*/  ISETP.GE.AND P0, PT, R160, R5.reuse, PT ;  /* 0x00000005a000720c */ /* 0x082fe40003f06270 */
[-C--:B------:R-:W-:Y:S02]  /*c1b0*/  ISETP.GE.AND P1, PT, R169, R5.reuse, PT ;  /* 0x00000005a900720c */ /* 0x080fe40003f26270 */
[-C--:B------:R-:W-:Y:S02]  /*c1c0*/  ISETP.GE.AND P2, PT, R168, R5.reuse, PT ;  /* 0x00000005a800720c */ /* 0x080fe40003f46270 */
[-C--:B------:R-:W-:Y:S02]  /*c1d0*/  ISETP.GE.AND P3, PT, R171, R5.reuse, PT ;  /* 0x00000005ab00720c */ /* 0x080fe40003f66270 */
[----:B------:R-:W-:-:S02]  /*c1e0*/  ISETP.GE.AND P4, PT, R170, R5, PT ;  /* 0x00000005aa00720c */ /* 0x000fc40003f86270 */
[----:B------:R-:W-:-:S03]  /*c1f0*/  ISETP.GE.AND P5, PT, R172, R5, PT ;  /* 0x00000005ac00720c */ /* 0x000fc60003fa6270 */
[----:B------:R-:W-:Y:S10]  /*c200*/  @P0 BRA `(.L_x_583) ;  /* 0x0000000000980947 */ /* 0x000ff40003800000 */
[----:B0-----:R-:W0:Y:S01]  /*c210*/  LDS.128 R4, [R9+0xc400] ;  /* 0x00c4000009047984 */ /* 0x001e220000000c00 */
[C---:B------:R-:W-:Y:S01]  /*c220*/  SHF.L.U32 R45, R34.reuse, 0x10, RZ ;  /* 0x00000010222d7819 */ /* 0x040fe200000006ff */
[C---:B------:R-:W-:Y:S01]  /*c230*/  IMAD.U32 R47, R37.reuse, 0x10000, RZ ;  /* 0x00010000252f7824 */ /* 0x040fe200078e00ff */
[----:B------:R-:W-:Y:S02]  /*c240*/  LOP3.LUT R46, R37, 0xffff0000, RZ, 0xc0, !PT ;  /* 0xffff0000252e7812 */ /* 0x000fe400078ec0ff */
[----:B------:R-:W-:Y:S01]  /*c250*/  LOP3.LUT R44, R34, 0xffff0000, RZ, 0xc0, !PT ;  /* 0xffff0000222c7812 */ /* 0x000fe200078ec0ff */
[C---:B0-----:R-:W-:Y:S01]  /*c260*/  IMAD.U32 R40, R4.reuse, 0x10000, RZ ;  /* 0x0001000004287824 */ /* 0x041fe200078e00ff */
[----:B------:R-:W-:Y:S01]  /*c270*/  LOP3.LUT R4, R4, 0xffff0000, RZ, 0xc0, !PT ;  /* 0xffff000004047812 */ /* 0x000fe200078ec0ff */
[C---:B------:R-:W-:Y:S01]  /*c280*/  IMAD.U32 R41, R5.reuse, 0x10000, RZ ;  /* 0x0001000005297824 */ /* 0x040fe200078e00ff */
[----:B------:R-:W-:Y:S01]  /*c290*/  LOP3.LUT R5, R5, 0xffff0000, RZ, 0xc0, !PT ;  /* 0xffff000005057812 */ /* 0x000fe200078ec0ff */
[C---:B------:R-:W-:Y:S01]  /*c2a0*/  IMAD.U32 R42, R6.reuse, 0x10000, RZ ;  /* 0x00010000062a7824 */ /* 0x040fe200078e00ff */
[----:B------:R-:W-:Y:S01]  /*c2b0*/  LOP3.LUT R6, R6, 0xffff0000, RZ, 0xc0, !PT ;  /* 0xffff000006067812 */ /* 0x000fe200078ec0ff */
[C---:B------:R-:W-:Y:S01]  /*c2c0*/  FMUL.FTZ R49, R4.reuse, R47 ;  /* 0x0000002f04317220 */ /* 0x040fe20000410000 */
[----:B------:R-:W-:Y:S01]  /*c2d0*/  FMUL.FTZ R4, R4, R45 ;  /* 0x0000002d04047220 */ /* 0x000fe20000410000 */
[----:B------:R-:W-:-:S02]  /*c2e0*/  IMAD.U32 R43, R7, 0x10000, RZ ;  /* 0x00010000072b7824 */ /* 0x000fc400078e00ff */
[----:B------:R-:W-:Y:S01]  /*c2f0*/  FMUL.FTZ R50, R5, R46 ;  /* 0x0000002e05327220 */ /* 0x000fe20000410000 */
[C---:B------:R-:W-:Y:S01]  /*c300*/  FFMA.FTZ R49, R40.reuse, R45, -R49 ;  /* 0x0000002d28317223 */ /* 0x040fe20000010831 */
[----:B------:R-:W-:Y:S01]  /*c310*/  FFMA.FTZ R48, R40, R47, R4 ;  /* 0x0000002f28307223 */ /* 0x000fe20000010004 */
[----:B------:R-:W-:Y:S01]  /*c320*/  LOP3.LUT R7, R7, 0xffff0000, RZ, 0xc0, !PT ;  /* 0xffff000007077812 */ /* 0x000fe200078ec0ff */
[-C--:B------:R-:W-:Y:S01]  /*c330*/  FMUL.FTZ R52, R5, R44.reuse ;  /* 0x0000002c05347220 */ /* 0x080fe20000410000 */
[C---:B------:R-:W-:Y:S01]  /*c340*/  LOP3.LUT R40, R38.reuse, 0xffff0000, RZ, 0xc0, !PT ;  /* 0xffff000026287812 */ /* 0x040fe200078ec0ff */
[----:B------:R-:W-:Y:S01]  /*c350*/  IMAD.U32 R45, R38, 0x10000, RZ ;  /* 0x00010000262d7824 */ /* 0x000fe200078e00ff */
[C---:B------:R-:W-:Y:S01]  /*c360*/  LOP3.LUT R4, R35.reuse, 0xffff0000, RZ, 0xc0, !PT ;  /* 0xffff000023047812 */ /* 0x040fe200078ec0ff */
[----:B------:R-:W-:Y:S02]  /*c370*/  IMAD.U32 R5, R35, 0x10000, RZ ;  /* 0x0001000023057824 */ /* 0x000fe400078e00ff */
[C---:B------:R-:W-:Y:S01]  /*c380*/  FFMA.FTZ R50, R41.reuse, R44, -R50 ;  /* 0x0000002c29327223 */ /* 0x040fe20000010832 */
[----:B------:R-:W-:Y:S01]  /*c390*/  FFMA.FTZ R41, R41, R46, R52 ;  /* 0x0000002e29297223 */ /* 0x000fe20000010034 */
[C---:B------:R-:W-:Y:S01]  /*c3a0*/  FMUL.FTZ R47, R6.reuse, R45 ;  /* 0x0000002d062f7220 */ /* 0x040fe20000410000 */
[-C--:B------:R-:W-:Y:S01]  /*c3b0*/  FMUL.FTZ R44, R6, R5.reuse ;  /* 0x00000005062c7220 */ /* 0x080fe20000410000 */
[C---:B------:R-:W-:Y:S01]  /*c3c0*/  FMUL.FTZ R46, R7.reuse, R40 ;  /* 0x00000028072e7220 */ /* 0x040fe20000410000 */
[-C--:B------:R-:W-:Y:S01]  /*c3d0*/  FMUL.FTZ R51, R7, R4.reuse ;  /* 0x0000000407337220 */ /* 0x080fe20000410000 */
[C---:B------:R-:W-:Y:S01]  /*c3e0*/  FFMA.FTZ R6, R42.reuse, R5, -R47 ;  /* 0x000000052a067223 */ /* 0x040fe2000001082f */
[----:B------:R-:W-:Y:S01]  /*c3f0*/  FFMA.FTZ R45, R42, R45, R44 ;  /* 0x0000002d2a2d7223 */ /* 0x000fe2000001002c */
[C---:B------:R-:W-:Y:S01]  /*c400*/  FFMA.FTZ R7, R43.reuse, R4, -R46 ;  /* 0x000000042b077223 */ /* 0x040fe2000001082e */
[----:B------:R-:W-:Y:S01]  /*c410*/  FFMA.FTZ R40, R43, R40, R51 ;  /* 0x000000282b287223 */ /* 0x000fe20000010033 */
[----:B------:R-:W-:-:S02]  /*c420*/  F2FP.BF16.F32.PACK_AB R4, R48, R49 ;  /* 0x000000313004723e */ /* 0x000fc400000010ff */
[----:B------:R-:W-:Y:S02]  /*c430*/  F2FP.BF16.F32.PACK_AB R5, R41, R50 ;  /* 0x000000322905723e */ /* 0x000fe400000010ff */
[----:B------:R-:W-:Y:S02]  /*c440*/  F2FP.BF16.F32.PACK_AB R6, R45, R6 ;  /* 0x000000062d06723e */ /* 0x000fe400000010ff */
[----:B------:R-:W-:-:S05]  /*c450*/  F2FP.BF16.F32.PACK_AB R7, R40, R7 ;  /* 0x000000072807723e */ /* 0x000fca00000010ff */
[----:B------:R1:W-:Y:S02]  /*c460*/  STS.128 [R9+0xc400], R4 ;  /* 0x00c4000409007388 */ /* 0x0003e40000000c00 */
.L_x_583:
[----:B------:R-:W-:Y:S05]  /*c470*/  BSYNC B2 ;  /* 0x0000000000027941 */ /* 0x000fea0003800000 */
.L_x_582:
[----:B------:R-:W-:Y:S04]  /*c480*/  BSSY B2, `(.L_x_584) ;  /* 0x0000028000027945 */ /* 0x000fe80003800000 */
[----:B------:R-:W-:Y:S05]  /*c490*/  @P1 BRA `(.L_x_585) ;  /* 0x0000000000981947 */ /* 0x000fea0003800000 */
[----:B01----:R-:W0:Y:S01]  /*c4a0*/  LDS.128 R4, [R8] ;  /* 0x0000000008047984 */ /* 0x003e220000000c00 */
[----:B------:R-:W-:Y:S01]  /*c4b0*/  SHF.L.U32 R45, R30, 0x10, RZ ;  /* 0x000000101e2d7819 */ /* 0x000fe200000006ff */
        /* <DEDUP_REMOVED lines=35> */
[----:B------:R2:W-:Y:S02]  /*c6f0*/  STS.128 [R8], R4 ;  /* 0x0000000408007388 */ /* 0x0005e40000000c00 */
.L_x_585:
[----:B------:R-:W-:Y:S05]  /*c700*/  BSYNC B2 ;  /* 0x0000000000027941 */ /* 0x000fea0003800000 */
.L_x_584:
[----:B------:R-:W-:Y:S04]  /*c710*/  BSSY B2, `(.L_x_586) ;  /* 0x0000028000027945 */ /* 0x000fe80003800000 */
[----:B------:R-:W-:Y:S05]  /*c720*/  @P2 BRA `(.L_x_587) ;  /* 0x0000000000982947 */ /* 0x000fea0003800000 */
[----:B012---:R-:W0:Y:S01]  /*c730*/  LDS.128 R4, [R9+0x10400] ;  /* 0x0104000009047984 */ /* 0x007e220000000c00 */
        /* <DEDUP_REMOVED lines=37> */
.L_x_587:
[----:B------:R-:W-:Y:S05]  /*c990*/  BSYNC B2 ;  /* 0x0000000000027941 */ /* 0x000fea0003800000 */
.L_x_586:
[----:B------:R-:W-:Y:S04]  /*c9a0*/  BSSY B2, `(.L_x_588) ;  /* 0x0000028000027945 */ /* 0x000fe80003800000 */
[----:B------:R-:W-:Y:S05]  /*c9b0*/  @P3 BRA `(.L_x_589) ;  /* 0x0000000000983947 */ /* 0x000fea0003800000 */
[----:B0123--:R-:W0:Y:S01]  /*c9c0*/  LDS.128 R4, [R8+0x4000] ;  /* 0x0040000008047984 */ /* 0x00fe220000000c00 */
        /* <DEDUP_REMOVED lines=37> */
.L_x_589:
[----:B------:R-:W-:Y:S05]  /*cc20*/  BSYNC B2 ;  /* 0x0000000000027941 */ /* 0x000fea0003800000 */
.L_x_588:
[----:B------:R-:W-:Y:S04]  /*cc30*/  BSSY B2, `(.L_x_590) ;  /* 0x0000028000027945 */ /* 0x000fe80003800000 */
[----:B------:R-:W-:Y:S05]  /*cc40*/  @P4 BRA `(.L_x_591) ;  /* 0x0000000000984947 */ /* 0x000fea0003800000 */
[----:B01234-:R-:W0:Y:S01]  /*cc50*/  LDS.128 R4, [R9+0x14400] ;  /* 0x0144000009047984 */ /* 0x01fe220000000c00 */
        /* <DEDUP_REMOVED lines=37> */
.L_x_591:
[----:B------:R-:W-:Y:S05]  /*ceb0*/  BSYNC B2 ;  /* 0x0000000000027941 */ /* 0x000fea0003800000 */
.L_x_590:
        /* <DEDUP_REMOVED lines=39> */
.L_x_581:
[----:B------:R-:W-:Y:S05]  /*d130*/  BSYNC B1 ;  /* 0x0000000000017941 */ /* 0x000fea0003800000 */
.L_x_580:
[----:B------:R-:W-:-:S13]  /*d140*/  ISETP.GE.AND P0, PT, R224, R39, PT ;  /* 0x00000027e000720c */ /* 0x000fda0003f06270 */
[----:B------:R-:W-:Y:S05]  /*d150*/  @P0 BRA `(.L_x_592) ;  /* 0x0000003800d00947 */ /* 0x000fea0003800000 */
[----:B01234-:R-:W0:Y:S01]  /*d160*/  LDC R5, c[0x0][0x3f4] ;  /* 0x0000fd00ff057b82 */ /* 0x01fe220000000800 */
[----:B------:R-:W-:Y:S01]  /*d170*/  BSSY B1, `(.L_x_593) ;  /* 0x000002e000017945 */ /* 0x000fe20003800000 */
[-C--:B0-----:R-:W-:Y:S02]  /*d180*/  ISETP.GE.AND P0, PT, R160, R5.reuse, PT ;  /* 0x00000005a000720c */ /* 0x081fe40003f06270 */
[-C--:B------:R-:W-:Y:S02]  /*d190*/  ISETP.GE.AND P1, PT, R169, R5.reuse, PT ;  /* 0x00000005a900720c */ /* 0x080fe40003f26270 */
[-C--:B------:R-:W-:Y:S02]  /*d1a0*/  ISETP.GE.AND P2, PT, R168, R5.reuse, PT ;  /* 0x00000005a800720c */ /* 0x080fe40003f46270 */
[-C--:B------:R-:W-:Y:S02]  /*d1b0*/  ISETP.GE.AND P3, PT, R171, R5.reuse, PT ;  /* 0x00000005ab00720c */ /* 0x080fe40003f66270 */
[----:B------:R-:W-:-:S02]  /*d1c0*/  ISETP.GE.AND P4, PT, R170, R5, PT ;  /* 0x00000005aa00720c */ /* 0x000fc40003f86270 */
[----:B------:R-:W-:-:S03]  /*d1d0*/  ISETP.GE.AND P5, PT, R172, R5, PT ;  /* 0x00000005ac00720c */ /* 0x000fc60003fa6270 */
[----:B------:R-:W-:Y:S10]  /*d1e0*/  @P0 BRA `(.L_x_594) ;  /* 0x0000000000980947 */ /* 0x000ff40003800000 */
[----:B------:R-:W0:Y:S01]  /*d1f0*/  LDS.128 R4, [R9+0xe400] ;  /* 0x00e4000009047984 */ /* 0x000e220000000c00 */
[C---:B------:R-:W-:Y:S01]  /*d200*/  SHF.L.U32 R43, R34.reuse, 0x10, RZ ;  /* 0x00000010222b7819 */ /* 0x040fe200000006ff */
[C---:B------:R-:W-:Y:S01]  /*d210*/  IMAD.U32 R45, R37.reuse, 0x10000, RZ ;  /* 0x00010000252d7824 */ /* 0x040fe200078e00ff */
[----:B------:R-:W-:Y:S02]  /*d220*/  LOP3.LUT R48, R37, 0xffff0000, RZ, 0xc0, !PT ;  /* 0xffff000025307812 */ /* 0x000fe400078ec0ff */
        /* <DEDUP_REMOVED lines=8> */
[-C--:B------:R-:W-:Y:S01]  /*d2b0*/  FMUL.FTZ R42, R45, R4.reuse ;  /* 0x000000042d2a7220 */ /* 0x080fe20000410000 */
[----:B------:R-:W-:Y:S01]  /*d2c0*/  FMUL.FTZ R44, R43, R4 ;  /* 0x000000042b2c7220 */ /* 0x000fe20000410000 */
[----:B------:R-:W-:Y:S01]  /*d2d0*/  FMUL.FTZ R41, R48, R5 ;  /* 0x0000000530297220 */ /* 0x000fe20000410000 */
[----:B------:R-:W-:-:S02]  /*d2e0*/  IMAD.U32 R37, R7, 0x10000, RZ ;  /* 0x0001000007257824 */ /* 0x000fc400078e00ff */
[-C--:B------:R-:W-:Y:S01]  /*d2f0*/  FFMA.FTZ R4, R43, R39.reuse, -R42 ;  /* 0x000000272b047223 */ /* 0x080fe2000001082a */
[----:B------:R-:W-:Y:S01]  /*d300*/  FFMA.FTZ R39, R45, R39, R44 ;  /* 0x000000272d277223 */ /* 0x000fe2000001002c */
[C---:B------:R-:W-:Y:S01]  /*d310*/  FMUL.FTZ R43, R46.reuse, R5 ;  /* 0x000000052e2b7220 */ /* 0x040fe20000410000 */
[----:B------:R-:W-:Y:S01]  /*d320*/  LOP3.LUT R7, R7, 0xffff0000, RZ, 0xc0, !PT ;  /* 0xffff000007077812 */ /* 0x000fe200078ec0ff */
[-C--:B------:R-:W-:Y:S01]  /*d330*/  FFMA.FTZ R5, R46, R40.reuse, -R41 ;  /* 0x000000282e057223 */ /* 0x080fe20000010829 */
[C---:B------:R-:W-:Y:S01]  /*d340*/  LOP3.LUT R45, R35.reuse, 0xffff0000, RZ, 0xc0, !PT ;  /* 0xffff0000232d7812 */ /* 0x040fe200078ec0ff */
[----:B------:R-:W-:Y:S02]  /*d350*/  IMAD.U32 R46, R38, 0x10000, RZ ;  /* 0x00010000262e7824 */ /* 0x000fe400078e00ff */
[----:B------:R-:W-:Y:S01]  /*d360*/  FFMA.FTZ R40, R48, R40, R43 ;  /* 0x0000002830287223 */ /* 0x000fe2000001002b */
[----:B------:R-:W-:Y:S02]  /*d370*/  IMAD.U32 R44, R35, 0x10000, RZ ;  /* 0x00010000232c7824 */ /* 0x000fe400078e00ff */
[-C--:B------:R-:W-:Y:S01]  /*d380*/  FMUL.FTZ R38, R47, R7.reuse ;  /* 0x000000072f267220 */ /* 0x080fe20000410000 */
[-C--:B------:R-:W-:Y:S01]  /*d390*/  FMUL.FTZ R35, R46, R6.reuse ;  /* 0x000000062e237220 */ /* 0x080fe20000410000 */
[C---:B------:R-:W-:Y:S01]  /*d3a0*/  FMUL.FTZ R42, R45.reuse, R7 ;  /* 0x000000072d2a7220 */ /* 0x040fe20000410000 */
[C---:B------:R-:W-:Y:S01]  /*d3b0*/  FMUL.FTZ R41, R44.reuse, R6 ;  /* 0x000000062c297220 */ /* 0x040fe20000410000 */
[-C--:B------:R-:W-:Y:S01]  /*d3c0*/  FFMA.FTZ R7, R45, R37.reuse, -R38 ;  /* 0x000000252d077223 */ /* 0x080fe20000010826 */
[-C--:B------:R-:W-:Y:S01]  /*d3d0*/  FFMA.FTZ R6, R44, R34.reuse, -R35 ;  /* 0x000000222c067223 */ /* 0x080fe20000010823 */
[----:B------:R-:W-:Y:S01]  /*d3e0*/  FFMA.FTZ R42, R47, R37, R42 ;  /* 0x000000252f2a7223 */ /* 0x000fe2000001002a */
[----:B------:R-:W-:Y:S01]  /*d3f0*/  FFMA.FTZ R41, R46, R34, R41 ;  /* 0x000000222e297223 */ /* 0x000fe20000010029 */
[----:B------:R-:W-:-:S02]  /*d400*/  F2FP.BF16.F32.PACK_AB R4, R39, R4 ;  /* 0x000000042704723e */ /* 0x000fc400000010ff */
[----:B------:R-:W-:Y:S02]  /*d410*/  F2FP.BF16.F32.PACK_AB R5, R40, R5 ;  /* 0x000000052805723e */ /* 0x000fe400000010ff */
[----:B------:R-:W-:Y:S02]  /*d420*/  F2FP.BF16.F32.PACK_AB R6, R41, R6 ;  /* 0x000000062906723e */ /* 0x000fe400000010ff */
[----:B------:R-:W-:-:S05]  /*d430*/  F2FP.BF16.F32.PACK_AB R7, R42, R7 ;  /* 0x000000072a07723e */ /* 0x000fca00000010ff */
[----:B------:R0:W-:Y:S02]  /*d440*/  STS.128 [R9+0xe400], R4 ;  /* 0x00e4000409007388 */ /* 0x0001e40000000c00 */
.L_x_594:
[----:B------:R-:W-:Y:S05]  /*d450*/  BSYNC B1 ;  /* 0x0000000000017941 */ /* 0x000fea0003800000 */
.L_x_593:
[----:B------:R-:W-:Y:S04]  /*d460*/  BSSY B1, `(.L_x_595) ;  /* 0x0000028000017945 */ /* 0x000fe80003800000 */
[----:B------:R-:W-:Y:S05]  /*d470*/  @P1 BRA `(.L_x_596) ;  /* 0x0000000000981947 */ /* 0x000fea0003800000 */
[----:B0-----:R-:W0:Y:S01]  /*d480*/  LDS.128 R4, [R8+0x2000] ;  /* 0x0020000008047984 */ /* 0x001e220000000c00 */
[----:B------:R-:W-:Y:S01]  /*d490*/  SHF.L.U32 R40, R30, 0x10, RZ ;  /* 0x000000101e287819 */ /* 0x000fe200000006ff */
        /* <DEDUP_REMOVED lines=19> */
[----:B------:R-:W-:Y:S01]  /*d5d0*/  LOP3.LUT R40, R31, 0xffff0000, RZ, 0xc0, !PT ;  /* 0xffff00001f287812 */ /* 0x000fe200078ec0ff */
[----:B------:R-:W-:Y:S02]  /*d5e0*/  IMAD.U32 R42, R33, 0x10000, RZ ;  /* 0x00010000212a7824 */ /* 0x000fe400078e00ff */
[----:B------:R-:W-:Y:S01]  /*d5f0*/  FFMA.FTZ R34, R43, R35, R34 ;  /* 0x000000232b227223 */ /* 0x000fe20000010022 */
[----:B------:R-:W-:Y:S02]  /*d600*/  IMAD.U32 R38, R31, 0x10000, RZ ;  /* 0x000100001f267824 */ /* 0x000fe400078e00ff */
[-C--:B------:R-:W-:Y:S01]  /*d610*/  FMUL.FTZ R35, R44, R7.reuse ;  /* 0x000000072c237220 */ /* 0x080fe20000410000 */
[-C--:B------:R-:W-:Y:S01]  /*d620*/  FMUL.FTZ R31, R42, R6.reuse ;  /* 0x000000062a1f7220 */ /* 0x080fe20000410000 */
[----:B------:R-:W-:Y:S01]  /*d630*/  FMUL.FTZ R37, R40, R7 ;  /* 0x0000000728257220 */ /* 0x000fe20000410000 */
[----:B------:R-:W-:Y:S01]  /*d640*/  FMUL.FTZ R33, R38, R6 ;  /* 0x0000000626217220 */ /* 0x000fe20000410000 */
[----:B------:R-:W-:Y:S01]  /*d650*/  FFMA.FTZ R7, R40, R32, -R35 ;  /* 0x0000002028077223 */ /* 0x000fe20000010823 */
[----:B------:R-:W-:Y:S01]  /*d660*/  FFMA.FTZ R6, R38, R30, -R31 ;  /* 0x0000001e26067223 */ /* 0x000fe2000001081f */
[----:B------:R-:W-:Y:S01]  /*d670*/  FFMA.FTZ R32, R44, R32, R37 ;  /* 0x000000202c207223 */ /* 0x000fe20000010025 */
[----:B------:R-:W-:Y:S01]  /*d680*/  FFMA.FTZ R33, R42, R30, R33 ;  /* 0x0000001e2a217223 */ /* 0x000fe20000010021 */
[----:B------:R-:W-:-:S02]  /*d690*/  F2FP.BF16.F32.PACK_AB R4, R39, R4 ;  /* 0x000000042704723e */ /* 0x000fc400000010ff */
[----:B------:R-:W-:Y:S02]  /*d6a0*/  F2FP.BF16.F32.PACK_AB R5, R34, R5 ;  /* 0x000000052205723e */ /* 0x000fe400000010ff */
[----:B------:R-:W-:Y:S02]  /*d6b0*/  F2FP.BF16.F32.PACK_AB R6, R33, R6 ;  /* 0x000000062106723e */ /* 0x000fe400000010ff */
[----:B------:R-:W-:-:S05]  /*d6c0*/  F2FP.BF16.F32.PACK_AB R7, R32, R7 ;  /* 0x000000072007723e */ /* 0x000fca00000010ff */
[----:B------:R1:W-:Y:S02]  /*d6d0*/  STS.128 [R8+0x2000], R4 ;  /* 0x0020000408007388 */ /* 0x0003e40000000c00 */
.L_x_596:
[----:B------:R-:W-:Y:S05]  /*d6e0*/  BSYNC B1 ;  /* 0x0000000000017941 */ /* 0x000fea0003800000 */
.L_x_595:
[----:B------:R-:W-:Y:S04]  /*d6f0*/  BSSY B1, `(.L_x_597) ;  /* 0x0000028000017945 */ /* 0x000fe80003800000 */
[----:B------:R-:W-:Y:S05]  /*d700*/  @P2 BRA `(.L_x_598) ;  /* 0x0000000000982947 */ /* 0x000fea0003800000 */
[----:B01----:R-:W0:Y:S01]  /*d710*/  LDS.128 R4, [R9+0x12400] ;  /* 0x0124000009047984 */ /* 0x003e220000000c00 */
        /* <DEDUP_REMOVED lines=37> */
.L_x_598:
[----:B------:R-:W-:Y:S05]  /*d970*/  BSYNC B1 ;  /* 0x0000000000017941 */ /* 0x000fea0003800000 */
.L_x_597:
[----:B------:R-:W-:Y:S04]  /*d980*/  BSSY B1, `(.L_x_599) ;  /* 0x0000028000017945 */ /* 0x000fe80003800000 */
[----:B------:R-:W-:Y:S05]  /*d990*/  @P3 BRA `(.L_x_600) ;  /* 0x0000000000983947 */ /* 0x000fea0003800000 */
[----:B012---:R-:W0:Y:S01]  /*d9a0*/  LDS.128 R4, [R8+0x6000] ;  /* 0x0060000008047984 */ /* 0x007e220000000c00 */
        /* <DEDUP_REMOVED lines=37> */
.L_x_600:
[----:B------:R-:W-:Y:S05]  /*dc00*/  BSYNC B1 ;  /* 0x0000000000017941 */ /* 0x000fea0003800000 */
.L_x_599:
[----:B------:R-:W-:Y:S04]  /*dc10*/  BSSY B1, `(.L_x_601) ;  /* 0x0000028000017945 */ /* 0x000fe80003800000 */
[----:B------:R-:W-:Y:S05]  /*dc20*/  @P4 BRA `(.L_x_602) ;  /* 0x0000000000984947 */ /* 0x000fea0003800000 */
[----:B0123--:R-:W0:Y:S01]  /*dc30*/  LDS.128 R4, [R9+0x16400] ;  /* 0x0164000009047984 */ /* 0x00fe220000000c00 */
        /* <DEDUP_REMOVED lines=37> */
.L_x_602:
[----:B------:R-:W-:Y:S05]  /*de90*/  BSYNC B1 ;  /* 0x0000000000017941 */ /* 0x000fea0003800000 */
.L_x_601:
[----:B------:R-:W-:Y:S05]  /*dea0*/  @P5 BRA `(.L_x_592) ;  /* 0x0000002c007c5947 */ /* 0x000fea0003800000 */
[----:B01234-:R-:W0:Y:S01]  /*deb0*/  LDS.128 R4, [R8+0xa000] ;  /* 0x00a0000008047984 */ /* 0x01fe220000000c00 */
        /* <DEDUP_REMOVED lines=17> */
[----:B------:R-:W-:Y:S01]  /*dfd0*/  FMUL.FTZ R15, R24, R5 ;  /* 0x00000005180f7220 */ /* 0x000fe20000410000 */
        /* <DEDUP_REMOVED lines=18> */
[----:B------:R0:W-:Y:S01]  /*e100*/  STS.128 [R8+0xa000], R4 ;  /* 0x00a0000408007388 */ /* 0x0001e20000000c00 */
[----:B------:R-:W-:Y:S05]  /*e110*/  BRA `(.L_x_592) ;  /* 0x0000002800e07947 */ /* 0x000fea0003800000 */
.L_x_574:
[----:B------:R-:W-:-:S03]  /*e120*/  UMOV UR4, 0xffffffff ;  /* 0xffffffff00047882 */ /* 0x000fc60000000000 */
[----:B------:R-:W-:Y:S05]  /*e130*/  BRA.DIV UR4, `(.L_x_603) ;  /* 0x0000011a04fc7947 */ /* 0x000fea000b800000 */
[----:B------:R0:W1:Y:S04]  /*e140*/  SHFL.IDX PT, R3, R25, RZ, 0x1c1f ;  /* 0x001c1fff19037589 */ /* 0x00006800000e0000 */
[----:B------:R0:W2:Y:S04]  /*e150*/  SHFL.IDX PT, R0, R24, RZ, 0x1c1f ;  /* 0x001c1fff18007589 */ /* 0x0000a800000e0000 */
[----:B------:R0:W3:Y:S04]  /*e160*/  SHFL.IDX PT, R21, R27, RZ, 0x1c1f ;  /* 0x001c1fff1b157589 */ /* 0x0000e800000e0000 */
[----:B------:R0:W0:Y:S02]  /*e170*/  SHFL.IDX PT, R20, R26, RZ, 0x1c1f ;  /* 0x001c1fff1a147589 */ /* 0x00002400000e0000 */
.L_x_826:
[----:B------:R-:W-:Y:S01]  /*e180*/  ULDC UR4, c[0x0][0x448] ;  /* 0x0001120000047ab9 */ /* 0x000fe20000000800 */
[----:B------:R-:W-:Y:S01]  /*e190*/  BSSY B1, `(.L_x_604) ;  /* 0x0000037000017945 */ /* 0x000fe20003800000 */
[----:B------:R-:W-:Y:S01]  /*e1a0*/  IMAD R37, R146, UR4, RZ ;  /* 0x0000000492257c24 */ /* 0x000fe2000f8e02ff */
[----:B------:R-:W-:Y:S02]  /*e1b0*/  CS2R R4, SRZ ;  /* 0x0000000000047805 */ /* 0x000fe4000001ff00 */
[----:B------:R-:W-:Y:S02]  /*e1c0*/  CS2R R8, SRZ ;  /* 0x0000000000087805 */ /* 0x000fe4000001ff00 */
[----:B------:R-:W-:Y:S02]  /*e1d0*/  CS2R R10, SRZ ;  /* 0x00000000000a7805 */ /* 0x000fe4000001ff00 */
[----:B------:R-:W-:Y:S02]  /*e1e0*/  CS2R R12, SRZ ;  /* 0x00000000000c7805 */ /* 0x000fe4000001ff00 */
[----:B------:R-:W-:Y:S01]  /*e1f0*/  ISETP.GE.AND P0, PT, R6, R37, PT ;  /* 0x000000250600720c */ /* 0x000fe20003f06270 */
[----:B------:R-:W-:Y:S01]  /*e200*/  IMAD R37, R29, -0x80, R37 ;  /* 0xffffff801d257824 */ /* 0x000fe200078e0225 */
[----:B------:R-:W-:-:S02]  /*e210*/  CS2R R6, SRZ ;  /* 0x0000000000067805 */ /* 0x000fc4000001ff00 */
[----:B------:R-:W-:Y:S02]  /*e220*/  CS2R R14, SRZ ;  /* 0x00000000000e7805 */ /* 0x000fe4000001ff00 */
[----:B0-----:R-:W-:Y:S02]  /*e230*/  CS2R R24, SRZ ;  /* 0x0000000000187805 */ /* 0x001fe4000001ff00 */
[----:B------:R-:W-:Y:S02]  /*e240*/  CS2R R26, SRZ ;  /* 0x00000000001a7805 */ /* 0x000fe4000001ff00 */
[----:B------:R-:W-:Y:S02]  /*e250*/  CS2R R28, SRZ ;  /* 0x00000000001c7805 */ /* 0x000fe4000001ff00 */
[----:B------:R-:W-:Y:S02]  /*e260*/  CS2R R30, SRZ ;  /* 0x00000000001e7805 */ /* 0x000fe4000001ff00 */
[----:B----4-:R-:W-:-:S02]  /*e270*/  CS2R R32, SRZ ;  /* 0x0000000000207805 */ /* 0x010fc4000001ff00 */
[----:B------:R-:W-:Y:S01]  /*e280*/  CS2R R34, SRZ ;  /* 0x0000000000227805 */ /* 0x000fe2000001ff00 */
[----:B------:R-:W-:Y:S06]  /*e290*/  @P0 BRA `(.L_x_605) ;  /* 0x0000000000980947 */ /* 0x000fec0003800000 */
[----:B------:R-:W-:Y:S01]  /*e2a0*/  ULDC UR4, c[0x0][0x3f4] ;  /* 0x0000fd0000047ab9 */ /* 0x000fe20000000800 */
[C---:B------:R-:W-:Y:S01]  /*e2b0*/  VIADD R4, R16.reuse, 0x20 ;  /* 0x0000002010047836 */ /* 0x040fe20000000000 */
[C---:B------:R-:W-:Y:S01]  /*e2c0*/  ISETP.GE.AND P2, PT, R16.reuse, UR4, PT ;  /* 0x0000000410007c0c */ /* 0x040fe2000bf46270 */
[----:B------:R-:W-:Y:S01]  /*e2d0*/  VIADD R5, R16, 0x40 ;  /* 0x0000004010057836 */ /* 0x000fe20000000000 */
[----:B------:R-:W-:Y:S02]  /*e2e0*/  CS2R R28, SRZ ;  /* 0x00000000001c7805 */ /* 0x000fe4000001ff00 */
[----:B------:R-:W-:Y:S02]  /*e2f0*/  CS2R R30, SRZ ;  /* 0x00000000001e7805 */ /* 0x000fe4000001ff00 */
[----:B------:R-:W-:Y:S01]  /*e300*/  ISETP.GE.AND P3, PT, R4, UR4, PT ;  /* 0x0000000404007c0c */ /* 0x000fe2000bf66270 */
[----:B--2---:R-:W-:Y:S01]  /*e310*/  IMAD.MOV.U32 R4, RZ, RZ, R0 ;  /* 0x000000ffff047224 */ /* 0x004fe200078e0000 */
[----:B------:R-:W-:Y:S01]  /*e320*/  ISETP.GE.AND P4, PT, R5, UR4, PT ;  /* 0x0000000405007c0c */ /* 0x000fe2000bf86270 */
[----:B-1----:R-:W-:Y:S01]  /*e330*/  IMAD.MOV.U32 R5, RZ, RZ, R3 ;  /* 0x000000ffff057224 */ /* 0x002fe200078e0003 */
[----:B------:R-:W-:-:S02]  /*e340*/  CS2R R8, SRZ ;  /* 0x0000000000087805 */ /* 0x000fc4000001ff00 */
[----:B------:R-:W-:Y:S02]  /*e350*/  CS2R R10, SRZ ;  /* 0x00000000000a7805 */ /* 0x000fe4000001ff00 */
[----:B------:R-:W-:Y:S02]  /*e360*/  CS2R R32, SRZ ;  /* 0x0000000000207805 */ /* 0x000fe4000001ff00 */
[----:B------:R-:W-:Y:S02]  /*e370*/  CS2R R34, SRZ ;  /* 0x0000000000227805 */ /* 0x000fe4000001ff00 */
[----:B------:R-:W-:Y:S01]  /*e380*/  @!P2 SHF.L.U32 R49, R16, 0x1, RZ ;  /* 0x000000011031a819 */ /* 0x000fe200000006ff */
[----:B------:R-:W-:-:S03]  /*e390*/  @!P3 IMAD.SHL.U32 R41, R162, 0x8, RZ ;  /* 0x00000008a229b824 */ /* 0x000fc600078e00ff */
[-C--:B------:R-:W-:Y:S01]  /*e3a0*/  @!P2 IADD3 R46, P0, R0, R49.reuse, RZ ;  /* 0x00000031002ea210 */ /* 0x080fe20007f1e0ff */
[----:B------:R-:W-:Y:S01]  /*e3b0*/  @!P4 IMAD.SHL.U32 R45, R163, 0x8, RZ ;  /* 0x00000008a32dc824 */ /* 0x000fe200078e00ff */
[----:B------:R-:W-:Y:S01]  /*e3c0*/  @!P2 IADD3 R48, P1, R20, R49, RZ ;  /* 0x000000311430a210 */ /* 0x000fe20007f3e0ff */
[----:B------:R-:W-:Y:S01]  /*e3d0*/  @!P3 IMAD.WIDE R38, R41, 0x2, R4 ;  /* 0x000000022926b825 */ /* 0x000fe200078e0204 */
[----:B------:R-:W-:Y:S02]  /*e3e0*/  @!P2 SHF.L.U64.HI R0, R16, 0x1, R17 ;  /* 0x000000011000a819 */ /* 0x000fe40000010211 */
[----:B------:R-:W-:Y:S02]  /*e3f0*/  CS2R R12, SRZ ;  /* 0x00000000000c7805 */ /* 0x000fe4000001ff00 */
[----:B------:R-:W-:Y:S01]  /*e400*/  CS2R R14, SRZ ;  /* 0x00000000000e7805 */ /* 0x000fe2000001ff00 */
[----:B------:R-:W-:Y:S01]  /*e410*/  @!P4 IMAD.WIDE R42, R45, 0x2, R4 ;  /* 0x000000022d2ac825 */ /* 0x000fe200078e0204 */
[----:B------:R-:W-:-:S02]  /*e420*/  CS2R R24, SRZ ;  /* 0x0000000000187805 */ /* 0x000fc4000001ff00 */
[----:B------:R-:W-:Y:S02]  /*e430*/  CS2R R26, SRZ ;  /* 0x00000000001a7805 */ /* 0x000fe4000001ff00 */
[----:B------:R-:W-:Y:S02]  /*e440*/  CS2R R4, SRZ ;  /* 0x0000000000047805 */ /* 0x000fe4000001ff00 */
[----:B------:R-:W-:Y:S01]  /*e450*/  CS2R R6, SRZ ;  /* 0x0000000000067805 */ /* 0x000fe2000001ff00 */
[--C-:B---3--:R-:W-:Y:S01]  /*e460*/  @!P3 IMAD.WIDE R40, R41, 0x2, R20.reuse ;  /* 0x000000022928b825 */ /* 0x108fe200078e0214 */
[----:B------:R0:W5:Y:S03]  /*e470*/  @!P3 LD.E.128 R28, desc[UR60][R38.64] ;  /* 0x0000003c261cb980 */ /* 0x000166000c101d00 */
[----:B------:R-:W-:Y:S01]  /*e480*/  @!P4 IMAD.WIDE R44, R45, 0x2, R20 ;  /* 0x000000022d2cc825 */ /* 0x000fe200078e0214 */
[----:B------:R0:W5:Y:S03]  /*e490*/  @!P3 LD.E.128 R8, desc[UR60][R40.64] ;  /* 0x0000003c2808b980 */ /* 0x000166000c101d00 */
[--C-:B------:R-:W-:Y:S01]  /*e4a0*/  @!P2 IMAD.X R47, R3, 0x1, R0.reuse, P0 ;  /* 0x00000001032fa824 */ /* 0x100fe200000e0600 */
[----:B------:R0:W5:Y:S01]  /*e4b0*/  @!P4 LD.E.128 R32, desc[UR60][R42.64] ;  /* 0x0000003c2a20c980 */ /* 0x000162000c101d00 */
[----:B------:R-:W-:-:S03]  /*e4c0*/  @!P2 IMAD.X R49, R21, 0x1, R0, P1 ;  /* 0x000000011531a824 */ /* 0x000fc600008e0600 */
[----:B------:R0:W5:Y:S04]  /*e4d0*/  @!P4 LD.E.128 R12, desc[UR60][R44.64] ;  /* 0x0000003c2c0cc980 */ /* 0x000168000c101d00 */
[----:B------:R0:W5:Y:S04]  /*e4e0*/  @!P2 LD.E.128 R24, desc[UR60][R46.64] ;  /* 0x0000003c2e18a980 */ /* 0x000168000c101d00 */
[----:B------:R0:W5:Y:S02]  /*e4f0*/  @!P2 LD.E.128 R4, desc[UR60][R48.64] ;  /* 0x0000003c3004a980 */ /* 0x000164000c101d00 */
.L_x_605:
[----:B------:R-:W-:Y:S05]  /*e500*/  BSYNC B1 ;  /* 0x0000000000017941 */ /* 0x000fea0003800000 */
.L_x_604:
[C---:B------:R-:W-:Y:S01]  /*e510*/  LEA.HI R20, R189.reuse, R189, RZ, 0x1 ;  /* 0x000000bdbd147211 */ /* 0x040fe200078f08ff */
[--C-:B0----5:R-:W-:Y:S01]  /*e520*/  IMAD.MOV.U32 R38, RZ, RZ, R5.reuse ;  /* 0x000000ffff267224 */ /* 0x121fe200078e0005 */
[--C-:B------:R-:W-:Y:S01]  /*e530*/  SHF.R.U64 R55, R4, 0x10, R5.reuse ;  /* 0x0000001004377819 */ /* 0x100fe20000001205 */
[----:B--2---:R-:W-:Y:S01]  /*e540*/  IMAD.MOV.U32 R0, RZ, RZ, R24 ;  /* 0x000000ffff007224 */ /* 0x004fe200078e0018 */
[----:B------:R-:W-:Y:S01]  /*e550*/  LOP3.LUT R20, R20, 0xfffffffe, RZ, 0xc0, !PT ;  /* 0xfffffffe14147812 */ /* 0x000fe200078ec0ff */
[----:B------:R-:W-:Y:S01]  /*e560*/  IMAD.MOV.U32 R41, RZ, RZ, R30 ;  /* 0x000000ffff297224 */ /* 0x000fe200078e001e */
[----:B------:R-:W-:Y:S01]  /*e570*/  SHF.R.U32.HI R53, RZ, 0x10, R5 ;  /* 0x00000010ff357819 */ /* 0x000fe20000011605 */
[----:B------:R-:W-:Y:S01]  /*e580*/  IMAD.MOV.U32 R45, RZ, RZ, R34 ;  /* 0x000000ffff2d7224 */ /* 0x000fe200078e0022 */
[----:B------:R-:W-:Y:S01]  /*e590*/  SHF.R.U64 R67, R24, 0x10, R25 ;  /* 0x0000001018437819 */ /* 0x000fe20000001219 */
[----:B---3--:R-:W-:Y:S01]  /*e5a0*/  IMAD.IADD R21, R189, 0x1, -R20 ;  /* 0x00000001bd157824 */ /* 0x008fe200078e0a14 */
[----:B------:R-:W-:Y:S01]  /*e5b0*/  SHF.R.U64 R65, R26, 0x10, R27 ;  /* 0x000000101a417819 */ /* 0x000fe2000000121b */
[----:B------:R-:W-:Y:S01]  /*e5c0*/  IMAD.MOV.U32 R24, RZ, RZ, R26 ;  /* 0x000000ffff187224 */ /* 0x000fe200078e001a */
[----:B------:R-:W-:Y:S01]  /*e5d0*/  SHF.R.U64 R63, R28, 0x10, R29 ;  /* 0x000000101c3f7819 */ /* 0x000fe2000000121d */
[----:B------:R-:W-:Y:S01]  /*e5e0*/  IMAD.MOV.U32 R26, RZ, RZ, R28 ;  /* 0x000000ffff1a7224 */ /* 0x000fe200078e001c */
[----:B------:R-:W-:Y:S01]  /*e5f0*/  SHF.L.U32 R5, R21, 0x1f, RZ ;  /* 0x0000001f15057819 */ /* 0x000fe200000006ff */
[--C-:B------:R-:W-:Y:S01]  /*e600*/  IMAD.MOV.U32 R42, RZ, RZ, R31.reuse ;  /* 0x000000ffff2a7224 */ /* 0x100fe200078e001f */
[----:B------:R-:W-:Y:S01]  /*e610*/  SHF.R.U64 R58, R30, 0x10, R31 ;  /* 0x000000101e3a7819 */ /* 0x000fe2000000121f */
[----:B------:R-:W-:Y:S01]  /*e620*/  IMAD.MOV.U32 R43, RZ, RZ, R32 ;  /* 0x000000ffff2b7224 */ /* 0x000fe200078e0020 */
[----:B------:R-:W0:Y:S01]  /*e630*/  SYNCS.PHASECHK.TRANS64.TRYWAIT P0, [R2+URZ+0x2a800], R5 ;  /* 0x02a80005020075a7 */ /* 0x000e22000800017f */
[----:B-1----:R-:W-:Y:S01]  /*e640*/  MOV R3, R25 ;  /* 0x0000001900037202 */ /* 0x002fe20000000f00 */
[----:B------:R-:W-:Y:S01]  /*e650*/  IMAD.MOV.U32 R46, RZ, RZ, R35 ;  /* 0x000000ffff2e7224 */ /* 0x000fe200078e0023 */
[----:B------:R-:W-:Y:S01]  /*e660*/  SHF.R.U32.HI R64, RZ, 0x10, R25 ;  /* 0x00000010ff407819 */ /* 0x000fe20000011619 */
[----:B------:R-:W-:Y:S01]  /*e670*/  IMAD.MOV.U32 R25, RZ, RZ, R27 ;  /* 0x000000ffff197224 */ /* 0x000fe200078e001b */
[----:B------:R-:W-:Y:S01]  /*e680*/  SHF.R.U64 R54, R34, 0x10, R35 ;  /* 0x0000001022367819 */ /* 0x000fe20000001223 */
[----:B------:R-:W-:Y:S01]  /*e690*/  IMAD.MOV.U32 R20, RZ, RZ, R4 ;  /* 0x000000ffff147224 */ /* 0x000fe200078e0004 */
[----:B------:R-:W-:Y:S01]  /*e6a0*/  SHF.R.U32.HI R62, RZ, 0x10, R27 ;  /* 0x00000010ff3e7819 */ /* 0x000fe2000001161b */
[----:B------:R-:W-:Y:S01]  /*e6b0*/  IMAD.MOV.U32 R27, RZ, RZ, R29 ;  /* 0x000000ffff1b7224 */ /* 0x000fe200078e001d */
[----:B------:R-:W-:Y:S01]  /*e6c0*/  PRMT R34, R24, 0x5410, R65 ;  /* 0x0000541018227816 */ /* 0x000fe20000000041 */
[----:B------:R-:W-:Y:S01]  /*e6d0*/  IMAD.MOV.U32 R39, RZ, RZ, R6 ;  /* 0x000000ffff277224 */ /* 0x000fe200078e0006 */
[----:B------:R-:W-:Y:S01]  /*e6e0*/  SHF.R.U32.HI R60, RZ, 0x10, R29 ;  /* 0x00000010ff3c7819 */ /* 0x000fe2000001161d */
[----:B------:R-:W-:Y:S01]  /*e6f0*/  IMAD.MOV.U32 R40, RZ, RZ, R7 ;  /* 0x000000ffff287224 */ /* 0x000fe200078e0007 */
[----:B------:R-:W-:Y:S01]  /*e700*/  SHF.R.U32.HI R61, RZ, 0x10, R31 ;  /* 0x00000010ff3d7819 */ /* 0x000fe2000001161f */
[----:B------:R-:W-:Y:S01]  /*e710*/  IMAD.MOV.U32 R29, RZ, RZ, R9 ;  /* 0x000000ffff1d7224 */ /* 0x000fe200078e0009 */
[----:B------:R-:W-:Y:S01]  /*e720*/  PRMT R24, R26, 0x5410, R63 ;  /* 0x000054101a187816 */ /* 0x000fe2000000003f */
[----:B------:R-:W-:Y:S01]  /*e730*/  IMAD.MOV.U32 R30, RZ, RZ, R10 ;  /* 0x000000ffff1e7224 */ /* 0x000fe200078e000a */
[----:B------:R-:W-:Y:S01]  /*e740*/  PRMT R26, R41, 0x5410, R58 ;  /* 0x00005410291a7816 */ /* 0x000fe2000000003a */
[----:B------:R-:W-:Y:S01]  /*e750*/  IMAD.MOV.U32 R31, RZ, RZ, R11 ;  /* 0x000000ffff1f7224 */ /* 0x000fe200078e000b */
[--C-:B------:R-:W-:Y:S01]  /*e760*/  SHF.R.U64 R56, R32, 0x10, R33.reuse ;  /* 0x0000001020387819 */ /* 0x100fe20000001221 */
[----:B------:R-:W-:Y:S01]  /*e770*/  BSSY B1, `(.L_x_606) ;  /* 0x0000027000017945 */ /* 0x000fe20003800000 */
[----:B------:R-:W-:Y:S01]  /*e780*/  MOV R44, R33 ;  /* 0x00000021002c7202 */ /* 0x000fe20000000f00 */
[----:B------:R-:W-:Y:S01]  /*e790*/  IMAD.MOV.U32 R4, RZ, RZ, R12 ;  /* 0x000000ffff047224 */ /* 0x000fe200078e000c */
[----:B------:R-:W-:Y:S01]  /*e7a0*/  SHF.R.U32.HI R59, RZ, 0x10, R33 ;  /* 0x00000010ff3b7819 */ /* 0x000fe20000011621 */
[----:B------:R-:W-:Y:S01]  /*e7b0*/  IMAD.MOV.U32 R21, RZ, RZ, R15 ;  /* 0x000000ffff157224 */ /* 0x000fe200078e000f */
[----:B------:R-:W-:-:S02]  /*e7c0*/  SHF.R.U32.HI R57, RZ, 0x10, R35 ;  /* 0x00000010ff397819 */ /* 0x000fc40000011623 */
[----:B------:R-:W-:Y:S01]  /*e7d0*/  SHF.R.U64 R52, R6, 0x10, R7 ;  /* 0x0000001006347819 */ /* 0x000fe20000001207 */
[----:B------:R-:W-:Y:S01]  /*e7e0*/  IMAD.MOV.U32 R6, RZ, RZ, R13 ;  /* 0x000000ffff067224 */ /* 0x000fe200078e000d */
[----:B------:R-:W-:Y:S01]  /*e7f0*/  SHF.R.U32.HI R51, RZ, 0x10, R7 ;  /* 0x00000010ff337819 */ /* 0x000fe20000011607 */
[----:B------:R-:W-:Y:S01]  /*e800*/  IMAD.MOV.U32 R7, RZ, RZ, R14 ;  /* 0x000000ffff077224 */ /* 0x000fe200078e000e */
[----:B------:R-:W-:Y:S02]  /*e810*/  MOV R28, R8 ;  /* 0x00000008001c7202 */ /* 0x000fe40000000f00 */
[--C-:B------:R-:W-:Y:S02]  /*e820*/  SHF.R.U64 R49, R8, 0x10, R9.reuse ;  /* 0x0000001008317819 */ /* 0x100fe40000001209 */
[----:B------:R-:W-:Y:S02]  /*e830*/  SHF.R.U32.HI R50, RZ, 0x10, R9 ;  /* 0x00000010ff327819 */ /* 0x000fe40000011609 */
[----:B------:R-:W-:-:S02]  /*e840*/  SHF.R.U64 R47, R10, 0x10, R11 ;  /* 0x000000100a2f7819 */ /* 0x000fc4000000120b */
[----:B------:R-:W-:Y:S02]  /*e850*/  SHF.R.U32.HI R48, RZ, 0x10, R11 ;  /* 0x00000010ff307819 */ /* 0x000fe4000001160b */
[----:B------:R-:W-:Y:S02]  /*e860*/  VIMNMX R41, R37, 0x80, PT ;  /* 0x0000008025297848 */ /* 0x000fe40003fe0100 */
[----:B------:R-:W-:Y:S02]  /*e870*/  PRMT R35, R25, 0x5410, R62 ;  /* 0x0000541019237816 */ /* 0x000fe4000000003e */
[--C-:B------:R-:W-:Y:S02]  /*e880*/  SHF.R.U64 R11, R12, 0x10, R13.reuse ;  /* 0x000000100c0b7819 */ /* 0x100fe4000000120d */
[----:B------:R-:W-:Y:S02]  /*e890*/  SHF.R.U32.HI R9, RZ, 0x10, R13 ;  /* 0x00000010ff097819 */ /* 0x000fe4000001160d */
[----:B------:R-:W-:-:S02]  /*e8a0*/  PRMT R32, R0, 0x5410, R67 ;  /* 0x0000541000207816 */ /* 0x000fc40000000043 */
[----:B------:R-:W-:Y:S02]  /*e8b0*/  PRMT R33, R3, 0x5410, R64 ;  /* 0x0000541003217816 */ /* 0x000fe40000000040 */
[----:B------:R-:W-:Y:S02]  /*e8c0*/  PRMT R25, R27, 0x5410, R60 ;  /* 0x000054101b197816 */ /* 0x000fe4000000003c */
[--C-:B------:R-:W-:Y:S02]  /*e8d0*/  SHF.R.U64 R10, R14, 0x10, R15.reuse ;  /* 0x000000100e0a7819 */ /* 0x100fe4000000120f */
[----:B------:R-:W-:Y:S02]  /*e8e0*/  SHF.R.U32.HI R8, RZ, 0x10, R15 ;  /* 0x00000010ff087819 */ /* 0x000fe4000001160f */
[----:B------:R-:W-:Y:S02]  /*e8f0*/  PRMT R27, R42, 0x5410, R61 ;  /* 0x000054102a1b7816 */ /* 0x000fe4000000003d */
[----:B------:R-:W-:-:S02]  /*e900*/  PRMT R0, R43, 0x5410, R56 ;  /* 0x000054102b007816 */ /* 0x000fc40000000038 */
[----:B------:R-:W-:Y:S02]  /*e910*/  PRMT R3, R44, 0x5410, R59 ;  /* 0x000054102c037816 */ /* 0x000fe4000000003b */
[----:B------:R-:W-:Y:S02]  /*e920*/  PRMT R12, R45, 0x5410, R54 ;  /* 0x000054102d0c7816 */ /* 0x000fe40000000036 */
[----:B------:R-:W-:Y:S02]  /*e930*/  PRMT R13, R46, 0x5410, R57 ;  /* 0x000054102e0d7816 */ /* 0x000fe40000000039 */
[----:B------:R-:W-:Y:S02]  /*e940*/  PRMT R37, R20, 0x5410, R55 ;  /* 0x0000541014257816 */ /* 0x000fe40000000037 */
[----:B------:R-:W-:Y:S02]  /*e950*/  ISETP.GE.AND P1, PT, R165, R41, PT ;  /* 0x00000029a500720c */ /* 0x000fe40003f26270 */
[----:B------:R-:W-:-:S02]  /*e960*/  PRMT R38, R38, 0x5410, R53 ;  /* 0x0000541026267816 */ /* 0x000fc40000000035 */
[----:B------:R-:W-:Y:S02]  /*e970*/  PRMT R39, R39, 0x5410, R52 ;  /* 0x0000541027277816 */ /* 0x000fe40000000034 */
[----:B------:R-:W-:Y:S02]  /*e980*/  PRMT R40, R40, 0x5410, R51 ;  /* 0x0000541028287816 */ /* 0x000fe40000000033 */
[----:B------:R-:W-:Y:S02]  /*e990*/  PRMT R28, R28, 0x5410, R49 ;  /* 0x000054101c1c7816 */ /* 0x000fe40000000031 */
[----:B------:R-:W-:Y:S02]  /*e9a0*/  PRMT R29, R29, 0x5410, R50 ;  /* 0x000054101d1d7816 */ /* 0x000fe40000000032 */
[----:B------:R-:W-:Y:S02]  /*e9b0*/  PRMT R30, R30, 0x5410, R47 ;  /* 0x000054101e1e7816 */ /* 0x000fe4000000002f */
[----:B------:R-:W-:Y:S01]  /*e9c0*/  PRMT R31, R31, 0x5410, R48 ;  /* 0x000054101f1f7816 */ /* 0x000fe20000000030 */
[----:B0-----:R-:W-:Y:S06]  /*e9d0*/  @!P0 BRA `(.L_x_607) ;  /* 0x0000011400488947 */ /* 0x001fec0003800000 */
.L_x_827:
[----:B------:R-:W-:Y:S05]  /*e9e0*/  BSYNC B1 ;  /* 0x0000000000017941 */ /* 0x000fea0003800000 */
.L_x_606:
[----:B------:R-:W-:Y:S01]  /*e9f0*/  BSSY B1, `(.L_x_608) ;  /* 0x0000119000017945 */ /* 0x000fe20003800000 */
[----:B------:R-:W-:Y:S02]  /*ea00*/  PRMT R14, R4, 0x5410, R11 ;  /* 0x00005410040e7816 */ /* 0x000fe4000000000b */
[----:B------:R-:W-:Y:S02]  /*ea10*/  PRMT R15, R6, 0x5410, R9 ;  /* 0x00005410060f7816 */ /* 0x000fe40000000009 */
[----:B------:R-:W-:Y:S02]  /*ea20*/  PRMT R20, R7, 0x5410, R10 ;  /* 0x0000541007147816 */ /* 0x000fe4000000000a */
[----:B------:R-:W-:Y:S01]  /*ea30*/  PRMT R21, R21, 0x5410, R8 ;  /* 0x0000541015157816 */ /* 0x000fe20000000008 */
[----:B------:R-:W-:Y:S06]  /*ea40*/  @P1 BRA `(.L_x_609) ;  /* 0x00000010004c1947 */ /* 0x000fec0003800000 */
[----:B------:R-:W1:Y:S01]  /*ea50*/  LDC R42, c[0x0][0x3f4] ;  /* 0x0000fd00ff2a7b82 */ /* 0x000e620000000800 */
[C---:B------:R-:W-:Y:S01]  /*ea60*/  VIADD R7, R16.reuse, 0x40 ;  /* 0x0000004010077836 */ /* 0x040fe20000000000 */
[C---:B0-----:R-:W-:Y:S01]  /*ea70*/  IADD3 R5, R16.reuse, 0x20, RZ ;  /* 0x0000002010057810 */ /* 0x041fe20007ffe0ff */
[----:B------:R-:W-:Y:S01]  /*ea80*/  BSSY B2, `(.L_x_610) ;  /* 0x000005f000027945 */ /* 0x000fe20003800000 */
[-C--:B-1----:R-:W-:Y:S02]  /*ea90*/  ISETP.GE.AND P0, PT, R16, R42.reuse, PT ;  /* 0x0000002a1000720c */ /* 0x082fe40003f06270 */
[-C--:B------:R-:W-:Y:S02]  /*eaa0*/  ISETP.GE.AND P1, PT, R5, R42.reuse, PT ;  /* 0x0000002a0500720c */ /* 0x080fe40003f26270 */
[----:B------:R-:W-:-:S09]  /*eab0*/  ISETP.GE.AND P2, PT, R7, R42, PT ;  /* 0x0000002a0700720c */ /* 0x000fd20003f46270 */
[----:B------:R-:W-:Y:S05]  /*eac0*/  @P0 BRA `(.L_x_611) ;  /* 0x0000000400680947 */ /* 0x000fea0003800000 */
[----:B------:R-:W-:Y:S01]  /*ead0*/  LEA.HI R6, R42, R191, RZ, 0x1d ;  /* 0x000000bf2a067211 */ /* 0x000fe200078fe8ff */
[----:B------:R-:W-:Y:S01]  /*eae0*/  IMAD.U32 R54, R37, 0x10000, RZ ;  /* 0x0001000025367824 */ /* 0x000fe200078e00ff */
[----:B------:R-:W-:Y:S01]  /*eaf0*/  LOP3.LUT R4, R176, 0x38, R16, 0xf8, !PT ;  /* 0x00000038b0047812 */ /* 0x000fe200078ef810 */
[----:B------:R-:W-:Y:S01]  /*eb00*/  IMAD.U32 R52, R32, 0x10000, RZ ;  /* 0x0001000020347824 */ /* 0x000fe200078e00ff */
[----:B------:R-:W-:Y:S01]  /*eb10*/  SHF.R.S32.HI R9, RZ, 0x1f, R6 ;  /* 0x0000001fff097819 */ /* 0x000fe20000011406 */
[----:B------:R-:W-:Y:S01]  /*eb20*/  IMAD.SHL.U32 R7, R6, 0x8, RZ ;  /* 0x0000000806077824 */ /* 0x000fe200078e00ff */
[-C--:B------:R-:W-:Y:S01]  /*eb30*/  LOP3.LUT R5, R4, R177.reuse, RZ, 0x3c, !PT ;  /* 0x000000b104057212 */ /* 0x080fe200078e3cff */
[----:B------:R-:W-:Y:S01]  /*eb40*/  IMAD.U32 R53, R38, 0x10000, RZ ;  /* 0x0001000026357824 */ /* 0x000fe200078e00ff */
[----:B------:R-:W-:Y:S02]  /*eb50*/  LEA.HI R9, R9, R6, RZ, 0x3 ;  /* 0x0000000609097211 */ /* 0x000fe400078f18ff */
[----:B------:R-:W-:Y:S01]  /*eb60*/  LOP3.LUT R4, R176, 0x38, R7, 0xf8, !PT ;  /* 0x00000038b0047812 */ /* 0x000fe200078ef807 */
[----:B------:R-:W-:Y:S01]  /*eb70*/  IMAD.IADD R5, R178, 0x1, R5 ;  /* 0x00000001b2057824 */ /* 0x000fe200078e0205 */
[----:B------:R-:W-:Y:S01]  /*eb80*/  LOP3.LUT R51, R37, 0xffff0000, RZ, 0xc0, !PT ;  /* 0xffff000025337812 */ /* 0x000fe200078ec0ff */
[----:B------:R-:W-:Y:S01]  /*eb90*/  IMAD.SHL.U32 R9, R9, 0x400, RZ ;  /* 0x0000040009097824 */ /* 0x000fe200078e00ff */
[----:B------:R-:W-:Y:S01]  /*eba0*/  LOP3.LUT R4, R4, R177, RZ, 0x3c, !PT ;  /* 0x000000b104047212 */ /* 0x000fe200078e3cff */
[----:B------:R-:W-:-:S03]  /*ebb0*/  IMAD R61, R5, 0x2, R2 ;  /* 0x00000002053d7824 */ /* 0x000fc600078e0202 */
[----:B------:R-:W-:-:S04]  /*ebc0*/  LOP3.LUT R9, R9, 0x7fffe000, RZ, 0xc0, !PT ;  /* 0x7fffe00009097812 */ /* 0x000fc800078ec0ff */
[----:B------:R-:W-:Y:S02]  /*ebd0*/  IADD3 R9, R4, R9, R178 ;  /* 0x0000000904097210 */ /* 0x000fe40007ffe0b2 */
[----:B------:R-:W0:Y:S03]  /*ebe0*/  LDS.128 R4, [R61+0xc400] ;  /* 0x00c400003d047984 */ /* 0x000e260000000c00 */
[----:B------:R-:W-:-:S05]  /*ebf0*/  IMAD R62, R9, 0x2, R2 ;  /* 0x00000002093e7824 */ /* 0x000fca00078e0202 */
[----:B------:R-:W1:Y:S01]  /*ec00*/  LDS.128 R8, [R62+0xc400] ;  /* 0x00c400003e087984 */ /* 0x000e620000000c00 */
[C---:B0-----:R-:W-:Y:S01]  /*ec10*/  IMAD.U32 R43, R4.reuse, 0x10000, RZ ;  /* 0x00010000042b7824 */ /* 0x041fe200078e00ff */
[----:B------:R-:W-:Y:S01]  /*ec20*/  LOP3.LUT R4, R4, 0xffff0000, RZ, 0xc0, !PT ;  /* 0xffff000004047812 */ /* 0x000fe200078ec0ff */
[C---:B------:R-:W-:Y:S01]  /*ec30*/  IMAD.U32 R45, R6.reuse, 0x10000, RZ ;  /* 0x00010000062d7824 */ /* 0x040fe200078e00ff */
[----:B------:R-:W-:Y:S01]  /*ec40*/  SHF.L.U32 R44, R5, 0x10, RZ ;  /* 0x00000010052c7819 */ /* 0x000fe200000006ff */
[----:B------:R-:W-:Y:S01]  /*ec50*/  IMAD.U32 R46, R7, 0x10000, RZ ;  /* 0x00010000072e7824 */ /* 0x000fe200078e00ff */
[----:B------:R-:W-:Y:S02]  /*ec60*/  LOP3.LUT R6, R6, 0xffff0000, RZ, 0xc0, !PT ;  /* 0xffff000006067812 */ /* 0x000fe400078ec0ff */
[----:B------:R-:W-:Y:S01]  /*ec70*/  LOP3.LUT R5, R5, 0xffff0000, RZ, 0xc0, !PT ;  /* 0xffff000005057812 */ /* 0x000fe200078ec0ff */
[C---:B-1----:R-:W-:Y:S01]  /*ec80*/  IMAD.U32 R47, R8.reuse, 0x10000, RZ ;  /* 0x00010000082f7824 */ /* 0x042fe200078e00ff */
[----:B------:R-:W-:Y:S01]  /*ec90*/  LOP3.LUT R8, R8, 0xffff0000, RZ, 0xc0, !PT ;  /* 0xffff000008087812 */ /* 0x000fe200078ec0ff */
[----:B------:R-:W-:Y:S01]  /*eca0*/  IMAD.U32 R48, R9, 0x10000, RZ ;  /* 0x0001000009307824 */ /* 0x000fe200078e00ff */
[----:B------:R-:W-:Y:S01]  /*ecb0*/  SHF.L.U32 R50, R11, 0x10, RZ ;  /* 0x000000100b327819 */ /* 0x000fe200000006ff */
[C---:B------:R-:W-:Y:S01]  /*ecc0*/  FMUL.FTZ R56, R47.reuse, R54 ;  /* 0x000000362f387220 */ /* 0x040fe20000410000 */
[-C--:B------:R-:W-:Y:S01]  /*ecd0*/  FMUL.FTZ R58, R47, R52.reuse ;  /* 0x000000342f3a7220 */ /* 0x080fe20000410000 */
[----:B------:R-:W-:Y:S01]  /*ece0*/  LOP3.LUT R47, R32, 0xffff0000, RZ, 0xc0, !PT ;  /* 0xffff0000202f7812 */ /* 0x000fe200078ec0ff */
[----:B------:R-:W-:Y:S01]  /*ecf0*/  FMUL.FTZ R55, R8, R51 ;  /* 0x0000003308377220 */ /* 0x000fe20000410000 */
[C---:B------:R-:W-:Y:S01]  /*ed00*/  FFMA.FTZ R56, R43.reuse, R52, -R56 ;  /* 0x000000342b387223 */ /* 0x040fe20000010838 */
[----:B------:R-:W-:Y:S01]  /*ed10*/  FFMA.FTZ R58, R43, R54, R58 ;  /* 0x000000362b3a7223 */ /* 0x000fe2000001003a */
[----:B------:R-:W-:-:S02]  /*ed20*/  IMAD.U32 R43, R33, 0x10000, RZ ;  /* 0x00010000212b7824 */ /* 0x000fc400078e00ff */
[-C--:B------:R-:W-:Y:S01]  /*ed30*/  FMUL.FTZ R57, R8, R47.reuse ;  /* 0x0000002f08397220 */ /* 0x080fe20000410000 */
[----:B------:R-:W-:Y:S01]  /*ed40*/  FFMA.FTZ R55, R4, R47, -R55 ;  /* 0x0000002f04377223 */ /* 0x000fe20000010837 */
[----:B------:R-:W-:Y:S01]  /*ed50*/  FMUL.FTZ R47, R48, R53 ;  /* 0x00000035302f7220 */ /* 0x000fe20000410000 */
[----:B------:R-:W-:Y:S02]  /*ed60*/  IMAD.U32 R49, R10, 0x10000, RZ ;  /* 0x000100000a317824 */ /* 0x000fe400078e00ff */
[----:B------:R-:W-:Y:S01]  /*ed70*/  FMUL.FTZ R52, R48, R43 ;  /* 0x0000002b30347220 */ /* 0x000fe20000410000 */
[----:B------:R-:W-:Y:S01]  /*ed80*/  FFMA.FTZ R57, R4, R51, R57 ;  /* 0x0000003304397223 */ /* 0x000fe20000010039 */
[----:B------:R-:W-:Y:S01]  /*ed90*/  LOP3.LUT R10, R10, 0xffff0000, RZ, 0xc0, !PT ;  /* 0xffff00000a0a7812 */ /* 0x000fe200078ec0ff */
[----:B------:R-:W-:Y:S01]  /*eda0*/  FFMA.FTZ R48, R44, R43, -R47 ;  /* 0x0000002b2c307223 */ /* 0x000fe2000001082f */
[C---:B------:R-:W-:Y:S01]  /*edb0*/  LOP3.LUT R51, R39.reuse, 0xffff0000, RZ, 0xc0, !PT ;  /* 0xffff000027337812 */ /* 0x040fe200078ec0ff */
[----:B------:R-:W-:Y:S01]  /*edc0*/  IMAD.U32 R8, R39, 0x10000, RZ ;  /* 0x0001000027087824 */ /* 0x000fe200078e00ff */
[C---:B------:R-:W-:Y:S01]  /*edd0*/  LOP3.LUT R43, R34.reuse, 0xffff0000, RZ, 0xc0, !PT ;  /* 0xffff0000222b7812 */ /* 0x040fe200078ec0ff */
[----:B------:R-:W-:-:S02]  /*ede0*/  IMAD.U32 R4, R34, 0x10000, RZ ;  /* 0x0001000022047824 */ /* 0x000fc400078e00ff */
[----:B------:R-:W-:Y:S01]  /*edf0*/  FFMA.FTZ R52, R44, R53, R52 ;  /* 0x000000352c347223 */ /* 0x000fe20000010034 */
[C---:B------:R-:W-:Y:S01]  /*ee00*/  FMUL.FTZ R59, R10.reuse, R51 ;  /* 0x000000330a3b7220 */ /* 0x040fe20000410000 */
[C---:B------:R-:W-:Y:S01]  /*ee10*/  FMUL.FTZ R44, R49.reuse, R8 ;  /* 0x00000008312c7220 */ /* 0x040fe20000410000 */
[-C--:B------:R-:W-:Y:S01]  /*ee20*/  FMUL.FTZ R54, R49, R4.reuse ;  /* 0x0000000431367220 */ /* 0x080fe20000410000 */
[----:B------:R-:W-:Y:S01]  /*ee30*/  FMUL.FTZ R10, R10, R43 ;  /* 0x0000002b0a0a7220 */ /* 0x000fe20000410000 */
[----:B------:R-:W-:Y:S02]  /*ee40*/  IMAD.U32 R49, R40, 0x10000, RZ ;  /* 0x0001000028317824 */ /* 0x000fe400078e00ff */
[----:B------:R-:W-:Y:S01]  /*ee50*/  FFMA.FTZ R53, R45, R4, -R44 ;  /* 0x000000042d357223 */ /* 0x000fe2000001082c */
[----:B------:R-:W-:Y:S02]  /*ee60*/  IMAD.U32 R47, R35, 0x10000, RZ ;  /* 0x00010000232f7824 */ /* 0x000fe400078e00ff */
[----:B------:R-:W-:Y:S01]  /*ee70*/  FFMA.FTZ R54, R45, R8, R54 ;  /* 0x000000082d367223 */ /* 0x000fe20000010036 */
[----:B------:R-:W-:Y:S01]  /*ee80*/  FFMA.FTZ R51, R6, R51, R10 ;  /* 0x0000003306337223 */ /* 0x000fe2000001000a */
[----:B------:R-:W-:Y:S01]  /*ee90*/  LOP3.LUT R9, R9, 0xffff0000, RZ, 0xc0, !PT ;  /* 0xffff000009097812 */ /* 0x000fe200078ec0ff */
[----:B------:R-:W-:Y:S01]  /*eea0*/  FMUL.FTZ R45, R50, R49 ;  /* 0x00000031322d7220 */ /* 0x000fe20000410000 */
[----:B------:R-:W-:Y:S01]  /*eeb0*/  LOP3.LUT R11, R11, 0xffff0000, RZ, 0xc0, !PT ;  /* 0xffff00000b0b7812 */ /* 0x000fe200078ec0ff */
[----:B------:R-:W-:Y:S01]  /*eec0*/  FFMA.FTZ R60, R6, R43, -R59 ;  /* 0x0000002b063c7223 */ /* 0x000fe2000001083b */
[----:B------:R-:W-:Y:S01]  /*eed0*/  LOP3.LUT R8, R38, 0xffff0000, RZ, 0xc0, !PT ;  /* 0xffff000026087812 */ /* 0x000fe200078ec0ff */
[-C--:B------:R-:W-:Y:S01]  /*eee0*/  FMUL.FTZ R43, R50, R47.reuse ;  /* 0x0000002f322b7220 */ /* 0x080fe20000410000 */
[----:B------:R-:W-:Y:S01]  /*eef0*/  LOP3.LUT R10, R40, 0xffff0000, RZ, 0xc0, !PT ;  /* 0xffff0000280a7812 */ /* 0x000fe200078ec0ff */
[C---:B------:R-:W-:Y:S01]  /*ef00*/  FFMA.FTZ R45, R46.reuse, R47, -R45 ;  /* 0x0000002f2e2d7223 */ /* 0x040fe2000001082d */
[----:B------:R-:W-:Y:S01]  /*ef10*/  LOP3.LUT R4, R33, 0xffff0000, RZ, 0xc0, !PT ;  /* 0xffff000021047812 */ /* 0x000fe200078ec0ff */
[----:B------:R-:W-:Y:S01]  /*ef20*/  FFMA.FTZ R46, R46, R49, R43 ;  /* 0x000000312e2e7223 */ /* 0x000fe2000001002b */
[----:B------:R-:W-:Y:S01]  /*ef30*/  LOP3.LUT R6, R35, 0xffff0000, RZ, 0xc0, !PT ;  /* 0xffff000023067812 */ /* 0x000fe200078ec0ff */
[----:B------:R-:W-:Y:S01]  /*ef40*/  FMUL.FTZ R44, R9, R8 ;  /* 0x00000008092c7220 */ /* 0x000fe20000410000 */
[----:B------:R-:W-:Y:S01]  /*ef50*/  LOP3.LUT R7, R7, 0xffff0000, RZ, 0xc0, !PT ;  /* 0xffff000007077812 */ /* 0x000fe200078ec0ff */
[----:B------:R-:W-:Y:S01]  /*ef60*/  FMUL.FTZ R50, R11, R10 ;  /* 0x0000000a0b327220 */ /* 0x000fe20000410000 */
        /* <DEDUP_REMOVED lines=9> */
[----:B------:R-:W-:Y:S02]  /*f000*/  F2FP.BF16.F32.PACK_AB R7, R50, R45 ;  /* 0x0000002d3207723e */ /* 0x000fe400000010ff */
[----:B------:R-:W-:Y:S02]  /*f010*/  F2FP.BF16.F32.PACK_AB R10, R51, R54 ;  /* 0x00000036330a723e */ /* 0x000fe400000010ff */
[----:B------:R-:W-:Y:S01]  /*f020*/  F2FP.BF16.F32.PACK_AB R8, R57, R58 ;  /* 0x0000003a3908723e */ /* 0x000fe200000010ff */
[----:B------:R0:W-:Y:S01]  /*f030*/  STS.128 [R61+0xc400], R4 ;  /* 0x00c400043d007388 */ /* 0x0001e20000000c00 */
[----:B------:R-:W-:-:S02]  /*f040*/  F2FP.BF16.F32.PACK_AB R9, R43, R52 ;  /* 0x000000342b09723e */ /* 0x000fc400000010ff */
[----:B------:R-:W-:-:S05]  /*f050*/  F2FP.BF16.F32.PACK_AB R11, R11, R46 ;  /* 0x0000002e0b0b723e */ /* 0x000fca00000010ff */
[----:B------:R0:W-:Y:S02]  /*f060*/  STS.128 [R62+0xc400], R8 ;  /* 0x00c400083e007388 */ /* 0x0001e40000000c00 */
.L_x_611:
[----:B------:R-:W-:Y:S05]  /*f070*/  BSYNC B2 ;  /* 0x0000000000027941 */ /* 0x000fea0003800000 */
.L_x_610:
[----:B------:R-:W-:Y:S04]  /*f080*/  BSSY B2, `(.L_x_612) ;  /* 0x0000058000027945 */ /* 0x000fe80003800000 */
[----:B------:R-:W-:Y:S05]  /*f090*/  @P1 BRA `(.L_x_613) ;  /* 0x0000000400581947 */ /* 0x000fea0003800000 */
[----:B0-----:R-:W-:Y:S01]  /*f0a0*/  LEA.HI R4, R42, R162, RZ, 0x1d ;  /* 0x000000a22a047211 */ /* 0x001fe200078fe8ff */
[----:B------:R-:W-:Y:S01]  /*f0b0*/  IMAD.U32 R53, R24, 0x10000, RZ ;  /* 0x0001000018357824 */ /* 0x000fe200078e00ff */
[----:B------:R-:W-:Y:S02]  /*f0c0*/  SHF.L.U32 R55, R28, 0x10, RZ ;  /* 0x000000101c377819 */ /* 0x000fe400000006ff */
[----:B------:R-:W-:Y:S01]  /*f0d0*/  SHF.R.S32.HI R7, RZ, 0x1f, R4 ;  /* 0x0000001fff077819 */ /* 0x000fe20000011404 */
[----:B------:R-:W-:Y:S01]  /*f0e0*/  IMAD.SHL.U32 R5, R4, 0x8, RZ ;  /* 0x0000000804057824 */ /* 0x000fe200078e00ff */
[----:B------:R-:W-:Y:S02]  /*f0f0*/  LOP3.LUT R57, R28, 0xffff0000, RZ, 0xc0, !PT ;  /* 0xffff00001c397812 */ /* 0x000fe400078ec0ff */
[----:B------:R-:W-:Y:S02]  /*f100*/  LEA.HI R7, R7, R4, RZ, 0x3 ;  /* 0x0000000407077211 */ /* 0x000fe400078f18ff */
[----:B------:R-:W-:-:S02]  /*f110*/  LOP3.LUT R4, R176, 0x38, R5, 0xf8, !PT ;  /* 0x00000038b0047812 */ /* 0x000fc400078ef805 */
[----:B------:R-:W-:Y:S02]  /*f120*/  SHF.L.U32 R7, R7, 0xa, RZ ;  /* 0x0000000a07077819 */ /* 0x000fe400000006ff */
[----:B------:R-:W-:Y:S02]  /*f130*/  LOP3.LUT R4, R4, R177, RZ, 0x3c, !PT ;  /* 0x000000b104047212 */ /* 0x000fe400078e3cff */
[----:B------:R-:W-:-:S04]  /*f140*/  LOP3.LUT R7, R7, 0x7fffe000, RZ, 0xc0, !PT ;  /* 0x7fffe00007077812 */ /* 0x000fc800078ec0ff */
[----:B------:R-:W-:Y:S02]  /*f150*/  IADD3 R9, R4, R7, R178 ;  /* 0x0000000704097210 */ /* 0x000fe40007ffe0b2 */
[----:B------:R-:W0:Y:S03]  /*f160*/  LDS.128 R4, [R222] ;  /* 0x00000000de047984 */ /* 0x000e260000000c00 */
[----:B------:R-:W-:-:S05]  /*f170*/  IMAD R43, R9, 0x2, R2 ;  /* 0x00000002092b7824 */ /* 0x000fca00078e0202 */
[----:B------:R-:W1:Y:S01]  /*f180*/  LDS.128 R8, [R43+0xc400] ;  /* 0x00c400002b087984 */ /* 0x000e620000000c00 */
[C---:B0-----:R-:W-:Y:S01]  /*f190*/  IMAD.U32 R44, R4.reuse, 0x10000, RZ ;  /* 0x00010000042c7824 */ /* 0x041fe200078e00ff */
[----:B------:R-:W-:Y:S01]  /*f1a0*/  LOP3.LUT R4, R4, 0xffff0000, RZ, 0xc0, !PT ;  /* 0xffff000004047812 */ /* 0x000fe200078ec0ff */
[C---:B------:R-:W-:Y:S01]  /*f1b0*/  IMAD.U32 R45, R5.reuse, 0x10000, RZ ;  /* 0x00010000052d7824 */ /* 0x040fe200078e00ff */
[----:B------:R-:W-:Y:S01]  /*f1c0*/  LOP3.LUT R5, R5, 0xffff0000, RZ, 0xc0, !PT ;  /* 0xffff000005057812 */ /* 0x000fe200078ec0ff */
[C---:B------:R-:W-:Y:S01]  /*f1d0*/  IMAD.U32 R46, R6.reuse, 0x10000, RZ ;  /* 0x00010000062e7824 */ /* 0x040fe200078e00ff */
[----:B------:R-:W-:Y:S01]  /*f1e0*/  LOP3.LUT R6, R6, 0xffff0000, RZ, 0xc0, !PT ;  /* 0xffff000006067812 */ /* 0x000fe200078ec0ff */
[C---:B------:R-:W-:Y:S01]  /*f1f0*/  IMAD.U32 R47, R7.reuse, 0x10000, RZ ;  /* 0x00010000072f7824 */ /* 0x040fe200078e00ff */
[----:B------:R-:W-:Y:S01]  /*f200*/  LOP3.LUT R7, R7, 0xffff0000, RZ, 0xc0, !PT ;  /* 0xffff000007077812 */ /* 0x000fe200078ec0ff */
[C---:B-1----:R-:W-:Y:S01]  /*f210*/  IMAD.U32 R48, R8.reuse, 0x10000, RZ ;  /* 0x0001000008307824 */ /* 0x042fe200078e00ff */
[----:B------:R-:W-:Y:S01]  /*f220*/  LOP3.LUT R8, R8, 0xffff0000, RZ, 0xc0, !PT ;  /* 0xffff000008087812 */ /* 0x000fe200078ec0ff */
[C---:B------:R-:W-:Y:S01]  /*f230*/  IMAD.U32 R49, R9.reuse, 0x10000, RZ ;  /* 0x0001000009317824 */ /* 0x040fe200078e00ff */
[----:B------:R-:W-:Y:S01]  /*f240*/  LOP3.LUT R9, R9, 0xffff0000, RZ, 0xc0, !PT ;  /* 0xffff000009097812 */ /* 0x000fe200078ec0ff */
[C---:B------:R-:W-:Y:S01]  /*f250*/  FMUL.FTZ R59, R48.reuse, R55 ;  /* 0x00000037303b7220 */ /* 0x040fe20000410000 */
[----:B------:R-:W-:Y:S01]  /*f260*/  FMUL.FTZ R61, R48, R53 ;  /* 0x00000035303d7220 */ /* 0x000fe20000410000 */
[----:B------:R-:W-:Y:S01]  /*f270*/  FMUL.FTZ R63, R8, R57 ;  /* 0x00000039083f7220 */ /* 0x000fe20000410000 */
[----:B------:R-:W-:-:S02]  /*f280*/  IMAD.U32 R48, R29, 0x10000, RZ ;  /* 0x000100001d307824 */ /* 0x000fc400078e00ff */
[----:B------:R-:W-:Y:S01]  /*f290*/  FFMA.FTZ R59, R44, R53, -R59 ;  /* 0x000000352c3b7223 */ /* 0x000fe2000001083b */
[----:B------:R-:W-:Y:S01]  /*f2a0*/  LOP3.LUT R53, R24, 0xffff0000, RZ, 0xc0, !PT ;  /* 0xffff000018357812 */ /* 0x000fe200078ec0ff */
[----:B------:R-:W-:Y:S01]  /*f2b0*/  FFMA.FTZ R61, R44, R55, R61 ;  /* 0x000000372c3d7223 */ /* 0x000fe2000001003d */
[----:B------:R-:W-:Y:S02]  /*f2c0*/  IMAD.U32 R44, R25, 0x10000, RZ ;  /* 0x00010000192c7824 */ /* 0x000fe400078e00ff */
[----:B------:R-:W-:Y:S02]  /*f2d0*/  IMAD.U32 R50, R10, 0x10000, RZ ;  /* 0x000100000a327824 */ /* 0x000fe400078e00ff */
[-C--:B------:R-:W-:Y:S01]  /*f2e0*/  FMUL.FTZ R55, R8, R53.reuse ;  /* 0x0000003508377220 */ /* 0x080fe20000410000 */
[----:B------:R-:W-:Y:S01]  /*f2f0*/  FFMA.FTZ R52, R4, R53, -R63 ;  /* 0x0000003504347223 */ /* 0x000fe2000001083f */
[----:B------:R-:W-:Y:S01]  /*f300*/  FMUL.FTZ R8, R49, R48 ;  /* 0x0000003031087220 */ /* 0x000fe20000410000 */
[----:B------:R-:W-:-:S02]  /*f310*/  IMAD.U32 R53, R30, 0x10000, RZ ;  /* 0x000100001e357824 */ /* 0x000fc400078e00ff */
[-C--:B------:R-:W-:Y:S01]  /*f320*/  FMUL.FTZ R63, R49, R44.reuse ;  /* 0x0000002c313f7220 */ /* 0x080fe20000410000 */
[----:B------:R-:W-:Y:S01]  /*f330*/  FFMA.FTZ R54, R4, R57, R55 ;  /* 0x0000003904367223 */ /* 0x000fe20000010037 */
[----:B------:R-:W-:Y:S01]  /*f340*/  LOP3.LUT R10, R10, 0xffff0000, RZ, 0xc0, !PT ;  /* 0xffff00000a0a7812 */ /* 0x000fe200078ec0ff */
[C---:B------:R-:W-:Y:S01]  /*f350*/  FFMA.FTZ R56, R45.reuse, R44, -R8 ;  /* 0x0000002c2d387223 */ /* 0x040fe20000010808 */
[----:B------:R-:W-:Y:S02]  /*f360*/  IMAD.U32 R49, R26, 0x10000, RZ ;  /* 0x000100001a317824 */ /* 0x000fe400078e00ff */
[----:B------:R-:W-:Y:S01]  /*f370*/  FFMA.FTZ R63, R45, R48, R63 ;  /* 0x000000302d3f7223 */ /* 0x000fe2000001003f */
[----:B------:R-:W-:Y:S01]  /*f380*/  FMUL.FTZ R57, R50, R53 ;  /* 0x0000003532397220 */ /* 0x000fe20000410000 */
[----:B------:R-:W-:Y:S01]  /*f390*/  LOP3.LUT R55, R30, 0xffff0000, RZ, 0xc0, !PT ;  /* 0xffff00001e377812 */ /* 0x000fe200078ec0ff */
[----:B------:R-:W-:Y:S01]  /*f3a0*/  IMAD.U32 R51, R11, 0x10000, RZ ;  /* 0x000100000b337824 */ /* 0x000fe200078e00ff */
[----:B------:R-:W-:Y:S01]  /*f3b0*/  LOP3.LUT R45, R26, 0xffff0000, RZ, 0xc0, !PT ;  /* 0xffff00001a2d7812 */ /* 0x000fe200078ec0ff */
[-C--:B------:R-:W-:Y:S01]  /*f3c0*/  FMUL.FTZ R65, R50, R49.reuse ;  /* 0x0000003132417220 */ /* 0x080fe20000410000 */
[----:B------:R-:W-:Y:S01]  /*f3d0*/  SHF.L.U32 R44, R31, 0x10, RZ ;  /* 0x000000101f2c7819 */ /* 0x000fe200000006ff */
[----:B------:R-:W-:Y:S01]  /*f3e0*/  FFMA.FTZ R57, R46, R49, -R57 ;  /* 0x000000312e397223 */ /* 0x000fe20000010839 */
[----:B------:R-:W-:Y:S01]  /*f3f0*/  FMUL.FTZ R49, R10, R55 ;  /* 0x000000370a317220 */ /* 0x000fe20000410000 */
[----:B------:R-:W-:-:S02]  /*f400*/  IMAD.U32 R4, R27, 0x10000, RZ ;  /* 0x000100001b047824 */ /* 0x000fc400078e00ff */
[----:B------:R-:W-:Y:S01]  /*f410*/  FMUL.FTZ R10, R10, R45 ;  /* 0x0000002d0a0a7220 */ /* 0x000fe20000410000 */
[----:B------:R-:W-:Y:S01]  /*f420*/  FMUL.FTZ R8, R51, R44 ;  /* 0x0000002c33087220 */ /* 0x000fe20000410000 */
[----:B------:R-:W-:Y:S01]  /*f430*/  FFMA.FTZ R65, R46, R53, R65 ;  /* 0x000000352e417223 */ /* 0x000fe20000010041 */
[C---:B------:R-:W-:Y:S01]  /*f440*/  FFMA.FTZ R46, R6.reuse, R45, -R49 ;  /* 0x0000002d062e7223 */ /* 0x040fe20000010831 */
[----:B------:R-:W-:Y:S01]  /*f450*/  FFMA.FTZ R48, R6, R55, R10 ;  /* 0x0000003706307223 */ /* 0x000fe2000001000a */
[-C--:B------:R-:W-:Y:S01]  /*f460*/  FFMA.FTZ R49, R47, R4.reuse, -R8 ;  /* 0x000000042f317223 */ /* 0x080fe20000010808 */
[----:B------:R-:W-:Y:S01]  /*f470*/  LOP3.LUT R11, R11, 0xffff0000, RZ, 0xc0, !PT ;  /* 0xffff00000b0b7812 */ /* 0x000fe200078ec0ff */
[----:B------:R-:W-:Y:S01]  /*f480*/  FMUL.FTZ R50, R51, R4 ;  /* 0x0000000433327220 */ /* 0x000fe20000410000 */
[----:B------:R-:W-:Y:S02]  /*f490*/  LOP3.LUT R8, R29, 0xffff0000, RZ, 0xc0, !PT ;  /* 0xffff00001d087812 */ /* 0x000fe400078ec0ff */
[----:B------:R-:W-:Y:S01]  /*f4a0*/  LOP3.LUT R10, R31, 0xffff0000, RZ, 0xc0, !PT ;  /* 0xffff00001f0a7812 */ /* 0x000fe200078ec0ff */
[----:B------:R-:W-:Y:S01]  /*f4b0*/  FFMA.FTZ R50, R47, R44, R50 ;  /* 0x0000002c2f327223 */ /* 0x000fe20000010032 */
[----:B------:R-:W-:Y:S01]  /*f4c0*/  LOP3.LUT R4, R25, 0xffff0000, RZ, 0xc0, !PT ;  /* 0xffff000019047812 */ /* 0x000fe200078ec0ff */
[----:B------:R-:W-:Y:S01]  /*f4d0*/  FMUL.FTZ R44, R9, R8 ;  /* 0x00000008092c7220 */ /* 0x000fe20000410000 */
[----:B------:R-:W-:Y:S01]  /*f4e0*/  LOP3.LUT R6, R27, 0xffff0000, RZ, 0xc0, !PT ;  /* 0xffff00001b067812 */ /* 0x000fe200078ec0ff */
[----:B------:R-:W-:-:S02]  /*f4f0*/  FMUL.FTZ R58, R11, R10 ;  /* 0x0000000a0b3a7220 */ /* 0x000fc40000410000 */
[-C--:B------:R-:W-:Y:S01]  /*f500*/  FMUL.FTZ R45, R9, R4.reuse ;  /* 0x00000004092d7220 */ /* 0x080fe20000410000 */
[----:B------:R-:W-:Y:S01]  /*f510*/  FFMA.FTZ R9, R5, R4, -R44 ;  /* 0x0000000405097223 */ /* 0x000fe2000001082c */
[-C--:B------:R-:W-:Y:S01]  /*f520*/  FMUL.FTZ R11, R11, R6.reuse ;  /* 0x000000060b0b7220 */ /* 0x080fe20000410000 */
[----:B------:R-:W-:Y:S01]  /*f530*/  FFMA.FTZ R58, R7, R6, -R58 ;  /* 0x00000006073a7223 */ /* 0x000fe2000001083a */
[----:B------:R-:W-:Y:S01]  /*f540*/  FFMA.FTZ R44, R5, R8, R45 ;  /* 0x00000008052c7223 */ /* 0x000fe2000001002d */
[----:B------:R-:W-:Y:S01]  /*f550*/  F2FP.BF16.F32.PACK_AB R6, R46, R57 ;  /* 0x000000392e06723e */ /* 0x000fe200000010ff */
[----:B------:R-:W-:Y:S01]  /*f560*/  FFMA.FTZ R11, R7, R10, R11 ;  /* 0x0000000a070b7223 */ /* 0x000fe2000001000b */
[----:B------:R-:W-:Y:S02]  /*f570*/  F2FP.BF16.F32.PACK_AB R4, R52, R59 ;  /* 0x0000003b3404723e */ /* 0x000fe400000010ff */
[----:B------:R-:W-:Y:S02]  /*f580*/  F2FP.BF16.F32.PACK_AB R5, R9, R56 ;  /* 0x000000380905723e */ /* 0x000fe400000010ff */
[----:B------:R-:W-:-:S02]  /*f590*/  F2FP.BF16.F32.PACK_AB R7, R58, R49 ;  /* 0x000000313a07723e */ /* 0x000fc400000010ff */
[----:B------:R-:W-:Y:S02]  /*f5a0*/  F2FP.BF16.F32.PACK_AB R10, R48, R65 ;  /* 0x00000041300a723e */ /* 0x000fe400000010ff */
[----:B------:R-:W-:Y:S01]  /*f5b0*/  F2FP.BF16.F32.PACK_AB R8, R54, R61 ;  /* 0x0000003d3608723e */ /* 0x000fe200000010ff */
[----:B------:R1:W-:Y:S01]  /*f5c0*/  STS.128 [R222], R4 ;  /* 0x00000004de007388 */ /* 0x0003e20000000c00 */
[----:B------:R-:W-:Y:S02]  /*f5d0*/  F2FP.BF16.F32.PACK_AB R9, R44, R63 ;  /* 0x0000003f2c09723e */ /* 0x000fe400000010ff */
[----:B------:R-:W-:-:S05]  /*f5e0*/  F2FP.BF16.F32.PACK_AB R11, R11, R50 ;  /* 0x000000320b0b723e */ /* 0x000fca00000010ff */
[----:B------:R1:W-:Y:S02]  /*f5f0*/  STS.128 [R43+0xc400], R8 ;  /* 0x00c400082b007388 */ /* 0x0003e40000000c00 */
.L_x_613:
[----:B------:R-:W-:Y:S05]  /*f600*/  BSYNC B2 ;  /* 0x0000000000027941 */ /* 0x000fea0003800000 */
.L_x_612:
[----:B------:R-:W-:Y:S05]  /*f610*/  @P2 BRA `(.L_x_609) ;  /* 0x0000000400582947 */ /* 0x000fea0003800000 */
[----:B------:R-:W-:Y:S01]  /*f620*/  LEA.HI R42, R42, R163, RZ, 0x1d ;  /* 0x000000a32a2a7211 */ /* 0x000fe200078fe8ff */
[C---:B------:R-:W-:Y:S01]  /*f630*/  IMAD.U32 R54, R14.reuse, 0x10000, RZ ;  /* 0x000100000e367824 */ /* 0x040fe200078e00ff */
[----:B------:R-:W-:Y:S01]  /*f640*/  LOP3.LUT R51, R14, 0xffff0000, RZ, 0xc0, !PT ;  /* 0xffff00000e337812 */ /* 0x000fe200078ec0ff */
[----:B------:R-:W-:Y:S01]  /*f650*/  IMAD.U32 R52, R0, 0x10000, RZ ;  /* 0x0001000000347824 */ /* 0x000fe200078e00ff */
[----:B01----:R-:W-:Y:S01]  /*f660*/  SHF.R.S32.HI R7, RZ, 0x1f, R42 ;  /* 0x0000001fff077819 */ /* 0x003fe2000001142a */
[----:B------:R-:W-:Y:S02]  /*f670*/  IMAD.SHL.U32 R5, R42, 0x8, RZ ;  /* 0x000000082a057824 */ /* 0x000fe400078e00ff */
[----:B------:R-:W-:Y:S01]  /*f680*/  IMAD.U32 R53, R15, 0x10000, RZ ;  /* 0x000100000f357824 */ /* 0x000fe200078e00ff */
[----:B------:R-:W-:Y:S02]  /*f690*/  LEA.HI R7, R7, R42, RZ, 0x3 ;  /* 0x0000002a07077211 */ /* 0x000fe400078f18ff */
[----:B------:R-:W-:-:S03]  /*f6a0*/  LOP3.LUT R4, R176, 0x38, R5, 0xf8, !PT ;  /* 0x00000038b0047812 */ /* 0x000fc600078ef805 */
[----:B------:R-:W-:Y:S01]  /*f6b0*/  IMAD.SHL.U32 R7, R7, 0x400, RZ ;  /* 0x0000040007077824 */ /* 0x000fe200078e00ff */
[----:B------:R-:W-:-:S04]  /*f6c0*/  LOP3.LUT R4, R4, R177, RZ, 0x3c, !PT ;  /* 0x000000b104047212 */ /* 0x000fc800078e3cff */
[----:B------:R-:W-:-:S04]  /*f6d0*/  LOP3.LUT R7, R7, 0x7fffe000, RZ, 0xc0, !PT ;  /* 0x7fffe00007077812 */ /* 0x000fc800078ec0ff */
[----:B------:R-:W-:Y:S02]  /*f6e0*/  IADD3 R9, R4, R7, R178 ;  /* 0x0000000704097210 */ /* 0x000fe40007ffe0b2 */
[----:B------:R-:W0:Y:S03]  /*f6f0*/  LDS.128 R4, [R220] ;  /* 0x00000000dc047984 */ /* 0x000e260000000c00 */
[----:B------:R-:W-:-:S05]  /*f700*/  IMAD R42, R9, 0x2, R2 ;  /* 0x00000002092a7824 */ /* 0x000fca00078e0202 */
[----:B------:R-:W1:Y:S01]  /*f710*/  LDS.128 R8, [R42+0xc400] ;  /* 0x00c400002a087984 */ /* 0x000e620000000c00 */
[C---:B0-----:R-:W-:Y:S01]  /*f720*/  IMAD.U32 R43, R4.reuse, 0x10000, RZ ;  /* 0x00010000042b7824 */ /* 0x041fe200078e00ff */
[----:B------:R-:W-:Y:S01]  /*f730*/  LOP3.LUT R4, R4, 0xffff0000, RZ, 0xc0, !PT ;  /* 0xffff000004047812 */ /* 0x000fe200078ec0ff */
[----:B------:R-:W-:Y:S01]  /*f740*/  IMAD.U32 R44, R5, 0x10000, RZ ;  /* 0x00010000052c7824 */ /* 0x000fe200078e00ff */
[----:B------:R-:W-:Y:S01]  /*f750*/  SHF.L.U32 R46, R7, 0x10, RZ ;  /* 0x00000010072e7819 */ /* 0x000fe200000006ff */
[C---:B------:R-:W-:Y:S01]  /*f760*/  IMAD.U32 R45, R6.reuse, 0x10000, RZ ;  /* 0x00010000062d7824 */ /* 0x040fe200078e00ff */
[----:B------:R-:W-:Y:S02]  /*f770*/  LOP3.LUT R6, R6, 0xffff0000, RZ, 0xc0, !PT ;  /* 0xffff000006067812 */ /* 0x000fe400078ec0ff */
[----:B------:R-:W-:Y:S01]  /*f780*/  LOP3.LUT R5, R5, 0xffff0000, RZ, 0xc0, !PT ;  /* 0xffff000005057812 */ /* 0x000fe200078ec0ff */
[C---:B-1----:R-:W-:Y:S01]  /*f790*/  IMAD.U32 R47, R8.reuse, 0x10000, RZ ;  /* 0x00010000082f7824 */ /* 0x042fe200078e00ff */
[----:B------:R-:W-:Y:S01]  /*f7a0*/  LOP3.LUT R8, R8, 0xffff0000, RZ, 0xc0, !PT ;  /* 0xffff000008087812 */ /* 0x000fe200078ec0ff */
[C---:B------:R-:W-:Y:S01]  /*f7b0*/  IMAD.U32 R48, R9.reuse, 0x10000, RZ ;  /* 0x0001000009307824 */ /* 0x040fe200078e00ff */
[----:B------:R-:W-:Y:S01]  /*f7c0*/  LOP3.LUT R9, R9, 0xffff0000, RZ, 0xc0, !PT ;  /* 0xffff000009097812 */ /* 0x000fe200078ec0ff */
[C---:B------:R-:W-:Y:S01]  /*f7d0*/  FMUL.FTZ R56, R47.reuse, R54 ;  /* 0x000000362f387220 */ /* 0x040fe20000410000 */
[-C--:B------:R-:W-:Y:S01]  /*f7e0*/  FMUL.FTZ R58, R47, R52.reuse ;  /* 0x000000342f3a7220 */ /* 0x080fe20000410000 */
[----:B------:R-:W-:Y:S01]  /*f7f0*/  LOP3.LUT R47, R0, 0xffff0000, RZ, 0xc0, !PT ;  /* 0xffff0000002f7812 */ /* 0x000fe200078ec0ff */
[C---:B------:R-:W-:Y:S01]  /*f800*/  FMUL.FTZ R55, R8.reuse, R51 ;  /* 0x0000003308377220 */ /* 0x040fe20000410000 */
[C---:B------:R-:W-:Y:S01]  /*f810*/  FFMA.FTZ R56, R43.reuse, R52, -R56 ;  /* 0x000000342b387223 */ /* 0x040fe20000010838 */
[----:B------:R-:W-:Y:S01]  /*f820*/  FFMA.FTZ R58, R43, R54, R58 ;  /* 0x000000362b3a7223 */ /* 0x000fe2000001003a */
[----:B------:R-:W-:Y:S01]  /*f830*/  SHF.L.U32 R43, R3, 0x10, RZ ;  /* 0x00000010032b7819 */ /* 0x000fe200000006ff */
[-C--:B------:R-:W-:Y:S01]  /*f840*/  FMUL.FTZ R57, R8, R47.reuse ;  /* 0x0000002f08397220 */ /* 0x080fe20000410000 */
[----:B------:R-:W-:Y:S01]  /*f850*/  FFMA.FTZ R55, R4, R47, -R55 ;  /* 0x0000002f04377223 */ /* 0x000fe20000010837 */
[----:B------:R-:W-:Y:S01]  /*f860*/  FMUL.FTZ R47, R48, R53 ;  /* 0x00000035302f7220 */ /* 0x000fe20000410000 */
[----:B------:R-:W-:-:S02]  /*f870*/  IMAD.U32 R49, R10, 0x10000, RZ ;  /* 0x000100000a317824 */ /* 0x000fc400078e00ff */
[----:B------:R-:W-:Y:S01]  /*f880*/  FMUL.FTZ R52, R48, R43 ;  /* 0x0000002b30347220 */ /* 0x000fe20000410000 */
[----:B------:R-:W-:Y:S01]  /*f890*/  FFMA.FTZ R57, R4, R51, R57 ;  /* 0x0000003304397223 */ /* 0x000fe20000010039 */
[----:B------:R-:W-:Y:S01]  /*f8a0*/  LOP3.LUT R10, R10, 0xffff0000, RZ, 0xc0, !PT ;  /* 0xffff00000a0a7812 */ /* 0x000fe200078ec0ff */
[----:B------:R-:W-:Y:S01]  /*f8b0*/  FFMA.FTZ R48, R44, R43, -R47 ;  /* 0x0000002b2c307223 */ /* 0x000fe2000001082f */
[C---:B------:R-:W-:Y:S01]  /*f8c0*/  LOP3.LUT R51, R20.reuse, 0xffff0000, RZ, 0xc0, !PT ;  /* 0xffff000014337812 */ /* 0x040fe200078ec0ff */
[----:B------:R-:W-:Y:S01]  /*f8d0*/  IMAD.U32 R8, R20, 0x10000, RZ ;  /* 0x0001000014087824 */ /* 0x000fe200078e00ff */
[C---:B------:R-:W-:Y:S01]  /*f8e0*/  LOP3.LUT R43, R12.reuse, 0xffff0000, RZ, 0xc0, !PT ;  /* 0xffff00000c2b7812 */ /* 0x040fe200078ec0ff */
[----:B------:R-:W-:Y:S02]  /*f8f0*/  IMAD.U32 R4, R12, 0x10000, RZ ;  /* 0x000100000c047824 */ /* 0x000fe400078e00ff */
[----:B------:R-:W-:Y:S01]  /*f900*/  FFMA.FTZ R52, R44, R53, R52 ;  /* 0x000000352c347223 */ /* 0x000fe20000010034 */
[C---:B------:R-:W-:Y:S01]  /*f910*/  FMUL.FTZ R59, R10.reuse, R51 ;  /* 0x000000330a3b7220 */ /* 0x040fe20000410000 */
[C---:B------:R-:W-:Y:S01]  /*f920*/  FMUL.FTZ R44, R49.reuse, R8 ;  /* 0x00000008312c7220 */ /* 0x040fe20000410000 */
[----:B------:R-:W-:Y:S01]  /*f930*/  FMUL.FTZ R54, R49, R4 ;  /* 0x0000000431367220 */ /* 0x000fe20000410000 */
[----:B------:R-:W-:Y:S01]  /*f940*/  FMUL.FTZ R10, R10, R43 ;  /* 0x0000002b0a0a7220 */ /* 0x000fe20000410000 */
[----:B------:R-:W-:-:S02]  /*f950*/  IMAD.U32 R50, R11, 0x10000, RZ ;  /* 0x000100000b327824 */ /* 0x000fc400078e00ff */
[----:B------:R-:W-:Y:S01]  /*f960*/  FFMA.FTZ R53, R45, R4, -R44 ;  /* 0x000000042d357223 */ /* 0x000fe2000001082c */
[----:B------:R-:W-:Y:S02]  /*f970*/  IMAD.U32 R49, R21, 0x10000, RZ ;  /* 0x0001000015317824 */ /* 0x000fe400078e00ff */
[----:B------:R-:W-:Y:S01]  /*f980*/  FFMA.FTZ R54, R45, R8, R54 ;  /* 0x000000082d367223 */ /* 0x000fe20000010036 */
[----:B------:R-:W-:Y:S02]  /*f990*/  IMAD.U32 R47, R13, 0x10000, RZ ;  /* 0x000100000d2f7824 */ /* 0x000fe400078e00ff */
[----:B------:R-:W-:Y:S01]  /*f9a0*/  FFMA.FTZ R51, R6, R51, R10 ;  /* 0x0000003306337223 */ /* 0x000fe2000001000a */
[----:B------:R-:W-:Y:S01]  /*f9b0*/  LOP3.LUT R11, R11, 0xffff0000, RZ, 0xc0, !PT ;  /* 0xffff00000b0b7812 */ /* 0x000fe200078ec0ff */
[----:B------:R-:W-:Y:S01]  /*f9c0*/  FMUL.FTZ R45, R50, R49 ;  /* 0x00000031322d7220 */ /* 0x000fe20000410000 */
        /* <DEDUP_REMOVED lines=23> */
[----:B------:R2:W-:Y:S01]  /*fb40*/  STS.128 [R220], R4 ;  /* 0x00000004dc007388 */ /* 0x0005e20000000c00 */
[----:B------:R-:W-:-:S02]  /*fb50*/  F2FP.BF16.F32.PACK_AB R9, R43, R52 ;  /* 0x000000342b09723e */ /* 0x000fc400000010ff */
[----:B------:R-:W-:-:S05]  /*fb60*/  F2FP.BF16.F32.PACK_AB R11, R11, R46 ;  /* 0x0000002e0b0b723e */ /* 0x000fca00000010ff */
[----:B------:R2:W-:Y:S02]  /*fb70*/  STS.128 [R42+0xc400], R8 ;  /* 0x00c400082a007388 */ /* 0x0005e40000000c00 */
.L_x_609:
[----:B------:R-:W-:Y:S05]  /*fb80*/  BSYNC B1 ;  /* 0x0000000000017941 */ /* 0x000fea0003800000 */
.L_x_608:
[----:B------:R-:W-:-:S13]  /*fb90*/  ISETP.GE.AND P0, PT, R224, R41, PT ;  /* 0x00000029e000720c */ /* 0x000fda0003f06270 */
[----:B------:R-:W-:Y:S05]  /*fba0*/  @P0 BRA `(.L_x_592) ;  /* 0x00000010003c0947 */ /* 0x000fea0003800000 */
[----:B------:R-:W3:Y:S01]  /*fbb0*/  LDC R41, c[0x0][0x3f4] ;  /* 0x0000fd00ff297b82 */ /* 0x000ee20000000800 */
[C---:B012---:R-:W-:Y:S01]  /*fbc0*/  VIADD R4, R16.reuse, 0x20 ;  /* 0x0000002010047836 */ /* 0x047fe20000000000 */
[----:B------:R-:W-:Y:S01]  /*fbd0*/  BSSY B1, `(.L_x_614) ;  /* 0x000005c000017945 */ /* 0x000fe20003800000 */
[C---:B------:R-:W-:Y:S01]  /*fbe0*/  VIADD R6, R16.reuse, 0x40 ;  /* 0x0000004010067836 */ /* 0x040fe20000000000 */
[-C--:B---3--:R-:W-:Y:S02]  /*fbf0*/  ISETP.GE.AND P0, PT, R16, R41.reuse, PT ;  /* 0x000000291000720c */ /* 0x088fe40003f06270 */
[-C--:B------:R-:W-:Y:S02]  /*fc00*/  ISETP.GE.AND P1, PT, R4, R41.reuse, PT ;  /* 0x000000290400720c */ /* 0x080fe40003f26270 */
[----:B------:R-:W-:-:S09]  /*fc10*/  ISETP.GE.AND P2, PT, R6, R41, PT ;  /* 0x000000290600720c */ /* 0x000fd20003f46270 */
[----:B------:R-:W-:Y:S05]  /*fc20*/  @P0 BRA `(.L_x_615) ;  /* 0x0000000400580947 */ /* 0x000fea0003800000 */
[----:B------:R-:W-:Y:S01]  /*fc30*/  LEA.HI R4, R41, R191, RZ, 0x1d ;  /* 0x000000bf29047211 */ /* 0x000fe200078fe8ff */
[----:B------:R-:W-:Y:S01]  /*fc40*/  IMAD.U32 R51, R32, 0x10000, RZ ;  /* 0x0001000020337824 */ /* 0x000fe200078e00ff */
[C---:B------:R-:W-:Y:S01]  /*fc50*/  SHF.L.U32 R53, R37.reuse, 0x10, RZ ;  /* 0x0000001025357819 */ /* 0x040fe200000006ff */
[----:B------:R-:W-:Y:S01]  /*fc60*/  IMAD.U32 R60, R38, 0x10000, RZ ;  /* 0x00010000263c7824 */ /* 0x000fe200078e00ff */
[----:B------:R-:W-:Y:S01]  /*fc70*/  SHF.R.S32.HI R5, RZ, 0x1f, R4 ;  /* 0x0000001fff057819 */ /* 0x000fe20000011404 */
[----:B------:R-:W-:Y:S01]  /*fc80*/  IMAD.SHL.U32 R6, R4, 0x8, RZ ;  /* 0x0000000804067824 */ /* 0x000fe200078e00ff */
[----:B------:R-:W-:Y:S01]  /*fc90*/  LOP3.LUT R58, R37, 0xffff0000, RZ, 0xc0, !PT ;  /* 0xffff0000253a7812 */ /* 0x000fe200078ec0ff */
[----:B------:R-:W-:Y:S01]  /*fca0*/  IMAD.U32 R56, R33, 0x10000, RZ ;  /* 0x0001000021387824 */ /* 0x000fe200078e00ff */
[----:B------:R-:W-:Y:S01]  /*fcb0*/  LEA.HI R5, R5, R4, RZ, 0x3 ;  /* 0x0000000405057211 */ /* 0x000fe200078f18ff */
[----:B------:R-:W-:Y:S01]  /*fcc0*/  IMAD.U32 R55, R39, 0x10000, RZ ;  /* 0x0001000027377824 */ /* 0x000fe200078e00ff */
[----:B------:R-:W-:-:S02]  /*fcd0*/  LOP3.LUT R4, R167, 0x38, R6, 0xf8, !PT ;  /* 0x00000038a7047812 */ /* 0x000fc400078ef806 */
[----:B------:R-:W-:Y:S02]  /*fce0*/  SHF.L.U32 R5, R5, 0xa, RZ ;  /* 0x0000000a05057819 */ /* 0x000fe400000006ff */
[----:B------:R-:W-:Y:S02]  /*fcf0*/  LOP3.LUT R4, R4, R223, RZ, 0x3c, !PT ;  /* 0x000000df04047212 */ /* 0x000fe400078e3cff */
[----:B------:R-:W-:Y:S02]  /*fd00*/  LOP3.LUT R5, R5, 0x7fffe000, RZ, 0xc0, !PT ;  /* 0x7fffe00005057812 */ /* 0x000fe400078ec0ff */
[----:B------:R-:W-:Y:S02]  /*fd10*/  LOP3.LUT R32, R32, 0xffff0000, RZ, 0xc0, !PT ;  /* 0xffff000020207812 */ /* 0x000fe400078ec0ff */
[----:B------:R-:W-:Y:S02]  /*fd20*/  IADD3 R9, R4, R5, R179 ;  /* 0x0000000504097210 */ /* 0x000fe40007ffe0b3 */
[----:B------:R-:W0:Y:S01]  /*fd30*/  LDS.128 R4, [R221] ;  /* 0x00000000dd047984 */ /* 0x000e220000000c00 */
[----:B------:R-:W-:-:S02]  /*fd40*/  LOP3.LUT R57, R40, 0xffff0000, RZ, 0xc0, !PT ;  /* 0xffff000028397812 */ /* 0x000fc400078ec0ff */
[----:B------:R-:W-:Y:S01]  /*fd50*/  IMAD R42, R9, 0x2, R2 ;  /* 0x00000002092a7824 */ /* 0x000fe200078e0202 */
[----:B------:R-:W-:-:S04]  /*fd60*/  LOP3.LUT R33, R33, 0xffff0000, RZ, 0xc0, !PT ;  /* 0xffff000021217812 */ /* 0x000fc800078ec0ff */
        /* <DEDUP_REMOVED lines=13> */
[-C--:B------:R-:W-:Y:S01]  /*fe40*/  FMUL.FTZ R52, R53, R47.reuse ;  /* 0x0000002f35347220 */ /* 0x080fe20000410000 */
[C---:B------:R-:W-:Y:S01]  /*fe50*/  FMUL.FTZ R54, R51.reuse, R47 ;  /* 0x0000002f33367220 */ /* 0x040fe20000410000 */
[----:B------:R-:W-:Y:S01]  /*fe60*/  FMUL.FTZ R47, R60, R48 ;  /* 0x000000303c2f7220 */ /* 0x000fe20000410000 */
[----:B------:R-:W-:Y:S01]  /*fe70*/  FMUL.FTZ R37, R58, R8 ;  /* 0x000000083a257220 */ /* 0x000fe20000410000 */
[-C--:B------:R-:W-:Y:S01]  /*fe80*/  FFMA.FTZ R52, R51, R43.reuse, -R52 ;  /* 0x0000002b33347223 */ /* 0x080fe20000010834 */
[----:B------:R-:W-:Y:S01]  /*fe90*/  FMUL.FTZ R51, R56, R48 ;  /* 0x0000003038337220 */ /* 0x000fe20000410000 */
[----:B------:R-:W-:Y:S01]  /*fea0*/  FFMA.FTZ R54, R53, R43, R54 ;  /* 0x0000002b35367223 */ /* 0x000fe20000010036 */
[----:B------:R-:W-:Y:S01]  /*feb0*/  FMUL.FTZ R43, R32, R8 ;  /* 0x00000008202b7220 */ /* 0x000fe20000410000 */
[----:B------:R-:W-:-:S02]  /*fec0*/  IMAD.U32 R49, R10, 0x10000, RZ ;  /* 0x000100000a317824 */ /* 0x000fc400078e00ff */
[-C--:B------:R-:W-:Y:S01]  /*fed0*/  FFMA.FTZ R47, R56, R44.reuse, -R47 ;  /* 0x0000002c382f7223 */ /* 0x080fe2000001082f */
[----:B------:R-:W-:Y:S02]  /*fee0*/  IMAD.U32 R53, R34, 0x10000, RZ ;  /* 0x0001000022357824 */ /* 0x000fe400078e00ff */
[----:B------:R-:W-:Y:S01]  /*fef0*/  FFMA.FTZ R51, R60, R44, R51 ;  /* 0x0000002c3c337223 */ /* 0x000fe20000010033 */
[----:B------:R-:W-:Y:S01]  /*ff00*/  LOP3.LUT R10, R10, 0xffff0000, RZ, 0xc0, !PT ;  /* 0xffff00000a0a7812 */ /* 0x000fe200078ec0ff */
[-C--:B------:R-:W-:Y:S01]  /*ff10*/  FFMA.FTZ R37, R32, R4.reuse, -R37 ;  /* 0x0000000420257223 */ /* 0x080fe20000010825 */
[----:B------:R-:W-:Y:S01]  /*ff20*/  LOP3.LUT R34, R34, 0xffff0000, RZ, 0xc0, !PT ;  /* 0xffff000022227812 */ /* 0x000fe200078ec0ff */
[----:B------:R-:W-:Y:S01]  /*ff30*/  FFMA.FTZ R43, R58, R4, R43 ;  /* 0x000000043a2b7223 */ /* 0x000fe2000001002b */
[----:B------:R-:W-:Y:S01]  /*ff40*/  LOP3.LUT R44, R39, 0xffff0000, RZ, 0xc0, !PT ;  /* 0xffff0000272c7812 */ /* 0x000fe200078ec0ff */
[-C--:B------:R-:W-:Y:S01]  /*ff50*/  FMUL.FTZ R4, R55, R49.reuse ;  /* 0x0000003137047220 */ /* 0x080fe20000410000 */
[----:B------:R-:W-:Y:S01]  /*ff60*/  FMUL.FTZ R32, R53, R49 ;  /* 0x0000003135207220 */ /* 0x000fe20000410000 */
[----:B------:R-:W-:Y:S01]  /*ff70*/  SHF.L.U32 R48, R40, 0x10, RZ ;  /* 0x0000001028307819 */ /* 0x000fe200000006ff */
[----:B------:R-:W-:-:S02]  /*ff80*/  IMAD.U32 R50, R11, 0x10000, RZ ;  /* 0x000100000b327824 */ /* 0x000fc400078e00ff */
[-C--:B------:R-:W-:Y:S01]  /*ff90*/  FMUL.FTZ R39, R44, R10.reuse ;  /* 0x0000000a2c277220 */ /* 0x080fe20000410000 */
[----:B------:R-:W-:Y:S01]  /*ffa0*/  FMUL.FTZ R49, R34, R10 ;  /* 0x0000000a22317220 */ /* 0x000fe20000410000 */
[-C--:B------:R-:W-:Y:S01]  /*ffb0*/  FFMA.FTZ R8, R53, R45.reuse, -R4 ;  /* 0x0000002d35087223 */ /* 0x080fe20000010804 */
[----:B------:R-:W-:Y:S01]  /*ffc0*/  FFMA.FTZ R10, R55, R45, R32 ;  /* 0x0000002d370a7223 */ /* 0x000fe20000010020 */
[----:B------:R-:W-:Y:S01]  /*ffd0*/  LOP3.LUT R11, R11, 0xffff0000, RZ, 0xc0, !PT ;  /* 0xffff00000b0b7812 */ /* 0x000fe200078ec0ff */
[C---:B------:R-:W-:Y:S02]  /*ffe0*/  IMAD.U32 R4, R35.reuse, 0x10000, RZ ;  /* 0x0001000023047824 */ /* 0x040fe400078e00ff */
[----:B------:R-:W-:Y:S01]  /*fff0*/  FMUL.FTZ R45, R48, R50 ;  /* 0x00000032302d7220 */ /* 0x000fe20000410000 */
[----:B------:R-:W-:Y:S01]  /*10000*/  LOP3.LUT R55, R38, 0xffff0000, RZ, 0xc0, !PT ;  /* 0xffff000026377812 */ /* 0x000fe200078ec0ff */
[----:B------:R-:W-:Y:S01]  /*10010*/  FFMA.FTZ R39, R34, R6, -R39 ;  /* 0x0000000622277223 */ /* 0x000fe20000010827 */
[----:B------:R-:W-:Y:S01]  /*10020*/  LOP3.LUT R35, R35, 0xffff0000, RZ, 0xc0, !PT ;  /* 0xffff000023237812 */ /* 0x000fe200078ec0ff */
[C---:B------:R-:W-:Y:S01]  /*10030*/  FMUL.FTZ R53, R4.reuse, R50 ;  /* 0x0000003204357220 */ /* 0x040fe20000410000 */
[----:B------:R-:W-:Y:S01]  /*10040*/  FFMA.FTZ R45, R4, R46, -R45 ;  /* 0x0000002e042d7223 */ /* 0x000fe2000001082d */
[----:B------:R-:W-:Y:S01]  /*10050*/  FFMA.FTZ R49, R44, R6, R49 ;  /* 0x000000062c317223 */ /* 0x000fe20000010031 */
[----:B------:R-:W-:Y:S01]  /*10060*/  FMUL.FTZ R4, R55, R9 ;  /* 0x0000000937047220 */ /* 0x000fe20000410000 */
[----:B------:R-:W-:Y:S01]  /*10070*/  FMUL.FTZ R38, R57, R11 ;  /* 0x0000000b39267220 */ /* 0x000fe20000410000 */
[----:B------:R-:W-:Y:S01]  /*10080*/  FMUL.FTZ R6, R33, R9 ;  /* 0x0000000921067220 */ /* 0x000fe20000410000 */
[----:B------:R-:W-:Y:S01]  /*10090*/  FMUL.FTZ R40, R35, R11 ;  /* 0x0000000b23287220 */ /* 0x000fe20000410000 */
[----:B------:R-:W-:Y:S01]  /*100a0*/  FFMA.FTZ R32, R33, R5, -R4 ;  /* 0x0000000521207223 */ /* 0x000fe20000010804 */
        /* <DEDUP_REMOVED lines=14> */
.L_x_615:
[----:B------:R-:W-:Y:S05]  /*10190*/  BSYNC B1 ;  /* 0x0000000000017941 */ /* 0x000fea0003800000 */
.L_x_614:
[----:B------:R-:W-:Y:S04]  /*101a0*/  BSSY B1, `(.L_x_616) ;  /* 0x0000058000017945 */ /* 0x000fe80003800000 */
[----:B------:R-:W-:Y:S05]  /*101b0*/  @P1 BRA `(.L_x_617) ;  /* 0x0000000400581947 */ /* 0x000fea0003800000 */
[----:B0-----:R-:W-:Y:S01]  /*101c0*/  LEA.HI R4, R41, R162, RZ, 0x1d ;  /* 0x000000a229047211 */ /* 0x001fe200078fe8ff */
[C---:B------:R-:W-:Y:S01]  /*101d0*/  IMAD.U32 R45, R28.reuse, 0x10000, RZ ;  /* 0x000100001c2d7824 */ /* 0x040fe200078e00ff */
[----:B------:R-:W-:Y:S01]  /*101e0*/  LOP3.LUT R46, R28, 0xffff0000, RZ, 0xc0, !PT ;  /* 0xffff00001c2e7812 */ /* 0x000fe200078ec0ff */
[----:B------:R-:W-:Y:S01]  /*101f0*/  IMAD.U32 R43, R24, 0x10000, RZ ;  /* 0x00010000182b7824 */ /* 0x000fe200078e00ff */
[----:B------:R-:W-:Y:S01]  /*10200*/  SHF.R.S32.HI R5, RZ, 0x1f, R4 ;  /* 0x0000001fff057819 */ /* 0x000fe20000011404 */
[----:B------:R-:W-:Y:S01]  /*10210*/  IMAD.SHL.U32 R6, R4, 0x8, RZ ;  /* 0x0000000804067824 */ /* 0x000fe200078e00ff */
[----:B------:R-:W-:Y:S01]  /*10220*/  LOP3.LUT R24, R24, 0xffff0000, RZ, 0xc0, !PT ;  /* 0xffff000018187812 */ /* 0x000fe200078ec0ff */
[----:B------:R-:W-:Y:S01]  /*10230*/  IMAD.U32 R53, R30, 0x10000, RZ ;  /* 0x000100001e357824 */ /* 0x000fe200078e00ff */
[----:B------:R-:W-:Y:S01]  /*10240*/  LEA.HI R5, R5, R4, RZ, 0x3 ;  /* 0x0000000405057211 */ /* 0x000fe200078f18ff */
[C---:B------:R-:W-:Y:S01]  /*10250*/  IMAD.U32 R47, R26.reuse, 0x10000, RZ ;  /* 0x000100001a2f7824 */ /* 0x040fe200078e00ff */
[----:B------:R-:W-:Y:S01]  /*10260*/  LOP3.LUT R4, R167, 0x38, R6, 0xf8, !PT ;  /* 0x00000038a7047812 */ /* 0x000fe200078ef806 */
[----:B------:R-:W-:Y:S01]  /*10270*/  IMAD.U32 R48, R29, 0x10000, RZ ;  /* 0x000100001d307824 */ /* 0x000fe200078e00ff */
[----:B------:R-:W-:Y:S01]  /*10280*/  LOP3.LUT R26, R26, 0xffff0000, RZ, 0xc0, !PT ;  /* 0xffff00001a1a7812 */ /* 0x000fe200078ec0ff */
[----:B------:R-:W-:Y:S01]  /*10290*/  IMAD.SHL.U32 R5, R5, 0x400, RZ ;  /* 0x0000040005057824 */ /* 0x000fe200078e00ff */
[----:B------:R-:W-:Y:S01]  /*102a0*/  LOP3.LUT R4, R4, R223, RZ, 0x3c, !PT ;  /* 0x000000df04047212 */ /* 0x000fe200078e3cff */
[----:B------:R-:W-:Y:S01]  /*102b0*/  IMAD.U32 R55, R31, 0x10000, RZ ;  /* 0x000100001f377824 */ /* 0x000fe200078e00ff */
[----:B------:R-:W-:Y:S01]  /*102c0*/  SHF.L.U32 R28, R25, 0x10, RZ ;  /* 0x00000010191c7819 */ /* 0x000fe200000006ff */
[----:B------:R-:W-:Y:S01]  /*102d0*/  IMAD.U32 R51, R27, 0x10000, RZ ;  /* 0x000100001b337824 */ /* 0x000fe200078e00ff */
[----:B------:R-:W-:-:S02]  /*102e0*/  LOP3.LUT R5, R5, 0x7fffe000, RZ, 0xc0, !PT ;  /* 0x7fffe00005057812 */ /* 0x000fc400078ec0ff */
[----:B------:R-:W-:Y:S02]  /*102f0*/  LOP3.LUT R30, R30, 0xffff0000, RZ, 0xc0, !PT ;  /* 0xffff00001e1e7812 */ /* 0x000fe400078ec0ff */
[----:B------:R-:W-:Y:S02]  /*10300*/  IADD3 R9, R4, R5, R179 ;  /* 0x0000000504097210 */ /* 0x000fe40007ffe0b3 */
[----:B------:R-:W0:Y:S01]  /*10310*/  LDS.128 R4, [R219] ;  /* 0x00000000db047984 */ /* 0x000e220000000c00 */
[----:B------:R-:W-:Y:S02]  /*10320*/  LOP3.LUT R29, R29, 0xffff0000, RZ, 0xc0, !PT ;  /* 0xffff00001d1d7812 */ /* 0x000fe400078ec0ff */
[----:B------:R-:W-:Y:S01]  /*10330*/  IMAD R32, R9, 0x2, R2 ;  /* 0x0000000209207824 */ /* 0x000fe200078e0202 */
[----:B------:R-:W-:Y:S02]  /*10340*/  LOP3.LUT R31, R31, 0xffff0000, RZ, 0xc0, !PT ;  /* 0xffff00001f1f7812 */ /* 0x000fe400078ec0ff */
[----:B------:R-:W-:-:S02]  /*10350*/  LOP3.LUT R25, R25, 0xffff0000, RZ, 0xc0, !PT ;  /* 0xffff000019197812 */ /* 0x000fc400078ec0ff */
[----:B------:R-:W1:Y:S01]  /*10360*/  LDS.128 R8, [R32+0xc400] ;  /* 0x00c4000020087984 */ /* 0x000e620000000c00 */
[----:B------:R-:W-:Y:S01]  /*10370*/  LOP3.LUT R27, R27, 0xffff0000, RZ, 0xc0, !PT ;  /* 0xffff00001b1b7812 */ /* 0x000fe200078ec0ff */
[C---:B0-----:R-:W-:Y:S01]  /*10380*/  IMAD.U32 R33, R4.reuse, 0x10000, RZ ;  /* 0x0001000004217824 */ /* 0x041fe200078e00ff */
[----:B------:R-:W-:Y:S01]  /*10390*/  LOP3.LUT R4, R4, 0xffff0000, RZ, 0xc0, !PT ;  /* 0xffff000004047812 */ /* 0x000fe200078ec0ff */
[C---:B------:R-:W-:Y:S01]  /*103a0*/  IMAD.U32 R35, R6.reuse, 0x10000, RZ ;  /* 0x0001000006237824 */ /* 0x040fe200078e00ff */
[----:B------:R-:W-:Y:S01]  /*103b0*/  LOP3.LUT R6, R6, 0xffff0000, RZ, 0xc0, !PT ;  /* 0xffff000006067812 */ /* 0x000fe200078ec0ff */
[----:B------:R-:W-:Y:S01]  /*103c0*/  IMAD.U32 R34, R5, 0x10000, RZ ;  /* 0x0001000005227824 */ /* 0x000fe200078e00ff */
[----:B------:R-:W-:Y:S02]  /*103d0*/  SHF.L.U32 R37, R7, 0x10, RZ ;  /* 0x0000001007257819 */ /* 0x000fe400000006ff */
[----:B------:R-:W-:Y:S01]  /*103e0*/  LOP3.LUT R5, R5, 0xffff0000, RZ, 0xc0, !PT ;  /* 0xffff000005057812 */ /* 0x000fe200078ec0ff */
[C---:B-1----:R-:W-:Y:S01]  /*103f0*/  IMAD.U32 R38, R8.reuse, 0x10000, RZ ;  /* 0x0001000008267824 */ /* 0x042fe200078e00ff */
[----:B------:R-:W-:Y:S01]  /*10400*/  LOP3.LUT R8, R8, 0xffff0000, RZ, 0xc0, !PT ;  /* 0xffff000008087812 */ /* 0x000fe200078ec0ff */
[C---:B------:R-:W-:Y:S01]  /*10410*/  IMAD.U32 R40, R10.reuse, 0x10000, RZ ;  /* 0x000100000a287824 */ /* 0x040fe200078e00ff */
[----:B------:R-:W-:Y:S01]  /*10420*/  LOP3.LUT R10, R10, 0xffff0000, RZ, 0xc0, !PT ;  /* 0xffff00000a0a7812 */ /* 0x000fe200078ec0ff */
[-C--:B------:R-:W-:Y:S01]  /*10430*/  FMUL.FTZ R44, R45, R38.reuse ;  /* 0x000000262d2c7220 */ /* 0x080fe20000410000 */
[----:B------:R-:W-:Y:S01]  /*10440*/  FMUL.FTZ R38, R43, R38 ;  /* 0x000000262b267220 */ /* 0x000fe20000410000 */
[C---:B------:R-:W-:Y:S01]  /*10450*/  IMAD.U32 R39, R9.reuse, 0x10000, RZ ;  /* 0x0001000009277824 */ /* 0x040fe200078e00ff */
[----:B------:R-:W-:Y:S01]  /*10460*/  LOP3.LUT R9, R9, 0xffff0000, RZ, 0xc0, !PT ;  /* 0xffff000009097812 */ /* 0x000fe200078ec0ff */
[-C--:B------:R-:W-:Y:S01]  /*10470*/  FFMA.FTZ R44, R43, R33.reuse, -R44 ;  /* 0x000000212b2c7223 */ /* 0x080fe2000001082c */
[----:B------:R-:W-:Y:S01]  /*10480*/  FFMA.FTZ R38, R45, R33, R38 ;  /* 0x000000212d267223 */ /* 0x000fe20000010026 */
[-C--:B------:R-:W-:Y:S01]  /*10490*/  FMUL.FTZ R43, R46, R8.reuse ;  /* 0x000000082e2b7220 */ /* 0x080fe20000410000 */
[----:B------:R-:W-:Y:S01]  /*104a0*/  FMUL.FTZ R33, R24, R8 ;  /* 0x0000000818217220 */ /* 0x000fe20000410000 */
[----:B------:R-:W-:-:S02]  /*104b0*/  IMAD.U32 R42, R11, 0x10000, RZ ;  /* 0x000100000b2a7824 */ /* 0x000fc400078e00ff */
[----:B------:R-:W-:Y:S01]  /*104c0*/  FMUL.FTZ R45, R48, R39 ;  /* 0x00000027302d7220 */ /* 0x000fe20000410000 */
[-C--:B------:R-:W-:Y:S01]  /*104d0*/  FFMA.FTZ R43, R24, R4.reuse, -R43 ;  /* 0x00000004182b7223 */ /* 0x080fe2000001082b */
[----:B------:R-:W-:Y:S01]  /*104e0*/  FFMA.FTZ R33, R46, R4, R33 ;  /* 0x000000042e217223 */ /* 0x000fe20000010021 */
[-C--:B------:R-:W-:Y:S01]  /*104f0*/  FMUL.FTZ R4, R53, R40.reuse ;  /* 0x0000002835047220 */ /* 0x080fe20000410000 */
[----:B------:R-:W-:Y:S01]  /*10500*/  LOP3.LUT R11, R11, 0xffff0000, RZ, 0xc0, !PT ;  /* 0xffff00000b0b7812 */ /* 0x000fe200078ec0ff */
[C---:B------:R-:W-:Y:S01]  /*10510*/  FMUL.FTZ R40, R47.reuse, R40 ;  /* 0x000000282f287220 */ /* 0x040fe20000410000 */
[----:B------:R-:W-:Y:S01]  /*10520*/  FMUL.FTZ R49, R26, R10 ;  /* 0x0000000a1a317220 */ /* 0x000fe20000410000 */
[----:B------:R-:W-:Y:S01]  /*10530*/  FFMA.FTZ R8, R47, R35, -R4 ;  /* 0x000000232f087223 */ /* 0x000fe20000010804 */
[----:B------:R-:W-:Y:S01]  /*10540*/  FMUL.FTZ R4, R55, R42 ;  /* 0x0000002a37047220 */ /* 0x000fe20000410000 */
[----:B------:R-:W-:Y:S01]  /*10550*/  FMUL.FTZ R39, R28, R39 ;  /* 0x000000271c277220 */ /* 0x000fe20000410000 */
[----:B------:R-:W-:Y:S01]  /*10560*/  FMUL.FTZ R47, R30, R10 ;  /* 0x0000000a1e2f7220 */ /* 0x000fe20000410000 */
[----:B------:R-:W-:Y:S01]  /*10570*/  FFMA.FTZ R45, R28, R34, -R45 ;  /* 0x000000221c2d7223 */ /* 0x000fe2000001082d */
[----:B------:R-:W-:Y:S01]  /*10580*/  LOP3.LUT R7, R7, 0xffff0000, RZ, 0xc0, !PT ;  /* 0xffff000007077812 */ /* 0x000fe200078ec0ff */
[----:B------:R-:W-:Y:S01]  /*10590*/  FFMA.FTZ R49, R30, R6, R49 ;  /* 0x000000061e317223 */ /* 0x000fe20000010031 */
[----:B------:R-:W-:Y:S01]  /*105a0*/  FFMA.FTZ R28, R51, R37, -R4 ;  /* 0x00000025331c7223 */ /* 0x000fe20000010804 */
[----:B------:R-:W-:Y:S01]  /*105b0*/  FFMA.FTZ R39, R48, R34, R39 ;  /* 0x0000002230277223 */ /* 0x000fe20000010027 */
[----:B------:R-:W-:Y:S01]  /*105c0*/  FFMA.FTZ R47, R26, R6, -R47 ;  /* 0x000000061a2f7223 */ /* 0x000fe2000001082f */
[----:B------:R-:W-:Y:S01]  /*105d0*/  FMUL.FTZ R4, R29, R9 ;  /* 0x000000091d047220 */ /* 0x000fe20000410000 */
        /* <DEDUP_REMOVED lines=20> */
.L_x_617:
[----:B------:R-:W-:Y:S05]  /*10720*/  BSYNC B1 ;  /* 0x0000000000017941 */ /* 0x000fea0003800000 */
.L_x_616:
[----:B------:R-:W-:Y:S05]  /*10730*/  @P2 BRA `(.L_x_592) ;  /* 0x0000000400582947 */ /* 0x000fea0003800000 */
[----:B------:R-:W-:Y:S01]  /*10740*/  LEA.HI R41, R41, R163, RZ, 0x1d ;  /* 0x000000a329297211 */ /* 0x000fe200078fe8ff */
[C---:B------:R-:W-:Y:S01]  /*10750*/  IMAD.U32 R35, R14.reuse, 0x10000, RZ ;  /* 0x000100000e237824 */ /* 0x040fe200078e00ff */
[----:B------:R-:W-:Y:S01]  /*10760*/  LOP3.LUT R40, R14, 0xffff0000, RZ, 0xc0, !PT ;  /* 0xffff00000e287812 */ /* 0x000fe200078ec0ff */
[C---:B------:R-:W-:Y:S01]  /*10770*/  IMAD.U32 R33, R0.reuse, 0x10000, RZ ;  /* 0x0001000000217824 */ /* 0x040fe200078e00ff */
[----:B01----:R-:W-:Y:S01]  /*10780*/  SHF.R.S32.HI R6, RZ, 0x1f, R41 ;  /* 0x0000001fff067819 */ /* 0x003fe20000011429 */
[----:B------:R-:W-:Y:S01]  /*10790*/  IMAD.SHL.U32 R4, R41, 0x8, RZ ;  /* 0x0000000829047824 */ /* 0x000fe200078e00ff */
[----:B------:R-:W-:Y:S01]  /*107a0*/  LOP3.LUT R0, R0, 0xffff0000, RZ, 0xc0, !PT ;  /* 0xffff000000007812 */ /* 0x000fe200078ec0ff */
[----:B------:R-:W-:Y:S01]  /*107b0*/  IMAD.U32 R42, R15, 0x10000, RZ ;  /* 0x000100000f2a7824 */ /* 0x000fe200078e00ff */
[----:B------:R-:W-:Y:S01]  /*107c0*/  LEA.HI R6, R6, R41, RZ, 0x3 ;  /* 0x0000002906067211 */ /* 0x000fe200078f18ff */
[----:B------:R-:W-:Y:S01]  /*107d0*/  IMAD.U32 R38, R3, 0x10000, RZ ;  /* 0x0001000003267824 */ /* 0x000fe200078e00ff */
[----:B------:R-:W-:Y:S01]  /*107e0*/  LOP3.LUT R4, R167, 0x38, R4, 0xf8, !PT ;  /* 0x00000038a7047812 */ /* 0x000fe200078ef804 */
[C---:B------:R-:W-:Y:S01]  /*107f0*/  IMAD.U32 R39, R20.reuse, 0x10000, RZ ;  /* 0x0001000014277824 */ /* 0x040fe200078e00ff */
[----:B------:R-:W-:Y:S01]  /*10800*/  LOP3.LUT R20, R20, 0xffff0000, RZ, 0xc0, !PT ;  /* 0xffff000014147812 */ /* 0x000fe200078ec0ff */
[----:B------:R-:W-:Y:S01]  /*10810*/  IMAD.SHL.U32 R6, R6, 0x400, RZ ;  /* 0x0000040006067824 */ /* 0x000fe200078e00ff */
[----:B------:R-:W-:Y:S01]  /*10820*/  LOP3.LUT R4, R4, R223, RZ, 0x3c, !PT ;  /* 0x000000df04047212 */ /* 0x000fe200078e3cff */
[C---:B------:R-:W-:Y:S01]  /*10830*/  IMAD.U32 R37, R12.reuse, 0x10000, RZ ;  /* 0x000100000c257824 */ /* 0x040fe200078e00ff */
[----:B------:R-:W-:-:S02]  /*10840*/  LOP3.LUT R12, R12, 0xffff0000, RZ, 0xc0, !PT ;  /* 0xffff00000c0c7812 */ /* 0x000fc400078ec0ff */
[----:B------:R-:W-:Y:S02]  /*10850*/  LOP3.LUT R6, R6, 0x7fffe000, RZ, 0xc0, !PT ;  /* 0x7fffe00006067812 */ /* 0x000fe400078ec0ff */
[----:B------:R-:W-:Y:S02]  /*10860*/  LOP3.LUT R15, R15, 0xffff0000, RZ, 0xc0, !PT ;  /* 0xffff00000f0f7812 */ /* 0x000fe400078ec0ff */
[----:B------:R-:W-:Y:S02]  /*10870*/  IADD3 R9, R4, R6, R179 ;  /* 0x0000000604097210 */ /* 0x000fe40007ffe0b3 */
[----:B------:R-:W0:Y:S01]  /*10880*/  LDS.128 R4, [R218] ;  /* 0x00000000da047984 */ /* 0x000e220000000c00 */
[----:B------:R-:W-:Y:S02]  /*10890*/  LOP3.LUT R3, R3, 0xffff0000, RZ, 0xc0, !PT ;  /* 0xffff000003037812 */ /* 0x000fe400078ec0ff */
[----:B------:R-:W-:-:S05]  /*108a0*/  IMAD R24, R9, 0x2, R2 ;  /* 0x0000000209187824 */ /* 0x000fca00078e0202 */
[----:B------:R-:W1:Y:S01]  /*108b0*/  LDS.128 R8, [R24+0xc400] ;  /* 0x00c4000018087984 */ /* 0x000e620000000c00 */
[C---:B0-----:R-:W-:Y:S01]  /*108c0*/  SHF.L.U32 R25, R4.reuse, 0x10, RZ ;  /* 0x0000001004197819 */ /* 0x041fe200000006ff */
[----:B------:R-:W-:Y:S01]  /*108d0*/  IMAD.U32 R26, R5, 0x10000, RZ ;  /* 0x00010000051a7824 */ /* 0x000fe200078e00ff */
[----:B------:R-:W-:Y:S01]  /*108e0*/  LOP3.LUT R4, R4, 0xffff0000, RZ, 0xc0, !PT ;  /* 0xffff000004047812 */ /* 0x000fe200078ec0ff */
[C---:B------:R-:W-:Y:S01]  /*108f0*/  IMAD.U32 R27, R6.reuse, 0x10000, RZ ;  /* 0x00010000061b7824 */ /* 0x040fe200078e00ff */
[----:B------:R-:W-:Y:S01]  /*10900*/  LOP3.LUT R6, R6, 0xffff0000, RZ, 0xc0, !PT ;  /* 0xffff000006067812 */ /* 0x000fe200078ec0ff */
[----:B------:R-:W-:Y:S01]  /*10910*/  IMAD.U32 R28, R7, 0x10000, RZ ;  /* 0x00010000071c7824 */ /* 0x000fe200078e00ff */
[----:B------:R-:W-:Y:S01]  /*10920*/  LOP3.LUT R5, R5, 0xffff0000, RZ, 0xc0, !PT ;  /* 0xffff000005057812 */ /* 0x000fe200078ec0ff */
[C---:B-1----:R-:W-:Y:S01]  /*10930*/  IMAD.U32 R29, R8.reuse, 0x10000, RZ ;  /* 0x00010000081d7824 */ /* 0x042fe200078e00ff */
[----:B------:R-:W-:Y:S01]  /*10940*/  LOP3.LUT R8, R8, 0xffff0000, RZ, 0xc0, !PT ;  /* 0xffff000008087812 */ /* 0x000fe200078ec0ff */
[----:B------:R-:W-:Y:S01]  /*10950*/  IMAD.U32 R30, R9, 0x10000, RZ ;  /* 0x00010000091e7824 */ /* 0x000fe200078e00ff */
[----:B------:R-:W-:Y:S01]  /*10960*/  SHF.L.U32 R31, R10, 0x10, RZ ;  /* 0x000000100a1f7819 */ /* 0x000fe200000006ff */
[-C--:B------:R-:W-:Y:S01]  /*10970*/  FMUL.FTZ R34, R35, R29.reuse ;  /* 0x0000001d23227220 */ /* 0x080fe20000410000 */
[C---:B------:R-:W-:Y:S01]  /*10980*/  FMUL.FTZ R14, R33.reuse, R29 ;  /* 0x0000001d210e7220 */ /* 0x040fe20000410000 */
[-C--:B------:R-:W-:Y:S01]  /*10990*/  FMUL.FTZ R29, R40, R8.reuse ;  /* 0x00000008281d7220 */ /* 0x080fe20000410000 */
[----:B------:R-:W-:Y:S01]  /*109a0*/  LOP3.LUT R10, R10, 0xffff0000, RZ, 0xc0, !PT ;  /* 0xffff00000a0a7812 */ /* 0x000fe200078ec0ff */
[-C--:B------:R-:W-:Y:S01]  /*109b0*/  FFMA.FTZ R34, R33, R25.reuse, -R34 ;  /* 0x0000001921227223 */ /* 0x080fe20000010822 */
[----:B------:R-:W-:Y:S01]  /*109c0*/  FFMA.FTZ R14, R35, R25, R14 ;  /* 0x00000019230e7223 */ /* 0x000fe2000001000e */
[C---:B------:R-:W-:Y:S01]  /*109d0*/  FMUL.FTZ R25, R0.reuse, R8 ;  /* 0x0000000800197220 */ /* 0x040fe20000410000 */
[----:B------:R-:W-:Y:S01]  /*109e0*/  FFMA.FTZ R29, R0, R4, -R29 ;  /* 0x00000004001d7223 */ /* 0x000fe2000001081d */
[-C--:B------:R-:W-:Y:S01]  /*109f0*/  FMUL.FTZ R33, R42, R30.reuse ;  /* 0x0000001e2a217220 */ /* 0x080fe20000410000 */
[----:B------:R-:W-:Y:S01]  /*10a00*/  FMUL.FTZ R35, R38, R30 ;  /* 0x0000001e26237220 */ /* 0x000fe20000410000 */
[-C--:B------:R-:W-:Y:S01]  /*10a10*/  FMUL.FTZ R0, R39, R31.reuse ;  /* 0x0000001f27007220 */ /* 0x080fe20000410000 */
[----:B------:R-:W-:Y:S01]  /*10a20*/  FFMA.FTZ R25, R40, R4, R25 ;  /* 0x0000000428197223 */ /* 0x000fe20000010019 */
[-C--:B------:R-:W-:Y:S01]  /*10a30*/  FFMA.FTZ R33, R38, R26.reuse, -R33 ;  /* 0x0000001a26217223 */ /* 0x080fe20000010821 */
[----:B------:R-:W-:Y:S01]  /*10a40*/  FFMA.FTZ R35, R42, R26, R35 ;  /* 0x0000001a2a237223 */ /* 0x000fe20000010023 */
[----:B------:R-:W-:Y:S01]  /*10a50*/  FMUL.FTZ R4, R37, R31 ;  /* 0x0000001f25047220 */ /* 0x000fe20000410000 */
[----:B------:R-:W-:-:S02]  /*10a60*/  IMAD.U32 R32, R11, 0x10000, RZ ;  /* 0x000100000b207824 */ /* 0x000fc400078e00ff */
[-C--:B------:R-:W-:Y:S01]  /*10a70*/  FFMA.FTZ R8, R37, R27.reuse, -R0 ;  /* 0x0000001b25087223 */ /* 0x080fe20000010800 */
[----:B------:R-:W-:Y:S02]  /*10a80*/  IMAD.U32 R26, R21, 0x10000, RZ ;  /* 0x00010000151a7824 */ /* 0x000fe400078e00ff */
[-C--:B------:R-:W-:Y:S01]  /*10a90*/  FMUL.FTZ R31, R20, R10.reuse ;  /* 0x0000000a141f7220 */ /* 0x080fe20000410000 */
[----:B------:R-:W-:Y:S02]  /*10aa0*/  IMAD.U32 R0, R13, 0x10000, RZ ;  /* 0x000100000d007824 */ /* 0x000fe400078e00ff */
[----:B------:R-:W-:Y:S01]  /*10ab0*/  FMUL.FTZ R37, R12, R10 ;  /* 0x0000000a0c257220 */ /* 0x000fe20000410000 */
[----:B------:R-:W-:Y:S01]  /*10ac0*/  FFMA.FTZ R10, R39, R27, R4 ;  /* 0x0000001b270a7223 */ /* 0x000fe20000010004 */
[----:B------:R-:W-:Y:S01]  /*10ad0*/  LOP3.LUT R9, R9, 0xffff0000, RZ, 0xc0, !PT ;  /* 0xffff000009097812 */ /* 0x000fe200078ec0ff */
[-C--:B------:R-:W-:Y:S01]  /*10ae0*/  FMUL.FTZ R27, R26, R32.reuse ;  /* 0x000000201a1b7220 */ /* 0x080fe20000410000 */
[----:B------:R-:W-:Y:S01]  /*10af0*/  LOP3.LUT R11, R11, 0xffff0000, RZ, 0xc0, !PT ;  /* 0xffff00000b0b7812 */ /* 0x000fe200078ec0ff */
[----:B------:R-:W-:Y:S01]  /*10b00*/  FMUL.FTZ R39, R0, R32 ;  /* 0x0000002000277220 */ /* 0x000fe20000410000 */
[----:B------:R-:W-:Y:S01]  /*10b10*/  LOP3.LUT R21, R21, 0xffff0000, RZ, 0xc0, !PT ;  /* 0xffff000015157812 */ /* 0x000fe200078ec0ff */
[-C--:B------:R-:W-:Y:S01]  /*10b20*/  FFMA.FTZ R31, R12, R6.reuse, -R31 ;  /* 0x000000060c1f7223 */ /* 0x080fe2000001081f */
[----:B------:R-:W-:Y:S01]  /*10b30*/  LOP3.LUT R13, R13, 0xffff0000, RZ, 0xc0, !PT ;  /* 0xffff00000d0d7812 */ /* 0x000fe200078ec0ff */
[----:B------:R-:W-:Y:S01]  /*10b40*/  FFMA.FTZ R37, R20, R6, R37 ;  /* 0x0000000614257223 */ /* 0x000fe20000010025 */
[----:B------:R-:W-:Y:S01]  /*10b50*/  LOP3.LUT R7, R7, 0xffff0000, RZ, 0xc0, !PT ;  /* 0xffff000007077812 */ /* 0x000fe200078ec0ff */
[-C--:B------:R-:W-:Y:S01]  /*10b60*/  FFMA.FTZ R27, R0, R28.reuse, -R27 ;  /* 0x0000001c001b7223 */ /* 0x080fe2000001081b */
        /* <DEDUP_REMOVED lines=19> */
.L_x_592:
[----:B------:R-:W-:Y:S05]  /*10ca0*/  BSYNC B0 ;  /* 0x0000000000007941 */ /* 0x000fea0003800000 */
.L_x_573:
[----:B------:R-:W-:Y:S01]  /*10cb0*/  @!PT LDS RZ, [RZ] ;  /* 0x00000000fffff984 */ /* 0x000fe20000000800 */
[----:B------:R-:W-:Y:S01]  /*10cc0*/  @!PT LDS RZ, [RZ] ;  /* 0x00000000fffff984 */ /* 0x000fe20000000800 */
[----:B------:R-:W-:Y:S01]  /*10cd0*/  @!PT LDS RZ, [RZ] ;  /* 0x00000000fffff984 */ /* 0x000fe20000000800 */
[----:B------:R-:W-:Y:S01]  /*10ce0*/  @!PT LDS RZ, [RZ] ;  /* 0x00000000fffff984 */ /* 0x000fe20000000800 */
[----:B------:R5:W-:Y:S06]  /*10cf0*/  MEMBAR.ALL.CTA ;  /* 0x0000000000007992 */ /* 0x000bec0000008000 */
[----:B-----5:R-:W5:Y:S01]  /*10d00*/  FENCE.VIEW.ASYNC.S ;  /* 0x00000000000073c6 */ /* 0x020f620000000000 */
[----:B------:R-:W-:Y:S05]  /*10d10*/  WARPSYNC.ALL ;  /* 0x0000000000007948 */ /* 0x000fea0003800000 */
[----:B-----5:R-:W-:Y:S06]  /*10d20*/  BAR.SYNC.DEFER_BLOCKING 0xd, 0x100 ;  /* 0x0344000000007b1d */ /* 0x020fec0000010000 */
.L_x_571:
[----:B------:R-:W2:Y:S02]  /*10d30*/  LDL R0, [R1+0x30] ;  /* 0x0000300001007983 */ /* 0x000ea40000100800 */
[----:B--2---:R-:W-:-:S13]  /*10d40*/  R2UR UR4, R0 ;  /* 0x00000000000472ca */ /* 0x004fda00000e0000 */
[----:B------:R-:W-:-:S04]  /*10d50*/  MOV R0, UR4 ;  /* 0x0000000400007c02 */ /* 0x000fc80008000f00 */
[----:B------:R-:W-:-:S13]  /*10d60*/  ISETP.NE.AND P0, PT, R0, 0x3, PT ;  /* 0x000000030000780c */ /* 0x000fda0003f05270 */
[----:B------:R-:W-:Y:S05]  /*10d70*/  @!P0 BRA `(.L_x_618) ;  /* 0x0000000000048947 */ /* 0x000fea0003800000 */
[----:B------:R-:W-:Y:S01]  /*10d80*/  BPT.TRAP 0x1 ;  /* 0x000000040000795c */ /* 0x000fe20000300000 */
.L_x_618:
[----:B------:R-:W-:Y:S01]  /*10d90*/  IMAD R0, R173, 0x8, R2 ;  /* 0x00000008ad007824 */ /* 0x000fe200078e0202 */
[----:B01----:R-:W-:-:S04]  /*10da0*/  SHF.L.U32 R3, R180, 0x1f, RZ ;  /* 0x0000001fb4037819 */ /* 0x003fc800000006ff */
[----:B------:R0:W1:Y:S01]  /*10db0*/  SYNCS.PHASECHK.TRANS64.TRYWAIT P1, [R0+URZ+0x2a830], R3 ;  /* 0x02a83003000075a7 */ /* 0x000062000802017f */
[----:B------:R-:W-:Y:S05]  /*10dc0*/  @!P0 BRA `(.L_x_619) ;  /* 0x0000000000048947 */ /* 0x000fea0003800000 */
[----:B------:R-:W-:Y:S01]  /*10dd0*/  BPT.TRAP 0x1 ;  /* 0x000000040000795c */ /* 0x000fe20000300000 */
.L_x_619:
[----:B------:R-:W-:Y:S01]  /*10de0*/  IMAD.MOV.U32 R87, RZ, RZ, RZ ;  /* 0x000000ffff577224 */ /* 0x000fe200078e00ff */
[----:B-1----:R-:W-:Y:S06]  /*10df0*/  @P1 BRA `(.L_x_620) ;  /* 0x0000000000081947 */ /* 0x002fec0003800000 */
[----:B------:R-:W1:Y:S02]  /*10e00*/  SYNCS.PHASECHK.TRANS64.TRYWAIT P1, [R0+URZ+0x2a830], R3 ;  /* 0x02a83003000075a7 */ /* 0x000e64000802017f */
[----:B-1----:R-:W-:Y:S05]  /*10e10*/  @!P1 BRA `(.L_x_621) ;  /* 0x000000f0004c9947 */ /* 0x002fea0003800000 */
.L_x_620:
[----:B------:R-:W-:Y:S05]  /*10e20*/  WARPSYNC.ALL ;  /* 0x0000000000007948 */ /* 0x000fea0003800000 */
[----:B01----:R-:W-:Y:S01]  /*10e30*/  VIADD R3, R2, 0x18400 ;  /* 0x0001840002037836 */ /* 0x003fe20000000000 */
[----:B------:R-:W-:Y:S01]  /*10e40*/  R2UR UR4, R36 ;  /* 0x00000000240472ca */ /* 0x000fe200000e0000 */
[----:B---34-:R-:W-:Y:S01]  /*10e50*/  IMAD.MOV.U32 R7, RZ, RZ, 0x40000040 ;  /* 0x40000040ff077424 */ /* 0x018fe200078e00ff */
[----:B------:R-:W-:Y:S01]  /*10e60*/  WARPGROUP.ARRIVE ;  /* 0x00000000000079c5 */ /* 0x000fe20000000000 */
[----:B------:R-:W-:Y:S01]  /*10e70*/  UMOV UR9, 0x40000040 ;  /* 0x4000004000097882 */ /* 0x000fe20000000000 */
[----:B------:R-:W-:Y:S01]  /*10e80*/  SHF.R.U32.HI R3, RZ, 0x4, R3 ;  /* 0x00000004ff037819 */ /* 0x000fe20000011603 */
[----:B------:R-:W-:Y:S01]  /*10e90*/  IMAD.U32 R11, RZ, RZ, UR9 ;  /* 0x00000009ff0b7e24 */ /* 0x000fe2000f8e00ff */
[----:B------:R-:W-:Y:S01]  /*10ea0*/  R2UR UR11, R7 ;  /* 0x00000000070b72ca */ /* 0x000fe200000e0000 */
[----:B------:R-:W-:Y:S01]  /*10eb0*/  UMOV UR57, 0x40000040 ;  /* 0x4000004000397882 */ /* 0x000fe20000000000 */
[----:B------:R-:W-:Y:S01]  /*10ec0*/  LOP3.LUT R3, R3, 0x3fff, RZ, 0xc0, !PT ;  /* 0x00003fff03037812 */ /* 0x000fe200078ec0ff */
[----:B------:R-:W-:Y:S01]  /*10ed0*/  UMOV UR53, 0x40000040 ;  /* 0x4000004000357882 */ /* 0x000fe20000000000 */
[----:B------:R-:W-:Y:S01]  /*10ee0*/  MOV R9, 0x40000040 ;  /* 0x4000004000097802 */ /* 0x000fe20000000f00 */
[----:B------:R-:W-:Y:S01]  /*10ef0*/  UMOV UR49, 0x40000040 ;  /* 0x4000004000317882 */ /* 0x000fe20000000000 */
[----:B------:R-:W-:Y:S01]  /*10f00*/  LOP3.LUT R5, R3, 0x10000, RZ, 0xfc, !PT ;  /* 0x0001000003057812 */ /* 0x000fe200078efcff */
[----:B------:R-:W-:Y:S01]  /*10f10*/  ULOP3.LUT UR4, UR4, 0x10000, URZ, 0xfc, !UPT ;  /* 0x0001000004047892 */ /* 0x000fe2000f8efc3f */
[----:B------:R-:W-:Y:S01]  /*10f20*/  IMAD.MOV.U32 R7, RZ, RZ, 0x40000040 ;  /* 0x40000040ff077424 */ /* 0x000fe200078e00ff */
[----:B------:R-:W-:Y:S01]  /*10f30*/  UMOV UR45, 0x40000040 ;  /* 0x40000040002d7882 */ /* 0x000fe20000000000 */
[----:B------:R-:W-:Y:S01]  /*10f40*/  UMOV UR41, 0x40000040 ;  /* 0x4000004000297882 */ /* 0x000fe20000000000 */
[----:B------:R-:W-:Y:S01]  /*10f50*/  IMAD R6, R173, 0x900, R5 ;  /* 0x00000900ad067824 */ /* 0x000fe200078e0205 */
[----:B------:R-:W-:Y:S01]  /*10f60*/  UIADD3 UR5, UR4, 0x2, URZ ;  /* 0x0000000204057890 */ /* 0x000fe2000fffe03f */
[----:B------:R-:W-:Y:S01]  /*10f70*/  R2UR UR39, R7 ;  /* 0x00000000072772ca */ /* 0x000fe200000e0000 */
[----:B------:R-:W-:Y:S01]  /*10f80*/  UMOV UR8, UR4 ;  /* 0x0000000400087c82 */ /* 0x000fe20008000000 */
[C---:B------:R-:W-:Y:S01]  /*10f90*/  VIADD R8, R6.reuse, 0x2 ;  /* 0x0000000206087836 */ /* 0x040fe20000000000 */
[----:B------:R-:W-:Y:S01]  /*10fa0*/  R2UR UR10, R6 ;  /* 0x00000000060a72ca */ /* 0x000fe200000e0000 */
[----:B------:R-:W-:Y:S01]  /*10fb0*/  IMAD.U32 R10, RZ, RZ, UR8 ;  /* 0x00000008ff0a7e24 */ /* 0x000fe2000f8e00ff */
[----:B------:R-:W-:-:S02]  /*10fc0*/  UIADD3 UR56, UR4, 0x404, URZ ;  /* 0x0000040404387890 */ /* 0x000fc4000fffe03f */
[----:B------:R-:W-:Y:S02]  /*10fd0*/  UIADD3 UR52, UR4, 0x406, URZ ;  /* 0x0000040604347890 */ /* 0x000fe4000fffe03f */
[----:B------:R0:W-:Y:S01]  /*10fe0*/  STL.64 [R1+0x28], R10 ;  /* 0x0000280a01007387 */ /* 0x0001e20000100a00 */
[----:B------:R-:W-:Y:S02]  /*10ff0*/  UIADD3 UR48, UR4, 0x800, URZ ;  /* 0x0000080004307890 */ /* 0x000fe4000fffe03f */
[----:B------:R-:W-:Y:S02]  /*11000*/  UIADD3 UR44, UR4, 0x802, URZ ;  /* 0x00000802042c7890 */ /* 0x000fe4000fffe03f */
[----:B------:R-:W-:Y:S02]  /*11010*/  UIADD3 UR40, UR4, 0x804, URZ ;  /* 0x0000080404287890 */ /* 0x000fe4000fffe03f */
[----:B------:R-:W-:Y:S01]  /*11020*/  HGMMA.64x96x16.F32.BF16 R24, gdesc[UR8], RZ, !UPT, gsb0 ;  /* 0x01600000081879f0 */ /* 0x000fe2000c0018ff */
[----:B------:R-:W-:Y:S01]  /*11030*/  R2UR UR10, R8 ;  /* 0x00000000080a72ca */ /* 0x000fe200000e0000 */
[----:B------:R-:W-:Y:S01]  /*11040*/  UMOV UR8, UR5 ;  /* 0x0000000500087c82 */ /* 0x000fe20008000000 */
[----:B------:R-:W-:Y:S01]  /*11050*/  R2UR UR11, R9 ;  /* 0x00000000090b72ca */ /* 0x000fe200000e0000 */
[----:B------:R-:W-:Y:S01]  /*11060*/  UMOV UR9, 0x40000040 ;  /* 0x4000004000097882 */ /* 0x000fe20000000000 */
[----:B------:R-:W-:Y:S01]  /*11070*/  VIADD R8, R6, 0x4 ;  /* 0x0000000406087836 */ /* 0x000fe20000000000 */
[----:B------:R-:W-:Y:S01]  /*11080*/  UIADD3 UR5, UR4, 0x4, URZ ;  /* 0x0000000404057890 */ /* 0x000fe2000fffe03f */
[----:B------:R-:W-:Y:S01]  /*11090*/  IMAD.MOV.U32 R9, RZ, RZ, 0x40000040 ;  /* 0x40000040ff097424 */ /* 0x000fe200078e00ff */
[----:B------:R-:W-:Y:S01]  /*110a0*/  UIADD3 UR36, UR4, 0x806, URZ ;  /* 0x0000080604247890 */ /* 0x000fe2000fffe03f */
[----:B0-----:R-:W-:Y:S01]  /*110b0*/  IMAD.U32 R10, RZ, RZ, UR8 ;  /* 0x00000008ff0a7e24 */ /* 0x001fe2000f8e00ff */
[----:B------:R-:W-:Y:S01]  /*110c0*/  UMOV UR37, 0x40000040 ;  /* 0x4000004000257882 */ /* 0x000fe20000000000 */
[----:B------:R-:W-:-:S05]  /*110d0*/  IMAD.U32 R11, RZ, RZ, UR9 ;  /* 0x00000009ff0b7e24 */ /* 0x000fca000f8e00ff */
[----:B------:R0:W-:Y:S01]  /*110e0*/  STL.64 [R1+0x20], R10 ;  /* 0x0000200a01007387 */ /* 0x0001e20000100a00 */
[----:B------:R-:W-:Y:S02]  /*110f0*/  WARPGROUP.DEPBAR.LE gsb0, 0x0 ;  /* 0x00008000000079c5 */ /* 0x000fe40000010000 */
[----:B------:R-:W-:-:S06]  /*11100*/  WARPGROUP.ARRIVE ;  /* 0x00000000000079c5 */ /* 0x000fcc0000000000 */
[----:B------:R-:W-:Y:S01]  /*11110*/  HGMMA.64x96x16.F32.BF16 R24, gdesc[UR8], R24, gsb0 ;  /* 0x01600000081879f0 */ /* 0x000fe20008001818 */
[----:B------:R-:W-:Y:S01]  /*11120*/  R2UR UR10, R8 ;  /* 0x00000000080a72ca */ /* 0x000fe200000e0000 */
[----:B------:R-:W-:Y:S01]  /*11130*/  UMOV UR8, UR5 ;  /* 0x0000000500087c82 */ /* 0x000fe20008000000 */
[----:B------:R-:W-:Y:S01]  /*11140*/  R2UR UR11, R9 ;  /* 0x00000000090b72ca */ /* 0x000fe200000e0000 */
[----:B------:R-:W-:Y:S01]  /*11150*/  UMOV UR9, 0x40000040 ;  /* 0x4000004000097882 */ /* 0x000fe20000000000 */
[----:B------:R-:W-:Y:S01]  /*11160*/  VIADD R8, R6, 0x6 ;  /* 0x0000000606087836 */ /* 0x000fe20000000000 */
[----:B------:R-:W-:Y:S01]  /*11170*/  MOV R9, 0x40000040 ;  /* 0x4000004000097802 */ /* 0x000fe20000000f00 */
[----:B------:R-:W-:Y:S01]  /*11180*/  UIADD3 UR5, UR4, 0x6, URZ ;  /* 0x0000000604057890 */ /* 0x000fe2000fffe03f */
[----:B0-----:R-:W-:Y:S02]  /*11190*/  IMAD.U32 R10, RZ, RZ, UR8 ;  /* 0x00000008ff0a7e24 */ /* 0x001fe4000f8e00ff */
        /* <DEDUP_REMOVED lines=10> */
[----:B------:R-:W-:Y:S01]  /*11240*/  UIADD3 UR5, UR4, 0x400, URZ ;  /* 0x0000040004057890 */ /* 0x000fe2000fffe03f */
[----:B------:R-:W-:Y:S02]  /*11250*/  IMAD.MOV.U32 R9, RZ, RZ, 0x40000040 ;  /* 0x40000040ff097424 */ /* 0x000fe400078e00ff */
        /* <DEDUP_REMOVED lines=23> */
[----:B------:R-:W-:Y:S02]  /*113d0*/  VIADD R8, R6, 0x304 ;  /* 0x0000030406087836 */ /* 0x000fe40000000000 */
[----:B------:R-:W-:Y:S02]  /*113e0*/  IMAD.MOV.U32 R9, RZ, RZ, 0x40000040 ;  /* 0x40000040ff097424 */ /* 0x000fe400078e00ff */
[----:B0-----:R-:W-:Y:S01]  /*113f0*/  IMAD.U32 R10, RZ, RZ, UR8 ;  /* 0x00000008ff0a7e24 */ /* 0x001fe2000f8e00ff */
[----:B------:R-:W-:Y:S01]  /*11400*/  R2UR UR58, R8 ;  /* 0x00000000083a72ca */ /* 0x000fe200000e0000 */
[----:B------:R-:W-:Y:S01]  /*11410*/  VIADD R8, R6, 0x306 ;  /* 0x0000030606087836 */ /* 0x000fe20000000000 */
[----:B------:R-:W-:Y:S01]  /*11420*/  R2UR UR59, R9 ;  /* 0x00000000093b72ca */ /* 0x000fe200000e0000 */
[----:B------:R-:W-:-:S02]  /*11430*/  IMAD.MOV.U32 R9, RZ, RZ, 0x40000040 ;  /* 0x40000040ff097424 */ /* 0x000fc400078e00ff */
[----:B------:R-:W-:Y:S01]  /*11440*/  IMAD.U32 R11, RZ, RZ, UR9 ;  /* 0x00000009ff0b7e24 */ /* 0x000fe2000f8e00ff */
[----:B------:R-:W-:Y:S01]  /*11450*/  R2UR UR54, R8 ;  /* 0x00000000083672ca */ /* 0x000fe200000e0000 */
[----:B------:R-:W-:Y:S01]  /*11460*/  VIADD R8, R6, 0x600 ;  /* 0x0000060006087836 */ /* 0x000fe20000000000 */
[----:B------:R-:W-:Y:S02]  /*11470*/  R2UR UR55, R9 ;  /* 0x00000000093772ca */ /* 0x000fe400000e0000 */
[----:B------:R-:W-:Y:S01]  /*11480*/  MOV R9, 0x40000040 ;  /* 0x4000004000097802 */ /* 0x000fe20000000f00 */
[----:B------:R0:W-:Y:S01]  /*11490*/  STL.64 [R1], R10 ;  /* 0x0000000a01007387 */ /* 0x0001e20000100a00 */
[----:B------:R-:W-:Y:S01]  /*114a0*/  R2UR UR50, R8 ;  /* 0x00000000083272ca */ /* 0x000fe200000e0000 */
[----:B------:R-:W-:Y:S01]  /*114b0*/  VIADD R8, R6, 0x602 ;  /* 0x0000060206087836 */ /* 0x000fe20000000000 */
[----:B------:R-:W-:Y:S01]  /*114c0*/  R2UR UR51, R9 ;  /* 0x00000000093372ca */ /* 0x000fe200000e0000 */
[----:B------:R-:W-:-:S03]  /*114d0*/  IMAD.MOV.U32 R9, RZ, RZ, 0x40000040 ;  /* 0x40000040ff097424 */ /* 0x000fc600078e00ff */
[----:B------:R-:W-:Y:S01]  /*114e0*/  R2UR UR46, R8 ;  /* 0x00000000082e72ca */ /* 0x000fe200000e0000 */
[C---:B------:R-:W-:Y:S01]  /*114f0*/  VIADD R8, R6.reuse, 0x604 ;  /* 0x0000060406087836 */ /* 0x040fe20000000000 */
[----:B------:R-:W-:Y:S01]  /*11500*/  R2UR UR47, R9 ;  /* 0x00000000092f72ca */ /* 0x000fe200000e0000 */
[----:B------:R-:W-:Y:S02]  /*11510*/  IMAD.MOV.U32 R9, RZ, RZ, 0x40000040 ;  /* 0x40000040ff097424 */ /* 0x000fe400078e00ff */
[----:B------:R-:W-:Y:S01]  /*11520*/  VIADD R6, R6, 0x606 ;  /* 0x0000060606067836 */ /* 0x000fe20000000000 */
[----:B------:R-:W-:Y:S02]  /*11530*/  R2UR UR42, R8 ;  /* 0x00000000082a72ca */ /* 0x000fe400000e0000 */
[----:B------:R-:W-:Y:S02]  /*11540*/  R2UR UR43, R9 ;  /* 0x00000000092b72ca */ /* 0x000fe400000e0000 */
[----:B------:R-:W-:Y:S01]  /*11550*/  R2UR UR38, R6 ;  /* 0x00000000062672ca */ /* 0x000fe200000e0000 */
[----:B------:R-:W-:-:S02]  /*11560*/  WARPGROUP.DEPBAR.LE gsb0, 0x0 ;  /* 0x00008000000079c5 */ /* 0x000fc40000010000 */
        /* <DEDUP_REMOVED lines=21> */
[----:B0-----:R-:W-:Y:S05]  /*116c0*/  @!P0 BRA `(.L_x_622) ;  /* 0x0000000000048947 */ /* 0x001fea0003800000 */
[----:B------:R-:W-:Y:S01]  /*116d0*/  BPT.TRAP 0x1 ;  /* 0x000000040000795c */ /* 0x000fe20000300000 */
.L_x_622:
        /* <DEDUP_REMOVED lines=8> */
[----:B------:R-:W0:Y:S01]  /*11760*/  MUFU.TANH R24, R24 ;  /* 0x0000001800187308 */ /* 0x000e220000002400 */
[----:B------:R-:W-:Y:S01]  /*11770*/  FMUL.FTZ R33, R33, UR4 ;  /* 0x0000000421217c20 */ /* 0x000fe20008410000 */
[----:B------:R-:W-:Y:S01]  /*11780*/  FMUL.FTZ R26, R26, UR4 ;  /* 0x000000041a1a7c20 */ /* 0x000fe20008410000 */
[----:B------:R-:W-:Y:S01]  /*11790*/  FMUL.FTZ R36, R36, UR4 ;  /* 0x0000000424247c20 */ /* 0x000fe20008410000 */
[C---:B------:R-:W-:Y:S01]  /*117a0*/  ISETP.GT.AND P6, PT, R8.reuse, RZ, PT ;  /* 0x000000ff0800720c */ /* 0x040fe20003fc4270 */
[----:B------:R-:W-:Y:S01]  /*117b0*/  FMUL.FTZ R27, R27, UR4 ;  /* 0x000000041b1b7c20 */ /* 0x000fe20008410000 */
[C---:B------:R-:W-:Y:S01]  /*117c0*/  ISETP.GT.AND P5, PT, R8.reuse, 0x1, PT ;  /* 0x000000010800780c */ /* 0x040fe20003fa4270 */
[----:B------:R-:W-:Y:S01]  /*117d0*/  FMUL.FTZ R37, R37, UR4 ;  /* 0x0000000425257c20 */ /* 0x000fe20008410000 */
[----:B------:R-:W1:Y:S01]  /*117e0*/  MUFU.TANH R25, R25 ;  /* 0x0000001900197308 */ /* 0x000e620000002400 */
[----:B------:R-:W-:Y:S01]  /*117f0*/  ISETP.GT.AND P4, PT, R8, 0x8, PT ;  /* 0x000000080800780c */ /* 0x000fe20003f84270 */
[----:B------:R-:W-:Y:S01]  /*11800*/  FMUL.FTZ R30, R30, UR4 ;  /* 0x000000041e1e7c20 */ /* 0x000fe20008410000 */
[----:B------:R-:W-:Y:S01]  /*11810*/  FMUL.FTZ R59, R59, UR4 ;  /* 0x000000043b3b7c20 */ /* 0x000fe20008410000 */
[----:B------:R-:W-:Y:S01]  /*11820*/  ISETP.GT.AND P3, PT, R8, 0x9, PT ;  /* 0x000000090800780c */ /* 0x000fe20003f64270 */
[----:B------:R-:W-:Y:S01]  /*11830*/  FMUL.FTZ R40, R40, UR4 ;  /* 0x0000000428287c20 */ /* 0x000fe20008410000 */
[----:B------:R-:W-:Y:S01]  /*11840*/  FMUL.FTZ R31, R31, UR4 ;  /* 0x000000041f1f7c20 */ /* 0x000fe20008410000 */
[----:B------:R-:W-:Y:S01]  /*11850*/  ISETP.GT.AND P2, PT, R8, 0x10, PT ;  /* 0x000000100800780c */ /* 0x000fe20003f44270 */
[----:B------:R-:W2:Y:S01]  /*11860*/  MUFU.TANH R28, R28 ;  /* 0x0000001c001c7308 */ /* 0x000ea20000002400 */
[----:B0-----:R-:W-:Y:S01]  /*11870*/  FSEL R101, R24, -INF , P6 ;  /* 0xff80000018657808 */ /* 0x001fe20003000000 */
[----:B------:R-:W-:Y:S01]  /*11880*/  FMUL.FTZ R34, R34, UR4 ;  /* 0x0000000422227c20 */ /* 0x000fe20008410000 */
[----:B------:R-:W-:Y:S01]  /*11890*/  FMUL.FTZ R41, R41, UR4 ;  /* 0x0000000429297c20 */ /* 0x000fe20008410000 */
[----:B------:R-:W-:Y:S01]  /*118a0*/  FMUL.FTZ R61, R61, UR4 ;  /* 0x000000043d3d7c20 */ /* 0x000fe20008410000 */
[----:B------:R-:W-:Y:S01]  /*118b0*/  FMUL.FTZ R7, R69, UR4 ;  /* 0x0000000445077c20 */ /* 0x000fe20008410000 */
[----:B------:R-:W-:Y:S01]  /*118c0*/  ISETP.GT.AND P1, PT, R8, 0x11, PT ;  /* 0x000000110800780c */ /* 0x000fe20003f24270 */
[----:B------:R-:W-:Y:S01]  /*118d0*/  FMUL.FTZ R44, R44, UR4 ;  /* 0x000000042c2c7c20 */ /* 0x000fe20008410000 */
[----:B------:R-:W-:Y:S01]  /*118e0*/  MUFU.TANH R29, R29 ;  /* 0x0000001d001d7308 */ /* 0x000fe20000002400 */
[----:B-1----:R-:W-:Y:S01]  /*118f0*/  FSEL R79, R25, -INF , P5 ;  /* 0xff800000194f7808 */ /* 0x002fe20002800000 */
[----:B------:R-:W-:Y:S01]  /*11900*/  FMUL.FTZ R35, R35, UR4 ;  /* 0x0000000423237c20 */ /* 0x000fe20008410000 */
[----:B------:R-:W-:Y:S01]  /*11910*/  FMUL.FTZ R65, R65, UR4 ;  /* 0x0000000441417c20 */ /* 0x000fe20008410000 */
[----:B------:R-:W-:Y:S01]  /*11920*/  FMUL.FTZ R38, R38, UR4 ;  /* 0x0000000426267c20 */ /* 0x000fe20008410000 */
[----:B------:R-:W-:Y:S01]  /*11930*/  FMNMX.FTZ R12, R101, R79, !PT ;  /* 0x0000004f650c7209 */ /* 0x000fe20007810000 */
[----:B------:R-:W-:Y:S01]  /*11940*/  FMUL.FTZ R45, R45, UR4 ;  /* 0x000000042d2d7c20 */ /* 0x000fe20008410000 */
[----:B------:R-:W-:Y:S01]  /*11950*/  FMUL.FTZ R47, R47, UR4 ;  /* 0x000000042f2f7c20 */ /* 0x000fe20008410000 */
[----:B------:R-:W0:Y:S01]  /*11960*/  MUFU.TANH R32, R32 ;  /* 0x0000002000207308 */ /* 0x000e220000002400 */
[----:B--2---:R-:W-:Y:S01]  /*11970*/  FSEL R77, R28, -INF , P4 ;  /* 0xff8000001c4d7808 */ /* 0x004fe20002000000 */
[----:B------:R-:W-:Y:S01]  /*11980*/  FMUL.FTZ R55, R55, UR4 ;  /* 0x0000000437377c20 */ /* 0x000fe20008410000 */
[----:B------:R-:W-:Y:S01]  /*11990*/  FMUL.FTZ R48, R48, UR4 ;  /* 0x0000000430307c20 */ /* 0x000fe20008410000 */
[----:B------:R-:W-:Y:S01]  /*119a0*/  FMUL.FTZ R39, R39, UR4 ;  /* 0x0000000427277c20 */ /* 0x000fe20008410000 */
[----:B------:R-:W-:Y:S01]  /*119b0*/  FMNMX.FTZ R12, R77, R12, !PT ;  /* 0x0000000c4d0c7209 */ /* 0x000fe20007810000 */
        /* <DEDUP_REMOVED lines=10> */
[----:B------:R-:W-:Y:S01]  /*11a60*/  MUFU.TANH R33, R33 ;  /* 0x0000002100217308 */ /* 0x000fe20000002400 */
[----:B0-----:R-:W-:Y:S01]  /*11a70*/  FSEL R69, R32, -INF , P2 ;  /* 0xff80000020457808 */ /* 0x001fe20001000000 */
[----:B------:R-:W-:Y:S01]  /*11a80*/  FMUL.FTZ R57, R57, UR4 ;  /* 0x0000000439397c20 */ /* 0x000fe20008410000 */
[----:B------:R-:W-:Y:S01]  /*11a90*/  FMUL.FTZ R60, R60, UR4 ;  /* 0x000000043c3c7c20 */ /* 0x000fe20008410000 */
[----:B------:R-:W-:Y:S01]  /*11aa0*/  FMUL.FTZ R54, R54, UR4 ;  /* 0x0000000436367c20 */ /* 0x000fe20008410000 */
[----:B------:R-:W-:Y:S01]  /*11ab0*/  FMUL.FTZ R64, R64, UR4 ;  /* 0x0000000440407c20 */ /* 0x000fe20008410000 */
[----:B------:R-:W-:Y:S01]  /*11ac0*/  FMUL.FTZ R58, R58, UR4 ;  /* 0x000000043a3a7c20 */ /* 0x000fe20008410000 */
[----:B------:R-:W-:Y:S01]  /*11ad0*/  FMUL.FTZ R68, R68, UR4 ;  /* 0x0000000444447c20 */ /* 0x000fe20008410000 */
[----:B------:R-:W0:Y:S01]  /*11ae0*/  MUFU.TANH R4, R27 ;  /* 0x0000001b00047308 */ /* 0x000e220000002400 */
[----:B-1----:R-:W-:Y:S01]  /*11af0*/  FSEL R3, R3, -INF , P6 ;  /* 0xff80000003037808 */ /* 0x002fe20003000000 */
[----:B------:R-:W-:Y:S01]  /*11b00*/  ULDC UR5, c[0x0][0x988] ;  /* 0x0002620000057ab9 */ /* 0x000fe20000000800 */
[----:B------:R-:W-:Y:S01]  /*11b10*/  ISETP.GT.AND P6, PT, R8, 0x18, PT ;  /* 0x000000180800780c */ /* 0x000fe20003fc4270 */
[----:B------:R-:W-:Y:S01]  /*11b20*/  FMUL.FTZ R62, R62, UR4 ;  /* 0x000000043e3e7c20 */ /* 0x000fe20008410000 */
[----:B------:R-:W-:Y:S01]  /*11b30*/  P2R R10, PR, RZ, 0x1 ;  /* 0x00000001ff0a7803 */ /* 0x000fe20000000000 */
[----:B------:R-:W-:Y:S01]  /*11b40*/  FMUL.FTZ R63, R63, UR4 ;  /* 0x000000043f3f7c20 */ /* 0x000fe20008410000 */
[----:B------:R-:W-:Y:S01]  /*11b50*/  FMUL.FTZ R66, R66, UR4 ;  /* 0x0000000442427c20 */ /* 0x000fe20008410000 */
[----:B------:R-:W-:Y:S01]  /*11b60*/  MUFU.TANH R36, R36 ;  /* 0x0000002400247308 */ /* 0x000fe20000002400 */
[----:B------:R-:W-:Y:S01]  /*11b70*/  FMUL.FTZ R67, R67, UR4 ;  /* 0x0000000443437c20 */ /* 0x000fe20008410000 */
[----:B------:R-:W-:Y:S01]  /*11b80*/  FMUL.FTZ R70, R70, UR4 ;  /* 0x0000000446467c20 */ /* 0x000fe20008410000 */
[----:B------:R-:W-:Y:S01]  /*11b90*/  FMUL.FTZ R71, R71, UR4 ;  /* 0x0000000447477c20 */ /* 0x000fe20008410000 */
[----:B------:R-:W-:Y:S01]  /*11ba0*/  VIADD R0, R0, 0x2a840 ;  /* 0x0002a84000007836 */ /* 0x000fe20000000000 */
[----:B------:R-:W-:Y:S01]  /*11bb0*/  ULDC UR38, c[0x0][0x9d8] ;  /* 0x0002760000267ab9 */ /* 0x000fe20000000800 */
[----:B------:R-:W-:Y:S01]  /*11bc0*/  ULDC UR39, c[0x0][0x988] ;  /* 0x0002620000277ab9 */ /* 0x000fe20000000800 */
[----:B------:R-:W-:Y:S01]  /*11bd0*/  BSSY B0, `(.L_x_623) ;  /* 0x000040a000007945 */ /* 0x000fe20003800000 */
[----:B------:R-:W1:Y:S01]  /*11be0*/  MUFU.TANH R11, R30 ;  /* 0x0000001e000b7308 */ /* 0x000e620000002400 */
[----:B0-----:R-:W-:Y:S01]  /*11bf0*/  FSEL R4, R4, -INF , P5 ;  /* 0xff80000004047808 */ /* 0x001fe20002800000 */
[--C-:B------:R-:W-:Y:S01]  /*11c00*/  IMAD.MOV.U32 R86, RZ, RZ, R87.reuse ;  /* 0x000000ffff567224 */ /* 0x100fe200078e0057 */
[----:B------:R-:W-:Y:S01]  /*11c10*/  ISETP.GT.AND P5, PT, R8, 0x19, PT ;  /* 0x000000190800780c */ /* 0x000fe20003fa4270 */
[--C-:B------:R-:W-:Y:S01]  /*11c20*/  IMAD.MOV.U32 R84, RZ, RZ, R87.reuse ;  /* 0x000000ffff547224 */ /* 0x100fe200078e0057 */
[----:B------:R-:W-:Y:S01]  /*11c30*/  FMNMX.FTZ R20, R3, R4, !PT ;  /* 0x0000000403147209 */ /* 0x000fe20007810000 */
[--C-:B------:R-:W-:Y:S01]  /*11c40*/  IMAD.MOV.U32 R80, RZ, RZ, R87.reuse ;  /* 0x000000ffff507224 */ /* 0x100fe200078e0057 */
[----:B------:R-:W-:Y:S01]  /*11c50*/  PRMT R0, R181, 0x654, R0 ;  /* 0x00000654b5007816 */ /* 0x000fe20000000000 */
[----:B------:R-:W-:Y:S01]  /*11c60*/  MUFU.TANH R37, R37 ;  /* 0x0000002500257308 */ /* 0x000fe20000002400 */
[-C--:B------:R-:W-:Y:S01]  /*11c70*/  MOV R82, R87.reuse ;  /* 0x0000005700527202 */ /* 0x080fe20000000f00 */
[--C-:B------:R-:W-:Y:S01]  /*11c80*/  IMAD.MOV.U32 R78, RZ, RZ, R87.reuse ;  /* 0x000000ffff4e7224 */ /* 0x100fe200078e0057 */
[----:B------:R0:W-:Y:S01]  /*11c90*/  SYNCS.ARRIVE.TRANS64.RED.A1T0 RZ, [R0+URZ], RZ ;  /* 0x000000ff00ff79a7 */ /* 0x0001e2000810043f */
[--C-:B------:R-:W-:Y:S01]  /*11ca0*/  IMAD.MOV.U32 R76, RZ, RZ, R87.reuse ;  /* 0x000000ffff4c7224 */ /* 0x100fe200078e0057 */
[----:B------:R-:W-:Y:S01]  /*11cb0*/  MOV R74, R87 ;  /* 0x00000057004a7202 */ /* 0x000fe20000000f00 */
[----:B------:R-:W-:-:S02]  /*11cc0*/  IMAD.MOV.U32 R72, RZ, RZ, R87 ;  /* 0x000000ffff487224 */ /* 0x000fc400078e0057 */
[----:B------:R2:W-:Y:S01]  /*11cd0*/  MUFU.TANH R75, R59 ;  /* 0x0000003b004b7308 */ /* 0x0005e20000002400 */
[----:B-1----:R-:W-:Y:S02]  /*11ce0*/  FSEL R11, R11, -INF , P4 ;  /* 0xff8000000b0b7808 */ /* 0x002fe40002000000 */
[----:B------:R-:W-:Y:S02]  /*11cf0*/  ISETP.GT.AND P4, PT, R8, 0x20, PT ;  /* 0x000000200800780c */ /* 0x000fe40003f84270 */
[----:B------:R-:W-:-:S03]  /*11d00*/  FMNMX.FTZ R20, R11, R20, !PT ;  /* 0x000000140b147209 */ /* 0x000fc60007810000 */
[----:B------:R-:W1:Y:S01]  /*11d10*/  MUFU.TANH R13, R31 ;  /* 0x0000001f000d7308 */ /* 0x000e620000002400 */
[----:B--2---:R-:W-:-:S04]  /*11d20*/  FSEL R59, R29, -INF , P3 ;  /* 0xff8000001d3b7808 */ /* 0x004fc80001800000 */
[----:B------:R-:W-:-:S03]  /*11d30*/  FMNMX.FTZ R12, R59, R12, !PT ;  /* 0x0000000c3b0c7209 */ /* 0x000fc60007810000 */
[----:B------:R-:W-:Y:S01]  /*11d40*/  MUFU.TANH R40, R40 ;  /* 0x0000002800287308 */ /* 0x000fe20000002400 */
[----:B------:R-:W-:-:S07]  /*11d50*/  FMNMX.FTZ R12, R69, R12, !PT ;  /* 0x0000000c450c7209 */ /* 0x000fce0007810000 */
[----:B------:R-:W2:Y:S01]  /*11d60*/  MUFU.TANH R15, R34 ;  /* 0x00000022000f7308 */ /* 0x000ea20000002400 */
[----:B-1----:R-:W-:Y:S02]  /*11d70*/  FSEL R13, R13, -INF , P3 ;  /* 0xff8000000d0d7808 */ /* 0x002fe40001800000 */
[----:B------:R-:W-:Y:S02]  /*11d80*/  ISETP.GT.AND P3, PT, R8, 0x21, PT ;  /* 0x000000210800780c */ /* 0x000fe40003f64270 */
[----:B------:R-:W-:-:S03]  /*11d90*/  FMNMX.FTZ R20, R13, R20, !PT ;  /* 0x000000140d147209 */ /* 0x000fc60007810000 */
[----:B------:R-:W1:Y:S08]  /*11da0*/  MUFU.TANH R9, R41 ;  /* 0x0000002900097308 */ /* 0x000e700000002400 */
[----:B------:R3:W-:Y:S01]  /*11db0*/  MUFU.TANH R91, R61 ;  /* 0x0000003d005b7308 */ /* 0x0007e20000002400 */
[----:B--2---:R-:W-:Y:S02]  /*11dc0*/  FSEL R15, R15, -INF , P2 ;  /* 0xff8000000f0f7808 */ /* 0x004fe40001000000 */
[----:B------:R-:W-:-:S02]  /*11dd0*/  ISETP.GT.AND P2, PT, R8, 0x28, PT ;  /* 0x000000280800780c */ /* 0x000fc40003f44270 */
[----:B------:R-:W-:-:S03]  /*11de0*/  FMNMX.FTZ R20, R15, R20, !PT ;  /* 0x000000140f147209 */ /* 0x000fc60007810000 */
[----:B------:R-:W2:Y:S01]  /*11df0*/  MUFU.TANH R21, R35 ;  /* 0x0000002300157308 */ /* 0x000ea20000002400 */
[----:B---3--:R-:W-:Y:S02]  /*11e00*/  FSEL R61, R33, -INF , P1 ;  /* 0xff800000213d7808 */ /* 0x008fe40000800000 */
[----:B-1----:R-:W-:Y:S02]  /*11e10*/  FSEL R9, R9, -INF , P3 ;  /* 0xff80000009097808 */ /* 0x002fe40001800000 */
        /* <DEDUP_REMOVED lines=8> */
[----:B-1----:R-:W-:Y:S01]  /*11ea0*/  FSEL R41, R44, -INF , P2 ;  /* 0xff8000002c297808 */ /* 0x002fe20001000000 */
[----:B------:R-:W-:Y:S01]  /*11eb0*/  IMAD.MOV.U32 R44, RZ, RZ, R87 ;  /* 0x000000ffff2c7224 */ /* 0x000fe200078e0057 */
[----:B------:R-:W-:-:S03]  /*11ec0*/  FMNMX.FTZ R12, R65, R12, !PT ;  /* 0x0000000c410c7209 */ /* 0x000fc60007810000 */
[----:B------:R-:W1:Y:S08]  /*11ed0*/  MUFU.TANH R35, R47 ;  /* 0x0000002f00237308 */ /* 0x000e700000002400 */
[----:B------:R-:W3:Y:S01]  /*11ee0*/  MUFU.TANH R45, R45 ;  /* 0x0000002d002d7308 */ /* 0x000ee20000002400 */
[----:B--2---:R-:W-:Y:S01]  /*11ef0*/  FSEL R25, R38, -INF , P6 ;  /* 0xff80000026197808 */ /* 0x004fe20003000000 */
[----:B------:R-:W-:Y:S01]  /*11f00*/  IMAD.MOV.U32 R38, RZ, RZ, R87 ;  /* 0x000000ffff267224 */ /* 0x000fe200078e0057 */
[----:B------:R-:W-:-:S02]  /*11f10*/  ISETP.GT.AND P6, PT, R8, 0x30, PT ;  /* 0x000000300800780c */ /* 0x000fc40003fc4270 */
[----:B------:R-:W-:-:S03]  /*11f20*/  FMNMX.FTZ R20, R25, R20, !PT ;  /* 0x0000001419147209 */ /* 0x000fc60007810000 */
[----:B------:R2:W-:Y:S01]  /*11f30*/  MUFU.TANH R47, R55 ;  /* 0x00000037002f7308 */ /* 0x0005e20000002400 */
[----:B-1----:R-:W-:-:S07]  /*11f40*/  FSEL R35, R35, -INF , P1 ;  /* 0xff80000023237808 */ /* 0x002fce0000800000 */
[----:B------:R-:W1:Y:S01]  /*11f50*/  MUFU.TANH R27, R39 ;  /* 0x00000027001b7308 */ /* 0x000e620000002400 */
[----:B--2---:R-:W-:Y:S02]  /*11f60*/  FSEL R55, R37, -INF , P5 ;  /* 0xff80000025377808 */ /* 0x004fe40002800000 */
[----:B---3--:R-:W-:Y:S02]  /*11f70*/  FSEL R45, R45, -INF , P1 ;  /* 0xff8000002d2d7808 */ /* 0x008fe40000800000 */
[----:B------:R-:W-:Y:S02]  /*11f80*/  FMNMX.FTZ R12, R55, R12, !PT ;  /* 0x0000000c370c7209 */ /* 0x000fe40007810000 */
[----:B------:R-:W-:Y:S01]  /*11f90*/  ISETP.GT.AND P1, PT, R8, 0x41, PT ;  /* 0x000000410800780c */ /* 0x000fe20003f24270 */
[----:B------:R-:W-:Y:S03]  /*11fa0*/  MUFU.TANH R48, R48 ;  /* 0x0000003000307308 */ /* 0x000fe60000002400 */
[----:B------:R-:W-:-:S05]  /*11fb0*/  FSEL R75, R75, -INF , P1 ;  /* 0xff8000004b4b7808 */ /* 0x000fca0000800000 */
[----:B------:R2:W-:Y:S01]  /*11fc0*/  MUFU.TANH R6, R49 ;  /* 0x0000003100067308 */ /* 0x0005e20000002400 */
[----:B-1----:R-:W-:Y:S02]  /*11fd0*/  FSEL R27, R27, -INF , P5 ;  /* 0xff8000001b1b7808 */ /* 0x002fe40002800000 */
[----:B------:R-:W-:Y:S02]  /*11fe0*/  ISETP.GT.AND P5, PT, R8, 0x31, PT ;  /* 0x000000310800780c */ /* 0x000fe40003fa4270 */
[----:B------:R-:W-:-:S03]  /*11ff0*/  FMNMX.FTZ R20, R27, R20, !PT ;  /* 0x000000141b147209 */ /* 0x000fc60007810000 */
[----:B------:R-:W1:Y:S01]  /*12000*/  MUFU.TANH R42, R42 ;  /* 0x0000002a002a7308 */ /* 0x000e620000002400 */
[----:B--2---:R-:W-:Y:S01]  /*12010*/  FSEL R49, R40, -INF , P4 ;  /* 0xff80000028317808 */ /* 0x004fe20002000000 */
[----:B------:R-:W-:-:S03]  /*12020*/  IMAD.MOV.U32 R40, RZ, RZ, R87 ;  /* 0x000000ffff287224 */ /* 0x000fc600078e0057 */
[----:B------:R-:W-:-:S03]  /*12030*/  FMNMX.FTZ R12, R49, R12, !PT ;  /* 0x0000000c310c7209 */ /* 0x000fc60007810000 */
[----:B------:R-:W2:Y:S01]  /*12040*/  MUFU.TANH R31, R43 ;  /* 0x0000002b001f7308 */ /* 0x000ea20000002400 */
[----:B------:R-:W-:-:S04]  /*12050*/  FMNMX.FTZ R12, R9, R12, !PT ;  /* 0x0000000c090c7209 */ /* 0x000fc80007810000 */
[----:B------:R-:W-:-:S03]  /*12060*/  FMNMX.FTZ R12, R41, R12, !PT ;  /* 0x0000000c290c7209 */ /* 0x000fc60007810000 */
[----:B------:R-:W3:Y:S01]  /*12070*/  MUFU.TANH R52, R52 ;  /* 0x0000003400347308 */ /* 0x000ee20000002400 */
[----:B------:R-:W-:Y:S02]  /*12080*/  FMNMX.FTZ R12, R45, R12, !PT ;  /* 0x0000000c2d0c7209 */ /* 0x000fe40007810000 */
[----:B-1----:R-:W-:Y:S02]  /*12090*/  FSEL R29, R42, -INF , P4 ;  /* 0xff8000002a1d7808 */ /* 0x002fe40002000000 */
[C---:B------:R-:W-:Y:S02]  /*120a0*/  ISETP.GT.AND P4, PT, R8.reuse, 0x38, PT ;  /* 0x000000380800780c */ /* 0x040fe40003f84270 */
[----:B------:R-:W-:Y:S01]  /*120b0*/  FMNMX.FTZ R20, R29, R20, !PT ;  /* 0x000000141d147209 */ /* 0x000fe20007810000 */
[----:B------:R-:W1:Y:S01]  /*120c0*/  MUFU.TANH R46, R46 ;  /* 0x0000002e002e7308 */ /* 0x000e620000002400 */
[----:B--2---:R-:W-:Y:S02]  /*120d0*/  FSEL R31, R31, -INF , P3 ;  /* 0xff8000001f1f7808 */ /* 0x004fe40001800000 */
[----:B------:R-:W-:-:S02]  /*120e0*/  ISETP.GT.AND P3, PT, R8, 0x39, PT ;  /* 0x000000390800780c */ /* 0x000fc40003f64270 */
[----:B------:R-:W-:Y:S02]  /*120f0*/  FMNMX.FTZ R20, R31, R20, !PT ;  /* 0x000000141f147209 */ /* 0x000fe40007810000 */
[----:B------:R-:W-:Y:S01]  /*12100*/  FSEL R47, R47, -INF , P3 ;  /* 0xff8000002f2f7808 */ /* 0x000fe20001800000 */
[----:B------:R-:W2:Y:S01]  /*12110*/  MUFU.TANH R53, R53 ;  /* 0x0000003500357308 */ /* 0x000ea20000002400 */
[----:B---3--:R-:W-:Y:S01]  /*12120*/  FSEL R73, R52, -INF , P4 ;  /* 0xff80000034497808 */ /* 0x008fe20002000000 */
[----:B------:R-:W-:Y:S01]  /*12130*/  IMAD.MOV.U32 R52, RZ, RZ, R87 ;  /* 0x000000ffff347224 */ /* 0x000fe200078e0057 */
[----:B------:R-:W-:-:S05]  /*12140*/  MOV R42, R87 ;  /* 0x00000057002a7202 */ /* 0x000fca0000000f00 */
[----:B------:R3:W4:Y:S01]  /*12150*/  MUFU.TANH R39, R51 ;  /* 0x0000003300277308 */ /* 0x0007220000002400 */
[----:B-1----:R-:W-:Y:S01]  /*12160*/  FSEL R33, R46, -INF , P2 ;  /* 0xff8000002e217808 */ /* 0x002fe20001000000 */
[----:B------:R-:W-:Y:S01]  /*12170*/  IMAD.MOV.U32 R46, RZ, RZ, R87 ;  /* 0x000000ffff2e7224 */ /* 0x000fe200078e0057 */
[----:B------:R-:W-:Y:S02]  /*12180*/  ISETP.GT.AND P2, PT, R8, 0x40, PT ;  /* 0x000000400800780c */ /* 0x000fe40003f44270 */
[----:B------:R-:W-:-:S03]  /*12190*/  FMNMX.FTZ R20, R33, R20, !PT ;  /* 0x0000001421147209 */ /* 0x000fc60007810000 */
[----:B------:R-:W1:Y:S01]  /*121a0*/  MUFU.TANH R56, R56 ;  /* 0x0000003800387308 */ /* 0x000e620000002400 */
[----:B---3--:R-:W-:Y:S01]  /*121b0*/  FSEL R51, R48, -INF , P6 ;  /* 0xff80000030337808 */ /* 0x008fe20003000000 */
[----:B------:R-:W-:Y:S01]  /*121c0*/  IMAD.MOV.U32 R48, RZ, RZ, R87 ;  /* 0x000000ffff307224 */ /* 0x000fe200078e0057 */
[----:B--2---:R-:W-:Y:S02]  /*121d0*/  FSEL R81, R53, -INF , P3 ;  /* 0xff80000035517808 */ /* 0x004fe40001800000 */
[----:B------:R-:W-:Y:S02]  /*121e0*/  FMNMX.FTZ R12, R51, R12, !PT ;  /* 0x0000000c330c7209 */ /* 0x000fe40007810000 */
[----:B------:R-:W-:Y:S01]  /*121f0*/  ISETP.GT.AND P3, PT, R8, 0x51, PT ;  /* 0x000000510800780c */ /* 0x000fe20003f64270 */
[----:B------:R-:W2:Y:S01]  /*12200*/  MUFU.TANH R50, R50 ;  /* 0x0000003200327308 */ /* 0x000ea20000002400 */
[----:B----4-:R-:W-:Y:S02]  /*12210*/  FSEL R39, R39, -INF , P5 ;  /* 0xff80000027277808 */ /* 0x010fe40002800000 */
[----:B------:R-:W-:-:S02]  /*12220*/  FSEL R95, R95, -INF , P3 ;  /* 0xff8000005f5f7808 */ /* 0x000fc40001800000 */
[----:B------:R-:W-:-:S03]  /*12230*/  FMNMX.FTZ R20, R35, R20, !PT ;  /* 0x0000001423147209 */ /* 0x000fc60007810000 */
[----:B------:R3:W4:Y:S01]  /*12240*/  MUFU.TANH R85, R57 ;  /* 0x0000003900557308 */ /* 0x0007220000002400 */
[----:B-1----:R-:W-:Y:S01]  /*12250*/  FSEL R83, R56, -INF , P2 ;  /* 0xff80000038537808 */ /* 0x002fe20001000000 */
[----:B------:R-:W-:-:S06]  /*12260*/  IMAD.MOV.U32 R56, RZ, RZ, R87 ;  /* 0x000000ffff387224 */ /* 0x000fcc00078e0057 */
[----:B------:R-:W1:Y:S01]  /*12270*/  MUFU.TANH R60, R60 ;  /* 0x0000003c003c7308 */ /* 0x000e620000002400 */
[----:B---3--:R-:W-:Y:S02]  /*12280*/  FSEL R57, R6, -INF , P5 ;  /* 0xff80000006397808 */ /* 0x008fe40002800000 */
[----:B--2---:R-:W-:Y:S02]  /*12290*/  FSEL R37, R50, -INF , P6 ;  /* 0xff80000032257808 */ /* 0x004fe40003000000 */
[----:B------:R-:W-:Y:S02]  /*122a0*/  FMNMX.FTZ R12, R57, R12, !PT ;  /* 0x0000000c390c7209 */ /* 0x000fe40007810000 */
[----:B------:R-:W-:Y:S01]  /*122b0*/  ISETP.GT.AND P6, PT, R8, 0x48, PT ;  /* 0x000000480800780c */ /* 0x000fe20003fc4270 */
[----:B------:R2:W3:Y:S01]  /*122c0*/  MUFU.TANH R43, R54 ;  /* 0x00000036002b7308 */ /* 0x0004e20000002400 */
[----:B------:R-:W-:Y:S02]  /*122d0*/  FMNMX.FTZ R12, R73, R12, !PT ;  /* 0x0000000c490c7209 */ /* 0x000fe40007810000 */
[----:B----4-:R-:W-:-:S02]  /*122e0*/  FSEL R85, R85, -INF , P1 ;  /* 0xff80000055557808 */ /* 0x010fc40000800000 */
[----:B------:R-:W-:Y:S02]  /*122f0*/  FMNMX.FTZ R12, R81, R12, !PT ;  /* 0x0000000c510c7209 */ /* 0x000fe40007810000 */
[----:B------:R-:W-:Y:S01]  /*12300*/  ISETP.GT.AND P5, PT, R8, 0x49, PT ;  /* 0x000000490800780c */ /* 0x000fe20003fa4270 */
[----:B------:R-:W4:Y:S01]  /*12310*/  MUFU.TANH R64, R64 ;  /* 0x0000004000407308 */ /* 0x000f220000002400 */
[----:B------:R-:W-:Y:S01]  /*12320*/  FMNMX.FTZ R12, R83, R12, !PT ;  /* 0x0000000c530c7209 */ /* 0x000fe20007810000 */
[--C-:B--2---:R-:W-:Y:S01]  /*12330*/  IMAD.MOV.U32 R54, RZ, RZ, R87.reuse ;  /* 0x000000ffff367224 */ /* 0x104fe200078e0057 */
[----:B-1----:R-:W-:Y:S01]  /*12340*/  FSEL R89, R60, -INF , P6 ;  /* 0xff8000003c597808 */ /* 0x002fe20003000000 */
[----:B------:R-:W-:Y:S01]  /*12350*/  IMAD.MOV.U32 R60, RZ, RZ, R87 ;  /* 0x000000ffff3c7224 */ /* 0x000fe200078e0057 */
[----:B------:R-:W-:Y:S02]  /*12360*/  FMNMX.FTZ R12, R85, R12, !PT ;  /* 0x0000000c550c7209 */ /* 0x000fe40007810000 */
[----:B------:R-:W-:Y:S01]  /*12370*/  FSEL R91, R91, -INF , P5 ;  /* 0xff8000005b5b7808 */ /* 0x000fe20002800000 */
[----:B------:R-:W1:Y:S01]  /*12380*/  MUFU.TANH R58, R58 ;  /* 0x0000003a003a7308 */ /* 0x000e620000002400 */
[----:B---3--:R-:W-:-:S02]  /*12390*/  FSEL R43, R43, -INF , P4 ;  /* 0xff8000002b2b7808 */ /* 0x008fc40002000000 */
[C---:B------:R-:W-:Y:S02]  /*123a0*/  ISETP.GT.AND P4, PT, R8.reuse, 0x50, PT ;  /* 0x000000500800780c */ /* 0x040fe40003f84270 */
[----:B------:R-:W-:Y:S02]  /*123b0*/  FMNMX.FTZ R12, R89, R12, !PT ;  /* 0x0000000c590c7209 */ /* 0x000fe40007810000 */
[----:B------:R-:W-:Y:S01]  /*123c0*/  ISETP.GT.AND P1, PT, R8, 0x59, PT ;  /* 0x000000590800780c */ /* 0x000fe20003f24270 */
[----:B------:R-:W2:Y:S01]  /*123d0*/  MUFU.TANH R68, R68 ;  /* 0x0000004400447308 */ /* 0x000ea20000002400 */
[----:B----4-:R-:W-:Y:S01]  /*123e0*/  FSEL R93, R64, -INF , P4 ;  /* 0xff800000405d7808 */ /* 0x010fe20002000000 */
[----:B------:R-:W-:Y:S01]  /*123f0*/  IMAD.MOV.U32 R64, RZ, RZ, R87 ;  /* 0x000000ffff407224 */ /* 0x000fe200078e0057 */
[----:B------:R-:W-:Y:S02]  /*12400*/  FMNMX.FTZ R12, R91, R12, !PT ;  /* 0x0000000c5b0c7209 */ /* 0x000fe40007810000 */
[----:B------:R-:W-:-:S02]  /*12410*/  FMNMX.FTZ R20, R37, R20, !PT ;  /* 0x0000001425147209 */ /* 0x000fc40007810000 */
[----:B------:R-:W-:Y:S01]  /*12420*/  FMNMX.FTZ R12, R93, R12, !PT ;  /* 0x0000000c5d0c7209 */ /* 0x000fe20007810000 */
[----:B------:R-:W3:Y:S01]  /*12430*/  MUFU.TANH R7, R7 ;  /* 0x0000000700077308 */ /* 0x000ee20000002400 */
[----:B-1----:R-:W-:Y:S02]  /*12440*/  FSEL R53, R58, -INF , P2 ;  /* 0xff8000003a357808 */ /* 0x002fe40001000000 */
[----:B------:R-:W-:Y:S02]  /*12450*/  ISETP.GT.AND P2, PT, R8, 0x58, PT ;  /* 0x000000580800780c */ /* 0x000fe40003f44270 */
[----:B------:R-:W-:Y:S02]  /*12460*/  FMNMX.FTZ R12, R95, R12, !PT ;  /* 0x0000000c5f0c7209 */ /* 0x000fe40007810000 */
[----:B------:R-:W-:Y:S01]  /*12470*/  MOV R8, UR5 ;  /* 0x0000000500087c02 */ /* 0x000fe20008000f00 */
[----:B------:R-:W1:Y:S01]  /*12480*/  MUFU.TANH R62, R62 ;  /* 0x0000003e003e7308 */ /* 0x000e620000002400 */
[----:B--2---:R-:W-:Y:S01]  /*12490*/  FSEL R97, R68, -INF , P2 ;  /* 0xff80000044617808 */ /* 0x004fe20001000000 */
[----:B------:R-:W-:Y:S01]  /*124a0*/  IMAD.MOV.U32 R68, RZ, RZ, R87 ;  /* 0x000000ffff447224 */ /* 0x000fe200078e0057 */
[----:B------:R-:W-:-:S02]  /*124b0*/  FMNMX.FTZ R20, R39, R20, !PT ;  /* 0x0000001427147209 */ /* 0x000fc40007810000 */
[----:B------:R-:W-:Y:S02]  /*124c0*/  FMNMX.FTZ R12, R97, R12, !PT ;  /* 0x0000000c610c7209 */ /* 0x000fe40007810000 */
[----:B------:R-:W-:Y:S01]  /*124d0*/  FMNMX.FTZ R20, R43, R20, !PT ;  /* 0x000000142b147209 */ /* 0x000fe20007810000 */
[----:B------:R-:W2:Y:S01]  /*124e0*/  MUFU.TANH R66, R66 ;  /* 0x0000004200427308 */ /* 0x000ea20000002400 */
[----:B---3--:R-:W-:Y:S02]  /*124f0*/  FSEL R99, R7, -INF , P1 ;  /* 0xff80000007637808 */ /* 0x008fe40000800000 */
[----:B------:R-:W-:Y:S02]  /*12500*/  FMNMX.FTZ R20, R47, R20, !PT ;  /* 0x000000142f147209 */ /* 0x000fe40007810000 */
[----:B------:R-:W-:Y:S02]  /*12510*/  FMNMX.FTZ R12, R99, R12, !PT ;  /* 0x0000000c630c7209 */ /* 0x000fe40007810000 */
[----:B------:R-:W-:Y:S01]  /*12520*/  FMNMX.FTZ R20, R53, R20, !PT ;  /* 0x0000001435147209 */ /* 0x000fe20007810000 */
[----:B------:R-:W-:Y:S01]  /*12530*/  MUFU.TANH R70, R70 ;  /* 0x0000004600467308 */ /* 0x000fe20000002400 */
[----:B------:R-:W-:Y:S01]  /*12540*/  MOV R58, R87 ;  /* 0x00000057003a7202 */ /* 0x000fe20000000f00 */
[----:B------:R-:W3:Y:S01]  /*12550*/  SHFL.BFLY PT, R7, R12, 0x2, 0x1f ;  /* 0x0c401f000c077f89 */ /* 0x000ee200000e0000 */
[----:B------:R-:W-:-:S02]  /*12560*/  FMNMX.FTZ R20, R75, R20, !PT ;  /* 0x000000144b147209 */ /* 0x000fc40007810000 */
[----:B------:R-:W-:Y:S02]  /*12570*/  MOV R50, R87 ;  /* 0x0000005700327202 */ /* 0x000fe40000000f00 */
[----:B---3--:R-:W-:Y:S02]  /*12580*/  FMNMX.FTZ R14, R12, R7, !PT ;  /* 0x000000070c0e7209 */ /* 0x008fe40007810000 */
[----:B------:R-:W3:Y:S03]  /*12590*/  MUFU.TANH R12, R67 ;  /* 0x00000043000c7308 */ /* 0x000ee60000002400 */
[----:B------:R-:W4:Y:S02]  /*125a0*/  SHFL.BFLY PT, R7, R14, 0x1, 0x1f ;  /* 0x0c201f000e077f89 */ /* 0x000f2400000e0000 */
[----:B----4-:R-:W-:-:S03]  /*125b0*/  FMNMX.FTZ R7, R14, R7, !PT ;  /* 0x000000070e077209 */ /* 0x010fc60007810000 */
[----:B------:R3:W4:Y:S01]  /*125c0*/  MUFU.TANH R14, R71 ;  /* 0x00000047000e7308 */ /* 0x0007220000002400 */
[C---:B------:R-:W-:Y:S01]  /*125d0*/  FSETP.NEU.FTZ.AND P0, PT, R7.reuse, -INF , PT ;  /* 0xff8000000700780b */ /* 0x040fe20003f1d000 */
[----:B------:R-:W-:-:S05]  /*125e0*/  FMUL.FTZ R6, R7, R8 ;  /* 0x0000000807067220 */ /* 0x000fca0000410000 */
[----:B------:R-:W-:Y:S02]  /*125f0*/  FSEL R6, R6, RZ, P0 ;  /* 0x000000ff06067208 */ /* 0x000fe40000000000 */
[----:B------:R-:W-:Y:S02]  /*12600*/  ISETP.NE.AND P0, PT, R10, RZ, PT ;  /* 0x000000ff0a00720c */ /* 0x000fe40003f05270 */
[----:B------:R0:W4:Y:S01]  /*12610*/  MUFU.TANH R10, R63 ;  /* 0x0000003f000a7308 */ /* 0x0001220000002400 */
[-CC-:B------:R-:W-:Y:S01]  /*12620*/  FFMA.FTZ R138, R65, R8.reuse, -R6.reuse ;  /* 0x00000008418a7223 */ /* 0x180fe20000010806 */
[----:B-1----:R-:W-:Y:S01]  /*12630*/  FSEL R65, R62, -INF , P6 ;  /* 0xff8000003e417808 */ /* 0x002fe20003000000 */
[-CC-:B------:R-:W-:Y:S01]  /*12640*/  FFMA.FTZ R136, R69, R8.reuse, -R6.reuse ;  /* 0x0000000845887223 */ /* 0x180fe20000010806 */
[----:B--2---:R-:W-:Y:S01]  /*12650*/  FSEL R69, R66, -INF , P4 ;  /* 0xff80000042457808 */ /* 0x004fe20002000000 */
[--C-:B------:R-:W-:Y:S01]  /*12660*/  FFMA.FTZ R158, R77, R8, -R6.reuse ;  /* 0x000000084d9e7223 */ /* 0x100fe20000010806 */
[----:B------:R-:W-:Y:S01]  /*12670*/  FMNMX.FTZ R20, R65, R20, !PT ;  /* 0x0000001441147209 */ /* 0x000fe20007810000 */
[-CC-:B------:R-:W-:Y:S01]  /*12680*/  FFMA.FTZ R140, R49, R8.reuse, -R6.reuse ;  /* 0x00000008318c7223 */ /* 0x180fe20000010806 */
[----:B---3--:R-:W-:Y:S01]  /*12690*/  FSEL R71, R12, -INF , P3 ;  /* 0xff8000000c477808 */ /* 0x008fe20001800000 */
[-CC-:B0-----:R-:W-:Y:S01]  /*126a0*/  FFMA.FTZ R63, R79, R8.reuse, -R6.reuse ;  /* 0x000000084f3f7223 */ /* 0x181fe20000010806 */
[----:B------:R-:W-:Y:S01]  /*126b0*/  FSEL R77, R70, -INF , P2 ;  /* 0xff800000464d7808 */ /* 0x000fe20001000000 */
[-CC-:B------:R-:W-:Y:S01]  /*126c0*/  FFMA.FTZ R49, R9, R8.reuse, -R6.reuse ;  /* 0x0000000809317223 */ /* 0x180fe20000010806 */
[----:B----4-:R-:W-:Y:S01]  /*126d0*/  FSEL R79, R14, -INF , P1 ;  /* 0xff8000000e4f7808 */ /* 0x010fe20000800000 */
[-CC-:B------:R-:W-:Y:S01]  /*126e0*/  FFMA.FTZ R156, R101, R8.reuse, -R6.reuse ;  /* 0x00000008659c7223 */ /* 0x180fe20000010806 */
[-CC-:B------:R-:W-:Y:S01]  /*126f0*/  FFMA.FTZ R142, R41, R8.reuse, -R6.reuse ;  /* 0x00000008298e7223 */ /* 0x180fe20000010806 */
[----:B------:R-:W-:Y:S01]  /*12700*/  MUFU.EX2 R63, R63 ;  /* 0x0000003f003f7308 */ /* 0x000fe20000000800 */
[-CC-:B------:R-:W-:Y:S01]  /*12710*/  FFMA.FTZ R59, R59, R8.reuse, -R6.reuse ;  /* 0x000000083b3b7223 */ /* 0x180fe20000010806 */
[----:B------:R-:W-:Y:S01]  /*12720*/  FSEL R67, R10, -INF , P5 ;  /* 0xff8000000a437808 */ /* 0x000fe20002800000 */
[-CC-:B------:R-:W-:Y:S01]  /*12730*/  FFMA.FTZ R41, R45, R8.reuse, -R6.reuse ;  /* 0x000000082d297223 */ /* 0x180fe20000010806 */
[-CC-:B------:R-:W-:Y:S01]  /*12740*/  FFMA.FTZ R144, R51, R8.reuse, -R6.reuse ;  /* 0x0000000833907223 */ /* 0x180fe20000010806 */
[--C-:B------:R-:W-:Y:S01]  /*12750*/  FFMA.FTZ R45, R57, R8, -R6.reuse ;  /* 0x00000008392d7223 */ /* 0x100fe20000010806 */
[----:B------:R-:W-:Y:S01]  /*12760*/  FMNMX.FTZ R20, R67, R20, !PT ;  /* 0x0000001443147209 */ /* 0x000fe20007810000 */
[-CC-:B------:R-:W-:Y:S01]  /*12770*/  FFMA.FTZ R146, R73, R8.reuse, -R6.reuse ;  /* 0x0000000849927223 */ /* 0x180fe20000010806 */
[----:B------:R-:W0:Y:S01]  /*12780*/  MUFU.EX2 R156, R156 ;  /* 0x0000009c009c7308 */ /* 0x000e220000000800 */
[--C-:B------:R-:W-:Y:S01]  /*12790*/  FFMA.FTZ R51, R81, R8, -R6.reuse ;  /* 0x0000000851337223 */ /* 0x100fe20000010806 */
[----:B------:R-:W-:Y:S01]  /*127a0*/  FMNMX.FTZ R20, R69, R20, !PT ;  /* 0x0000001445147209 */ /* 0x000fe20007810000 */
[-CC-:B------:R-:W-:Y:S01]  /*127b0*/  FFMA.FTZ R148, R83, R8.reuse, -R6.reuse ;  /* 0x0000000853947223 */ /* 0x180fe20000010806 */
[-CC-:B------:R-:W-:Y:S01]  /*127c0*/  FFMA.FTZ R61, R61, R8.reuse, -R6.reuse ;  /* 0x000000083d3d7223 */ /* 0x180fe20000010806 */
[--C-:B------:R-:W-:Y:S01]  /*127d0*/  FFMA.FTZ R55, R55, R8, -R6.reuse ;  /* 0x0000000837377223 */ /* 0x100fe20000010806 */
[----:B------:R-:W-:Y:S01]  /*127e0*/  FMNMX.FTZ R20, R71, R20, !PT ;  /* 0x0000001447147209 */ /* 0x000fe20007810000 */
[-CC-:B------:R-:W-:Y:S01]  /*127f0*/  FFMA.FTZ R57, R85, R8.reuse, -R6.reuse ;  /* 0x0000000855397223 */ /* 0x180fe20000010806 */
[----:B------:R-:W1:Y:S01]  /*12800*/  MUFU.EX2 R158, R158 ;  /* 0x0000009e009e7308 */ /* 0x000e620000000800 */
[--C-:B------:R-:W-:Y:S01]  /*12810*/  FFMA.FTZ R150, R89, R8, -R6.reuse ;  /* 0x0000000859967223 */ /* 0x100fe20000010806 */
[----:B------:R-:W-:Y:S01]  /*12820*/  FMNMX.FTZ R20, R77, R20, !PT ;  /* 0x000000144d147209 */ /* 0x000fe20007810000 */
[-CC-:B------:R-:W-:Y:S01]  /*12830*/  FFMA.FTZ R73, R91, R8.reuse, -R6.reuse ;  /* 0x000000085b497223 */ /* 0x180fe20000010806 */
[-CC-:B------:R-:W-:Y:S01]  /*12840*/  FFMA.FTZ R152, R93, R8.reuse, -R6.reuse ;  /* 0x000000085d987223 */ /* 0x180fe20000010806 */
[--C-:B------:R-:W-:Y:S01]  /*12850*/  FFMA.FTZ R81, R95, R8, -R6.reuse ;  /* 0x000000085f517223 */ /* 0x100fe20000010806 */
[----:B------:R-:W-:Y:S01]  /*12860*/  FMNMX.FTZ R20, R79, R20, !PT ;  /* 0x000000144f147209 */ /* 0x000fe20007810000 */
[-CC-:B------:R-:W-:Y:S01]  /*12870*/  FFMA.FTZ R154, R97, R8.reuse, -R6.reuse ;  /* 0x00000008619a7223 */ /* 0x180fe20000010806 */
[----:B------:R-:W-:Y:S01]  /*12880*/  FFMA.FTZ R83, R99, R8, -R6 ;  /* 0x0000000863537223 */ /* 0x000fe20000010806 */
[----:B------:R-:W2:Y:S01]  /*12890*/  MUFU.EX2 R59, R59 ;  /* 0x0000003b003b7308 */ /* 0x000ea20000000800 */
[--C-:B------:R-:W-:Y:S01]  /*128a0*/  IMAD.MOV.U32 R85, RZ, RZ, R87.reuse ;  /* 0x000000ffff557224 */ /* 0x100fe200078e0057 */
[----:B------:R-:W3:Y:S01]  /*128b0*/  SHFL.BFLY PT, R9, R20, 0x2, 0x1f ;  /* 0x0c401f0014097f89 */ /* 0x000ee200000e0000 */
[--C-:B------:R-:W-:Y:S01]  /*128c0*/  IMAD.MOV.U32 R70, RZ, RZ, R87.reuse ;  /* 0x000000ffff467224 */ /* 0x100fe200078e0057 */
[----:B------:R-:W-:Y:S01]  /*128d0*/  MOV R66, R87 ;  /* 0x0000005700427202 */ /* 0x000fe20000000f00 */
[----:B------:R-:W-:-:S03]  /*128e0*/  IMAD.MOV.U32 R62, RZ, RZ, R87 ;  /* 0x000000ffff3e7224 */ /* 0x000fc600078e0057 */
[----:B------:R-:W4:Y:S08]  /*128f0*/  MUFU.EX2 R136, R136 ;  /* 0x0000008800887308 */ /* 0x000f300000000800 */
[----:B------:R-:W4:Y:S08]  /*12900*/  MUFU.EX2 R61, R61 ;  /* 0x0000003d003d7308 */ /* 0x000f300000000800 */
[----:B------:R-:W4:Y:S01]  /*12910*/  MUFU.EX2 R138, R138 ;  /* 0x0000008a008a7308 */ /* 0x000f220000000800 */
[----:B---3--:R-:W-:-:S05]  /*12920*/  FMNMX.FTZ R10, R20, R9, !PT ;  /* 0x00000009140a7209 */ /* 0x008fca0007810000 */
[----:B------:R-:W3:Y:S02]  /*12930*/  SHFL.BFLY PT, R9, R10, 0x1, 0x1f ;  /* 0x0c201f000a097f89 */ /* 0x000ee400000e0000 */
[----:B------:R-:W4:Y:S08]  /*12940*/  MUFU.EX2 R55, R55 ;  /* 0x0000003700377308 */ /* 0x000f300000000800 */
[----:B------:R-:W-:Y:S08]  /*12950*/  MUFU.EX2 R140, R140 ;  /* 0x0000008c008c7308 */ /* 0x000ff00000000800 */
[----:B------:R-:W-:Y:S01]  /*12960*/  MUFU.EX2 R49, R49 ;  /* 0x0000003100317308 */ /* 0x000fe20000000800 */
[----:B---3--:R-:W-:-:S07]  /*12970*/  FMNMX.FTZ R9, R10, R9, !PT ;  /* 0x000000090a097209 */ /* 0x008fce0007810000 */
[----:B------:R-:W-:Y:S01]  /*12980*/  MUFU.EX2 R142, R142 ;  /* 0x0000008e008e7308 */ /* 0x000fe20000000800 */
[C---:B------:R-:W-:Y:S01]  /*12990*/  FSETP.NEU.FTZ.AND P1, PT, R9.reuse, -INF , PT ;  /* 0xff8000000900780b */ /* 0x040fe20003f3d000 */
[----:B------:R-:W-:-:S06]  /*129a0*/  FMUL.FTZ R10, R9, R8 ;  /* 0x00000008090a7220 */ /* 0x000fcc0000410000 */
[----:B------:R-:W-:Y:S01]  /*129b0*/  MUFU.EX2 R41, R41 ;  /* 0x0000002900297308 */ /* 0x000fe20000000800 */
[----:B------:R-:W-:Y:S02]  /*129c0*/  FSEL R24, R10, RZ, P1 ;  /* 0x000000ff0a187208 */ /* 0x000fe40000800000 */
[----:B------:R-:W-:-:S03]  /*129d0*/  ISETP.GE.AND P1, PT, R147, 0x61, PT ;  /* 0x000000619300780c */ /* 0x000fc60003f26270 */
[-CC-:B------:R-:W-:Y:S01]  /*129e0*/  FFMA.FTZ R157, R3, R8.reuse, -R24.reuse ;  /* 0x00000008039d7223 */ /* 0x180fe20000010818 */
[-CC-:B------:R-:W-:Y:S01]  /*129f0*/  FFMA.FTZ R6, R4, R8.reuse, -R24.reuse ;  /* 0x0000000804067223 */ /* 0x180fe20000010818 */
[-CC-:B------:R-:W-:Y:S01]  /*12a00*/  FFMA.FTZ R159, R11, R8.reuse, -R24.reuse ;  /* 0x000000080b9f7223 */ /* 0x180fe20000010818 */
[-CC-:B------:R-:W-:Y:S01]  /*12a10*/  FFMA.FTZ R10, R13, R8.reuse, -R24.reuse ;  /* 0x000000080d0a7223 */ /* 0x180fe20000010818 */
[-CC-:B------:R-:W-:Y:S01]  /*12a20*/  FFMA.FTZ R137, R15, R8.reuse, -R24.reuse ;  /* 0x000000080f897223 */ /* 0x180fe20000010818 */
[----:B0-----:R-:W-:Y:S01]  /*12a30*/  FADD.FTZ R3, R156, R63 ;  /* 0x0000003f9c037221 */ /* 0x001fe20000010000 */
[----:B------:R-:W-:Y:S01]  /*12a40*/  MUFU.EX2 R157, R157 ;  /* 0x0000009d009d7308 */ /* 0x000fe20000000800 */
[-CC-:B------:R-:W-:Y:S01]  /*12a50*/  FFMA.FTZ R12, R21, R8.reuse, -R24.reuse ;  /* 0x00000008150c7223 */ /* 0x180fe20000010818 */
[-CC-:B------:R-:W-:Y:S01]  /*12a60*/  FFMA.FTZ R139, R25, R8.reuse, -R24.reuse ;  /* 0x00000008198b7223 */ /* 0x180fe20000010818 */
[----:B-1----:R-:W-:Y:S01]  /*12a70*/  FADD.FTZ R4, R158, R3 ;  /* 0x000000039e047221 */ /* 0x002fe20000010000 */
[-CC-:B------:R-:W-:Y:S01]  /*12a80*/  FFMA.FTZ R14, R27, R8.reuse, -R24.reuse ;  /* 0x000000081b0e7223 */ /* 0x180fe20000010818 */
[-CC-:B------:R-:W-:Y:S01]  /*12a90*/  FFMA.FTZ R141, R29, R8.reuse, -R24.reuse ;  /* 0x000000081d8d7223 */ /* 0x180fe20000010818 */
[-C--:B------:R-:W-:Y:S01]  /*12aa0*/  FFMA.FTZ R20, R31, R8.reuse, -R24 ;  /* 0x000000081f147223 */ /* 0x080fe20000010818 */
[----:B--2---:R-:W-:Y:S01]  /*12ab0*/  FADD.FTZ R3, R59, R4 ;  /* 0x000000043b037221 */ /* 0x004fe20000010000 */
[----:B------:R-:W0:Y:S01]  /*12ac0*/  MUFU.EX2 R6, R6 ;  /* 0x0000000600067308 */ /* 0x000e220000000800 */
[-CC-:B------:R-:W-:Y:S01]  /*12ad0*/  FFMA.FTZ R143, R33, R8.reuse, -R24.reuse ;  /* 0x00000008218f7223 */ /* 0x180fe20000010818 */
[-CC-:B------:R-:W-:Y:S01]  /*12ae0*/  FFMA.FTZ R35, R35, R8.reuse, -R24.reuse ;  /* 0x0000000823237223 */ /* 0x180fe20000010818 */
[----:B----4-:R-:W-:Y:S01]  /*12af0*/  FADD.FTZ R30, R136, R3 ;  /* 0x00000003881e7221 */ /* 0x010fe20000010000 */
[-CC-:B------:R-:W-:Y:S01]  /*12b00*/  FFMA.FTZ R37, R37, R8.reuse, -R24.reuse ;  /* 0x0000000825257223 */ /* 0x180fe20000010818 */
[-CC-:B------:R-:W-:Y:S01]  /*12b10*/  FFMA.FTZ R39, R39, R8.reuse, -R24.reuse ;  /* 0x0000000827277223 */ /* 0x180fe20000010818 */
[-C--:B------:R-:W-:Y:S01]  /*12b20*/  FFMA.FTZ R43, R43, R8.reuse, -R24 ;  /* 0x000000082b2b7223 */ /* 0x080fe20000010818 */
[----:B------:R-:W-:Y:S01]  /*12b30*/  FADD.FTZ R11, R61, R30 ;  /* 0x0000001e3d0b7221 */ /* 0x000fe20000010000 */
[----:B------:R-:W1:Y:S01]  /*12b40*/  MUFU.EX2 R159, R159 ;  /* 0x0000009f009f7308 */ /* 0x000e620000000800 */
[-CC-:B------:R-:W-:Y:S01]  /*12b50*/  FFMA.FTZ R47, R47, R8.reuse, -R24.reuse ;  /* 0x000000082f2f7223 */ /* 0x180fe20000010818 */
[-CC-:B------:R-:W-:Y:S01]  /*12b60*/  FFMA.FTZ R53, R53, R8.reuse, -R24.reuse ;  /* 0x0000000835357223 */ /* 0x180fe20000010818 */
[----:B------:R-:W-:Y:S01]  /*12b70*/  FADD.FTZ R32, R138, R11 ;  /* 0x0000000b8a207221 */ /* 0x000fe20000010000 */
[-CC-:B------:R-:W-:Y:S01]  /*12b80*/  FFMA.FTZ R75, R75, R8.reuse, -R24.reuse ;  /* 0x000000084b4b7223 */ /* 0x180fe20000010818 */
[-CC-:B------:R-:W-:Y:S01]  /*12b90*/  FFMA.FTZ R65, R65, R8.reuse, -R24.reuse ;  /* 0x0000000841417223 */ /* 0x180fe20000010818 */
[-C--:B------:R-:W-:Y:S01]  /*12ba0*/  FFMA.FTZ R67, R67, R8.reuse, -R24 ;  /* 0x0000000843437223 */ /* 0x080fe20000010818 */
[----:B------:R-:W-:Y:S01]  /*12bb0*/  FADD.FTZ R11, R55, R32 ;  /* 0x00000020370b7221 */ /* 0x000fe20000010000 */
[----:B------:R-:W2:Y:S01]  /*12bc0*/  MUFU.EX2 R10, R10 ;  /* 0x0000000a000a7308 */ /* 0x000ea20000000800 */
[----:B0-----:R-:W-:Y:S01]  /*12bd0*/  FADD.FTZ R4, R157, R6 ;  /* 0x000000069d047221 */ /* 0x001fe20000010000 */
[-CC-:B------:R-:W-:Y:S01]  /*12be0*/  FFMA.FTZ R69, R69, R8.reuse, -R24.reuse ;  /* 0x0000000845457223 */ /* 0x180fe20000010818 */
[----:B------:R-:W-:Y:S01]  /*12bf0*/  FADD.FTZ R32, R140, R11 ;  /* 0x0000000b8c207221 */ /* 0x000fe20000010000 */
[-CC-:B------:R-:W-:Y:S01]  /*12c00*/  FFMA.FTZ R71, R71, R8.reuse, -R24.reuse ;  /* 0x0000000847477223 */ /* 0x180fe20000010818 */
[-CC-:B------:R-:W-:Y:S01]  /*12c10*/  FFMA.FTZ R77, R77, R8.reuse, -R24.reuse ;  /* 0x000000084d4d7223 */ /* 0x180fe20000010818 */
[----:B------:R-:W-:Y:S01]  /*12c20*/  FFMA.FTZ R79, R79, R8, -R24 ;  /* 0x000000084f4f7223 */ /* 0x000fe20000010818 */
[----:B------:R-:W-:Y:S01]  /*12c30*/  FADD.FTZ R11, R49, R32 ;  /* 0x00000020310b7221 */ /* 0x000fe20000010000 */
[----:B------:R-:W0:Y:S01]  /*12c40*/  MUFU.EX2 R137, R137 ;  /* 0x0000008900897308 */ /* 0x000e220000000800 */
[----:B-1----:R-:W-:Y:S01]  /*12c50*/  FADD.FTZ R3, R159, R4 ;  /* 0x000000049f037221 */ /* 0x002fe20000010000 */
[----:B------:R-:W-:Y:S01]  /*12c60*/  F2FP.BF16.F32.PACK_AB R157, R6, R157 ;  /* 0x0000009d069d723e */ /* 0x000fe200000010ff */
[----:B------:R-:W-:Y:S01]  /*12c70*/  FADD.FTZ R34, R142, R11 ;  /* 0x0000000b8e227221 */ /* 0x000fe20000010000 */
[----:B------:R-:W-:Y:S01]  /*12c80*/  F2FP.BF16.F32.PACK_AB R156, R63, R156 ;  /* 0x0000009c3f9c723e */ /* 0x000fe200000010ff */
[----:B------:R-:W-:Y:S01]  /*12c90*/  IMAD.MOV.U32 R63, RZ, RZ, R87 ;  /* 0x000000ffff3f7224 */ /* 0x000fe200078e0057 */
[----:B------:R-:W-:Y:S01]  /*12ca0*/  F2FP.BF16.F32.PACK_AB R158, R59, R158 ;  /* 0x0000009e3b9e723e */ /* 0x000fe200000010ff */
[----:B------:R-:W-:Y:S01]  /*12cb0*/  FADD.FTZ R11, R41, R34 ;  /* 0x00000022290b7221 */ /* 0x000fe20000010000 */
[----:B------:R-:W1:Y:S01]  /*12cc0*/  MUFU.EX2 R12, R12 ;  /* 0x0000000c000c7308 */ /* 0x000e620000000800 */
[C---:B--2---:R-:W-:Y:S01]  /*12cd0*/  FADD.FTZ R4, R10.reuse, R3 ;  /* 0x000000030a047221 */ /* 0x044fe20000010000 */
[----:B------:R-:W-:Y:S01]  /*12ce0*/  F2FP.BF16.F32.PACK_AB R136, R61, R136 ;  /* 0x000000883d88723e */ /* 0x000fe200000010ff */
[--C-:B------:R-:W-:Y:S01]  /*12cf0*/  IMAD.MOV.U32 R61, RZ, RZ, R87.reuse ;  /* 0x000000ffff3d7224 */ /* 0x100fe200078e0057 */
[----:B------:R-:W-:Y:S01]  /*12d00*/  F2FP.BF16.F32.PACK_AB R138, R55, R138 ;  /* 0x0000008a378a723e */ /* 0x000fe200000010ff */
[--C-:B------:R-:W-:Y:S01]  /*12d10*/  IMAD.MOV.U32 R59, RZ, RZ, R87.reuse ;  /* 0x000000ffff3b7224 */ /* 0x100fe200078e0057 */
[----:B------:R-:W-:Y:S01]  /*12d20*/  F2FP.BF16.F32.PACK_AB R140, R49, R140 ;  /* 0x0000008c318c723e */ /* 0x000fe200000010ff */
[--C-:B------:R-:W-:Y:S01]  /*12d30*/  IMAD.MOV.U32 R55, RZ, RZ, R87.reuse ;  /* 0x000000ffff377224 */ /* 0x100fe200078e0057 */
[----:B------:R-:W2:Y:S01]  /*12d40*/  MUFU.EX2 R139, R139 ;  /* 0x0000008b008b7308 */ /* 0x000ea20000000800 */
[----:B0-----:R-:W-:Y:S01]  /*12d50*/  FADD.FTZ R3, R137, R4 ;  /* 0x0000000489037221 */ /* 0x001fe20000010000 */
[----:B------:R-:W-:Y:S01]  /*12d60*/  F2FP.BF16.F32.PACK_AB R142, R41, R142 ;  /* 0x0000008e298e723e */ /* 0x000fe200000010ff */
[--C-:B------:R-:W-:Y:S01]  /*12d70*/  IMAD.MOV.U32 R49, RZ, RZ, R87.reuse ;  /* 0x000000ffff317224 */ /* 0x100fe200078e0057 */
[----:B------:R-:W-:Y:S01]  /*12d80*/  F2FP.BF16.F32.PACK_AB R159, R10, R159 ;  /* 0x0000009f0a9f723e */ /* 0x000fe200000010ff */
[----:B------:R-:W-:-:S02]  /*12d90*/  IMAD.MOV.U32 R41, RZ, RZ, R87 ;  /* 0x000000ffff297224 */ /* 0x000fc400078e0057 */
[----:B------:R-:W-:Y:S01]  /*12da0*/  IMAD.MOV.U32 R33, RZ, RZ, R87 ;  /* 0x000000ffff217224 */ /* 0x000fe200078e0057 */
[----:B------:R-:W0:Y:S01]  /*12db0*/  MUFU.EX2 R14, R14 ;  /* 0x0000000e000e7308 */ /* 0x000e220000000800 */
[C---:B-1----:R-:W-:Y:S01]  /*12dc0*/  FADD.FTZ R4, R12.reuse, R3 ;  /* 0x000000030c047221 */ /* 0x042fe20000010000 */
[----:B------:R-:W-:Y:S01]  /*12dd0*/  F2FP.BF16.F32.PACK_AB R137, R12, R137 ;  /* 0x000000890c89723e */ /* 0x000fe200000010ff */
[--C-:B------:R-:W-:Y:S02]  /*12de0*/  IMAD.MOV.U32 R31, RZ, RZ, R87.reuse ;  /* 0x000000ffff1f7224 */ /* 0x100fe400078e0057 */
[--C-:B------:R-:W-:Y:S02]  /*12df0*/  IMAD.MOV.U32 R29, RZ, RZ, R87.reuse ;  /* 0x000000ffff1d7224 */ /* 0x100fe400078e0057 */
[--C-:B------:R-:W-:Y:S01]  /*12e00*/  IMAD.MOV.U32 R27, RZ, RZ, R87.reuse ;  /* 0x000000ffff1b7224 */ /* 0x100fe200078e0057 */
[----:B------:R-:W1:Y:S01]  /*12e10*/  MUFU.EX2 R141, R141 ;  /* 0x0000008d008d7308 */ /* 0x000e620000000800 */
[----:B--2---:R-:W-:Y:S01]  /*12e20*/  FADD.FTZ R3, R139, R4 ;  /* 0x000000048b037221 */ /* 0x004fe20000010000 */
[----:B------:R-:W-:-:S06]  /*12e30*/  IMAD.MOV.U32 R25, RZ, RZ, R87 ;  /* 0x000000ffff197224 */ /* 0x000fcc00078e0057 */
[----:B------:R-:W2:Y:S01]  /*12e40*/  MUFU.EX2 R20, R20 ;  /* 0x0000001400147308 */ /* 0x000ea20000000800 */
[C---:B0-----:R-:W-:Y:S01]  /*12e50*/  FADD.FTZ R4, R14.reuse, R3 ;  /* 0x000000030e047221 */ /* 0x041fe20000010000 */
[----:B------:R-:W-:-:S06]  /*12e60*/  F2FP.BF16.F32.PACK_AB R139, R14, R139 ;  /* 0x0000008b0e8b723e */ /* 0x000fcc00000010ff */
[----:B------:R-:W0:Y:S01]  /*12e70*/  MUFU.EX2 R144, R144 ;  /* 0x0000009000907308 */ /* 0x000e220000000800 */
[----:B-1----:R-:W-:-:S07]  /*12e80*/  FADD.FTZ R3, R141, R4 ;  /* 0x000000048d037221 */ /* 0x002fce0000010000 */
[----:B------:R-:W1:Y:S01]  /*12e90*/  MUFU.EX2 R143, R143 ;  /* 0x0000008f008f7308 */ /* 0x000e620000000800 */
[C---:B--2---:R-:W-:Y:S01]  /*12ea0*/  FADD.FTZ R0, R20.reuse, R3 ;  /* 0x0000000314007221 */ /* 0x044fe20000010000 */
[----:B------:R-:W-:-:S06]  /*12eb0*/  F2FP.BF16.F32.PACK_AB R141, R20, R141 ;  /* 0x0000008d148d723e */ /* 0x000fcc00000010ff */
[----:B------:R-:W2:Y:S01]  /*12ec0*/  MUFU.EX2 R45, R45 ;  /* 0x0000002d002d7308 */ /* 0x000ea20000000800 */
[----:B0-----:R-:W-:-:S07]  /*12ed0*/  FADD.FTZ R4, R144, R11 ;  /* 0x0000000b90047221 */ /* 0x001fce0000010000 */
[----:B------:R0:W3:Y:S01]  /*12ee0*/  MUFU.EX2 R26, R35 ;  /* 0x00000023001a7308 */ /* 0x0000e20000000800 */
[----:B-1----:R-:W-:-:S07]  /*12ef0*/  FADD.FTZ R3, R143, R0 ;  /* 0x000000008f037221 */ /* 0x002fce0000010000 */
[----:B------:R-:W1:Y:S01]  /*12f00*/  MUFU.EX2 R146, R146 ;  /* 0x0000009200927308 */ /* 0x000e620000000800 */
[C---:B--2---:R-:W-:Y:S01]  /*12f10*/  FADD.FTZ R11, R45.reuse, R4 ;  /* 0x000000042d0b7221 */ /* 0x044fe20000010000 */
[----:B------:R-:W-:Y:S01]  /*12f20*/  F2FP.BF16.F32.PACK_AB R144, R45, R144 ;  /* 0x000000902d90723e */ /* 0x000fe200000010ff */
[--C-:B------:R-:W-:Y:S02]  /*12f30*/  IMAD.MOV.U32 R45, RZ, RZ, R87.reuse ;  /* 0x000000ffff2d7224 */ /* 0x100fe400078e0057 */
[----:B0-----:R-:W-:-:S03]  /*12f40*/  IMAD.MOV.U32 R35, RZ, RZ, R87 ;  /* 0x000000ffff237224 */ /* 0x001fc600078e0057 */
[----:B------:R-:W0:Y:S01]  /*12f50*/  MUFU.EX2 R37, R37 ;  /* 0x0000002500257308 */ /* 0x000e220000000800 */
[C---:B---3--:R-:W-:Y:S01]  /*12f60*/  FADD.FTZ R4, R26.reuse, R3 ;  /* 0x000000031a047221 */ /* 0x048fe20000010000 */
[----:B------:R-:W-:Y:S02]  /*12f70*/  F2FP.BF16.F32.PACK_AB R143, R26, R143 ;  /* 0x0000008f1a8f723e */ /* 0x000fe400000010ff */
[----:B------:R-:W-:-:S04]  /*12f80*/  MOV R26, R87 ;  /* 0x00000057001a7202 */ /* 0x000fc80000000f00 */
[----:B------:R-:W2:Y:S01]  /*12f90*/  MUFU.EX2 R51, R51 ;  /* 0x0000003300337308 */ /* 0x000ea20000000800 */
[----:B-1----:R-:W-:-:S07]  /*12fa0*/  FADD.FTZ R34, R146, R11 ;  /* 0x0000000b92227221 */ /* 0x002fce0000010000 */
[----:B------:R1:W3:Y:S01]  /*12fb0*/  MUFU.EX2 R28, R39 ;  /* 0x00000027001c7308 */ /* 0x0002e20000000800 */
[----:B0-----:R-:W-:-:S07]  /*12fc0*/  FADD.FTZ R3, R37, R4 ;  /* 0x0000000425037221 */ /* 0x001fce0000010000 */
[----:B------:R-:W0:Y:S01]  /*12fd0*/  MUFU.EX2 R148, R148 ;  /* 0x0000009400947308 */ /* 0x000e220000000800 */
[C---:B--2---:R-:W-:Y:S01]  /*12fe0*/  FADD.FTZ R11, R51.reuse, R34 ;  /* 0x00000022330b7221 */ /* 0x044fe20000010000 */
[----:B------:R-:W-:Y:S01]  /*12ff0*/  F2FP.BF16.F32.PACK_AB R146, R51, R146 ;  /* 0x000000923392723e */ /* 0x000fe200000010ff */
[--C-:B------:R-:W-:Y:S02]  /*13000*/  IMAD.MOV.U32 R51, RZ, RZ, R87.reuse ;  /* 0x000000ffff337224 */ /* 0x100fe400078e0057 */
[----:B-1----:R-:W-:-:S03]  /*13010*/  IMAD.MOV.U32 R39, RZ, RZ, R87 ;  /* 0x000000ffff277224 */ /* 0x002fc600078e0057 */
[----:B------:R-:W1:Y:S01]  /*13020*/  MUFU.EX2 R43, R43 ;  /* 0x0000002b002b7308 */ /* 0x000e620000000800 */
[C---:B---3--:R-:W-:Y:S01]  /*13030*/  FADD.FTZ R4, R28.reuse, R3 ;  /* 0x000000031c047221 */ /* 0x048fe20000010000 */
[----:B-----5:R-:W-:Y:S01]  /*13040*/  F2FP.BF16.F32.PACK_AB R145, R28, R37 ;  /* 0x000000251c91723e */ /* 0x020fe200000010ff */
[--C-:B------:R-:W-:Y:S02]  /*13050*/  IMAD.MOV.U32 R37, RZ, RZ, R87.reuse ;  /* 0x000000ffff257224 */ /* 0x100fe400078e0057 */
[----:B------:R-:W-:-:S03]  /*13060*/  IMAD.MOV.U32 R28, RZ, RZ, R87 ;  /* 0x000000ffff1c7224 */ /* 0x000fc600078e0057 */
        /* <DEDUP_REMOVED lines=11> */
[----:B------:R-:W-:Y:S01]  /*13120*/  F2FP.BF16.F32.PACK_AB R147, R30, R43 ;  /* 0x0000002b1e93723e */ /* 0x000fe200000010ff */
[--C-:B------:R-:W-:Y:S02]  /*13130*/  IMAD.MOV.U32 R43, RZ, RZ, R87.reuse ;  /* 0x000000ffff2b7224 */ /* 0x100fe400078e0057 */
[----:B------:R-:W-:-:S03]  /*13140*/  IMAD.MOV.U32 R30, RZ, RZ, R87 ;  /* 0x000000ffff1e7224 */ /* 0x000fc600078e0057 */
[----:B------:R-:W2:Y:S01]  /*13150*/  MUFU.EX2 R73, R73 ;  /* 0x0000004900497308 */ /* 0x000ea20000000800 */
[----:B-1----:R-:W-:-:S07]  /*13160*/  FADD.FTZ R34, R150, R11 ;  /* 0x0000000b96227221 */ /* 0x002fce0000010000 */
[----:B------:R1:W3:Y:S01]  /*13170*/  MUFU.EX2 R32, R75 ;  /* 0x0000004b00207308 */ /* 0x0002e20000000800 */
[----:B0-----:R-:W-:-:S07]  /*13180*/  FADD.FTZ R3, R53, R4 ;  /* 0x0000000435037221 */ /* 0x001fce0000010000 */
[----:B------:R-:W0:Y:S01]  /*13190*/  MUFU.EX2 R152, R152 ;  /* 0x0000009800987308 */ /* 0x000e220000000800 */
[C---:B--2---:R-:W-:Y:S01]  /*131a0*/  FADD.FTZ R11, R73.reuse, R34 ;  /* 0x00000022490b7221 */ /* 0x044fe20000010000 */
[----:B------:R-:W-:Y:S01]  /*131b0*/  F2FP.BF16.F32.PACK_AB R150, R73, R150 ;  /* 0x000000964996723e */ /* 0x000fe200000010ff */
[--C-:B-1----:R-:W-:Y:S02]  /*131c0*/  IMAD.MOV.U32 R75, RZ, RZ, R87.reuse ;  /* 0x000000ffff4b7224 */ /* 0x102fe400078e0057 */
[----:B------:R-:W-:-:S03]  /*131d0*/  IMAD.MOV.U32 R73, RZ, RZ, R87 ;  /* 0x000000ffff497224 */ /* 0x000fc600078e0057 */
[----:B------:R-:W1:Y:S01]  /*131e0*/  MUFU.EX2 R65, R65 ;  /* 0x0000004100417308 */ /* 0x000e620000000800 */
[C---:B---3--:R-:W-:Y:S01]  /*131f0*/  FADD.FTZ R4, R32.reuse, R3 ;  /* 0x0000000320047221 */ /* 0x048fe20000010000 */
[----:B------:R-:W-:Y:S01]  /*13200*/  F2FP.BF16.F32.PACK_AB R149, R32, R53 ;  /* 0x000000352095723e */ /* 0x000fe200000010ff */
        /* <DEDUP_REMOVED lines=11> */
[----:B------:R0:W2:Y:S01]  /*132c0*/  MUFU.EX2 R24, R71 ;  /* 0x0000004700187308 */ /* 0x0000a20000000800 */
[C---:B---3--:R-:W-:Y:S01]  /*132d0*/  FADD.FTZ R36, R0.reuse, R3 ;  /* 0x0000000300247221 */ /* 0x048fe20000010000 */
[----:B------:R-:W-:Y:S01]  /*132e0*/  F2FP.BF16.F32.PACK_AB R151, R0, R65 ;  /* 0x000000410097723e */ /* 0x000fe200000010ff */
[----:B------:R-:W-:Y:S02]  /*132f0*/  IMAD.MOV.U32 R0, RZ, RZ, 0x3f800000 ;  /* 0x3f800000ff007424 */ /* 0x000fe400078e00ff */
[----:B------:R-:W-:-:S03]  /*13300*/  IMAD.MOV.U32 R65, RZ, RZ, R87 ;  /* 0x000000ffff417224 */ /* 0x000fc600078e0057 */
[----:B------:R-:W3:Y:S01]  /*13310*/  MUFU.EX2 R154, R154 ;  /* 0x0000009a009a7308 */ /* 0x000ee20000000800 */
[----:B-1----:R-:W-:Y:S01]  /*13320*/  FADD.FTZ R3, R69, R36 ;  /* 0x0000002445037221 */ /* 0x002fe20000010000 */
[--C-:B0-----:R-:W-:Y:S02]  /*13330*/  IMAD.MOV.U32 R71, RZ, RZ, R87.reuse ;  /* 0x000000ffff477224 */ /* 0x101fe400078e0057 */
[----:B------:R-:W-:-:S04]  /*13340*/  IMAD.MOV.U32 R36, RZ, RZ, R87 ;  /* 0x000000ffff247224 */ /* 0x000fc800078e0057 */
[----:B------:R-:W0:Y:S01]  /*13350*/  MUFU.EX2 R77, R77 ;  /* 0x0000004d004d7308 */ /* 0x000e220000000800 */
[C---:B--2---:R-:W-:Y:S01]  /*13360*/  FADD.FTZ R6, R24.reuse, R3 ;  /* 0x0000000318067221 */ /* 0x044fe20000010000 */
[----:B------:R-:W-:Y:S01]  /*13370*/  F2FP.BF16.F32.PACK_AB R153, R24, R69 ;  /* 0x000000451899723e */ /* 0x000fe200000010ff */
[--C-:B------:R-:W-:Y:S02]  /*13380*/  IMAD.MOV.U32 R69, RZ, RZ, R87.reuse ;  /* 0x000000ffff457224 */ /* 0x100fe400078e0057 */
[----:B------:R-:W-:-:S03]  /*13390*/  IMAD.MOV.U32 R24, RZ, RZ, R87 ;  /* 0x000000ffff187224 */ /* 0x000fc600078e0057 */
[----:B------:R-:W1:Y:S01]  /*133a0*/  MUFU.EX2 R83, R83 ;  /* 0x0000005300537308 */ /* 0x000e620000000800 */
[----:B---3--:R-:W-:-:S07]  /*133b0*/  FADD.FTZ R4, R154, R11 ;  /* 0x0000000b9a047221 */ /* 0x008fce0000010000 */
[----:B------:R2:W3:Y:S01]  /*133c0*/  MUFU.EX2 R34, R79 ;  /* 0x0000004f00227308 */ /* 0x0004e20000000800 */
[----:B0-----:R-:W-:Y:S01]  /*133d0*/  FADD.FTZ R3, R77, R6 ;  /* 0x000000064d037221 */ /* 0x001fe20000010000 */
[----:B------:R-:W-:Y:S02]  /*133e0*/  IMAD.MOV.U32 R6, RZ, RZ, 0x3f800000 ;  /* 0x3f800000ff067424 */ /* 0x000fe400078e00ff */
[C---:B-1----:R-:W-:Y:S01]  /*133f0*/  FADD.FTZ R4, R83.reuse, R4 ;  /* 0x0000000453047221 */ /* 0x042fe20000010000 */
[----:B------:R-:W-:Y:S01]  /*13400*/  F2FP.BF16.F32.PACK_AB R154, R83, R154 ;  /* 0x0000009a539a723e */ /* 0x000fe200000010ff */
[--C-:B------:R-:W-:Y:S02]  /*13410*/  IMAD.MOV.U32 R83, RZ, RZ, R87.reuse ;  /* 0x000000ffff537224 */ /* 0x100fe400078e0057 */
[----:B--2---:R-:W-:Y:S02]  /*13420*/  IMAD.MOV.U32 R79, RZ, RZ, R87 ;  /* 0x000000ffff4f7224 */ /* 0x004fe400078e0057 */
[C---:B---3--:R-:W-:Y:S01]  /*13430*/  FADD.FTZ R3, R34.reuse, R3 ;  /* 0x0000000322037221 */ /* 0x048fe20000010000 */
[----:B------:R-:W-:Y:S01]  /*13440*/  F2FP.BF16.F32.PACK_AB R155, R34, R77 ;  /* 0x0000004d229b723e */ /* 0x000fe200000010ff */
[----:B------:R-:W-:Y:S01]  /*13450*/  IMAD.MOV.U32 R77, RZ, RZ, R87 ;  /* 0x000000ffff4d7224 */ /* 0x000fe200078e0057 */
[----:B------:R-:W-:Y:S01]  /*13460*/  MOV R34, R87 ;  /* 0x0000005700227202 */ /* 0x000fe20000000f00 */
[----:B------:R-:W-:Y:S06]  /*13470*/  @!P1 BRA `(.L_x_624) ;  /* 0x0000002400fc9947 */ /* 0x000fec0003800000 */
[----:B------:R-:W-:Y:S01]  /*13480*/  VIADD R12, R194, 0xfffffffe ;  /* 0xfffffffec20c7836 */ /* 0x000fe20000000000 */
[----:B------:R-:W-:Y:S01]  /*13490*/  MOV R0, 0x3f800000 ;  /* 0x3f80000000007802 */ /* 0x000fe20000000f00 */
[----:B------:R-:W-:Y:S01]  /*134a0*/  IMAD.MOV.U32 R13, RZ, RZ, R9 ;  /* 0x000000ffff0d7224 */ /* 0x000fe200078e0009 */
[----:B------:R-:W-:Y:S01]  /*134b0*/  CS2R R86, SRZ ;  /* 0x0000000000567805 */ /* 0x000fe2000001ff00 */
[----:B------:R-:W-:Y:S01]  /*134c0*/  IMAD.MOV.U32 R14, RZ, RZ, R7 ;  /* 0x000000ffff0e7224 */ /* 0x000fe200078e0007 */
[----:B------:R-:W-:Y:S01]  /*134d0*/  CS2R R82, SRZ ;  /* 0x0000000000527805 */ /* 0x000fe2000001ff00 */
[----:B------:R-:W-:Y:S01]  /*134e0*/  IMAD.MOV.U32 R20, RZ, RZ, R180 ;  /* 0x000000ffff147224 */ /* 0x000fe200078e00b4 */
[----:B------:R-:W-:Y:S01]  /*134f0*/  CS2R R78, SRZ ;  /* 0x00000000004e7805 */ /* 0x000fe2000001ff00 */
[----:B------:R-:W-:Y:S01]  /*13500*/  IMAD.MOV.U32 R21, RZ, RZ, R173 ;  /* 0x000000ffff157224 */ /* 0x000fe200078e00ad */
        /* <DEDUP_REMOVED lines=28> */
[----:B------:R-:W-:-:S07]  /*136d0*/  CS2R R24, SRZ ;  /* 0x0000000000187805 */ /* 0x000fce000001ff00 */
.L_x_637:
[----:B------:R-:W-:-:S04]  /*136e0*/  ISETP.NE.AND P1, PT, R21, 0x1, PT ;  /* 0x000000011500780c */ /* 0x000fc80003f25270 */
[----:B------:R-:W-:-:S04]  /*136f0*/  SEL R7, RZ, 0x1, P1 ;  /* 0x00000001ff077807 */ /* 0x000fc80000800000 */
[----:B------:R-:W-:Y:S01]  /*13700*/  LOP3.LUT R180, R20, R7, RZ, 0x3c, !PT ;  /* 0x0000000714b47212 */ /* 0x000fe200078e3cff */
[----:B------:R-:W-:Y:S06]  /*13710*/  @!P0 BRA `(.L_x_625) ;  /* 0x0000000000048947 */ /* 0x000fec0003800000 */
[----:B------:R-:W-:Y:S01]  /*13720*/  BPT.TRAP 0x1 ;  /* 0x000000040000795c */ /* 0x000fe20000300000 */
.L_x_625:
[----:B------:R-:W-:Y:S01]  /*13730*/  VIADD R173, R21, 0x1 ;  /* 0x0000000115ad7836 */ /* 0x000fe20000000000 */
[----:B------:R-:W-:-:S04]  /*13740*/  SHF.L.U32 R10, R180, 0x1f, RZ ;  /* 0x0000001fb40a7819 */ /* 0x000fc800000006ff */
[----:B------:R-:W-:-:S04]  /*13750*/  ISETP.NE.AND P1, PT, R173, 0x2, PT ;  /* 0x00000002ad00780c */ /* 0x000fc80003f25270 */
[----:B------:R-:W-:-:S05]  /*13760*/  SEL R173, R173, RZ, P1 ;  /* 0x000000ffadad7207 */ /* 0x000fca0000800000 */
[----:B------:R-:W-:-:S04]  /*13770*/  IMAD R15, R173, 0x8, R2 ;  /* 0x00000008ad0f7824 */ /* 0x000fc800078e0202 */
[----:B------:R0:W1:Y:S01]  /*13780*/  SYNCS.PHASECHK.TRANS64.TRYWAIT P1, [R15+URZ+0x2a830], R10 ;  /* 0x02a8300a0f0075a7 */ /* 0x000062000802017f */
[----:B------:R-:W-:Y:S05]  /*13790*/  @!P0 BRA `(.L_x_626) ;  /* 0x0000000000048947 */ /* 0x000fea0003800000 */
[----:B------:R-:W-:Y:S01]  /*137a0*/  BPT.TRAP 0x1 ;  /* 0x000000040000795c */ /* 0x000fe20000300000 */
.L_x_626:
[----:B------:R-:W-:Y:S01]  /*137b0*/  BSSY B1, `(.L_x_627) ;  /* 0x0000006000017945 */ /* 0x000fe20003800000 */
[----:B------:R-:W-:Y:S02]  /*137c0*/  IMAD R8, R173, 0x900, R5 ;  /* 0x00000900ad087824 */ /* 0x000fe400078e0205 */
[----:B------:R-:W-:Y:S01]  /*137d0*/  IMAD.MOV.U32 R9, RZ, RZ, 0x40000040 ;  /* 0x40000040ff097424 */ /* 0x000fe200078e00ff */
[----:B-1----:R-:W-:Y:S06]  /*137e0*/  @P1 BRA `(.L_x_628) ;  /* 0x0000000000081947 */ /* 0x002fec0003800000 */
[----:B------:R-:W1:Y:S02]  /*137f0*/  SYNCS.PHASECHK.TRANS64.TRYWAIT P1, [R15+URZ+0x2a830], R10 ;  /* 0x02a8300a0f0075a7 */ /* 0x000e64000802017f */
[----:B-1----:R-:W-:Y:S05]  /*13800*/  @!P1 BRA `(.L_x_629) ;  /* 0x000000c400e49947 */ /* 0x002fea0003800000 */
.L_x_628:
[----:B------:R-:W-:Y:S05]  /*13810*/  BSYNC B1 ;  /* 0x0000000000017941 */ /* 0x000fea0003800000 */
.L_x_627:
[----:B------:R-:W2:Y:S04]  /*13820*/  LDL.64 R88, [R1+0x28] ;  /* 0x0000280001587983 */ /* 0x000ea80000100a00 */
[----:B------:R-:W3:Y:S04]  /*13830*/  LDL.64 R212, [R1+0x20] ;  /* 0x0000200001d47983 */ /* 0x000ee80000100a00 */
[----:B------:R-:W4:Y:S01]  /*13840*/  LDL.64 R210, [R1+0x18] ;  /* 0x0000180001d27983 */ /* 0x000f220000100a00 */
[C---:B------:R-:W-:Y:S02]  /*13850*/  R2UR UR6, R8.reuse ;  /* 0x00000000080672ca */ /* 0x040fe400000e0000 */
[----:B------:R-:W-:Y:S01]  /*13860*/  R2UR UR7, R9 ;  /* 0x00000000090772ca */ /* 0x000fe200000e0000 */
[----:B------:R-:W5:Y:S01]  /*13870*/  LDL.64 R208, [R1+0x10] ;  /* 0x0000100001d07983 */ /* 0x000f620000100a00 */
[----:B01----:R-:W-:-:S02]  /*13880*/  VIADD R10, R8, 0x2 ;  /* 0x00000002080a7836 */ /* 0x003fc40000000000 */
[----:B------:R-:W-:Y:S01]  /*13890*/  IMAD.MOV.U32 R11, RZ, RZ, 0x40000040 ;  /* 0x40000040ff0b7424 */ /* 0x000fe200078e00ff */
[----:B------:R-:W5:Y:S04]  /*138a0*/  LDL.64 R206, [R1+0x8] ;  /* 0x0000080001ce7983 */ /* 0x000f680000100a00 */
[----:B------:R-:W5:Y:S01]  /*138b0*/  LDL.64 R204, [R1] ;  /* 0x0000000001cc7983 */ /* 0x000f620000100a00 */
[----:B--2---:R-:W-:Y:S02]  /*138c0*/  R2UR UR4, R88 ;  /* 0x00000000580472ca */ /* 0x004fe400000e0000 */
[----:B------:R-:W-:Y:S02]  /*138d0*/  R2UR UR5, R89 ;  /* 0x00000000590572ca */ /* 0x000fe400000e0000 */
[----:B------:R-:W-:-:S11]  /*138e0*/  WARPGROUP.ARRIVE ;  /* 0x00000000000079c5 */ /* 0x000fd60000000000 */
[----:B------:R-:W-:Y:S01]  /*138f0*/  HGMMA.64x96x16.F32.BF16 R88, gdesc[UR4], RZ, !UPT, gsb0 ;  /* 0x01600000045879f0 */ /* 0x000fe2000c0018ff */
[----:B------:R-:W-:Y:S02]  /*13900*/  R2UR UR6, R10 ;  /* 0x000000000a0672ca */ /* 0x000fe400000e0000 */
[----:B------:R-:W-:Y:S02]  /*13910*/  R2UR UR7, R11 ;  /* 0x000000000b0772ca */ /* 0x000fe400000e0000 */
[----:B---3--:R-:W-:Y:S02]  /*13920*/  R2UR UR4, R212 ;  /* 0x00000000d40472ca */ /* 0x008fe400000e0000 */
[----:B------:R-:W-:Y:S01]  /*13930*/  R2UR UR5, R213 ;  /* 0x00000000d50572ca */ /* 0x000fe200000e0000 */
[----:B------:R-:W-:Y:S02]  /*13940*/  VIADD R10, R8, 0x4 ;  /* 0x00000004080a7836 */ /* 0x000fe40000000000 */
[----:B------:R-:W-:Y:S01]  /*13950*/  IMAD.MOV.U32 R11, RZ, RZ, 0x40000040 ;  /* 0x40000040ff0b7424 */ /* 0x000fe200078e00ff */
[----:B------:R-:W-:-:S02]  /*13960*/  WARPGROUP.DEPBAR.LE gsb0, 0x0 ;  /* 0x00008000000079c5 */ /* 0x000fc40000010000 */
[----:B------:R-:W-:-:S07]  /*13970*/  WARPGROUP.ARRIVE ;  /* 0x00000000000079c5 */ /* 0x000fce0000000000 */
[----:B------:R-:W-:Y:S01]  /*13980*/  HGMMA.64x96x16.F32.BF16 R88, gdesc[UR4], R88, gsb0 ;  /* 0x01600000045879f0 */ /* 0x000fe20008001858 */
[----:B------:R-:W-:Y:S02]  /*13990*/  R2UR UR6, R10 ;  /* 0x000000000a0672ca */ /* 0x000fe400000e0000 */
[----:B------:R-:W-:Y:S02]  /*139a0*/  R2UR UR7, R11 ;  /* 0x000000000b0772ca */ /* 0x000fe400000e0000 */
[----:B----4-:R-:W-:Y:S02]  /*139b0*/  R2UR UR4, R210 ;  /* 0x00000000d20472ca */ /* 0x010fe400000e0000 */
[----:B------:R-:W-:Y:S01]  /*139c0*/  R2UR UR5, R211 ;  /* 0x00000000d30572ca */ /* 0x000fe200000e0000 */
[----:B------:R-:W-:Y:S01]  /*139d0*/  IMAD.MOV.U32 R11, RZ, RZ, 0x40000040 ;  /* 0x40000040ff0b7424 */ /* 0x000fe200078e00ff */
[----:B------:R-:W-:Y:S01]  /*139e0*/  IADD3 R10, R8, 0x6, RZ ;  /* 0x00000006080a7810 */ /* 0x000fe20007ffe0ff */
[----:B------:R-:W-:-:S02]  /*139f0*/  WARPGROUP.DEPBAR.LE gsb0, 0x0 ;  /* 0x00008000000079c5 */ /* 0x000fc40000010000 */
[----:B------:R-:W-:-:S08]  /*13a00*/  WARPGROUP.ARRIVE ;  /* 0x00000000000079c5 */ /* 0x000fd00000000000 */
[----:B------:R-:W-:Y:S01]  /*13a10*/  HGMMA.64x96x16.F32.BF16 R88, gdesc[UR4], R88, gsb0 ;  /* 0x01600000045879f0 */ /* 0x000fe20008001858 */
[----:B------:R-:W-:Y:S02]  /*13a20*/  R2UR UR6, R10 ;  /* 0x000000000a0672ca */ /* 0x000fe400000e0000 */
[----:B------:R-:W-:Y:S02]  /*13a30*/  R2UR UR7, R11 ;  /* 0x000000000b0772ca */ /* 0x000fe400000e0000 */
[----:B-----5:R-:W-:Y:S02]  /*13a40*/  R2UR UR4, R208 ;  /* 0x00000000d00472ca */ /* 0x020fe400000e0000 */
        /* <DEDUP_REMOVED lines=8> */
[----:B------:R-:W-:Y:S02]  /*13ad0*/  R2UR UR4, R206 ;  /* 0x00000000ce0472ca */ /* 0x000fe400000e0000 */
        /* <DEDUP_REMOVED lines=16> */
[----:B------:R-:W-:Y:S01]  /*13be0*/  R2UR UR7, R11 ;  /* 0x000000000b0772ca */ /* 0x000fe200000e0000 */
[----:B------:R-:W-:Y:S01]  /*13bf0*/  UMOV UR4, UR56 ;  /* 0x0000003800047c82 */ /* 0x000fe20008000000 */
[----:B------:R-:W-:Y:S01]  /*13c00*/  UMOV UR5, UR57 ;  /* 0x0000003900057c82 */ /* 0x000fe20008000000 */
[----:B------:R-:W-:Y:S01]  /*13c10*/  IMAD.MOV.U32 R11, RZ, RZ, 0x40000040 ;  /* 0x40000040ff0b7424 */ /* 0x000fe200078e00ff */
[----:B------:R-:W-:Y:S01]  /*13c20*/  IADD3 R10, R8, 0x306, RZ ;  /* 0x00000306080a7810 */ /* 0x000fe20007ffe0ff */
[----:B------:R-:W-:Y:S02]  /*13c30*/  WARPGROUP.DEPBAR.LE gsb0, 0x0 ;  /* 0x00008000000079c5 */ /* 0x000fe40000010000 */
[----:B------:R-:W-:-:S06]  /*13c40*/  WARPGROUP.ARRIVE ;  /* 0x00000000000079c5 */ /* 0x000fcc0000000000 */
[----:B------:R-:W-:Y:S01]  /*13c50*/  HGMMA.64x96x16.F32.BF16 R88, gdesc[UR4], R88, gsb0 ;  /* 0x01600000045879f0 */ /* 0x000fe20008001858 */
[----:B------:R-:W-:Y:S02]  /*13c60*/  R2UR UR6, R10 ;  /* 0x000000000a0672ca */ /* 0x000fe400000e0000 */
[----:B------:R-:W-:Y:S01]  /*13c70*/  R2UR UR7, R11 ;  /* 0x000000000b0772ca */ /* 0x000fe200000e0000 */
[----:B------:R-:W-:Y:S01]  /*13c80*/  UMOV UR4, UR52 ;  /* 0x0000003400047c82 */ /* 0x000fe20008000000 */
[----:B------:R-:W-:Y:S01]  /*13c90*/  UMOV UR5, UR53 ;  /* 0x0000003500057c82 */ /* 0x000fe20008000000 */
[----:B------:R-:W-:Y:S02]  /*13ca0*/  VIADD R10, R8, 0x600 ;  /* 0x00000600080a7836 */ /* 0x000fe40000000000 */
[----:B------:R-:W-:Y:S01]  /*13cb0*/  IMAD.MOV.U32 R11, RZ, RZ, 0x40000040 ;  /* 0x40000040ff0b7424 */ /* 0x000fe200078e00ff */
        /* <DEDUP_REMOVED lines=34> */
[----:B------:R-:W-:Y:S02]  /*13ee0*/  WARPGROUP.DEPBAR.LE gsb0, 0x0 ;  /* 0x00008000000079c5 */ /* 0x000fe40000010000 */
[----:B------:R-:W-:-:S08]  /*13ef0*/  WARPGROUP.ARRIVE ;  /* 0x00000000000079c5 */ /* 0x000fd00000000000 */
[----:B------:R-:W-:Y:S01]  /*13f00*/  HGMMA.64x96x16.F32.BF16 R88, gdesc[UR4], R88, gsb0 ;  /* 0x01600000045879f0 */ /* 0x000fe20008001858 */
        /* <DEDUP_REMOVED lines=65> */
[----:B------:R-:W-:Y:S05]  /*14320*/  @!P0 BRA `(.L_x_630) ;  /* 0x0000000000048947 */ /* 0x000fea0003800000 */
[----:B------:R-:W-:Y:S01]  /*14330*/  BPT.TRAP 0x1 ;  /* 0x000000040000795c */ /* 0x000fe20000300000 */
.L_x_630:
[----:B------:R-:W-:Y:S01]  /*14340*/  SHF.L.U32 R6, R20, 0x1f, RZ ;  /* 0x0000001f14067819 */ /* 0x000fe200000006ff */
[----:B------:R-:W-:-:S04]  /*14350*/  IMAD R10, R21, 0x8, R2 ;  /* 0x00000008150a7824 */ /* 0x000fc800078e0202 */
[----:B------:R0:W1:Y:S01]  /*14360*/  SYNCS.PHASECHK.TRANS64.TRYWAIT P1, [R10+URZ+0x2a850], R6 ;  /* 0x02a850060a0075a7 */ /* 0x000062000802017f */
[----:B------:R-:W-:Y:S05]  /*14370*/  @!P0 BRA `(.L_x_631) ;  /* 0x0000000000048947 */ /* 0x000fea0003800000 */
[----:B------:R-:W-:Y:S01]  /*14380*/  BPT.TRAP 0x1 ;  /* 0x000000040000795c */ /* 0x000fe20000300000 */
.L_x_631:
[----:B------:R-:W-:Y:S01]  /*14390*/  VIADD R0, R2, 0x400 ;  /* 0x0000040002007836 */ /* 0x000fe20000000000 */
[----:B------:R-:W-:Y:S04]  /*143a0*/  BSSY B1, `(.L_x_632) ;  /* 0x0000008000017945 */ /* 0x000fe80003800000 */
[----:B------:R-:W-:-:S04]  /*143b0*/  SHF.R.U32.HI R0, RZ, 0x4, R0 ;  /* 0x00000004ff007819 */ /* 0x000fc80000011600 */
[----:B------:R-:W-:-:S04]  /*143c0*/  LOP3.LUT R0, R0, 0x3fff, RZ, 0xc0, !PT ;  /* 0x00003fff00007812 */ /* 0x000fc800078ec0ff */
[----:B------:R-:W-:-:S05]  /*143d0*/  LOP3.LUT R0, R0, 0x3000000, RZ, 0xfc, !PT ;  /* 0x0300000000007812 */ /* 0x000fca00078efcff */
[----:B------:R-:W-:Y:S01]  /*143e0*/  IMAD R0, R21, 0x600, R0 ;  /* 0x0000060015007824 */ /* 0x000fe200078e0200 */
[----:B-1----:R-:W-:Y:S06]  /*143f0*/  @P1 BRA `(.L_x_633) ;  /* 0x0000000000081947 */ /* 0x002fec0003800000 */
[----:B------:R-:W1:Y:S02]  /*14400*/  SYNCS.PHASECHK.TRANS64.TRYWAIT P1, [R10+URZ+0x2a850], R6 ;  /* 0x02a850060a0075a7 */ /* 0x000e64000802017f */
[----:B-1----:R-:W-:Y:S05]  /*14410*/  @!P1 BRA `(.L_x_634) ;  /* 0x000000b800f49947 */ /* 0x002fea0003800000 */
.L_x_633:
[----:B------:R-:W-:Y:S05]  /*14420*/  BSYNC B1 ;  /* 0x0000000000017941 */ /* 0x000fea0003800000 */
.L_x_632:
[----:B01----:R-:W-:Y:S01]  /*14430*/  IMAD.MOV.U32 R6, RZ, RZ, R0 ;  /* 0x000000ffff067224 */ /* 0x003fe200078e0000 */
[----:B------:R-:W-:Y:S01]  /*14440*/  WARPGROUP.ARRIVE ;  /* 0x00000000000079c5 */ /* 0x000fe20000000000 */
[----:B------:R-:W-:-:S03]  /*14450*/  IMAD.MOV.U32 R7, RZ, RZ, 0x40000040 ;  /* 0x40000040ff077424 */ /* 0x000fc600078e00ff */
[----:B------:R-:W-:Y:S01]  /*14460*/  R2UR UR6, R6 ;  /* 0x00000000060672ca */ /* 0x000fe200000e0000 */
[----:B------:R-:W-:Y:S01]  /*14470*/  VIADD R6, R0, 0x80 ;  /* 0x0000008000067836 */ /* 0x000fe20000000000 */
[----:B------:R-:W-:Y:S01]  /*14480*/  R2UR UR7, R7 ;  /* 0x00000000070772ca */ /* 0x000fe200000e0000 */
[----:B------:R-:W-:-:S12]  /*14490*/  IMAD.MOV.U32 R7, RZ, RZ, 0x40000040 ;  /* 0x40000040ff077424 */ /* 0x000fd800078e00ff */
[----:B------:R-:W-:Y:S01]  /*144a0*/  HGMMA.64x128x16.F32.BF16 R24, R156, gdesc[UR4].tnspB, R24, gsb0 ;  /* 0x41e000049c187df0 */ /* 0x000fe20008001818 */
[----:B------:R-:W-:Y:S02]  /*144b0*/  R2UR UR6, R6 ;  /* 0x00000000060672ca */ /* 0x000fe400000e0000 */
[----:B------:R-:W-:Y:S01]  /*144c0*/  R2UR UR7, R7 ;  /* 0x00000000070772ca */ /* 0x000fe200000e0000 */
[----:B------:R-:W-:Y:S01]  /*144d0*/  IMAD.MOV.U32 R7, RZ, RZ, 0x40000040 ;  /* 0x40000040ff077424 */ /* 0x000fe200078e00ff */
[----:B------:R-:W-:Y:S01]  /*144e0*/  IADD3 R6, R0, 0x100, RZ ;  /* 0x0000010000067810 */ /* 0x000fe20007ffe0ff */
[----:B------:R-:W-:Y:S02]  /*144f0*/  WARPGROUP.DEPBAR.LE gsb0, 0x0 ;  /* 0x00008000000079c5 */ /* 0x000fe40000010000 */
[----:B------:R-:W-:-:S08]  /*14500*/  WARPGROUP.ARRIVE ;  /* 0x00000000000079c5 */ /* 0x000fd00000000000 */
[----:B------:R-:W-:Y:S01]  /*14510*/  HGMMA.64x128x16.F32.BF16 R24, R136, gdesc[UR4].tnspB, R24, gsb0 ;  /* 0x41e0000488187df0 */ /* 0x000fe20008001818 */
[----:B------:R-:W-:Y:S01]  /*14520*/  R2UR UR6, R6 ;  /* 0x00000000060672ca */ /* 0x000fe200000e0000 */
[----:B------:R-:W-:Y:S01]  /*14530*/  VIADD R6, R0, 0x180 ;  /* 0x0000018000067836 */ /* 0x000fe20000000000 */
[----:B------:R-:W-:Y:S01]  /*14540*/  R2UR UR7, R7 ;  /* 0x00000000070772ca */ /* 0x000fe200000e0000 */
[----:B------:R-:W-:Y:S01]  /*14550*/  IMAD.MOV.U32 R7, RZ, RZ, 0x40000040 ;  /* 0x40000040ff077424 */ /* 0x000fe200078e00ff */
[----:B------:R-:W-:Y:S02]  /*14560*/  WARPGROUP.DEPBAR.LE gsb0, 0x0 ;  /* 0x00008000000079c5 */ /* 0x000fe40000010000 */
[----:B------:R-:W-:-:S09]  /*14570*/  WARPGROUP.ARRIVE ;  /* 0x00000000000079c5 */ /* 0x000fd20000000000 */
        /* <DEDUP_REMOVED lines=15> */
[----:B------:R-:W-:Y:S02]  /*14670*/  R2UR UR6, R6 ;  /* 0x00000000060672ca */ /* 0x000fe400000e0000 */
[----:B------:R-:W-:Y:S01]  /*14680*/  R2UR UR7, R7 ;  /* 0x00000000070772ca */ /* 0x000fe200000e0000 */
[----:B------:R-:W-:Y:S02]  /*14690*/  WARPGROUP.DEPBAR.LE gsb0, 0x0 ;  /* 0x00008000000079c5 */ /* 0x000fe40000010000 */
[----:B------:R-:W-:-:S10]  /*146a0*/  WARPGROUP.ARRIVE ;  /* 0x00000000000079c5 */ /* 0x000fd40000000000 */
[----:B------:R-:W-:Y:S03]  /*146b0*/  HGMMA.64x128x16.F32.BF16 R24, R152, gdesc[UR4].tnspB, R24, gsb0 ;  /* 0x41e0000498187df0 */ /* 0x000fe60008001818 */
[----:B------:R-:W-:Y:S02]  /*146c0*/  WARPGROUP.DEPBAR.LE gsb0, 0x0 ;  /* 0x00008000000079c5 */ /* 0x000fe40000010000 */
[----:B------:R-:W-:Y:S05]  /*146d0*/  @!P0 BRA `(.L_x_635) ;  /* 0x0000000000048947 */ /* 0x000fea0003800000 */
[----:B------:R-:W-:Y:S01]  /*146e0*/  BPT.TRAP 0x1 ;  /* 0x000000040000795c */ /* 0x000fe20000300000 */
.L_x_635:
[----:B------:R-:W-:Y:S01]  /*146f0*/  FMUL.FTZ R21, R90, UR38 ;  /* 0x000000265a157c20 */ /* 0x000fe20008410000 */
[----:B------:R-:W-:Y:S01]  /*14700*/  FMUL.FTZ R11, R88, UR38 ;  /* 0x00000026580b7c20 */ /* 0x000fe20008410000 */
[----:B------:R-:W-:Y:S01]  /*14710*/  FMUL.FTZ R88, R91, UR38 ;  /* 0x000000265b587c20 */ /* 0x000fe20008410000 */
[----:B------:R-:W-:Y:S01]  /*14720*/  FMUL.FTZ R20, R89, UR38 ;  /* 0x0000002659147c20 */ /* 0x000fe20008410000 */
[----:B------:R-:W-:Y:S01]  /*14730*/  FMUL.FTZ R91, R94, UR38 ;  /* 0x000000265e5b7c20 */ /* 0x000fe20008410000 */
[----:B------:R-:W-:Y:S01]  /*14740*/  FMUL.FTZ R89, R92, UR38 ;  /* 0x000000265c597c20 */ /* 0x000fe20008410000 */
[----:B------:R-:W0:Y:S01]  /*14750*/  MUFU.TANH R21, R21 ;  /* 0x0000001500157308 */ /* 0x000e220000002400 */
        /* <DEDUP_REMOVED lines=16> */
[----:B0-----:R-:W-:Y:S01]  /*14860*/  FMNMX.FTZ R9, R21, R13, !PT ;  /* 0x0000000d15097209 */ /* 0x001fe20007810000 */
[----:B------:R-:W-:Y:S01]  /*14870*/  FMUL.FTZ R107, R110, UR38 ;  /* 0x000000266e6b7c20 */ /* 0x000fe20008410000 */
[----:B------:R-:W-:Y:S01]  /*14880*/  FMUL.FTZ R105, R108, UR38 ;  /* 0x000000266c697c20 */ /* 0x000fe20008410000 */
[----:B------:R-:W-:Y:S01]  /*14890*/  FMUL.FTZ R108, R111, UR38 ;  /* 0x000000266f6c7c20 */ /* 0x000fe20008410000 */
[----:B------:R-:W-:Y:S01]  /*148a0*/  FMUL.FTZ R106, R109, UR38 ;  /* 0x000000266d6a7c20 */ /* 0x000fe20008410000 */
[----:B------:R-:W-:Y:S01]  /*148b0*/  FMUL.FTZ R111, R114, UR38 ;  /* 0x00000026726f7c20 */ /* 0x000fe20008410000 */
[----:B------:R-:W-:Y:S01]  /*148c0*/  FMUL.FTZ R109, R112, UR38 ;  /* 0x00000026706d7c20 */ /* 0x000fe20008410000 */
[----:B------:R-:W0:Y:S01]  /*148d0*/  MUFU.TANH R20, R20 ;  /* 0x0000001400147308 */ /* 0x000e220000002400 */
        /* <DEDUP_REMOVED lines=28> */
[----:B------:R-:W-:-:S03]  /*14aa0*/  FMUL.FTZ R130, R133, UR38 ;  /* 0x0000002685827c20 */ /* 0x000fc60008410000 */
[----:B------:R-:W1:Y:S01]  /*14ab0*/  MUFU.TANH R90, R90 ;  /* 0x0000005a005a7308 */ /* 0x000e620000002400 */
[----:B--2---:R-:W-:-:S07]  /*14ac0*/  FMNMX.FTZ R7, R89, R0, !PT ;  /* 0x0000000059077209 */ /* 0x004fce0007810000 */
[----:B------:R-:W2:Y:S01]  /*14ad0*/  MUFU.TANH R95, R95 ;  /* 0x0000005f005f7308 */ /* 0x000ea20000002400 */
[----:B0-----:R-:W-:-:S07]  /*14ae0*/  FMNMX.FTZ R6, R92, R9, !PT ;  /* 0x000000095c067209 */ /* 0x001fce0007810000 */
[----:B------:R-:W0:Y:S01]  /*14af0*/  MUFU.TANH R93, R93 ;  /* 0x0000005d005d7308 */ /* 0x000e220000002400 */
[----:B-1----:R-:W-:-:S07]  /*14b00*/  FMNMX.FTZ R0, R90, R7, !PT ;  /* 0x000000075a007209 */ /* 0x002fce0007810000 */
        /* <DEDUP_REMOVED lines=75> */
[----:B0-----:R-:W-:Y:S02]  /*14fc0*/  FMNMX.FTZ R7, R129, R0, !PT ;  /* 0x0000000081077209 */ /* 0x001fe40007810000 */
[----:B-1----:R-:W-:-:S05]  /*14fd0*/  FMNMX.FTZ R6, R132, R9, !PT ;  /* 0x0000000984067209 */ /* 0x002fca0007810000 */
[----:B------:R-:W0:Y:S01]  /*14fe0*/  SHFL.BFLY PT, R9, R6, 0x2, 0x1f ;  /* 0x0c401f0006097f89 */ /* 0x000e2200000e0000 */
[----:B--2---:R-:W-:-:S05]  /*14ff0*/  FMNMX.FTZ R0, R130, R7, !PT ;  /* 0x0000000782007209 */ /* 0x004fca0007810000 */
[----:B------:R-:W1:Y:S01]  /*15000*/  SHFL.BFLY PT, R7, R0, 0x2, 0x1f ;  /* 0x0c401f0000077f89 */ /* 0x000e6200000e0000 */
[----:B0-----:R-:W-:-:S05]  /*15010*/  FMNMX.FTZ R134, R6, R9, !PT ;  /* 0x0000000906867209 */ /* 0x001fca0007810000 */
[----:B------:R-:W0:Y:S01]  /*15020*/  SHFL.BFLY PT, R9, R134, 0x1, 0x1f ;  /* 0x0c201f0086097f89 */ /* 0x000e2200000e0000 */
[----:B-1----:R-:W-:-:S05]  /*15030*/  FMNMX.FTZ R133, R0, R7, !PT ;  /* 0x0000000700857209 */ /* 0x002fca0007810000 */
[----:B------:R-:W1:Y:S01]  /*15040*/  SHFL.BFLY PT, R8, R133, 0x1, 0x1f ;  /* 0x0c201f0085087f89 */ /* 0x000e6200000e0000 */
[----:B0-----:R-:W-:-:S05]  /*15050*/  FMNMX.FTZ R9, R134, R9, !PT ;  /* 0x0000000986097209 */ /* 0x001fca0007810000 */
[----:B------:R-:W-:Y:S01]  /*15060*/  FADD.FTZ R13, -R9, R13 ;  /* 0x0000000d090d7221 */ /* 0x000fe20000010100 */
[----:B-1----:R-:W-:Y:S02]  /*15070*/  FMNMX.FTZ R7, R133, R8, !PT ;  /* 0x0000000885077209 */ /* 0x002fe40007810000 */
[----:B------:R-:W-:-:S03]  /*15080*/  MOV R8, UR39 ;  /* 0x0000002700087c02 */ /* 0x000fc60008000f00 */
[----:B------:R-:W-:Y:S02]  /*15090*/  FADD.FTZ R135, -R7, R14 ;  /* 0x0000000e07877221 */ /* 0x000fe40000010100 */
[-C--:B------:R-:W-:Y:S01]  /*150a0*/  FMUL.FTZ R0, R13, R8.reuse ;  /* 0x000000080d007220 */ /* 0x080fe20000410000 */
[-C--:B------:R-:W-:Y:S01]  /*150b0*/  FMUL.FTZ R13, R7, R8.reuse ;  /* 0x00000008070d7220 */ /* 0x080fe20000410000 */
[----:B------:R-:W-:-:S03]  /*150c0*/  FMUL.FTZ R14, R135, R8 ;  /* 0x00000008870e7220 */ /* 0x000fc60000410000 */
[-CC-:B------:R-:W-:Y:S01]  /*150d0*/  FFMA.FTZ R144, R109, R8.reuse, -R13.reuse ;  /* 0x000000086d907223 */ /* 0x180fe2000001080d */
[-C--:B------:R-:W-:Y:S01]  /*150e0*/  FMUL.FTZ R109, R9, R8.reuse ;  /* 0x00000008096d7220 */ /* 0x080fe20000410000 */
[-CC-:B------:R-:W-:Y:S01]  /*150f0*/  FFMA.FTZ R156, R11, R8.reuse, -R13.reuse ;  /* 0x000000080b9c7223 */ /* 0x180fe2000001080d */
[-CC-:B------:R-:W-:Y:S01]  /*15100*/  FFMA.FTZ R142, R105, R8.reuse, -R13.reuse ;  /* 0x00000008698e7223 */ /* 0x180fe2000001080d */
[-C--:B------:R-:W-:Y:S01]  /*15110*/  FFMA.FTZ R135, R20, R8.reuse, -R13 ;  /* 0x0000000814877223 */ /* 0x080fe2000001080d */
[-CC-:B------:R-:W-:Y:S01]  /*15120*/  FFMA.FTZ R105, R21, R8.reuse, -R109.reuse ;  /* 0x0000000815697223 */ /* 0x180fe2000001086d */
[-C--:B------:R-:W-:Y:S01]  /*15130*/  FFMA.FTZ R157, R88, R8.reuse, -R109 ;  /* 0x00000008589d7223 */ /* 0x080fe2000001086d */
[----:B------:R-:W-:Y:S01]  /*15140*/  MUFU.EX2 R6, R14 ;  /* 0x0000000e00067308 */ /* 0x000fe20000000800 */
[-CC-:B------:R-:W-:Y:S01]  /*15150*/  FFMA.FTZ R133, R94, R8.reuse, -R13.reuse ;  /* 0x000000085e857223 */ /* 0x180fe2000001080d */
[-CC-:B------:R-:W-:Y:S01]  /*15160*/  FFMA.FTZ R158, R89, R8.reuse, -R13.reuse ;  /* 0x00000008599e7223 */ /* 0x180fe2000001080d */
[-C--:B------:R-:W-:Y:S01]  /*15170*/  FFMA.FTZ R94, R102, R8.reuse, -R13 ;  /* 0x00000008665e7223 */ /* 0x080fe2000001080d */
[-C--:B------:R-:W-:Y:S01]  /*15180*/  FFMA.FTZ R102, R91, R8.reuse, -R109 ;  /* 0x000000085b667223 */ /* 0x080fe2000001086d */
[-C--:B------:R-:W-:Y:S01]  /*15190*/  FFMA.FTZ R134, R90, R8.reuse, -R13 ;  /* 0x000000085a867223 */ /* 0x080fe2000001080d */
[-C--:B------:R-:W-:Y:S01]  /*151a0*/  FFMA.FTZ R159, R92, R8.reuse, -R109 ;  /* 0x000000085c9f7223 */ /* 0x080fe2000001086d */
[-CC-:B------:R-:W-:Y:S01]  /*151b0*/  FFMA.FTZ R136, R93, R8.reuse, -R13.reuse ;  /* 0x000000085d887223 */ /* 0x180fe2000001080d */
[----:B------:R-:W0:Y:S01]  /*151c0*/  MUFU.EX2 R156, R156 ;  /* 0x0000009c009c7308 */ /* 0x000e220000000800 */
[-C--:B------:R-:W-:Y:S01]  /*151d0*/  FFMA.FTZ R140, R101, R8.reuse, -R13 ;  /* 0x00000008658c7223 */ /* 0x080fe2000001080d */
[-CC-:B------:R-:W-:Y:S01]  /*151e0*/  FFMA.FTZ R101, R95, R8.reuse, -R109.reuse ;  /* 0x000000085f657223 */ /* 0x180fe2000001086d */
[-C--:B------:R-:W-:Y:S01]  /*151f0*/  FFMA.FTZ R137, R96, R8.reuse, -R109 ;  /* 0x0000000860897223 */ /* 0x080fe2000001086d */
[-C--:B------:R-:W-:Y:S01]  /*15200*/  FFMA.FTZ R138, R97, R8.reuse, -R13 ;  /* 0x00000008618a7223 */ /* 0x080fe2000001080d */
[-C--:B------:R-:W-:Y:S01]  /*15210*/  FFMA.FTZ R99, R99, R8.reuse, -R109 ;  /* 0x0000000863637223 */ /* 0x080fe2000001086d */
[-C--:B------:R-:W-:Y:S01]  /*15220*/  FFMA.FTZ R97, R98, R8.reuse, -R13 ;  /* 0x0000000862617223 */ /* 0x080fe2000001080d */
[-CC-:B------:R-:W-:Y:S01]  /*15230*/  FFMA.FTZ R139, R100, R8.reuse, -R109.reuse ;  /* 0x00000008648b7223 */ /* 0x180fe2000001086d */
[----:B------:R-:W-:Y:S01]  /*15240*/  MUFU.EX2 R0, R0 ;  /* 0x0000000000007308 */ /* 0x000fe20000000800 */
[-CC-:B------:R-:W-:Y:S01]  /*15250*/  FFMA.FTZ R98, R103, R8.reuse, -R109.reuse ;  /* 0x0000000867627223 */ /* 0x180fe2000001086d */
[-CC-:B------:R-:W-:Y:S01]  /*15260*/  FFMA.FTZ R141, R104, R8.reuse, -R109.reuse ;  /* 0x00000008688d7223 */ /* 0x180fe2000001086d */
[-C--:B------:R-:W-:Y:S01]  /*15270*/  FFMA.FTZ R96, R107, R8.reuse, -R109 ;  /* 0x000000086b607223 */ /* 0x080fe2000001086d */
[-C--:B------:R-:W-:Y:S01]  /*15280*/  FFMA.FTZ R93, R106, R8.reuse, -R13 ;  /* 0x000000086a5d7223 */ /* 0x080fe2000001080d */
[-CC-:B------:R-:W-:Y:S01]  /*15290*/  FFMA.FTZ R143, R108, R8.reuse, -R109.reuse ;  /* 0x000000086c8f7223 */ /* 0x180fe2000001086d */
        /* <DEDUP_REMOVED lines=14> */
[-CC-:B------:R-:W-:Y:S01]  /*15380*/  FFMA.FTZ R150, R123, R8.reuse, -R13.reuse ;  /* 0x000000087b967223 */ /* 0x180fe2000001080d */
        /* <DEDUP_REMOVED lines=9> */
[----:B------:R-:W-:-:S02]  /*15420*/  FFMA.FTZ R13, R130, R8, -R13 ;  /* 0x00000008820d7223 */ /* 0x000fc4000001080d */
        /* <DEDUP_REMOVED lines=25> */
[----:B0-----:R-:W-:Y:S01]  /*155c0*/  FADD.FTZ R3, R97, R88 ;  /* 0x0000005861037221 */ /* 0x001fe20000010000 */
[----:B------:R-:W-:-:S06]  /*155d0*/  FFMA.FTZ R88, R121, R8, -R109 ;  /* 0x0000000879587223 */ /* 0x000fcc000001086d */
        /* <DEDUP_REMOVED lines=14> */
[----:B------:R-:W-:-:S06]  /*156c0*/  FFMA.FTZ R21, R125, R8, -R109 ;  /* 0x000000087d157223 */ /* 0x000fcc000001086d */
        /* <DEDUP_REMOVED lines=18> */
[----:B------:R-:W-:-:S05]  /*157f0*/  VIADD R4, R15, 0x2a840 ;  /* 0x0002a8400f047836 */ /* 0x000fca0000000000 */
[----:B------:R-:W-:Y:S01]  /*15800*/  PRMT R4, R181, 0x654, R4 ;  /* 0x00000654b5047816 */ /* 0x000fe20000000004 */
[----:B------:R-:W2:Y:S01]  /*15810*/  MUFU.EX2 R91, R91 ;  /* 0x0000005b005b7308 */ /* 0x000ea20000000800 */
[----:B-1----:R-:W-:Y:S02]  /*15820*/  FADD.FTZ R100, R147, R100 ;  /* 0x0000006493647221 */ /* 0x002fe40000010000 */
[----:B------:R1:W-:Y:S05]  /*15830*/  SYNCS.ARRIVE.TRANS64.RED.A1T0 RZ, [R4+URZ], RZ ;  /* 0x000000ff04ff79a7 */ /* 0x0003ea000810043f */
[----:B------:R-:W3:Y:S01]  /*15840*/  MUFU.EX2 R20, R20 ;  /* 0x0000001400147308 */ /* 0x000ee20000000800 */
[----:B0-----:R-:W-:-:S07]  /*15850*/  FADD.FTZ R3, R148, R3 ;  /* 0x0000000394037221 */ /* 0x001fce0000010000 */
[----:B------:R-:W0:Y:S01]  /*15860*/  MUFU.EX2 R149, R149 ;  /* 0x0000009500957308 */ /* 0x000e220000000800 */
[----:B--2---:R-:W-:-:S07]  /*15870*/  FADD.FTZ R100, R91, R100 ;  /* 0x000000645b647221 */ /* 0x004fce0000010000 */
[----:B------:R-:W2:Y:S01]  /*15880*/  MUFU.EX2 R150, R150 ;  /* 0x0000009600967308 */ /* 0x000ea20000000800 */
[----:B---3--:R-:W-:-:S07]  /*15890*/  FADD.FTZ R3, R20, R3 ;  /* 0x0000000314037221 */ /* 0x008fce0000010000 */
[----:B------:R-:W3:Y:S01]  /*158a0*/  MUFU.EX2 R88, R88 ;  /* 0x0000005800587308 */ /* 0x000ee20000000800 */
[----:B0-----:R-:W-:Y:S01]  /*158b0*/  FADD.FTZ R15, R149, R100 ;  /* 0x00000064950f7221 */ /* 0x001fe20000010000 */
[----:B------:R-:W-:-:S06]  /*158c0*/  FFMA.FTZ R100, R132, R8, -R109 ;  /* 0x0000000884647223 */ /* 0x000fcc000001086d */
[----:B------:R-:W0:Y:S01]  /*158d0*/  MUFU.EX2 R14, R14 ;  /* 0x0000000e000e7308 */ /* 0x000e220000000800 */
[----:B--2---:R-:W-:-:S07]  /*158e0*/  FADD.FTZ R3, R150, R3 ;  /* 0x0000000396037221 */ /* 0x004fce0000010000 */
[----:B------:R-:W2:Y:S01]  /*158f0*/  MUFU.EX2 R151, R151 ;  /* 0x0000009700977308 */ /* 0x000ea20000000800 */
[----:B---3--:R-:W-:-:S07]  /*15900*/  FADD.FTZ R104, R88, R15 ;  /* 0x0000000f58687221 */ /* 0x008fce0000010000 */
        /* <DEDUP_REMOVED lines=20> */
.L_x_636:
[----:B------:R-:W-:Y:S01]  /*15a50*/  ISETP.GT.AND P1, PT, R12, RZ, PT ;  /* 0x000000ff0c00720c */ /* 0x000fe20003f24270 */
[----:B------:R-:W-:Y:S01]  /*15a60*/  VIADD R10, R10, 0x2a860 ;  /* 0x0002a8600a0a7836 */ /* 0x000fe20000000000 */
[----:B------:R-:W-:Y:S01]  /*15a70*/  F2FP.BF16.F32.PACK_AB R148, R20, R148 ;  /* 0x000000941494723e */ /* 0x000fe200000010ff */
[----:B------:R-:W-:Y:S01]  /*15a80*/  VIADD R12, R12, 0xffffffff ;  /* 0xffffffff0c0c7836 */ /* 0x000fe20000000000 */
[----:B------:R-:W-:Y:S01]  /*15a90*/  F2FP.BF16.F32.PACK_AB R150, R14, R150 ;  /* 0x000000960e96723e */ /* 0x000fe200000010ff */
[----:B------:R-:W-:Y:S01]  /*15aa0*/  IMAD.MOV.U32 R14, RZ, RZ, R7 ;  /* 0x000000ffff0e7224 */ /* 0x000fe200078e0007 */
[----:B------:R-:W-:Y:S01]  /*15ab0*/  PRMT R10, R181, 0x654, R10 ;  /* 0x00000654b50a7816 */ /* 0x000fe2000000000a */
[----:B------:R-:W-:Y:S01]  /*15ac0*/  IMAD.MOV.U32 R20, RZ, RZ, R180 ;  /* 0x000000ffff147224 */ /* 0x000fe200078e00b4 */
[----:B------:R-:W-:Y:S01]  /*15ad0*/  F2FP.BF16.F32.PACK_AB R153, R153, R21 ;  /* 0x000000159999723e */ /* 0x000fe200000010ff */
[----:B------:R-:W-:Y:S01]  /*15ae0*/  IMAD.MOV.U32 R21, RZ, RZ, R173 ;  /* 0x000000ffff157224 */ /* 0x000fe200078e00ad */
[----:B------:R0:W-:Y:S01]  /*15af0*/  SYNCS.ARRIVE.TRANS64.RED.A1T0 RZ, [R10+URZ], RZ ;  /* 0x000000ff0aff79a7 */ /* 0x0001e2000810043f */
[----:B------:R-:W-:Y:S01]  /*15b00*/  F2FP.BF16.F32.PACK_AB R154, R13, R154 ;  /* 0x0000009a0d9a723e */ /* 0x000fe200000010ff */
[----:B------:R-:W-:Y:S01]  /*15b10*/  IMAD.MOV.U32 R13, RZ, RZ, R9 ;  /* 0x000000ffff0d7224 */ /* 0x000fe200078e0009 */
        /* <DEDUP_REMOVED lines=19> */
[----:B------:R-:W-:Y:S01]  /*15c50*/  F2FP.BF16.F32.PACK_AB R155, R100, R155 ;  /* 0x0000009b649b723e */ /* 0x000fe200000010ff */
[----:B0-----:R-:W-:Y:S06]  /*15c60*/  @P1 BRA `(.L_x_637) ;  /* 0xffffffd8009c1947 */ /* 0x001fec000383ffff */
.L_x_624:
[----:B------:R-:W-:Y:S05]  /*15c70*/  BSYNC B0 ;  /* 0x0000000000007941 */ /* 0x000fea0003800000 */
.L_x_623:
        /* <DEDUP_REMOVED lines=67> */
.L_x_638:
[----:B------:R-:W-:Y:S02]  /*160b0*/  LEA R14, R173, R2, 0x3 ;  /* 0x00000002ad0e7211 */ /* 0x000fe400078e18ff */
[----:B------:R-:W-:-:S04]  /*160c0*/  SHF.L.U32 R5, R180, 0x1f, RZ ;  /* 0x0000001fb4057819 */ /* 0x000fc800000006ff */
[----:B------:R0:W1:Y:S01]  /*160d0*/  SYNCS.PHASECHK.TRANS64.TRYWAIT P1, [R14+URZ+0x2a850], R5 ;  /* 0x02a850050e0075a7 */ /* 0x000062000802017f */
[----:B------:R-:W-:Y:S05]  /*160e0*/  @!P0 BRA `(.L_x_639) ;  /* 0x0000000000048947 */ /* 0x000fea0003800000 */
[----:B------:R-:W-:Y:S01]  /*160f0*/  BPT.TRAP 0x1 ;  /* 0x000000040000795c */ /* 0x000fe20000300000 */
.L_x_639:
        /* <DEDUP_REMOVED lines=9> */
.L_x_641:
[----:B------:R-:W-:Y:S05]  /*16190*/  BSYNC B0 ;  /* 0x0000000000007941 */ /* 0x000fea0003800000 */
.L_x_640:
[----:B------:R-:W-:Y:S01]  /*161a0*/  IMAD.MOV.U32 R10, RZ, RZ, R0 ;  /* 0x000000ffff0a7224 */ /* 0x000fe200078e0000 */
[----:B------:R-:W-:Y:S01]  /*161b0*/  WARPGROUP.ARRIVE ;  /* 0x00000000000079c5 */ /* 0x000fe20000000000 */
[----:B------:R-:W-:Y:S01]  /*161c0*/  IMAD.MOV.U32 R11, RZ, RZ, 0x40000040 ;  /* 0x40000040ff0b7424 */ /* 0x000fe200078e00ff */
[----:B01----:R-:W0:Y:S01]  /*161d0*/  SHFL.BFLY PT, R5, R4, 0x2, 0x1f ;  /* 0x0c401f0004057f89 */ /* 0x003e2200000e0000 */
[----:B------:R-:W-:Y:S01]  /*161e0*/  IMAD.MOV.U32 R12, RZ, RZ, RZ ;  /* 0x000000ffff0c7224 */ /* 0x000fe200078e00ff */
[----:B------:R-:W-:Y:S01]  /*161f0*/  R2UR UR6, R10 ;  /* 0x000000000a0672ca */ /* 0x000fe200000e0000 */
[----:B------:R-:W-:Y:S01]  /*16200*/  VIADD R10, R0, 0x80 ;  /* 0x00000080000a7836 */ /* 0x000fe20000000000 */
[----:B------:R-:W-:Y:S01]  /*16210*/  R2UR UR7, R11 ;  /* 0x000000000b0772ca */ /* 0x000fe200000e0000 */
[----:B------:R-:W-:-:S12]  /*16220*/  IMAD.MOV.U32 R11, RZ, RZ, 0x40000040 ;  /* 0x40000040ff0b7424 */ /* 0x000fd800078e00ff */
[----:B------:R-:W-:Y:S01]  /*16230*/  HGMMA.64x128x16.F32.BF16 R24, R156, gdesc[UR4].tnspB, R24, gsb0 ;  /* 0x41e000049c187df0 */ /* 0x000fe20008001818 */
[----:B------:R-:W-:Y:S01]  /*16240*/  R2UR UR6, R10 ;  /* 0x000000000a0672ca */ /* 0x000fe200000e0000 */
[----:B------:R-:W-:Y:S01]  /*16250*/  VIADD R10, R0, 0x100 ;  /* 0x00000100000a7836 */ /* 0x000fe20000000000 */
[----:B------:R-:W-:Y:S01]  /*16260*/  R2UR UR7, R11 ;  /* 0x000000000b0772ca */ /* 0x000fe200000e0000 */
[----:B------:R-:W-:Y:S02]  /*16270*/  IMAD.MOV.U32 R11, RZ, RZ, 0x40000040 ;  /* 0x40000040ff0b7424 */ /* 0x000fe400078e00ff */
[----:B0-----:R-:W-:Y:S01]  /*16280*/  FADD.FTZ R5, R5, R4 ;  /* 0x0000000405057221 */ /* 0x001fe20000010000 */
[----:B------:R-:W-:Y:S01]  /*16290*/  IMAD.MOV.U32 R4, RZ, RZ, RZ ;  /* 0x000000ffff047224 */ /* 0x000fe200078e00ff */
[----:B------:R-:W-:Y:S02]  /*162a0*/  WARPGROUP.DEPBAR.LE gsb0, 0x0 ;  /* 0x00008000000079c5 */ /* 0x000fe40000010000 */
[----:B------:R-:W-:-:S06]  /*162b0*/  WARPGROUP.ARRIVE ;  /* 0x00000000000079c5 */ /* 0x000fcc0000000000 */
        /* <DEDUP_REMOVED lines=19> */
[----:B------:R-:W0:Y:S02]  /*163f0*/  SHFL.BFLY PT, R0, R3, 0x2, 0x1f ;  /* 0x0c401f0003007f89 */ /* 0x000e2400000e0000 */
[----:B0-----:R-:W-:Y:S01]  /*16400*/  FADD.FTZ R2, R0, R3 ;  /* 0x0000000300027221 */ /* 0x001fe20000010000 */
[----:B------:R-:W-:Y:S01]  /*16410*/  IMAD.MOV.U32 R3, RZ, RZ, -0x800000 ;  /* 0xff800000ff037424 */ /* 0x000fe200078e00ff */
[----:B------:R-:W0:Y:S02]  /*16420*/  SHFL.BFLY PT, R0, R5, 0x1, 0x1f ;  /* 0x0c201f0005007f89 */ /* 0x000e2400000e0000 */
[----:B0-----:R-:W-:Y:S01]  /*16430*/  FADD.FTZ R13, R5, R0 ;  /* 0x00000000050d7221 */ /* 0x001fe20000010000 */
[----:B------:R-:W-:-:S04]  /*16440*/  MOV R0, 0xff800000 ;  /* 0xff80000000007802 */ /* 0x000fc80000000f00 */
[----:B------:R-:W-:-:S13]  /*16450*/  FSETP.NE.FTZ.AND P1, PT, R13, RZ, PT ;  /* 0x000000ff0d00720b */ /* 0x000fda0003f35000 */
[----:B------:R-:W0:Y:S08]  /*16460*/  @P1 MUFU.LG2 R6, R13 ;  /* 0x0000000d00061308 */ /* 0x000e300000000c00 */
[----:B------:R-:W-:Y:S01]  /*16470*/  @P1 MUFU.RCP R4, R13 ;  /* 0x0000000d00041308 */ /* 0x000fe20000001000 */
[----:B0-----:R-:W-:Y:S01]  /*16480*/  @P1 FMUL.FTZ R5, R6, 0.69314718246459960938 ;  /* 0x3f31721806051820 */ /* 0x001fe20000410000 */
[----:B------:R-:W-:-:S02]  /*16490*/  WARPGROUP.DEPBAR.LE gsb0, 0x0 ;  /* 0x00008000000079c5 */ /* 0x000fc40000010000 */
[----:B------:R-:W-:-:S06]  /*164a0*/  WARPGROUP.ARRIVE ;  /* 0x00000000000079c5 */ /* 0x000fcc0000000000 */
[----:B------:R-:W-:Y:S01]  /*164b0*/  HGMMA.64x128x16.F32.BF16 R24, R148, gdesc[UR4].tnspB, R24, gsb0 ;  /* 0x41e0000494187df0 */ /* 0x000fe20008001818 */
[----:B------:R-:W-:Y:S02]  /*164c0*/  R2UR UR6, R10 ;  /* 0x000000000a0672ca */ /* 0x000fe400000e0000 */
[----:B------:R-:W-:Y:S02]  /*164d0*/  R2UR UR7, R11 ;  /* 0x000000000b0772ca */ /* 0x000fe400000e0000 */
[----:B------:R-:W0:Y:S02]  /*164e0*/  SHFL.BFLY PT, R11, R2, 0x1, 0x1f ;  /* 0x0c201f00020b7f89 */ /* 0x000e2400000e0000 */
[----:B0-----:R-:W-:Y:S01]  /*164f0*/  FADD.FTZ R11, R2, R11 ;  /* 0x0000000b020b7221 */ /* 0x001fe20000010000 */
[----:B------:R-:W-:-:S04]  /*16500*/  @P1 FMUL.FTZ R2, R8, 0.69314718246459960938 ;  /* 0x3f31721808021820 */ /* 0x000fc80000410000 */
[----:B------:R-:W-:Y:S01]  /*16510*/  FSETP.NE.FTZ.AND P2, PT, R11, RZ, PT ;  /* 0x000000ff0b00720b */ /* 0x000fe20003f55000 */
[----:B------:R-:W-:-:S12]  /*16520*/  @P1 FFMA.FTZ R0, R2, R7, R5 ;  /* 0x0000000702001223 */ /* 0x000fd80000010005 */
[----:B------:R-:W0:Y:S01]  /*16530*/  @P2 MUFU.LG2 R10, R11 ;  /* 0x0000000b000a2308 */ /* 0x000e220000000c00 */
[----:B------:R-:W-:-:S07]  /*16540*/  @P2 FMUL.FTZ R15, R8, 0.69314718246459960938 ;  /* 0x3f317218080f2820 */ /* 0x000fce0000410000 */
[----:B------:R1:W2:Y:S01]  /*16550*/  @P2 MUFU.RCP R12, R11 ;  /* 0x0000000b000c2308 */ /* 0x0002a20000001000 */
[----:B0-----:R-:W-:-:S04]  /*16560*/  @P2 FMUL.FTZ R10, R10, 0.69314718246459960938 ;  /* 0x3f3172180a0a2820 */ /* 0x001fc80000410000 */
[----:B------:R-:W-:Y:S01]  /*16570*/  @P2 FFMA.FTZ R3, R15, R9, R10 ;  /* 0x000000090f032223 */ /* 0x000fe2000001000a */
[----:B------:R-:W-:Y:S02]  /*16580*/  WARPGROUP.DEPBAR.LE gsb0, 0x0 ;  /* 0x00008000000079c5 */ /* 0x000fe40000010000 */
[----:B------:R-:W-:-:S06]  /*16590*/  WARPGROUP.ARRIVE ;  /* 0x00000000000079c5 */ /* 0x000fcc0000000000 */
[----:B------:R-:W-:Y:S03]  /*165a0*/  HGMMA.64x128x16.F32.BF16 R24, R152, gdesc[UR4].tnspB, R24, gsb0 ;  /* 0x41e0000498187df0 */ /* 0x000fe60008001818 */
[----:B------:R-:W-:Y:S02]  /*165b0*/  WARPGROUP.DEPBAR.LE gsb0, 0x0 ;  /* 0x00008000000079c5 */ /* 0x000fe40000010000 */
[----:B-12---:R-:W-:Y:S05]  /*165c0*/  @!P0 BRA `(.L_x_643) ;  /* 0x0000000000048947 */ /* 0x006fea0003800000 */
[----:B------:R-:W-:Y:S01]  /*165d0*/  BPT.TRAP 0x1 ;  /* 0x000000040000795c */ /* 0x000fe20000300000 */
.L_x_643:
[----:B------:R-:W-:Y:S02]  /*165e0*/  VIADD R2, R14, 0x2a860 ;  /* 0x0002a8600e027836 */ /* 0x000fe40000000000 */
[-C--:B------:R-:W-:Y:S01]  /*165f0*/  FMUL.FTZ R88, R36, R4.reuse ;  /* 0x0000000424587220 */ /* 0x080fe20000410000 */
[----:B------:R-:W-:Y:S02]  /*16600*/  VIADD R173, R173, 0x1 ;  /* 0x00000001adad7836 */ /* 0x000fe40000000000 */
[-C--:B------:R-:W-:Y:S01]  /*16610*/  FMUL.FTZ R89, R32, R4.reuse ;  /* 0x0000000420597220 */ /* 0x080fe20000410000 */
[----:B------:R-:W-:Y:S01]  /*16620*/  FMUL.FTZ R36, R72, R4 ;  /* 0x0000000448247220 */ /* 0x000fe20000410000 */
[----:B------:R-:W-:Y:S01]  /*16630*/  PRMT R2, R181, 0x654, R2 ;  /* 0x00000654b5027816 */ /* 0x000fe20000000002 */
[-C--:B------:R-:W-:Y:S01]  /*16640*/  FMUL.FTZ R92, R34, R12.reuse ;  /* 0x0000000c225c7220 */ /* 0x080fe20000410000 */
[----:B------:R-:W-:Y:S01]  /*16650*/  ISETP.NE.AND P0, PT, R173, 0x2, PT ;  /* 0x00000002ad00780c */ /* 0x000fe20003f05270 */
[-C--:B------:R-:W-:Y:S01]  /*16660*/  FMUL.FTZ R32, R26, R12.reuse ;  /* 0x0000000c1a207220 */ /* 0x080fe20000410000 */
[----:B------:R0:W-:Y:S01]  /*16670*/  SYNCS.ARRIVE.TRANS64.RED.A1T0 RZ, [R2+URZ], RZ ;  /* 0x000000ff02ff79a7 */ /* 0x0001e2000810043f */
[-C--:B------:R-:W-:Y:S01]  /*16680*/  FMUL.FTZ R93, R35, R12.reuse ;  /* 0x0000000c235d7220 */ /* 0x080fe20000410000 */
[----:B------:R-:W-:Y:S01]  /*16690*/  SEL R5, RZ, 0x1, P0 ;  /* 0x00000001ff057807 */ /* 0x000fe20000000000 */
        /* <DEDUP_REMOVED lines=58> */
[----:B------:R-:W-:Y:S01]  /*16a40*/  FMUL.FTZ R87, R87, R12 ;  /* 0x0000000c57577220 */ /* 0x000fe20000410000 */
[----:B------:R-:W-:Y:S01]  /*16a50*/  LOP3.LUT R180, R180, R5, RZ, 0x3c, !PT ;  /* 0x00000005b4b47212 */ /* 0x000fe200078e3cff */
[----:B------:R-:W-:Y:S01]  /*16a60*/  VIADD R189, R189, 0x1 ;  /* 0x00000001bdbd7836 */ /* 0x000fe20000000000 */
[----:B0-----:R-:W-:-:S07]  /*16a70*/  SEL R173, R173, RZ, P0 ;  /* 0x000000ffadad7207 */ /* 0x001fce0000000000 */
.L_x_565:
[----:B------:R-:W0:Y:S08]  /*16a80*/  S2UR UR4, SR_CgaCtaId ;  /* 0x00000000000479c3 */ /* 0x000e300000008800 */
[----:B------:R-:W-:Y:S01]  /*16a90*/  BAR.SYNC.DEFER_BLOCKING 0x5, 0x180 ;  /* 0x0146000000007b1d */ /* 0x000fe20000010000 */
[----:B------:R-:W-:-:S05]  /*16aa0*/  MOV R2, 0x400 ;  /* 0x0000040000027802 */ /* 0x000fca0000000f00 */
[----:B------:R-:W-:Y:S01]  /*16ab0*/  BSSY B0, `(.L_x_644) ;  /* 0x00001f7000007945 */ /* 0x000fe20003800000 */
[----:B0-----:R-:W-:-:S05]  /*16ac0*/  IMAD.U32 R181, RZ, RZ, UR4 ;  /* 0x00000004ffb57e24 */ /* 0x001fca000f8e00ff */
[----:B------:R-:W-:-:S05]  /*16ad0*/  LEA R2, R181, R2, 0x18 ;  /* 0x00000002b5027211 */ /* 0x000fca00078ec0ff */
        /* <DEDUP_REMOVED lines=19> */
[C---:B------:R-:W-:Y:S01]  /*16c10*/  IADD3 R101, P4, R8.reuse, 0x60, RZ ;  /* 0x0000006008657810 */ /* 0x040fe20007f9e0ff */
[----:B------:R-:W-:Y:S01]  /*16c20*/  IMAD.X R7, RZ, RZ, R9, P5 ;  /* 0x000000ffff077224 */ /* 0x000fe200028e0609 */
[----:B------:R-:W-:-:S02]  /*16c30*/  IADD3 R103, P3, R8, 0x4000, RZ ;  /* 0x0000400008677810 */ /* 0x000fc40007f7e0ff */
[C---:B------:R-:W-:Y:S02]  /*16c40*/  IADD3 R105, P2, R8.reuse, 0x4020, RZ ;  /* 0x0000402008697810 */ /* 0x040fe40007f5e0ff */
[C---:B------:R-:W-:Y:S02]  /*16c50*/  IADD3 R107, P1, R8.reuse, 0x4040, RZ ;  /* 0x00004040086b7810 */ /* 0x040fe40007f3e0ff */
[----:B------:R-:W-:Y:S01]  /*16c60*/  IADD3 R109, P0, R8, 0x4060, RZ ;  /* 0x00004060086d7810 */ /* 0x000fe20007f1e0ff */
[--C-:B------:R-:W-:Y:S01]  /*16c70*/  IMAD.X R25, RZ, RZ, R9.reuse, P2 ;  /* 0x000000ffff197224 */ /* 0x100fe200010e0609 */
[----:B------:R-:W-:Y:S01]  /*16c80*/  LOP3.LUT R4, R71, 0x380, RZ, 0xc0, !PT ;  /* 0x0000038047047812 */ /* 0x000fe200078ec0ff */
[--C-:B------:R-:W-:Y:S01]  /*16c90*/  IMAD.X R27, RZ, RZ, R9.reuse, P1 ;  /* 0x000000ffff1b7224 */ /* 0x100fe200008e0609 */
[----:B------:R-:W-:Y:S01]  /*16ca0*/  LOP3.LUT R6, R79, 0x380, RZ, 0xc0, !PT ;  /* 0x000003804f067812 */ /* 0x000fe200078ec0ff */
[--C-:B----4-:R-:W-:Y:S01]  /*16cb0*/  IMAD.X R33, RZ, RZ, R9.reuse, P0 ;  /* 0x000000ffff217224 */ /* 0x110fe200000e0609 */
[----:B------:R-:W-:Y:S01]  /*16cc0*/  LOP3.LUT R8, R15, R8, RZ, 0x3c, !PT ;  /* 0x000000080f087212 */ /* 0x000fe200078e3cff */
[----:B------:R-:W-:Y:S01]  /*16cd0*/  IMAD.X R15, RZ, RZ, R9, P3 ;  /* 0x000000ffff0f7224 */ /* 0x000fe200018e0609 */
[----:B------:R-:W-:-:S02]  /*16ce0*/  SHF.R.U64 R4, R4, 0x3, RZ ;  /* 0x0000000304047819 */ /* 0x000fc400000012ff */
[----:B------:R-:W-:Y:S02]  /*16cf0*/  SHF.R.U64 R6, R6, 0x3, RZ ;  /* 0x0000000306067819 */ /* 0x000fe400000012ff */
[----:B------:R-:W-:Y:S02]  /*16d00*/  MOV R94, R8 ;  /* 0x00000008005e7202 */ /* 0x000fe40000000f00 */
[----:B------:R-:W-:Y:S02]  /*16d10*/  IADD3.X R13, RZ, R9, RZ, P4, !PT ;  /* 0x00000009ff0d7210 */ /* 0x000fe400027fe4ff */
[----:B------:R-:W-:Y:S02]  /*16d20*/  LOP3.LUT R12, R101, 0x380, RZ, 0xc0, !PT ;  /* 0x00000380650c7812 */ /* 0x000fe400078ec0ff */
[----:B------:R-:W-:Y:S02]  /*16d30*/  LOP3.LUT R14, R103, 0x380, RZ, 0xc0, !PT ;  /* 0x00000380670e7812 */ /* 0x000fe400078ec0ff */
[----:B------:R-:W-:-:S02]  /*16d40*/  F2FP.BF16.F32.PACK_AB R8, R91, R24 ;  /* 0x000000185b08723e */ /* 0x000fc400000010ff */
[----:B------:R-:W-:Y:S01]  /*16d50*/  F2FP.BF16.F32.PACK_AB R9, R99, R32 ;  /* 0x000000206309723e */ /* 0x000fe200000010ff */
[----:B------:R-:W-:Y:S01]  /*16d60*/  BAR.SYNC.DEFER_BLOCKING 0x1, 0x100 ;  /* 0x0044000000007b1d */ /* 0x000fe20000010000 */
[----:B------:R-:W-:Y:S02]  /*16d70*/  LOP3.LUT R24, R105, 0x380, RZ, 0xc0, !PT ;  /* 0x0000038069187812 */ /* 0x000fe400078ec0ff */
[----:B-1----:R-:W-:Y:S02]  /*16d80*/  LOP3.LUT R28, R107, 0x380, RZ, 0xc0, !PT ;  /* 0x000003806b1c7812 */ /* 0x002fe400078ec0ff */
[----:B------:R-:W-:Y:S02]  /*16d90*/  LOP3.LUT R4, R4, R71, RZ, 0x3c, !PT ;  /* 0x0000004704047212 */ /* 0x000fe400078e3cff */
[----:B------:R-:W-:Y:S02]  /*16da0*/  LOP3.LUT R6, R6, R79, RZ, 0x3c, !PT ;  /* 0x0000004f06067212 */ /* 0x000fe400078e3cff */
[----:B------:R-:W-:-:S02]  /*16db0*/  LOP3.LUT R32, R109, 0x380, RZ, 0xc0, !PT ;  /* 0x000003806d207812 */ /* 0x000fc400078ec0ff */
[----:B------:R-:W-:Y:S02]  /*16dc0*/  SHF.R.U64 R12, R12, 0x3, RZ ;  /* 0x000000030c0c7819 */ /* 0x000fe400000012ff */
[----:B------:R-:W-:Y:S02]  /*16dd0*/  SHF.R.U64 R14, R14, 0x3, RZ ;  /* 0x000000030e0e7819 */ /* 0x000fe400000012ff */
[----:B------:R-:W-:Y:S02]  /*16de0*/  SHF.R.U64 R24, R24, 0x3, RZ ;  /* 0x0000000318187819 */ /* 0x000fe400000012ff */
[----:B------:R-:W-:Y:S02]  /*16df0*/  SHF.R.U64 R28, R28, 0x3, RZ ;  /* 0x000000031c1c7819 */ /* 0x000fe400000012ff */
[----:B------:R-:W-:Y:S02]  /*16e00*/  SHF.R.U64 R32, R32, 0x3, RZ ;  /* 0x0000000320207819 */ /* 0x000fe400000012ff */
[----:B------:R-:W-:-:S02]  /*16e10*/  MOV R91, R4 ;  /* 0x00000004005b7202 */ /* 0x000fc40000000f00 */
[----:B------:R-:W-:Y:S01]  /*16e20*/  MOV R79, R6 ;  /* 0x00000006004f7202 */ /* 0x000fe20000000f00 */
[----:B------:R1:W-:Y:S01]  /*16e30*/  STSM.16.M88.4 [R94], R8 ;  /* 0x000000085e007844 */ /* 0x0003e20000000200 */
[----:B------:R-:W-:Y:S02]  /*16e40*/  F2FP.BF16.F32.PACK_AB R4, R90, R89 ;  /* 0x000000595a04723e */ /* 0x000fe400000010ff */
[----:B------:R-:W-:Y:S02]  /*16e50*/  F2FP.BF16.F32.PACK_AB R5, R93, R92 ;  /* 0x0000005c5d05723e */ /* 0x000fe400000010ff */
[----:B------:R-:W-:Y:S02]  /*16e60*/  F2FP.BF16.F32.PACK_AB R6, R37, R88 ;  /* 0x000000582506723e */ /* 0x000fe400000010ff */
[----:B------:R-:W-:Y:S02]  /*16e70*/  F2FP.BF16.F32.PACK_AB R7, R95, R72 ;  /* 0x000000485f07723e */ /* 0x000fe400000010ff */
[----:B------:R-:W-:-:S02]  /*16e80*/  LOP3.LUT R12, R12, R101, RZ, 0x3c, !PT ;  /* 0x000000650c0c7212 */ /* 0x000fc400078e3cff */
[----:B------:R-:W-:Y:S01]  /*16e90*/  LOP3.LUT R14, R14, R103, RZ, 0x3c, !PT ;  /* 0x000000670e0e7212 */ /* 0x000fe200078e3cff */
[----:B------:R-:W-:Y:S01]  /*16ea0*/  STSM.16.M88.4 [R91], R4 ;  /* 0x000000045b007844 */ /* 0x000fe20000000200 */
[----:B------:R-:W-:Y:S02]  /*16eb0*/  LOP3.LUT R24, R24, R105, RZ, 0x3c, !PT ;  /* 0x0000006918187212 */ /* 0x000fe400078e3cff */
[----:B------:R-:W-:Y:S02]  /*16ec0*/  LOP3.LUT R26, R28, R107, RZ, 0x3c, !PT ;  /* 0x0000006b1c1a7212 */ /* 0x000fe400078e3cff */
[----:B-1----:R-:W-:Y:S02]  /*16ed0*/  F2FP.BF16.F32.PACK_AB R8, R41, R40 ;  /* 0x000000282908723e */ /* 0x002fe400000010ff */
[----:B------:R-:W-:Y:S02]  /*16ee0*/  F2FP.BF16.F32.PACK_AB R9, R43, R34 ;  /* 0x000000222b09723e */ /* 0x000fe400000010ff */
[----:B------:R-:W-:-:S02]  /*16ef0*/  F2FP.BF16.F32.PACK_AB R10, R45, R44 ;  /* 0x0000002c2d0a723e */ /* 0x000fc400000010ff */
[----:B------:R-:W-:Y:S02]  /*16f00*/  F2FP.BF16.F32.PACK_AB R11, R47, R46 ;  /* 0x0000002e2f0b723e */ /* 0x000fe400000010ff */
[----:B------:R-:W-:Y:S02]  /*16f10*/  LOP3.LUT R32, R32, R109, RZ, 0x3c, !PT ;  /* 0x0000006d20207212 */ /* 0x000fe400078e3cff */
[----:B------:R-:W-:Y:S01]  /*16f20*/  MOV R78, R12 ;  /* 0x0000000c004e7202 */ /* 0x000fe20000000f00 */
[----:B------:R1:W-:Y:S01]  /*16f30*/  STSM.16.M88.4 [R79], R8 ;  /* 0x000000084f007844 */ /* 0x0003e20000000200 */
[----:B------:R-:W-:Y:S02]  /*16f40*/  MOV R28, R14 ;  /* 0x0000000e001c7202 */ /* 0x000fe40000000f00 */
[----:B------:R-:W-:Y:S02]  /*16f50*/  MOV R71, R24 ;  /* 0x0000001800477202 */ /* 0x000fe40000000f00 */
[----:B------:R-:W-:-:S02]  /*16f60*/  MOV R70, R26 ;  /* 0x0000001a00467202 */ /* 0x000fc40000000f00 */
[----:B------:R-:W-:Y:S01]  /*16f70*/  F2FP.BF16.F32.PACK_AB R12, R49, R48 ;  /* 0x00000030310c723e */ /* 0x000fe200000010ff */
[----:B------:R-:W-:Y:S01]  /*16f80*/  IMAD.MOV.U32 R48, RZ, RZ, RZ ;  /* 0x000000ffff307224 */ /* 0x000fe200078e00ff */
[----:B------:R-:W-:Y:S02]  /*16f90*/  F2FP.BF16.F32.PACK_AB R13, R51, R50 ;  /* 0x00000032330d723e */ /* 0x000fe400000010ff */
[----:B------:R-:W-:Y:S02]  /*16fa0*/  F2FP.BF16.F32.PACK_AB R14, R53, R52 ;  /* 0x00000034350e723e */ /* 0x000fe400000010ff */
[----:B------:R-:W-:Y:S02]  /*16fb0*/  F2FP.BF16.F32.PACK_AB R15, R55, R54 ;  /* 0x00000036370f723e */ /* 0x000fe400000010ff */
[----:B------:R-:W-:Y:S02]  /*16fc0*/  F2FP.BF16.F32.PACK_AB R24, R57, R56 ;  /* 0x000000383918723e */ /* 0x000fe400000010ff */
[----:B------:R-:W-:Y:S01]  /*16fd0*/  F2FP.BF16.F32.PACK_AB R25, R59, R58 ;  /* 0x0000003a3b19723e */ /* 0x000fe200000010ff */
[----:B------:R-:W-:Y:S01]  /*16fe0*/  STSM.16.M88.4 [R78], R12 ;  /* 0x0000000c4e007844 */ /* 0x000fe20000000200 */
[----:B------:R-:W-:-:S02]  /*16ff0*/  F2FP.BF16.F32.PACK_AB R26, R61, R60 ;  /* 0x0000003c3d1a723e */ /* 0x000fc400000010ff */
[----:B------:R-:W-:Y:S02]  /*17000*/  F2FP.BF16.F32.PACK_AB R27, R63, R62 ;  /* 0x0000003e3f1b723e */ /* 0x000fe400000010ff */
[----:B------:R-:W-:Y:S02]  /*17010*/  MOV R40, R32 ;  /* 0x0000002000287202 */ /* 0x000fe40000000f00 */
[----:B------:R-:W-:Y:S01]  /*17020*/  ISETP.NE.U32.AND P0, PT, RZ, UR4, PT ;  /* 0x00000004ff007c0c */ /* 0x000fe2000bf05070 */
[----:B------:R2:W-:Y:S01]  /*17030*/  STSM.16.M88.4 [R28], R24 ;  /* 0x000000181c007844 */ /* 0x0005e20000000200 */
[----:B-1----:R-:W-:Y:S02]  /*17040*/  IADD3 R8, P1, R186, UR4, RZ ;  /* 0x00000004ba087c10 */ /* 0x002fe4000ff3e0ff */
[----:B------:R-:W-:Y:S02]  /*17050*/  F2FP.BF16.F32.PACK_AB R32, R65, R64 ;  /* 0x000000404120723e */ /* 0x000fe400000010ff */
[----:B------:R-:W-:-:S02]  /*17060*/  F2FP.BF16.F32.PACK_AB R33, R67, R66 ;  /* 0x000000424321723e */ /* 0x000fc400000010ff */
[----:B------:R-:W-:Y:S02]  /*17070*/  F2FP.BF16.F32.PACK_AB R34, R69, R68 ;  /* 0x000000444522723e */ /* 0x000fe400000010ff */
[----:B------:R-:W-:Y:S02]  /*17080*/  F2FP.BF16.F32.PACK_AB R37, R75, R74 ;  /* 0x0000004a4b25723e */ /* 0x000fe400000010ff */
[----:B------:R-:W-:Y:S01]  /*17090*/  F2FP.BF16.F32.PACK_AB R4, R81, R80 ;  /* 0x000000505104723e */ /* 0x000fe200000010ff */
[----:B------:R-:W-:Y:S01]  /*170a0*/  STSM.16.M88.4 [R71], R32 ;  /* 0x0000002047007844 */ /* 0x000fe20000000200 */
[----:B------:R-:W-:Y:S02]  /*170b0*/  F2FP.BF16.F32.PACK_AB R5, R83, R82 ;  /* 0x000000525305723e */ /* 0x000fe400000010ff */
[----:B------:R-:W-:Y:S01]  /*170c0*/  F2FP.BF16.F32.PACK_AB R6, R85, R84 ;  /* 0x000000545506723e */ /* 0x000fe200000010ff */
[----:B------:R-:W-:Y:S01]  /*170d0*/  STSM.16.M88.4 [R70], R36 ;  /* 0x0000002446007844 */ /* 0x000fe20000000200 */
[----:B------:R-:W-:Y:S01]  /*170e0*/  F2FP.BF16.F32.PACK_AB R7, R87, R86 ;  /* 0x000000565707723e */ /* 0x000fe200000010ff */
[----:B--2---:R-:W1:Y:S01]  /*170f0*/  LDC R28, c[0x0][0xbe8] ;  /* 0x0002fa00ff1c7b82 */ /* 0x004e620000000800 */
[----:B------:R-:W-:-:S02]  /*17100*/  ISETP.NE.AND.EX P0, PT, RZ, UR5, PT, P0 ;  /* 0x00000005ff007c0c */ /* 0x000fc4000bf05300 */
[----:B------:R-:W-:Y:S01]  /*17110*/  IADD3.X R9, R187, UR5, RZ, P1, !PT ;  /* 0x00000005bb097c10 */ /* 0x000fe20008ffe4ff */
[----:B------:R-:W-:Y:S01]  /*17120*/  ULDC.64 UR4, c[0x0][0xc08] ;  /* 0x0003020000047ab9 */ /* 0x000fe20000000a00 */
[----:B------:R2:W-:Y:S03]  /*17130*/  STSM.16.M88.4 [R40], R4 ;  /* 0x0000000428007844 */ /* 0x0005e60000000200 */
[----:B------:R-:W-:Y:S01]  /*17140*/  BAR.SYNC.DEFER_BLOCKING 0x1, 0x100 ;  /* 0x0044000000007b1d */ /* 0x000fe20000010000 */
[----:B------:R-:W-:-:S04]  /*17150*/  ISETP.NE.U32.AND P2, PT, RZ, UR4, PT ;  /* 0x00000004ff007c0c */ /* 0x000fc8000bf45070 */
[----:B------:R-:W-:-:S13]  /*17160*/  ISETP.NE.AND.EX P2, PT, RZ, UR5, PT, P2 ;  /* 0x00000005ff007c0c */ /* 0x000fda000bf45320 */
[----:B------:R-:W-:Y:S01]  /*17170*/  @P2 IADD3 R186, P3, R186, UR4, RZ ;  /* 0x00000004baba2c10 */ /* 0x000fe2000ff7e0ff */
[----:B------:R-:W-:Y:S02]  /*17180*/  ULDC UR4, c[0x0][0xa88] ;  /* 0x0002a20000047ab9 */ /* 0x000fe40000000800 */
[----:B--2---:R-:W-:Y:S01]  /*17190*/  IMAD.U32 R7, RZ, RZ, UR4 ;  /* 0x00000004ff077e24 */ /* 0x004fe2000f8e00ff */
[----:B------:R-:W-:Y:S01]  /*171a0*/  @P2 IADD3.X R187, R187, UR5, RZ, P3, !PT ;  /* 0x00000005bbbb2c10 */ /* 0x000fe20009ffe4ff */
[----:B------:R2:W5:Y:S01]  /*171b0*/  @P0 LDG.E R48, desc[UR60][R8.64] ;  /* 0x0000003c08300981 */ /* 0x000562000c1e1900 */
[----:B-1----:R-:W-:-:S03]  /*171c0*/  ISETP.NE.AND P1, PT, R28, 0x1, PT ;  /* 0x000000011c00780c */ /* 0x002fc60003f25270 */
[----:B------:R2:W5:Y:S10]  /*171d0*/  @P2 LDG.E R7, desc[UR60][R186.64] ;  /* 0x0000003cba072981 */ /* 0x000574000c1e1900 */
[----:B------:R-:W1:Y:S08]  /*171e0*/  @P1 LDC R10, c[0x0][0xbec] ;  /* 0x0002fb00ff0a1b82 */ /* 0x000e700000000800 */
[----:B------:R-:W3:Y:S01]  /*171f0*/  @P1 LDC R11, c[0x0][0xbf0] ;  /* 0x0002fc00ff0b1b82 */ /* 0x000ee20000000800 */
[----:B--2---:R-:W-:Y:S05]  /*17200*/  @P2 BRA `(.L_x_646) ;  /* 0x0000000000102947 */ /* 0x004fea0003800000 */
[----:B------:R-:W-:Y:S05]  /*17210*/  @!P0 BRA `(.L_x_646) ;  /* 0x00000000000c8947 */ /* 0x000fea0003800000 */
[----:B------:R-:W2:Y:S04]  /*17220*/  LDG.E R4, desc[UR60][R8.64] ;  /* 0x0000003c08047981 */ /* 0x000ea8000c1e1900 */
[----:B-----5:R-:W2:Y:S02]  /*17230*/  LDG.E R7, desc[UR60][R8.64+0x4] ;  /* 0x0000043c08077981 */ /* 0x020ea4000c1e1900 */
[----:B--2---:R-:W-:-:S07]  /*17240*/  IMAD.IADD R7, R7, 0x1, -R4 ;  /* 0x0000000107077824 */ /* 0x004fce00078e0a04 */
.L_x_646:
[----:B------:R-:W-:Y:S01]  /*17250*/  SHF.R.S32.HI R54, RZ, 0x1f, R185 ;  /* 0x0000001fff367819 */ /* 0x000fe200000114b9 */
[----:B------:R-:W-:Y:S01]  /*17260*/  ULDC.64 UR4, c[0x0][0xb90] ;  /* 0x0002e40000047ab9 */ /* 0x000fe20000000a00 */
[C---:B------:R-:W-:Y:S01]  /*17270*/  LEA R15, R190.reuse, R228, 0x7 ;  /* 0x000000e4be0f7211 */ /* 0x040fe200078e38ff */
[----:B------:R-:W-:Y:S01]  /*17280*/  IMAD R14, R190, 0x80, R226 ;  /* 0x00000080be0e7824 */ /* 0x000fe200078e02e2 */
[----:B-----5:R-:W-:Y:S01]  /*17290*/  SHF.R.S32.HI R49, RZ, 0x1f, R48 ;  /* 0x0000001fff317819 */ /* 0x020fe20000011430 */
[----:B------:R-:W-:Y:S01]  /*172a0*/  IMAD R4, R54, UR4, RZ ;  /* 0x0000000436047c24 */ /* 0x000fe2000f8e02ff */
[----:B------:R-:W-:Y:S01]  /*172b0*/  SEL R193, R193, RZ, !P0 ;  /* 0x000000ffc1c17207 */ /* 0x000fe20004000000 */
[----:B-1----:R-:W-:Y:S01]  /*172c0*/  @P1 IMAD.HI.U32 R6, R15, R10, RZ ;  /* 0x0000000a0f061227 */ /* 0x002fe200078e00ff */
[----:B------:R-:W-:-:S03]  /*172d0*/  SEL R55, R188, RZ, !P0 ;  /* 0x000000ffbc377207 */ /* 0x000fc60004000000 */
[----:B------:R-:W-:Y:S01]  /*172e0*/  IMAD.MOV.U32 R9, RZ, RZ, R15 ;  /* 0x000000ffff097224 */ /* 0x000fe200078e000f */
[----:B---3--:R-:W-:Y:S01]  /*172f0*/  @P1 SHF.R.U32.HI R9, RZ, R11, R6 ;  /* 0x0000000bff091219 */ /* 0x008fe20000011606 */
[C---:B------:R-:W-:Y:S02]  /*17300*/  IMAD R13, R185.reuse, UR5, R4 ;  /* 0x00000005b90d7c24 */ /* 0x040fe4000f8e0204 */
[----:B------:R-:W-:Y:S01]  /*17310*/  IMAD.WIDE.U32 R4, R185, UR4, R48 ;  /* 0x00000004b9047c25 */ /* 0x000fe2000f8e0030 */
[----:B------:R-:W-:-:S03]  /*17320*/  ULDC.64 UR4, c[0x0][0xb98] ;  /* 0x0002e60000047ab9 */ /* 0x000fc60000000a00 */
[----:B------:R-:W-:Y:S02]  /*17330*/  IMAD R11, R192, 0x40, R182 ;  /* 0x00000040c00b7824 */ /* 0x000fe400078e02b6 */
[----:B------:R-:W-:Y:S02]  /*17340*/  IMAD.IADD R5, R5, 0x1, R13 ;  /* 0x0000000105057824 */ /* 0x000fe400078e020d */
[----:B------:R-:W-:Y:S02]  /*17350*/  IMAD.MOV R13, RZ, RZ, -R9 ;  /* 0x000000ffff0d7224 */ /* 0x000fe400078e0a09 */
[----:B------:R-:W-:-:S04]  /*17360*/  IMAD.WIDE R20, R11, 0x2, R20 ;  /* 0x000000020b147825 */ /* 0x000fc800078e0214 */
[----:B------:R-:W-:Y:S01]  /*17370*/  IMAD R6, R193, UR4, RZ ;  /* 0x00000004c1067c24 */ /* 0x000fe2000f8e02ff */
[C---:B------:R-:W-:Y:S01]  /*17380*/  IADD3 R33, P6, R20.reuse, 0x4000, RZ ;  /* 0x0000400014217810 */ /* 0x040fe20007fde0ff */
[----:B------:R-:W-:Y:S01]  /*17390*/  IMAD.WIDE.U32 R4, R55, UR4, R4 ;  /* 0x0000000437047c25 */ /* 0x000fe2000f8e0004 */
[----:B------:R-:W-:Y:S02]  /*173a0*/  IADD3 R37, P5, R20, 0x5000, RZ ;  /* 0x0000500014257810 */ /* 0x000fe40007fbe0ff */
[----:B------:R-:W-:Y:S01]  /*173b0*/  LOP3.LUT R32, R33, 0x380, RZ, 0xc0, !PT ;  /* 0x0000038021207812 */ /* 0x000fe200078ec0ff */
[----:B------:R-:W-:Y:S01]  /*173c0*/  IMAD R11, R28, R13, R15 ;  /* 0x0000000d1c0b7224 */ /* 0x000fe200078e020f */
[----:B------:R-:W-:Y:S01]  /*173d0*/  SHF.R.S32.HI R13, RZ, 0x1f, R9 ;  /* 0x0000001fff0d7819 */ /* 0x000fe20000011409 */
[----:B------:R-:W-:Y:S01]  /*173e0*/  IMAD R8, R55, UR5, R6 ;  /* 0x0000000537087c24 */ /* 0x000fe2000f8e0206 */
[----:B------:R-:W-:Y:S01]  /*173f0*/  IADD3 R4, P2, R9, R4, RZ ;  /* 0x0000000409047210 */ /* 0x000fe20007f5e0ff */
[----:B------:R-:W-:Y:S01]  /*17400*/  ULDC.64 UR4, c[0x0][0xb88] ;  /* 0x0002e20000047ab9 */ /* 0x000fe20000000a00 */
[----:B------:R-:W-:Y:S01]  /*17410*/  SHF.R.S32.HI R6, RZ, 0x1f, R11 ;  /* 0x0000001fff067819 */ /* 0x000fe2000001140b */
[----:B------:R-:W-:Y:S01]  /*17420*/  IMAD R57, R7, R28, RZ ;  /* 0x0000001c07397224 */ /* 0x000fe200078e02ff */
[----:B------:R-:W-:-:S02]  /*17430*/  IADD3.X R5, R13, R5, R8, P2, !PT ;  /* 0x000000050d057210 */ /* 0x000fc400017fe408 */
[----:B------:R-:W-:Y:S01]  /*17440*/  IADD3 R9, P3, R20, 0x2000, RZ ;  /* 0x0000200014097810 */ /* 0x000fe20007f7e0ff */
[----:B------:R-:W-:Y:S01]  /*17450*/  IMAD R6, R6, UR4, RZ ;  /* 0x0000000406067c24 */ /* 0x000fe2000f8e02ff */
[C---:B------:R-:W-:Y:S01]  /*17460*/  IADD3 R25, P2, R20.reuse, 0x3000, RZ ;  /* 0x0000300014197810 */ /* 0x040fe20007f5e0ff */
[----:B------:R-:W-:Y:S01]  /*17470*/  IMAD.WIDE.U32 R4, R11, UR4, R4 ;  /* 0x000000040b047c25 */ /* 0x000fe2000f8e0004 */
[----:B------:R-:W-:Y:S02]  /*17480*/  LOP3.LUT R12, R9, 0x380, RZ, 0xc0, !PT ;  /* 0x00000380090c7812 */ /* 0x000fe400078ec0ff */
[----:B------:R-:W-:Y:S01]  /*17490*/  IADD3 R15, P0, R20, 0x1000, RZ ;  /* 0x00001000140f7810 */ /* 0x000fe20007f1e0ff */
[----:B------:R-:W-:Y:S01]  /*174a0*/  IMAD R13, R11, UR5, R6 ;  /* 0x000000050b0d7c24 */ /* 0x000fe2000f8e0206 */
[----:B------:R-:W-:Y:S01]  /*174b0*/  ULDC.64 UR4, c[0x0][0xb50] ;  /* 0x0002d40000047ab9 */ /* 0x000fe20000000a00 */
[----:B------:R-:W-:Y:S02]  /*174c0*/  SHF.R.U64 R12, R12, 0x3, RZ ;  /* 0x000000030c0c7819 */ /* 0x000fe400000012ff */
[----:B------:R-:W-:Y:S01]  /*174d0*/  IMAD.IADD R5, R5, 0x1, R13 ;  /* 0x0000000105057824 */ /* 0x000fe200078e020d */
[----:B------:R-:W-:Y:S01]  /*174e0*/  LEA R6, P4, R4, UR4, 0x2 ;  /* 0x0000000404067c11 */ /* 0x000fe2000f8810ff */
[----:B------:R-:W-:Y:S01]  /*174f0*/  IMAD.X R13, RZ, RZ, R21, P3 ;  /* 0x000000ffff0d7224 */ /* 0x000fe200018e0615 */
[----:B------:R-:W-:-:S02]  /*17500*/  LOP3.LUT R24, R25, 0x380, RZ, 0xc0, !PT ;  /* 0x0000038019187812 */ /* 0x000fc400078ec0ff */
[----:B------:R-:W-:Y:S01]  /*17510*/  LEA.HI.X R10, R4, UR5, R5, 0x2, P4 ;  /* 0x00000005040a7c11 */ /* 0x000fe2000a0f1405 */
[----:B------:R-:W-:Y:S01]  /*17520*/  SHFL.IDX PT, R50, R6, RZ, 0x1c1f ;  /* 0x001c1fff06327589 */ /* 0x000fe200000e0000 */
[----:B------:R-:W-:Y:S01]  /*17530*/  LOP3.LUT R12, R12, R9, RZ, 0x3c, !PT ;  /* 0x000000090c0c7212 */ /* 0x000fe200078e3cff */
[--C-:B------:R-:W-:Y:S01]  /*17540*/  IMAD.X R9, RZ, RZ, R21.reuse, P0 ;  /* 0x000000ffff097224 */ /* 0x100fe200000e0615 */
[----:B------:R-:W-:Y:S01]  /*17550*/  SHF.R.U64 R24, R24, 0x3, RZ ;  /* 0x0000000318187819 */ /* 0x000fe200000012ff */
[----:B------:R-:W1:Y:S01]  /*17560*/  SHFL.IDX PT, R51, R10, RZ, 0x1c1f ;  /* 0x001c1fff0a337589 */ /* 0x000e6200000e0000 */
[----:B------:R-:W-:Y:S01]  /*17570*/  LOP3.LUT P0, RZ, R196, 0x3, RZ, 0xc0, !PT ;  /* 0x00000003c4ff7812 */ /* 0x000fe2000780c0ff */
[----:B------:R-:W-:Y:S01]  /*17580*/  ULDC.64 UR4, c[0x0][0xaa0] ;  /* 0x0002a80000047ab9 */ /* 0x000fe20000000a00 */
[----:B------:R-:W-:Y:S01]  /*17590*/  LOP3.LUT R24, R24, R25, RZ, 0x3c, !PT ;  /* 0x0000001918187212 */ /* 0x000fe200078e3cff */
[----:B------:R-:W-:Y:S01]  /*175a0*/  SHFL.IDX PT, R52, R6, 0x1, 0x1c1f ;  /* 0x003c1f0006347f89 */ /* 0x000fe200000e0000 */
[----:B------:R-:W-:Y:S01]  /*175b0*/  IMAD.X R25, RZ, RZ, R21, P2 ;  /* 0x000000ffff197224 */ /* 0x000fe200010e0615 */
[----:B------:R-:W-:-:S02]  /*175c0*/  IADD3 R4, R14, 0x8, RZ ;  /* 0x000000080e047810 */ /* 0x000fc40007ffe0ff */
[----:B------:R-:W2:Y:S01]  /*175d0*/  SHFL.IDX PT, R53, R10, 0x1, 0x1c1f ;  /* 0x003c1f000a357f89 */ /* 0x000ea200000e0000 */
[-C--:B------:R-:W-:Y:S02]  /*175e0*/  ISETP.GE.OR P2, PT, R14, R57.reuse, P0 ;  /* 0x000000390e00720c */ /* 0x080fe40000746670 */
[----:B------:R-:W-:Y:S02]  /*175f0*/  ISETP.GE.OR P0, PT, R4, R57, P0 ;  /* 0x000000390400720c */ /* 0x000fe40000706670 */
[C---:B------:R-:W-:Y:S02]  /*17600*/  IADD3 R5, P3, R20.reuse, 0x7000, RZ ;  /* 0x0000700014057810 */ /* 0x040fe40007f7e0ff */
[C---:B------:R-:W-:Y:S02]  /*17610*/  IADD3 R41, P4, R20.reuse, 0x6000, RZ ;  /* 0x0000600014297810 */ /* 0x040fe40007f9e0ff */
[----:B------:R-:W-:Y:S01]  /*17620*/  LOP3.LUT R7, R20, 0x380, RZ, 0xc0, !PT ;  /* 0x0000038014077812 */ /* 0x000fe200078ec0ff */
[----:B------:R-:W-:Y:S01]  /*17630*/  IMAD.X R45, RZ, RZ, R21, P3 ;  /* 0x000000ffff2d7224 */ /* 0x000fe200018e0615 */
[----:B------:R-:W-:-:S02]  /*17640*/  LOP3.LUT R4, R5, 0x380, RZ, 0xc0, !PT ;  /* 0x0000038005047812 */ /* 0x000fc400078ec0ff */
[----:B------:R-:W-:Y:S02]  /*17650*/  LOP3.LUT R36, R37, 0x380, RZ, 0xc0, !PT ;  /* 0x0000038025247812 */ /* 0x000fe400078ec0ff */
[----:B------:R-:W-:Y:S01]  /*17660*/  LOP3.LUT R40, R41, 0x380, RZ, 0xc0, !PT ;  /* 0x0000038029287812 */ /* 0x000fe200078ec0ff */
[----:B-1----:R1:W-:Y:S01]  /*17670*/  @!P2 ST.E desc[UR60][R50.64], R0 ;  /* 0x000000003200a985 */ /* 0x0023e2000c10193c */
[----:B------:R-:W-:Y:S02]  /*17680*/  SHF.R.U64 R7, R7, 0x3, RZ ;  /* 0x0000000307077819 */ /* 0x000fe400000012ff */
[----:B------:R-:W-:Y:S02]  /*17690*/  SHF.R.U64 R4, R4, 0x3, RZ ;  /* 0x0000000304047819 */ /* 0x000fe400000012ff */
[----:B------:R-:W-:Y:S02]  /*176a0*/  SHF.R.U64 R32, R32, 0x3, RZ ;  /* 0x0000000320207819 */ /* 0x000fe400000012ff */
[----:B------:R-:W-:Y:S01]  /*176b0*/  SHF.R.U64 R36, R36, 0x3, RZ ;  /* 0x0000000324247819 */ /* 0x000fe200000012ff */
[----:B--2---:R2:W-:Y:S01]  /*176c0*/  @!P0 ST.E desc[UR60][R52.64], R3 ;  /* 0x0000000334008985 */ /* 0x0045e2000c10193c */
[----:B------:R-:W-:-:S02]  /*176d0*/  SHF.R.U64 R40, R40, 0x3, RZ ;  /* 0x0000000328287819 */ /* 0x000fc400000012ff */
[----:B------:R-:W-:Y:S01]  /*176e0*/  LOP3.LUT R20, R7, R20, RZ, 0x3c, !PT ;  /* 0x0000001407147212 */ /* 0x000fe200078e3cff */
[----:B-1----:R-:W1:Y:S01]  /*176f0*/  @P1 LDC R51, c[0x0][0xbec] ;  /* 0x0002fb00ff331b82 */ /* 0x002e620000000800 */
[----:B------:R-:W-:Y:S01]  /*17700*/  LOP3.LUT R32, R32, R33, RZ, 0x3c, !PT ;  /* 0x0000002120207212 */ /* 0x000fe200078e3cff */
[--C-:B------:R-:W-:Y:S01]  /*17710*/  IMAD.X R33, RZ, RZ, R21.reuse, P6 ;  /* 0x000000ffff217224 */ /* 0x100fe200030e0615 */
[----:B------:R-:W-:Y:S01]  /*17720*/  LOP3.LUT R36, R36, R37, RZ, 0x3c, !PT ;  /* 0x0000002524247212 */ /* 0x000fe200078e3cff */
[--C-:B------:R-:W-:Y:S01]  /*17730*/  IMAD.X R37, RZ, RZ, R21.reuse, P5 ;  /* 0x000000ffff257224 */ /* 0x100fe200028e0615 */
[----:B------:R-:W-:Y:S01]  /*17740*/  LOP3.LUT R40, R40, R41, RZ, 0x3c, !PT ;  /* 0x0000002928287212 */ /* 0x000fe200078e3cff */
[----:B------:R-:W-:Y:S01]  /*17750*/  IMAD.X R41, RZ, RZ, R21, P4 ;  /* 0x000000ffff297224 */ /* 0x000fe200020e0615 */
[----:B------:R-:W-:Y:S01]  /*17760*/  LOP3.LUT R44, R4, R5, RZ, 0x3c, !PT ;  /* 0x00000005042c7212 */ /* 0x000fe200078e3cff */
[----:B--2---:R-:W-:Y:S01]  /*17770*/  IMAD R3, R49, UR4, RZ ;  /* 0x0000000431037c24 */ /* 0x004fe2000f8e02ff */
[----:B------:R2:W5:Y:S01]  /*17780*/  LD.E.128 R4, desc[UR60][R20.64] ;  /* 0x0000003c14047980 */ /* 0x000562000c101d00 */
[----:B------:R-:W3:Y:S01]  /*17790*/  @P1 LDC R49, c[0x0][0xbf0] ;  /* 0x0002fc00ff311b82 */ /* 0x000ee20000000800 */
[----:B------:R-:W-:Y:S01]  /*177a0*/  LOP3.LUT R8, R15, 0x380, RZ, 0xc0, !PT ;  /* 0x000003800f087812 */ /* 0x000fe200078ec0ff */
[----:B------:R-:W-:Y:S01]  /*177b0*/  IMAD R3, R48, UR5, R3 ;  /* 0x0000000530037c24 */ /* 0x000fe2000f8e0203 */
[----:B------:R-:W5:Y:S02]  /*177c0*/  LD.E.128 R24, desc[UR60][R24.64] ;  /* 0x0000003c18187980 */ /* 0x000f64000c101d00 */
[----:B------:R-:W-:-:S02]  /*177d0*/  SHF.R.U64 R8, R8, 0x3, RZ ;  /* 0x0000000308087819 */ /* 0x000fc400000012ff */
[----:B------:R-:W5:Y:S01]  /*177e0*/  LD.E.128 R32, desc[UR60][R32.64] ;  /* 0x0000003c20207980 */ /* 0x000f62000c101d00 */
[----:B--2---:R-:W-:Y:S01]  /*177f0*/  IMAD.WIDE.U32 R20, R48, UR4, RZ ;  /* 0x0000000430147c25 */ /* 0x004fe2000f8e00ff */
[----:B------:R-:W-:Y:S01]  /*17800*/  ULDC.64 UR4, c[0x0][0xae8] ;  /* 0x0002ba0000047ab9 */ /* 0x000fe20000000a00 */
[----:B------:R-:W-:Y:S01]  /*17810*/  LOP3.LUT R8, R8, R15, RZ, 0x3c, !PT ;  /* 0x0000000f08087212 */ /* 0x000fe200078e3cff */
[----:B------:R-:W5:Y:S01]  /*17820*/  LD.E.128 R36, desc[UR60][R36.64] ;  /* 0x0000003c24247980 */ /* 0x000f62000c101d00 */
[----:B------:R-:W-:Y:S01]  /*17830*/  IMAD.IADD R21, R21, 0x1, R3 ;  /* 0x0000000115157824 */ /* 0x000fe200078e0203 */
[----:B------:R-:W-:Y:S01]  /*17840*/  LEA R3, R184, R192, 0x5 ;  /* 0x000000c0b8037211 */ /* 0x000fe200078e28ff */
[----:B------:R-:W-:Y:S01]  /*17850*/  IMAD R0, R54, UR4, RZ ;  /* 0x0000000436007c24 */ /* 0x000fe2000f8e02ff */
[----:B------:R-:W5:Y:S03]  /*17860*/  LD.E.128 R12, desc[UR60][R12.64] ;  /* 0x0000003c0c0c7980 */ /* 0x000f66000c101d00 */
[----:B------:R-:W-:Y:S01]  /*17870*/  IMAD R50, R190, 0x80, R3 ;  /* 0x00000080be327824 */ /* 0x000fe200078e0203 */
[----:B------:R-:W5:Y:S01]  /*17880*/  LD.E.128 R8, desc[UR60][R8.64] ;  /* 0x0000003c08087980 */ /* 0x000f62000c101d00 */
[----:B------:R-:W-:-:S02]  /*17890*/  IMAD R3, R185, UR5, R0 ;  /* 0x00000005b9037c24 */ /* 0x000fc4000f8e0200 */
[----:B------:R-:W-:Y:S01]  /*178a0*/  IMAD.WIDE.U32 R20, R185, UR4, R20 ;  /* 0x00000004b9147c25 */ /* 0x000fe2000f8e0014 */
[----:B------:R-:W-:Y:S01]  /*178b0*/  ULDC.64 UR4, c[0x0][0xaf0] ;  /* 0x0002bc0000047ab9 */ /* 0x000fe20000000a00 */
[----:B------:R-:W5:Y:S02]  /*178c0*/  LD.E.128 R40, desc[UR60][R40.64] ;  /* 0x0000003c28287980 */ /* 0x000f64000c101d00 */
[----:B-1----:R-:W-:Y:S02]  /*178d0*/  @P1 IMAD.HI.U32 R0, R50, R51, RZ ;  /* 0x0000003332001227 */ /* 0x002fe400078e00ff */
[----:B------:R-:W5:Y:S02]  /*178e0*/  LD.E.128 R44, desc[UR60][R44.64] ;  /* 0x0000003c2c2c7980 */ /* 0x000f64000c101d00 */
[----:B------:R-:W-:Y:S02]  /*178f0*/  IMAD.IADD R21, R21, 0x1, R3 ;  /* 0x0000000115157824 */ /* 0x000fe400078e0203 */
[----:B------:R-:W-:Y:S01]  /*17900*/  IMAD.MOV.U32 R3, RZ, RZ, R50 ;  /* 0x000000ffff037224 */ /* 0x000fe200078e0032 */
[----:B---3--:R-:W-:Y:S01]  /*17910*/  @P1 SHF.R.U32.HI R3, RZ, R49, R0 ;  /* 0x00000031ff031219 */ /* 0x008fe20000011600 */
[----:B------:R-:W-:Y:S01]  /*17920*/  IMAD R48, R193, UR4, RZ ;  /* 0x00000004c1307c24 */ /* 0x000fe2000f8e02ff */
[----:B------:R-:W-:Y:S01]  /*17930*/  @!PT LDS RZ, [RZ] ;  /* 0x00000000fffff984 */ /* 0x000fe20000000800 */
[----:B------:R-:W-:Y:S01]  /*17940*/  @!PT LDS RZ, [RZ] ;  /* 0x00000000fffff984 */ /* 0x000fe20000000800 */
[----:B------:R-:W-:Y:S01]  /*17950*/  @!PT LDS RZ, [RZ] ;  /* 0x00000000fffff984 */ /* 0x000fe20000000800 */
[----:B------:R-:W-:Y:S01]  /*17960*/  @!PT LDS RZ, [RZ] ;  /* 0x00000000fffff984 */ /* 0x000fe20000000800 */
[----:B------:R1:W-:Y:S06]  /*17970*/  MEMBAR.ALL.CTA ;  /* 0x0000000000007992 */ /* 0x0003ec0000008000 */
[----:B-1----:R-:W1:Y:S01]  /*17980*/  FENCE.VIEW.ASYNC.S ;  /* 0x00000000000073c6 */ /* 0x002e620000000000 */
[----:B------:R-:W-:Y:S01]  /*17990*/  IMAD.WIDE.U32 R20, R55, UR4, R20 ;  /* 0x0000000437147c25 */ /* 0x000fe2000f8e0014 */
[----:B------:R-:W-:-:S03]  /*179a0*/  SHF.R.S32.HI R0, RZ, 0x1f, R3 ;  /* 0x0000001fff007819 */ /* 0x000fc60000011403 */
[----:B------:R-:W-:Y:S01]  /*179b0*/  IMAD R49, R55, UR5, R48 ;  /* 0x0000000537317c24 */ /* 0x000fe2000f8e0230 */
[----:B------:R-:W-:Y:S01]  /*179c0*/  ULDC.64 UR4, c[0x0][0xae0] ;  /* 0x0002b80000047ab9 */ /* 0x000fe20000000a00 */
[----:B------:R-:W-:Y:S02]  /*179d0*/  IMAD.MOV R51, RZ, RZ, -R3 ;  /* 0x000000ffff337224 */ /* 0x000fe400078e0a03 */
[----:B------:R-:W-:Y:S02]  /*179e0*/  IMAD.IADD R21, R21, 0x1, R49 ;  /* 0x0000000115157824 */ /* 0x000fe400078e0231 */
[----:B------:R-:W-:Y:S02]  /*179f0*/  IMAD R0, R0, UR4, RZ ;  /* 0x0000000400007c24 */ /* 0x000fe4000f8e02ff */
[----:B------:R-:W-:Y:S02]  /*17a00*/  IMAD R49, R28, R51, R50 ;  /* 0x000000331c317224 */ /* 0x000fe400078e0232 */
[----:B------:R-:W-:-:S02]  /*17a10*/  IMAD R51, R3, UR5, R0 ;  /* 0x0000000503337c24 */ /* 0x000fc4000f8e0200 */
[----:B------:R-:W-:Y:S01]  /*17a20*/  IMAD.WIDE.U32 R20, R3, UR4, R20 ;  /* 0x0000000403147c25 */ /* 0x000fe2000f8e0014 */
[----:B------:R-:W-:Y:S01]  /*17a30*/  SHF.R.S32.HI R0, RZ, 0x1f, R49 ;  /* 0x0000001fff007819 */ /* 0x000fe20000011431 */
[----:B------:R-:W-:Y:S02]  /*17a40*/  ULDC.64 UR4, c[0x0][0xad8] ;  /* 0x0002b60000047ab9 */ /* 0x000fe40000000a00 */
[----:B------:R-:W-:Y:S02]  /*17a50*/  IMAD R50, R190, 0x80, R192 ;  /* 0x00000080be327824 */ /* 0x000fe400078e02c0 */
[----:B------:R-:W-:Y:S02]  /*17a60*/  IMAD.IADD R21, R21, 0x1, R51 ;  /* 0x0000000115157824 */ /* 0x000fe400078e0233 */
[----:B------:R-:W-:Y:S01]  /*17a70*/  IMAD R28, R0, UR4, RZ ;  /* 0x00000004001c7c24 */ /* 0x000fe2000f8e02ff */
[C---:B------:R-:W-:Y:S01]  /*17a80*/  IADD3 R0, R50.reuse, 0x20, RZ ;  /* 0x0000002032007810 */ /* 0x040fe20007ffe0ff */
[----:B------:R-:W-:Y:S01]  /*17a90*/  IMAD.WIDE.U32 R20, R49, UR4, R20 ;  /* 0x0000000431147c25 */ /* 0x000fe2000f8e0014 */
[----:B------:R-:W-:-:S03]  /*17aa0*/  ISETP.GE.AND P2, PT, R50, R57, PT ;  /* 0x000000393200720c */ /* 0x000fc60003f46270 */
[----:B------:R-:W-:Y:S01]  /*17ab0*/  IMAD R51, R49, UR5, R28 ;  /* 0x0000000531337c24 */ /* 0x000fe2000f8e021c */
[-C--:B------:R-:W-:Y:S01]  /*17ac0*/  ISETP.GE.AND P0, PT, R0, R57.reuse, PT ;  /* 0x000000390000720c */ /* 0x080fe20003f06270 */
[----:B------:R-:W-:Y:S01]  /*17ad0*/  VIADD R0, R2, 0x2a820 ;  /* 0x0002a82002007836 */ /* 0x000fe20000000000 */
[----:B------:R-:W-:Y:S01]  /*17ae0*/  ULDC.64 UR4, c[0x0][0xa80] ;  /* 0x0002a00000047ab9 */ /* 0x000fe20000000a00 */
[----:B------:R-:W-:Y:S01]  /*17af0*/  VIADD R3, R50, 0x40 ;  /* 0x0000004032037836 */ /* 0x000fe20000000000 */
[C---:B------:R-:W-:Y:S01]  /*17b00*/  LEA R28, P3, R20.reuse, UR4, 0x1 ;  /* 0x00000004141c7c11 */ /* 0x040fe2000f8608ff */
[----:B------:R-:W-:Y:S01]  /*17b10*/  IMAD.IADD R21, R21, 0x1, R51 ;  /* 0x0000000115157824 */ /* 0x000fe200078e0233 */
[----:B------:R-:W-:Y:S02]  /*17b20*/  PRMT R0, RZ, 0x654, R0 ;  /* 0x00000654ff007816 */ /* 0x000fe40000000000 */
[----:B------:R-:W-:Y:S02]  /*17b30*/  ISETP.GE.AND P1, PT, R3, R57, PT ;  /* 0x000000390300720c */ /* 0x000fe40003f26270 */
[----:B------:R-:W-:Y:S01]  /*17b40*/  LEA.HI.X R3, R20, UR5, R21, 0x1, P3 ;  /* 0x0000000514037c11 */ /* 0x000fe200098f0c15 */
[----:B-1----:R1:W-:Y:S01]  /*17b50*/  SYNCS.ARRIVE.TRANS64.RED.A1T0 RZ, [R0+URZ], RZ ;  /* 0x000000ff00ff79a7 */ /* 0x0023e2000810043f */
[----:B------:R2:W3:Y:S01]  /*17b60*/  SHFL.IDX PT, R48, R28, RZ, 0x181f ;  /* 0x00181fff1c307589 */ /* 0x0004e200000e0000 */
[----:B------:R-:W-:Y:S01]  /*17b70*/  BSSY B1, `(.L_x_647) ;  /* 0x000000e000017945 */ /* 0x000fe20003800000 */
[----:B------:R-:W-:-:S02]  /*17b80*/  SHF.R.S32.HI R56, RZ, 0x1f, R183 ;  /* 0x0000001fff387819 */ /* 0x000fc400000114b7 */
[----:B------:R-:W-:Y:S01]  /*17b90*/  SHF.R.S32.HI R58, RZ, 0x1f, R182 ;  /* 0x0000001fff3a7819 */ /* 0x000fe200000114b6 */
[----:B-1----:R2:W1:Y:S01]  /*17ba0*/  SHFL.IDX PT, R0, R3, RZ, 0x181f ;  /* 0x00181fff03007589 */ /* 0x00246200000e0000 */
[----:B------:R-:W-:Y:S05]  /*17bb0*/  @P2 BRA `(.L_x_648) ;  /* 0x0000000000242947 */ /* 0x000fea0003800000 */
[----:B------:R-:W-:Y:S02]  /*17bc0*/  ULDC UR4, c[0x0][0xac8] ;  /* 0x0002b20000047ab9 */ /* 0x000fe40000000800 */
[----:B------:R-:W-:Y:S02]  /*17bd0*/  ISETP.GE.AND P2, PT, R182, UR4, PT ;  /* 0x00000004b6007c0c */ /* 0x000fe4000bf46270 */
[----:B------:R-:W-:-:S11]  /*17be0*/  ISETP.GE.AND P3, PT, R183, UR4, PT ;  /* 0x00000004b7007c0c */ /* 0x000fd6000bf66270 */
[CC--:B---3--:R-:W-:Y:S02]  /*17bf0*/  @!P2 LEA R20, P4, R182.reuse, R48.reuse, 0x1 ;  /* 0x00000030b614a211 */ /* 0x0c8fe400078808ff */
[C---:B------:R-:W-:Y:S02]  /*17c00*/  @!P3 LEA R48, P5, R183.reuse, R48, 0x1 ;  /* 0x00000030b730b211 */ /* 0x040fe400078a08ff */
[-C--:B-1----:R-:W-:Y:S02]  /*17c10*/  @!P2 LEA.HI.X R21, R182, R0.reuse, R58, 0x1, P4 ;  /* 0x00000000b615a211 */ /* 0x082fe400020f0c3a */
[----:B------:R-:W-:-:S03]  /*17c20*/  @!P3 LEA.HI.X R49, R183, R0, R56, 0x1, P5 ;  /* 0x00000000b731b211 */ /* 0x000fc600028f0c38 */
[----:B-----5:R4:W-:Y:S04]  /*17c30*/  @!P2 ST.E.128 desc[UR60][R20.64], R4 ;  /* 0x000000041400a985 */ /* 0x0209e8000c101d3c */
[----:B------:R4:W-:Y:S02]  /*17c40*/  @!P3 ST.E.128 desc[UR60][R48.64], R32 ;  /* 0x000000203000b985 */ /* 0x0009e4000c101d3c */
.L_x_648:
[----:B------:R-:W-:Y:S05]  /*17c50*/  BSYNC B1 ;  /* 0x0000000000017941 */ /* 0x000fea0003800000 */
.L_x_647:
[----:B-1----:R1:W0:Y:S01]  /*17c60*/  SHFL.IDX PT, R0, R3, 0x1, 0x181f ;  /* 0x00381f0003007f89 */ /* 0x00222200000e0000 */
[----:B------:R-:W-:Y:S03]  /*17c70*/  BSSY B1, `(.L_x_649) ;  /* 0x000000c000017945 */ /* 0x000fe60003800000 */
[----:B----45:R1:W4:Y:S01]  /*17c80*/  SHFL.IDX PT, R6, R28, 0x1, 0x181f ;  /* 0x00381f001c067f89 */ /* 0x03032200000e0000 */
[----:B------:R-:W-:Y:S05]  /*17c90*/  @P0 BRA `(.L_x_650) ;  /* 0x0000000000240947 */ /* 0x000fea0003800000 */
[----:B------:R-:W-:Y:S02]  /*17ca0*/  ULDC UR4, c[0x0][0xac8] ;  /* 0x0002b20000047ab9 */ /* 0x000fe40000000800 */
[----:B------:R-:W-:Y:S02]  /*17cb0*/  ISETP.GE.AND P3, PT, R182, UR4, PT ;  /* 0x00000004b6007c0c */ /* 0x000fe4000bf66270 */
[----:B------:R-:W-:-:S11]  /*17cc0*/  ISETP.GE.AND P4, PT, R183, UR4, PT ;  /* 0x00000004b7007c0c */ /* 0x000fd6000bf86270 */
[CC--:B----4-:R-:W-:Y:S02]  /*17cd0*/  @!P3 LEA R4, P0, R182.reuse, R6.reuse, 0x1 ;  /* 0x00000006b604b211 */ /* 0x0d0fe400078008ff */
[C---:B------:R-:W-:Y:S02]  /*17ce0*/  @!P4 LEA R6, P2, R183.reuse, R6, 0x1 ;  /* 0x00000006b706c211 */ /* 0x040fe400078408ff */
[-C--:B0-----:R-:W-:Y:S02]  /*17cf0*/  @!P3 LEA.HI.X R5, R182, R0.reuse, R58, 0x1, P0 ;  /* 0x00000000b605b211 */ /* 0x081fe400000f0c3a */
[----:B------:R-:W-:-:S03]  /*17d00*/  @!P4 LEA.HI.X R7, R183, R0, R56, 0x1, P2 ;  /* 0x00000000b707c211 */ /* 0x000fc600010f0c38 */
[----:B------:R0:W-:Y:S04]  /*17d10*/  @!P3 ST.E.128 desc[UR60][R4.64], R8 ;  /* 0x000000080400b985 */ /* 0x0001e8000c101d3c */
[----:B------:R0:W-:Y:S02]  /*17d20*/  @!P4 ST.E.128 desc[UR60][R6.64], R36 ;  /* 0x000000240600c985 */ /* 0x0001e4000c101d3c */
.L_x_650:
[----:B------:R-:W-:Y:S05]  /*17d30*/  BSYNC B1 ;  /* 0x0000000000017941 */ /* 0x000fea0003800000 */
.L_x_649:
[----:B0-----:R0:W0:Y:S01]  /*17d40*/  SHFL.IDX PT, R0, R3, 0x2, 0x181f ;  /* 0x00581f0003007f89 */ /* 0x00102200000e0000 */
[----:B------:R-:W-:Y:S03]  /*17d50*/  BSSY B1, `(.L_x_651) ;  /* 0x000000c000017945 */ /* 0x000fe60003800000 */
[----:B----4-:R4:W0:Y:S01]  /*17d60*/  SHFL.IDX PT, R6, R28, 0x2, 0x181f ;  /* 0x00581f001c067f89 */ /* 0x01082200000e0000 */
        /* <DEDUP_REMOVED lines=8> */
[----:B------:R0:W-:Y:S04]  /*17df0*/  @!P2 ST.E.128 desc[UR60][R4.64], R12 ;  /* 0x0000000c0400a985 */ /* 0x0001e8000c101d3c */
[----:B------:R0:W-:Y:S02]  /*17e00*/  @!P3 ST.E.128 desc[UR60][R6.64], R40 ;  /* 0x000000280600b985 */ /* 0x0001e4000c101d3c */
.L_x_652:
[----:B------:R-:W-:Y:S05]  /*17e10*/  BSYNC B1 ;  /* 0x0000000000017941 */ /* 0x000fea0003800000 */
.L_x_651:
[----:B0-----:R-:W-:Y:S01]  /*17e20*/  VIADD R0, R50, 0x60 ;  /* 0x0000006032007836 */ /* 0x001fe20000000000 */
[----:B-12---:R-:W0:Y:S04]  /*17e30*/  SHFL.IDX PT, R3, R3, 0x3, 0x181f ;  /* 0x00781f0003037f89 */ /* 0x006e2800000e0000 */
[----:B------:R-:W-:Y:S01]  /*17e40*/  ISETP.GE.AND P0, PT, R0, R57, PT ;  /* 0x000000390000720c */ /* 0x000fe20003f06270 */
[----:B----4-:R-:W1:-:S12]  /*17e50*/  SHFL.IDX PT, R28, R28, 0x3, 0x181f ;  /* 0x00781f001c1c7f89 */ /* 0x010e5800000e0000 */
[----:B------:R-:W-:Y:S05]  /*17e60*/  @P0 BRA `(.L_x_653) ;  /* 0x0000000800ec0947 */ /* 0x000fea0003800000 */
[----:B------:R-:W-:Y:S02]  /*17e70*/  ULDC UR4, c[0x0][0xac8] ;  /* 0x0002b20000047ab9 */ /* 0x000fe40000000800 */
[----:B------:R-:W-:-:S13]  /*17e80*/  ISETP.GE.AND P1, PT, R182, UR4, PT ;  /* 0x00000004b6007c0c */ /* 0x000fda000bf26270 */
[----:B-1----:R-:W-:-:S04]  /*17e90*/  @!P1 LEA R4, P0, R182, R28, 0x1 ;  /* 0x0000001cb6049211 */ /* 0x002fc800078008ff */
        /* <DEDUP_REMOVED lines=8> */
.L_x_645:
[----:B------:R-:W-:Y:S01]  /*17f20*/  ULDC.64 UR4, c[0x0][0xc00] ;  /* 0x0003000000047ab9 */ /* 0x000fe20000000a00 */
[----:B------:R-:W-:Y:S01]  /*17f30*/  IMAD.MOV.U32 R3, RZ, RZ, RZ ;  /* 0x000000ffff037224 */ /* 0x000fe200078e00ff */
[----:B------:R-:W-:Y:S01]  /*17f40*/  ISETP.NE.U32.AND P0, PT, RZ, UR4, PT ;  /* 0x00000004ff007c0c */ /* 0x000fe2000bf05070 */
[----:B------:R-:W2:Y:S01]  /*17f50*/  LDC R25, c[0x0][0xbe8] ;  /* 0x0002fa00ff197b82 */ /* 0x000ea20000000800 */
[----:B------:R-:W-:Y:S02]  /*17f60*/  IADD3 R4, P1, R186, UR4, RZ ;  /* 0x00000004ba047c10 */ /* 0x000fe4000ff3e0ff */
[----:B------:R-:W-:Y:S02]  /*17f70*/  ISETP.NE.AND.EX P0, PT, RZ, UR5, PT, P0 ;  /* 0x00000005ff007c0c */ /* 0x000fe4000bf05300 */
[----:B------:R-:W-:Y:S01]  /*17f80*/  IADD3.X R5, R187, UR5, RZ, P1, !PT ;  /* 0x00000005bb057c10 */ /* 0x000fe20008ffe4ff */
[----:B------:R-:W-:Y:S02]  /*17f90*/  ULDC.64 UR4, c[0x0][0xc08] ;  /* 0x0003020000047ab9 */ /* 0x000fe40000000a00 */
[----:B------:R-:W-:-:S04]  /*17fa0*/  ISETP.NE.U32.AND P1, PT, RZ, UR4, PT ;  /* 0x00000004ff007c0c */ /* 0x000fc8000bf25070 */
[----:B------:R-:W-:-:S04]  /*17fb0*/  ISETP.NE.AND.EX P1, PT, RZ, UR5, PT, P1 ;  /* 0x00000005ff007c0c */ /* 0x000fc8000bf25310 */
[----:B------:R3:W5:Y:S09]  /*17fc0*/  @P0 LDG.E R3, desc[UR60][R4.64] ;  /* 0x0000003c04030981 */ /* 0x000772000c1e1900 */
[----:B------:R-:W-:Y:S01]  /*17fd0*/  @P1 IADD3 R186, P2, R186, UR4, RZ ;  /* 0x00000004baba1c10 */ /* 0x000fe2000ff5e0ff */
[----:B------:R-:W-:-:S02]  /*17fe0*/  ULDC UR4, c[0x0][0xa88] ;  /* 0x0002a20000047ab9 */ /* 0x000fc40000000800 */
[----:B------:R-:W-:Y:S01]  /*17ff0*/  IMAD.U32 R0, RZ, RZ, UR4 ;  /* 0x00000004ff007e24 */ /* 0x000fe2000f8e00ff */
[----:B------:R-:W-:-:S05]  /*18000*/  @P1 IADD3.X R187, R187, UR5, RZ, P2, !PT ;  /* 0x00000005bbbb1c10 */ /* 0x000fca00097fe4ff */
[----:B------:R3:W5:Y:S01]  /*18010*/  @P1 LDG.E R0, desc[UR60][R186.64] ;  /* 0x0000003cba001981 */ /* 0x000762000c1e1900 */
[----:B--2---:R-:W-:Y:S01]  /*18020*/  ISETP.NE.AND P2, PT, R25, 0x1, PT ;  /* 0x000000011900780c */ /* 0x004fe20003f45270 */
[----:B------:R-:W2:-:S12]  /*18030*/  S2R R6, SR_TID.X ;  /* 0x0000000000067919 */ /* 0x000e980000002100 */
[----:B------:R-:W0:Y:S08]  /*18040*/  @P2 LDC R14, c[0x0][0xbec] ;  /* 0x0002fb00ff0e2b82 */ /* 0x000e300000000800 */
[----:B------:R-:W0:Y:S01]  /*18050*/  @P2 LDC R27, c[0x0][0xbf0] ;  /* 0x0002fc00ff1b2b82 */ /* 0x000e220000000800 */
[----:B--2---:R-:W-:-:S05]  /*18060*/  VIADD R6, R6, 0xffffff80 ;  /* 0xffffff8006067836 */ /* 0x004fca0000000000 */
[----:B------:R-:W-:Y:S01]  /*18070*/  ISETP.GE.AND P3, PT, R6, 0x80, PT ;  /* 0x000000800600780c */ /* 0x000fe20003f66270 */
[----:B---3--:R-:W-:-:S12]  /*18080*/  @P1 BRA `(.L_x_654) ;  /* 0x0000000000101947 */ /* 0x008fd80003800000 */
[----:B------:R-:W-:Y:S05]  /*18090*/  @!P0 BRA `(.L_x_654) ;  /* 0x00000000000c8947 */ /* 0x000fea0003800000 */
[----:B------:R-:W2:Y:S04]  /*180a0*/  LDG.E R7, desc[UR60][R4.64] ;  /* 0x0000003c04077981 */ /* 0x000ea8000c1e1900 */
[----:B-----5:R-:W2:Y:S02]  /*180b0*/  LDG.E R0, desc[UR60][R4.64+0x4] ;  /* 0x0000043c04007981 */ /* 0x020ea4000c1e1900 */
[----:B--2---:R-:W-:-:S07]  /*180c0*/  IADD3 R0, -R7, R0, RZ ;  /* 0x0000000007007210 */ /* 0x004fce0007ffe1ff */
.L_x_654:
[----:B------:R-:W-:Y:S01]  /*180d0*/  BSSY B1, `(.L_x_655) ;  /* 0x000002e000017945 */ /* 0x000fe20003800000 */
[----:B------:R-:W-:Y:S02]  /*180e0*/  SHF.R.S32.HI R13, RZ, 0x1f, R185 ;  /* 0x0000001fff0d7819 */ /* 0x000fe400000114b9 */
[----:B------:R-:W-:Y:S02]  /*180f0*/  SEL R15, R188, RZ, !P0 ;  /* 0x000000ffbc0f7207 */ /* 0x000fe40004000000 */
[----:B------:R-:W-:Y:S02]  /*18100*/  SEL R193, R193, RZ, !P0 ;  /* 0x000000ffc1c17207 */ /* 0x000fe40004000000 */
[----:B-----5:R-:W-:Y:S01]  /*18110*/  SHF.R.S32.HI R10, RZ, 0x1f, R3 ;  /* 0x0000001fff0a7819 */ /* 0x020fe20000011403 */
[----:B------:R-:W-:Y:S06]  /*18120*/  @P3 BRA `(.L_x_656) ;  /* 0x0000000000a03947 */ /* 0x000fec0003800000 */
[----:B------:R-:W2:Y:S01]  /*18130*/  S2R R5, SR_TID.X ;  /* 0x0000000000057919 */ /* 0x000ea20000002100 */
[----:B------:R-:W3:Y:S01]  /*18140*/  LDC R11, c[0x0][0xbe8] ;  /* 0x0002fa00ff0b7b82 */ /* 0x000ee20000000800 */
[----:B--2---:R-:W-:Y:S02]  /*18150*/  IMAD R4, R190, 0x80, R5 ;  /* 0x00000080be047824 */ /* 0x004fe400078e0205 */
[----:B---3--:R-:W-:Y:S02]  /*18160*/  IMAD R5, R0, R11, RZ ;  /* 0x0000000b00057224 */ /* 0x008fe400078e02ff */
[----:B------:R-:W-:-:S05]  /*18170*/  VIADD R12, R4, 0xffffff80 ;  /* 0xffffff80040c7836 */ /* 0x000fca0000000000 */
[----:B------:R-:W-:-:S13]  /*18180*/  ISETP.GE.AND P0, PT, R12, R5, PT ;  /* 0x000000050c00720c */ /* 0x000fda0003f06270 */
[----:B------:R-:W-:Y:S05]  /*18190*/  @P0 BRA `(.L_x_656) ;  /* 0x0000000000840947 */ /* 0x000fea0003800000 */
[----:B------:R-:W-:Y:S01]  /*181a0*/  ISETP.NE.AND P0, PT, R11, 0x1, PT ;  /* 0x000000010b00780c */ /* 0x000fe20003f05270 */
[----:B------:R-:W-:Y:S01]  /*181b0*/  ULDC.64 UR4, c[0x0][0xb90] ;  /* 0x0002e40000047ab9 */ /* 0x000fe20000000a00 */
[----:B------:R-:W-:Y:S02]  /*181c0*/  IMAD.MOV.U32 R4, RZ, RZ, R3 ;  /* 0x000000ffff047224 */ /* 0x000fe400078e0003 */
[----:B------:R-:W-:Y:S02]  /*181d0*/  IMAD R8, R13, UR4, RZ ;  /* 0x000000040d087c24 */ /* 0x000fe4000f8e02ff */
[----:B------:R-:W-:Y:S02]  /*181e0*/  IMAD.MOV.U32 R5, RZ, RZ, R10 ;  /* 0x000000ffff057224 */ /* 0x000fe400078e000a */
[----:B------:R-:W-:Y:S02]  /*181f0*/  IMAD.MOV.U32 R7, RZ, RZ, R12 ;  /* 0x000000ffff077224 */ /* 0x000fe400078e000c */
[----:B------:R-:W-:-:S03]  /*18200*/  IMAD.WIDE.U32 R4, R185, UR4, R4 ;  /* 0x00000004b9047c25 */ /* 0x000fc6000f8e0004 */
[----:B------:R-:W2:Y:S08]  /*18210*/  @P0 LDC R9, c[0x0][0xbec] ;  /* 0x0002fb00ff090b82 */ /* 0x000eb00000000800 */
[----:B------:R-:W3:Y:S01]  /*18220*/  @P0 LDC R21, c[0x0][0xbf0] ;  /* 0x0002fc00ff150b82 */ /* 0x000ee20000000800 */
[----:B--2---:R-:W-:-:S04]  /*18230*/  @P0 IMAD.HI.U32 R6, R12, R9, RZ ;  /* 0x000000090c060227 */ /* 0x004fc800078e00ff */
[----:B------:R-:W-:Y:S01]  /*18240*/  IMAD R9, R185, UR5, R8 ;  /* 0x00000005b9097c24 */ /* 0x000fe2000f8e0208 */
[----:B------:R-:W-:Y:S01]  /*18250*/  ULDC.64 UR4, c[0x0][0xb98] ;  /* 0x0002e60000047ab9 */ /* 0x000fe20000000a00 */
[----:B---3--:R-:W-:Y:S02]  /*18260*/  @P0 SHF.R.U32.HI R7, RZ, R21, R6 ;  /* 0x00000015ff070219 */ /* 0x008fe40000011606 */
[----:B------:R-:W-:Y:S02]  /*18270*/  IMAD.IADD R5, R5, 0x1, R9 ;  /* 0x0000000105057824 */ /* 0x000fe400078e0209 */
[----:B------:R-:W-:Y:S02]  /*18280*/  IMAD R6, R193, UR4, RZ ;  /* 0x00000004c1067c24 */ /* 0x000fe4000f8e02ff */
[----:B------:R-:W-:Y:S02]  /*18290*/  IMAD.MOV R9, RZ, RZ, -R7 ;  /* 0x000000ffff097224 */ /* 0x000fe400078e0a07 */
[----:B------:R-:W-:-:S04]  /*182a0*/  IMAD.WIDE.U32 R4, R15, UR4, R4 ;  /* 0x000000040f047c25 */ /* 0x000fc8000f8e0004 */
[----:B------:R-:W-:Y:S01]  /*182b0*/  IMAD R9, R11, R9, R12 ;  /* 0x000000090b097224 */ /* 0x000fe200078e020c */
[----:B------:R-:W-:Y:S01]  /*182c0*/  SHF.R.S32.HI R11, RZ, 0x1f, R7 ;  /* 0x0000001fff0b7819 */ /* 0x000fe20000011407 */
[----:B------:R-:W-:Y:S01]  /*182d0*/  IMAD R8, R15, UR5, R6 ;  /* 0x000000050f087c24 */ /* 0x000fe2000f8e0206 */
[----:B------:R-:W-:Y:S01]  /*182e0*/  IADD3 R4, P0, R7, R4, RZ ;  /* 0x0000000407047210 */ /* 0x000fe20007f1e0ff */
[----:B------:R-:W-:Y:S01]  /*182f0*/  ULDC.64 UR4, c[0x0][0xb88] ;  /* 0x0002e20000047ab9 */ /* 0x000fe20000000a00 */
[----:B------:R-:W-:Y:S02]  /*18300*/  SHF.R.S32.HI R6, RZ, 0x1f, R9 ;  /* 0x0000001fff067819 */ /* 0x000fe40000011409 */
[----:B------:R-:W-:-:S03]  /*18310*/  IADD3.X R5, R11, R5, R8, P0, !PT ;  /* 0x000000050b057210 */ /* 0x000fc600007fe408 */
[----:B------:R-:W-:Y:S02]  /*18320*/  IMAD R6, R6, UR4, RZ ;  /* 0x0000000406067c24 */ /* 0x000fe4000f8e02ff */
[----:B------:R-:W-:-:S04]  /*18330*/  IMAD.WIDE.U32 R4, R9, UR4, R4 ;  /* 0x0000000409047c25 */ /* 0x000fc8000f8e0004 */
[----:B------:R-:W-:Y:S01]  /*18340*/  IMAD R7, R9, UR5, R6 ;  /* 0x0000000509077c24 */ /* 0x000fe2000f8e0206 */
[----:B------:R-:W-:Y:S02]  /*18350*/  ULDC.64 UR4, c[0x0][0xb50] ;  /* 0x0002d40000047ab9 */ /* 0x000fe40000000a00 */
[----:B------:R-:W-:Y:S02]  /*18360*/  LEA R6, P0, R4, UR4, 0x2 ;  /* 0x0000000404067c11 */ /* 0x000fe4000f8010ff */
[----:B------:R-:W-:-:S04]  /*18370*/  IADD3 R5, R5, R7, RZ ;  /* 0x0000000705057210 */ /* 0x000fc80007ffe0ff */
[----:B------:R-:W-:Y:S01]  /*18380*/  LEA.HI.X R7, R4, UR5, R5, 0x2, P0 ;  /* 0x0000000504077c11 */ /* 0x000fe200080f1405 */
[----:B------:R-:W-:-:S05]  /*18390*/  IMAD.MOV.U32 R5, RZ, RZ, -0x800000 ;  /* 0xff800000ff057424 */ /* 0x000fca00078e00ff */
[----:B------:R2:W-:Y:S02]  /*183a0*/  STG.E desc[UR60][R6.64], R5 ;  /* 0x0000000506007986 */ /* 0x0005e4000c10193c */
.L_x_656:
[----:B------:R-:W-:Y:S05]  /*183b0*/  BSYNC B1 ;  /* 0x0000000000017941 */ /* 0x000fea0003800000 */
.L_x_655:
[----:B------:R-:W-:Y:S01]  /*183c0*/  ULDC.64 UR4, c[0x0][0xaa0] ;  /* 0x0002a80000047ab9 */ /* 0x000fe20000000a00 */
[----:B------:R-:W-:Y:S01]  /*183d0*/  BSSY B1, `(.L_x_657) ;  /* 0x000003a000017945 */ /* 0x000fe20003800000 */
[----:B------:R-:W-:Y:S01]  /*183e0*/  IMAD R4, R10, UR4, RZ ;  /* 0x000000040a047c24 */ /* 0x000fe2000f8e02ff */
[----:B------:R-:W-:Y:S02]  /*183f0*/  SHF.R.S32.HI R12, RZ, 0x1f, R183 ;  /* 0x0000001fff0c7819 */ /* 0x000fe400000114b7 */
[----:B------:R-:W-:Y:S01]  /*18400*/  SHF.R.S32.HI R20, RZ, 0x1f, R182 ;  /* 0x0000001fff147819 */ /* 0x000fe200000114b6 */
[C---:B--2---:R-:W-:Y:S02]  /*18410*/  IMAD R7, R3.reuse, UR5, R4 ;  /* 0x0000000503077c24 */ /* 0x044fe4000f8e0204 */
[----:B------:R-:W-:Y:S01]  /*18420*/  IMAD.WIDE.U32 R4, R3, UR4, RZ ;  /* 0x0000000403047c25 */ /* 0x000fe2000f8e00ff */
[----:B------:R-:W-:-:S03]  /*18430*/  ULDC.64 UR4, c[0x0][0xae8] ;  /* 0x0002ba0000047ab9 */ /* 0x000fc60000000a00 */
[----:B------:R-:W-:Y:S02]  /*18440*/  IMAD R3, R184, 0x20, R192 ;  /* 0x00000020b8037824 */ /* 0x000fe400078e02c0 */
[----:B------:R-:W-:Y:S02]  /*18450*/  IMAD.IADD R5, R5, 0x1, R7 ;  /* 0x0000000105057824 */ /* 0x000fe400078e0207 */
[----:B------:R-:W-:Y:S02]  /*18460*/  IMAD R9, R190, 0x80, R3 ;  /* 0x00000080be097824 */ /* 0x000fe400078e0203 */
[----:B------:R-:W-:Y:S02]  /*18470*/  IMAD R8, R13, UR4, RZ ;  /* 0x000000040d087c24 */ /* 0x000fe4000f8e02ff */
[----:B0-----:R-:W-:-:S04]  /*18480*/  @P2 IMAD.HI.U32 R6, R9, R14, RZ ;  /* 0x0000000e09062227 */ /* 0x001fc800078e00ff */
[C---:B------:R-:W-:Y:S02]  /*18490*/  IMAD R7, R185.reuse, UR5, R8 ;  /* 0x00000005b9077c24 */ /* 0x040fe4000f8e0208 */
[----:B------:R-:W-:Y:S01]  /*184a0*/  IMAD.WIDE.U32 R4, R185, UR4, R4 ;  /* 0x00000004b9047c25 */ /* 0x000fe2000f8e0004 */
[----:B------:R-:W-:-:S03]  /*184b0*/  ULDC.64 UR4, c[0x0][0xaf0] ;  /* 0x0002bc0000047ab9 */ /* 0x000fc60000000a00 */
[----:B------:R-:W-:Y:S01]  /*184c0*/  IMAD.MOV.U32 R3, RZ, RZ, R9 ;  /* 0x000000ffff037224 */ /* 0x000fe200078e0009 */
[----:B------:R-:W-:Y:S01]  /*184d0*/  @P2 SHF.R.U32.HI R3, RZ, R27, R6 ;  /* 0x0000001bff032219 */ /* 0x000fe20000011606 */
[----:B------:R-:W-:Y:S02]  /*184e0*/  IMAD R8, R193, UR4, RZ ;  /* 0x00000004c1087c24 */ /* 0x000fe4000f8e02ff */
[----:B------:R-:W-:Y:S01]  /*184f0*/  IMAD.IADD R5, R5, 0x1, R7 ;  /* 0x0000000105057824 */ /* 0x000fe200078e0207 */
[----:B------:R-:W-:Y:S01]  /*18500*/  SHF.R.S32.HI R6, RZ, 0x1f, R3 ;  /* 0x0000001fff067819 */ /* 0x000fe20000011403 */
[C---:B------:R-:W-:Y:S02]  /*18510*/  IMAD R7, R15.reuse, UR5, R8 ;  /* 0x000000050f077c24 */ /* 0x040fe4000f8e0208 */
[----:B------:R-:W-:Y:S01]  /*18520*/  IMAD.WIDE.U32 R4, R15, UR4, R4 ;  /* 0x000000040f047c25 */ /* 0x000fe2000f8e0004 */
[----:B------:R-:W-:-:S03]  /*18530*/  ULDC.64 UR4, c[0x0][0xae0] ;  /* 0x0002b80000047ab9 */ /* 0x000fc60000000a00 */
[----:B------:R-:W-:Y:S01]  /*18540*/  IMAD.MOV R8, RZ, RZ, -R3 ;  /* 0x000000ffff087224 */ /* 0x000fe200078e0a03 */
[----:B------:R-:W-:Y:S01]  /*18550*/  IADD3 R5, R5, R7, RZ ;  /* 0x0000000705057210 */ /* 0x000fe20007ffe0ff */
        /* <DEDUP_REMOVED lines=10> */
[C---:B------:R-:W-:Y:S02]  /*18600*/  IMAD R3, R7.reuse, UR5, R6 ;  /* 0x0000000507037c24 */ /* 0x040fe4000f8e0206 */
[----:B------:R-:W-:Y:S01]  /*18610*/  IMAD.WIDE.U32 R4, R7, UR4, R4 ;  /* 0x0000000407047c25 */ /* 0x000fe2000f8e0004 */
[----:B------:R-:W-:Y:S01]  /*18620*/  ISETP.GE.AND P2, PT, R8, R25, PT ;  /* 0x000000190800720c */ /* 0x000fe20003f46270 */
[----:B------:R-:W-:-:S02]  /*18630*/  ULDC.64 UR4, c[0x0][0xa80] ;  /* 0x0002a00000047ab9 */ /* 0x000fc40000000a00 */
[----:B------:R-:W-:Y:S01]  /*18640*/  VIADD R0, R8, 0x20 ;  /* 0x0000002008007836 */ /* 0x000fe20000000000 */
[----:B------:R-:W-:Y:S01]  /*18650*/  LEA R6, P3, R4, UR4, 0x1 ;  /* 0x0000000404067c11 */ /* 0x000fe2000f8608ff */
[----:B------:R-:W-:-:S03]  /*18660*/  IMAD.IADD R3, R5, 0x1, R3 ;  /* 0x0000000105037824 */ /* 0x000fc600078e0203 */
[-C--:B------:R-:W-:Y:S01]  /*18670*/  ISETP.GE.AND P1, PT, R0, R25.reuse, PT ;  /* 0x000000190000720c */ /* 0x080fe20003f26270 */
[----:B------:R-:W-:Y:S01]  /*18680*/  VIADD R0, R8, 0x40 ;  /* 0x0000004008007836 */ /* 0x000fe20000000000 */
[----:B------:R-:W-:Y:S02]  /*18690*/  LEA.HI.X R3, R4, UR5, R3, 0x1, P3 ;  /* 0x0000000504037c11 */ /* 0x000fe400098f0c03 */
[----:B------:R0:W2:Y:S02]  /*186a0*/  SHFL.IDX PT, R4, R6, RZ, 0x181f ;  /* 0x00181fff06047589 */ /* 0x0000a400000e0000 */
[----:B------:R-:W-:Y:S02]  /*186b0*/  ISETP.GE.AND P0, PT, R0, R25, PT ;  /* 0x000000190000720c */ /* 0x000fe40003f06270 */
[----:B------:R0:W3:Y:S01]  /*186c0*/  SHFL.IDX PT, R0, R3, RZ, 0x181f ;  /* 0x00181fff03007589 */ /* 0x0000e200000e0000 */
[----:B------:R-:W-:Y:S10]  /*186d0*/  @P2 BRA `(.L_x_658) ;  /* 0x0000000000242947 */ /* 0x000ff40003800000 */
[----:B------:R-:W-:Y:S02]  /*186e0*/  ULDC UR4, c[0x0][0xac8] ;  /* 0x0002b20000047ab9 */ /* 0x000fe40000000800 */
[----:B------:R-:W-:Y:S02]  /*186f0*/  ISETP.GE.AND P4, PT, R182, UR4, PT ;  /* 0x00000004b6007c0c */ /* 0x000fe4000bf86270 */
[----:B------:R-:W-:-:S11]  /*18700*/  ISETP.GE.AND P5, PT, R183, UR4, PT ;  /* 0x00000004b7007c0c */ /* 0x000fd6000bfa6270 */
[CC--:B--2---:R-:W-:Y:S02]  /*18710*/  @!P4 LEA R10, P2, R182.reuse, R4.reuse, 0x1 ;  /* 0x00000004b60ac211 */ /* 0x0c4fe400078408ff */
[C---:B------:R-:W-:Y:S02]  /*18720*/  @!P5 LEA R4, P3, R183.reuse, R4, 0x1 ;  /* 0x00000004b704d211 */ /* 0x040fe400078608ff */
[-C--:B---3--:R-:W-:Y:S02]  /*18730*/  @!P4 LEA.HI.X R11, R182, R0.reuse, R20, 0x1, P2 ;  /* 0x00000000b60bc211 */ /* 0x088fe400010f0c14 */
[----:B------:R-:W-:-:S03]  /*18740*/  @!P5 LEA.HI.X R5, R183, R0, R12, 0x1, P3 ;  /* 0x00000000b705d211 */ /* 0x000fc600018f0c0c */
[----:B------:R2:W-:Y:S04]  /*18750*/  @!P4 ST.E.128 desc[UR60][R10.64], RZ ;  /* 0x000000ff0a00c985 */ /* 0x0005e8000c101d3c */
[----:B------:R2:W-:Y:S02]  /*18760*/  @!P5 ST.E.128 desc[UR60][R4.64], RZ ;  /* 0x000000ff0400d985 */ /* 0x0005e4000c101d3c */
.L_x_658:
[----:B------:R-:W-:Y:S05]  /*18770*/  BSYNC B1 ;  /* 0x0000000000017941 */ /* 0x000fea0003800000 */
.L_x_657:
[----:B---3--:R3:W0:Y:S01]  /*18780*/  SHFL.IDX PT, R0, R3, 0x1, 0x181f ;  /* 0x00381f0003007f89 */ /* 0x00862200000e0000 */
[----:B------:R-:W-:Y:S03]  /*18790*/  BSSY B1, `(.L_x_659) ;  /* 0x000000c000017945 */ /* 0x000fe60003800000 */
[----:B--2---:R3:W2:Y:S01]  /*187a0*/  SHFL.IDX PT, R4, R6, 0x1, 0x181f ;  /* 0x00381f0006047f89 */ /* 0x0046a200000e0000 */
[----:B------:R-:W-:Y:S05]  /*187b0*/  @P1 BRA `(.L_x_660) ;  /* 0x0000000000241947 */ /* 0x000fea0003800000 */
[----:B------:R-:W-:Y:S02]  /*187c0*/  ULDC UR4, c[0x0][0xac8] ;  /* 0x0002b20000047ab9 */ /* 0x000fe40000000800 */
[----:B------:R-:W-:Y:S02]  /*187d0*/  ISETP.GE.AND P3, PT, R182, UR4, PT ;  /* 0x00000004b6007c0c */ /* 0x000fe4000bf66270 */
[----:B------:R-:W-:-:S11]  /*187e0*/  ISETP.GE.AND P4, PT, R183, UR4, PT ;  /* 0x00000004b7007c0c */ /* 0x000fd6000bf86270 */
[CC--:B--2---:R-:W-:Y:S02]  /*187f0*/  @!P3 LEA R10, P1, R182.reuse, R4.reuse, 0x1 ;  /* 0x00000004b60ab211 */ /* 0x0c4fe400078208ff */
[C---:B------:R-:W-:Y:S02]  /*18800*/  @!P4 LEA R4, P2, R183.reuse, R4, 0x1 ;  /* 0x00000004b704c211 */ /* 0x040fe400078408ff */
[-C--:B0-----:R-:W-:Y:S02]  /*18810*/  @!P3 LEA.HI.X R11, R182, R0.reuse, R20, 0x1, P1 ;  /* 0x00000000b60bb211 */ /* 0x081fe400008f0c14 */
[----:B------:R-:W-:-:S03]  /*18820*/  @!P4 LEA.HI.X R5, R183, R0, R12, 0x1, P2 ;  /* 0x00000000b705c211 */ /* 0x000fc600010f0c0c */
[----:B------:R0:W-:Y:S04]  /*18830*/  @!P3 ST.E.128 desc[UR60][R10.64], RZ ;  /* 0x000000ff0a00b985 */ /* 0x0001e8000c101d3c */
[----:B------:R0:W-:Y:S02]  /*18840*/  @!P4 ST.E.128 desc[UR60][R4.64], RZ ;  /* 0x000000ff0400c985 */ /* 0x0001e4000c101d3c */
.L_x_660:
[----:B------:R-:W-:Y:S05]  /*18850*/  BSYNC B1 ;  /* 0x0000000000017941 */ /* 0x000fea0003800000 */
.L_x_659:
[----:B0-----:R0:W0:Y:S01]  /*18860*/  SHFL.IDX PT, R0, R3, 0x2, 0x181f ;  /* 0x00581f0003007f89 */ /* 0x00102200000e0000 */
[----:B------:R-:W-:Y:S03]  /*18870*/  BSSY B1, `(.L_x_661) ;  /* 0x000000c000017945 */ /* 0x000fe60003800000 */
[----:B--2---:R2:W0:Y:S01]  /*18880*/  SHFL.IDX PT, R4, R6, 0x2, 0x181f ;  /* 0x00581f0006047f89 */ /* 0x00442200000e0000 */
        /* <DEDUP_REMOVED lines=10> */
.L_x_662:
[----:B------:R-:W-:Y:S05]  /*18930*/  BSYNC B1 ;  /* 0x0000000000017941 */ /* 0x000fea0003800000 */
.L_x_661:
[----:B0-----:R-:W-:Y:S01]  /*18940*/  VIADD R0, R8, 0x60 ;  /* 0x0000006008007836 */ /* 0x001fe20000000000 */
[----:B---3--:R-:W0:Y:S04]  /*18950*/  SHFL.IDX PT, R3, R3, 0x3, 0x181f ;  /* 0x00781f0003037f89 */ /* 0x008e2800000e0000 */
[----:B------:R-:W-:Y:S01]  /*18960*/  ISETP.GE.AND P0, PT, R0, R25, PT ;  /* 0x000000190000720c */ /* 0x000fe20003f06270 */
[----:B------:R3:W0:-:S12]  /*18970*/  SHFL.IDX PT, R4, R6, 0x3, 0x181f ;  /* 0x00781f0006047f89 */ /* 0x00061800000e0000 */
[----:B---3--:R-:W-:Y:S05]  /*18980*/  @P0 BRA `(.L_x_653) ;  /* 0x0000000000240947 */ /* 0x008fea0003800000 */
[----:B------:R-:W-:Y:S02]  /*18990*/  ULDC UR4, c[0x0][0xac8] ;  /* 0x0002b20000047ab9 */ /* 0x000fe40000000800 */
[----:B------:R-:W-:Y:S02]  /*189a0*/  ISETP.GE.AND P2, PT, R182, UR4, PT ;  /* 0x00000004b6007c0c */ /* 0x000fe4000bf46270 */
[----:B------:R-:W-:-:S11]  /*189b0*/  ISETP.GE.AND P3, PT, R183, UR4, PT ;  /* 0x00000004b7007c0c */ /* 0x000fd6000bf66270 */
[CC--:B0-2---:R-:W-:Y:S02]  /*189c0*/  @!P2 LEA R6, P0, R182.reuse, R4.reuse, 0x1 ;  /* 0x00000004b606a211 */ /* 0x0c5fe400078008ff */
[C---:B------:R-:W-:Y:S02]  /*189d0*/  @!P3 LEA R4, P1, R183.reuse, R4, 0x1 ;  /* 0x00000004b704b211 */ /* 0x040fe400078208ff */
[-C--:B------:R-:W-:Y:S02]  /*189e0*/  @!P2 LEA.HI.X R7, R182, R3.reuse, R20, 0x1, P0 ;  /* 0x00000003b607a211 */ /* 0x080fe400000f0c14 */
[----:B------:R-:W-:-:S03]  /*189f0*/  @!P3 LEA.HI.X R5, R183, R3, R12, 0x1, P1 ;  /* 0x00000003b705b211 */ /* 0x000fc600008f0c0c */
[----:B------:R3:W-:Y:S04]  /*18a00*/  @!P2 ST.E.128 desc[UR60][R6.64], RZ ;  /* 0x000000ff0600a985 */ /* 0x0007e8000c101d3c */
[----:B------:R3:W-:Y:S02]  /*18a10*/  @!P3 ST.E.128 desc[UR60][R4.64], RZ ;  /* 0x000000ff0400b985 */ /* 0x0007e4000c101d3c */
.L_x_653:
[----:B------:R-:W-:Y:S05]  /*18a20*/  BSYNC B0 ;  /* 0x0000000000007941 */ /* 0x000fea0003800000 */
.L_x_644:
[----:B------:R-:W-:Y:S02]  /*18a30*/  ULDC UR4, c[0x0][0xc3c] ;  /* 0x00030f0000047ab9 */ /* 0x000fe40000000800 */
[----:B-1----:R-:W-:-:S13]  /*18a40*/  ISETP.GE.AND P0, PT, R31, UR4, PT ;  /* 0x000000041f007c0c */ /* 0x002fda000bf06270 */
[----:B------:R-:W-:Y:S05]  /*18a50*/  @!P0 BRA `(.L_x_663) ;  /* 0xfffffe88004c8947 */ /* 0x000fea000383ffff */
[----:B------:R-:W-:Y:S05]  /*18a60*/  BRA `(.L_x_448) ;  /* 0x00000068000c7947 */ /* 0x000fea0003800000 */
.L_x_446:
[----:B------:R-:W-:-:S08]  /*18a70*/  NOP ;  /* 0x0000000000007918 */ /* 0x000fd00000000000 */
[----:B0-----:R-:W0:-:S00]  /*18a80*/  USETMAXREG.DEALLOC.CTAPOOL 0x28 ;  /* 0x00000028000079c8 */ /* 0x001e0000080e0500 */
[----:B0-----:R-:W-:Y:S01]  /*18a90*/  LOP3.LUT R2, R2, 0x3, RZ, 0xc0, !PT ;  /* 0x0000000302027812 */ /* 0x001fe200078ec0ff */
[----:B------:R-:W-:Y:S01]  /*18aa0*/  IMAD.MOV.U32 R4, RZ, RZ, RZ ;  /* 0x000000ffff047224 */ /* 0x000fe200078e00ff */
[----:B------:R-:W-:-:S04]  /*18ab0*/  LOP3.LUT R23, R23, 0xffffffdf, RZ, 0xc0, !PT ;  /* 0xffffffdf17177812 */ /* 0x000fc800078ec0ff */
[----:B------:R-:W0:Y:S02]  /*18ac0*/  SHFL.IDX PT, R2, R2, RZ, 0x1f ;  /* 0x00001fff02027589 */ /* 0x000e2400000e0000 */
[----:B0-----:R-:W-:-:S13]  /*18ad0*/  ISETP.NE.AND P0, PT, R2, RZ, PT ;  /* 0x000000ff0200720c */ /* 0x001fda0003f05270 */
[----:B------:R-:W-:Y:S01]  /*18ae0*/  @P0 LOP3.LUT R23, R23, 0x20, RZ, 0xfc, !PT ;  /* 0x0000002017170812 */ /* 0x000fe200078efcff */
[----:B------:R-:W-:Y:S06]  /*18af0*/  @!P0 BRA `(.L_x_664) ;  /* 0x00000000001c8947 */ /* 0x000fec0003800000 */
[----:B------:R-:W0:Y:S08]  /*18b00*/  S2UR UR5, SR_CgaCtaId ;  /* 0x00000000000579c3 */ /* 0x000e300000008800 */
[----:B------:R-:W-:Y:S06]  /*18b10*/  BAR.SYNC.DEFER_BLOCKING 0x5, 0x180 ;  /* 0x0146000000007b1d */ /* 0x000fec0000010000 */
[----:B------:R-:W-:-:S02]  /*18b20*/  UMOV UR4, 0x400 ;  /* 0x0000040000047882 */ /* 0x000fc40000000000 */
[----:B0-----:R-:W-:-:S09]  /*18b30*/  ULEA UR4, UR5, UR4, 0x18 ;  /* 0x0000000405047291 */ /* 0x001fd2000f8ec03f */
[----:B------:R-:W0:Y:S01]  /*18b40*/  LDS.128 R16, [UR4+0x2a8d0] ;  /* 0x02a8d004ff107984 */ /* 0x000e220008000c00 */
[----:B------:R-:W-:Y:S06]  /*18b50*/  BAR.ARV 0x4, 0x180 ;  /* 0x0106000000007b1d */ /* 0x000fec0000002000 */
[----:B------:R-:W-:Y:S05]  /*18b60*/  BRA `(.L_x_665) ;  /* 0x0000000400fc7947 */ /* 0x000fea0003800000 */
.L_x_664:
[----:B------:R-:W-:Y:S01]  /*18b70*/  LOP3.LUT R5, R0, 0x1f, RZ, 0xc0, !PT ;  /* 0x0000001f00057812 */ /* 0x000fe200078ec0ff */
[----:B------:R-:W-:Y:S01]  /*18b80*/  ULDC UR4, c[0x0][0xc3c] ;  /* 0x00030f0000047ab9 */ /* 0x000fe20000000800 */
[----:B------:R-:W0:Y:S01]  /*18b90*/  S2UR UR6, SR_CTAID.X ;  /* 0x00000000000679c3 */ /* 0x000e220000002500 */
[----:B------:R-:W-:Y:S01]  /*18ba0*/  ULDC UR5, c[0x0][0xc38] ;  /* 0x00030e0000057ab9 */ /* 0x000fe20000000800 */
[----:B------:R-:W-:-:S04]  /*18bb0*/  ISETP.NE.AND P0, PT, R5, 0x1f, PT ;  /* 0x0000001f0500780c */ /* 0x000fc80003f05270 */
[----:B------:R-:W-:-:S13]  /*18bc0*/  ISETP.GE.OR P1, PT, R5, UR4, !P0 ;  /* 0x0000000405007c0c */ /* 0x000fda000c726670 */
[----:B------:R-:W1:Y:S02]  /*18bd0*/  @!P1 LDC.64 R2, c[0x0][0xc80] ;  /* 0x00032000ff029b82 */ /* 0x000e640000000a00 */
[----:B-1----:R-:W-:-:S05]  /*18be0*/  @!P1 IMAD.WIDE.U32 R2, R5, 0x4, R2 ;  /* 0x0000000405029825 */ /* 0x002fca00078e0002 */
        /* <DEDUP_REMOVED lines=8> */
[----:B--2---:R-:W1:Y:S02]  /*18c70*/  SHFL.UP PT, R6, R4, 0x1, RZ ;  /* 0x0420000004067989 */ /* 0x004e6400000e00ff */
        /* <DEDUP_REMOVED lines=14> */
[----:B------:R-:W1:Y:S02]  /*18d60*/  SHFL.IDX PT, R6, R7, 0x1f, 0x1f ;  /* 0x03e01f0007067f89 */ /* 0x000e6400000e0000 */
[----:B-1----:R-:W-:-:S04]  /*18d70*/  IMAD R6, R6, UR5, RZ ;  /* 0x0000000506067c24 */ /* 0x002fc8000f8e02ff */
[----:B------:R-:W-:Y:S01]  /*18d80*/  IMAD.MOV.U32 R3, RZ, RZ, R6 ;  /* 0x000000ffff037224 */ /* 0x000fe200078e0006 */
[----:B0-----:R-:W-:-:S13]  /*18d90*/  ISETP.GT.AND P6, PT, R6, UR6, PT ;  /* 0x0000000606007c0c */ /* 0x001fda000bfc4270 */
[----:B------:R-:W-:Y:S05]  /*18da0*/  @P6 BRA `(.L_x_666) ;  /* 0x00000000009c6947 */ /* 0x000fea0003800000 */
[----:B------:R-:W0:Y:S01]  /*18db0*/  LDC R10, c[0x0][0xc3c] ;  /* 0x00030f00ff0a7b82 */ /* 0x000e220000000800 */
[----:B------:R-:W-:Y:S01]  /*18dc0*/  IMAD.MOV.U32 R6, RZ, RZ, R3 ;  /* 0x000000ffff067224 */ /* 0x000fe200078e0003 */
[----:B------:R-:W-:Y:S01]  /*18dd0*/  UMOV UR4, URZ ;  /* 0x0000003f00047c82 */ /* 0x000fe20008000000 */
[----:B------:R-:W-:Y:S01]  /*18de0*/  ULDC UR7, c[0x0][0xc3c] ;  /* 0x00030f0000077ab9 */ /* 0x000fe20000000800 */
[----:B------:R-:W-:-:S05]  /*18df0*/  ULDC UR5, c[0x0][0xc38] ;  /* 0x00030e0000057ab9 */ /* 0x000fca0000000800 */
.L_x_670:
[----:B------:R-:W-:Y:S01]  /*18e00*/  UIADD3 UR4, UR4, 0x1f, URZ ;  /* 0x0000001f04047890 */ /* 0x000fe2000fffe03f */
[----:B------:R-:W-:-:S05]  /*18e10*/  MOV R19, UR7 ;  /* 0x0000000700137c02 */ /* 0x000fca0008000f00 */
        /* <DEDUP_REMOVED lines=10> */
.L_x_669:
[----:B------:R-:W-:Y:S05]  /*18ec0*/  BSYNC B0 ;  /* 0x0000000000007941 */ /* 0x000fea0003800000 */
.L_x_668:
[----:B0----5:R-:W0:Y:S02]  /*18ed0*/  SHFL.UP PT, R2, R4, 0x1, RZ ;  /* 0x0420000004027989 */ /* 0x021e2400000e00ff */
        /* <DEDUP_REMOVED lines=20> */
.L_x_666:
        /* <DEDUP_REMOVED lines=13> */
[----:B------:R-:W-:-:S06]  /*190f0*/  VIADD R16, R19, 0xffffffff ;  /* 0xffffffff13107836 */ /* 0x000fcc0000000000 */
[----:B------:R2:W3:Y:S02]  /*19100*/  SHFL.IDX PT, R16, R7, R16, 0x1f ;  /* 0x00001f1007107589 */ /* 0x0004e400000e0000 */
.L_x_671:
[----:B---3--:R-:W-:Y:S01]  /*19110*/  IMAD R16, R16, UR5, R9 ;  /* 0x0000000510107c24 */ /* 0x008fe2000f8e0209 */
[----:B0-----:R-:W-:Y:S01]  /*19120*/  IABS R2, R4 ;  /* 0x0000000400027213 */ /* 0x001fe20000000000 */
[----:B-12---:R-:W-:Y:S02]  /*19130*/  IMAD.MOV R7, RZ, RZ, -R3 ;  /* 0x000000ffff077224 */ /* 0x006fe400078e0a03 */
[----:B------:R-:W-:Y:S01]  /*19140*/  VIADD R19, R19, UR4 ;  /* 0x0000000413137c36 */ /* 0x000fe20008000000 */
[----:B------:R-:W-:Y:S01]  /*19150*/  IADD3 R9, -R16, UR6, RZ ;  /* 0x0000000610097c10 */ /* 0x000fe2000fffe1ff */
[----:B------:R-:W-:Y:S02]  /*19160*/  IMAD.MOV R8, RZ, RZ, -R2 ;  /* 0x000000ffff087224 */ /* 0x000fe400078e0a02 */
[----:B------:R-:W-:Y:S01]  /*19170*/  IMAD R7, R7, R10, RZ ;  /* 0x0000000a07077224 */ /* 0x000fe200078e02ff */
        /* <DEDUP_REMOVED lines=14> */
[----:B------:R-:W-:-:S06]  /*19260*/  @P0 VIADD R2, R2, 0x1 ;  /* 0x0000000102020836 */ /* 0x000fcc0000000000 */
[----:B------:R-:W-:Y:S01]  /*19270*/  @!P2 IMAD.MOV R2, RZ, RZ, -R2 ;  /* 0x000000ffff02a224 */ /* 0x000fe200078e0a02 */
[----:B------:R-:W-:-:S04]  /*19280*/  @!P1 LOP3.LUT R2, RZ, R4, RZ, 0x33, !PT ;  /* 0x00000004ff029212 */ /* 0x000fc800078e33ff */
[----:B------:R-:W-:Y:S01]  /*19290*/  MOV R18, R2 ;  /* 0x0000000200127202 */ /* 0x000fe20000000f00 */
[----:B------:R-:W-:-:S04]  /*192a0*/  IMAD.MOV R17, RZ, RZ, -R2 ;  /* 0x000000ffff117224 */ /* 0x000fc800078e0a02 */
[----:B------:R-:W-:Y:S01]  /*192b0*/  IMAD R17, R4, R17, R9 ;  /* 0x0000001104117224 */ /* 0x000fe200078e0209 */
[----:B------:R-:W-:Y:S06]  /*192c0*/  BRA `(.L_x_672) ;  /* 0x00000000000c7947 */ /* 0x000fec0003800000 */
.L_x_667:
[----:B------:R-:W-:Y:S02]  /*192d0*/  IMAD.MOV.U32 R17, RZ, RZ, RZ ;  /* 0x000000ffff117224 */ /* 0x000fe400078e00ff */
[----:B------:R-:W-:Y:S02]  /*192e0*/  IMAD.U32 R16, RZ, RZ, UR6 ;  /* 0x00000006ff107e24 */ /* 0x000fe4000f8e00ff */
[----:B------:R-:W-:-:S07]  /*192f0*/  IMAD.MOV.U32 R18, RZ, RZ, RZ ;  /* 0x000000ffff127224 */ /* 0x000fce00078e00ff */
.L_x_672:
[----:B------:R-:W-:-:S13]  /*19300*/  ISETP.NE.AND P0, PT, R5, RZ, PT ;  /* 0x000000ff0500720c */ /* 0x000fda0003f05270 */
[----:B------:R-:W0:Y:S01]  /*19310*/  @!P0 S2R R3, SR_CgaCtaId ;  /* 0x0000000000038919 */ /* 0x000e220000008800 */
[----:B------:R-:W-:-:S04]  /*19320*/  @!P0 MOV R2, 0x400 ;  /* 0x0000040000028802 */ /* 0x000fc80000000f00 */
[----:B0-----:R-:W-:-:S05]  /*19330*/  @!P0 LEA R2, R3, R2, 0x18 ;  /* 0x0000000203028211 */ /* 0x001fca00078ec0ff */
[----:B------:R1:W-:Y:S01]  /*19340*/  @!P0 STS.128 [R2+0x2a8d0], R16 ;  /* 0x02a8d01002008388 */ /* 0x0003e20000000c00 */
[----:B------:R-:W-:Y:S06]  /*19350*/  BAR.ARV 0x5, 0x180 ;  /* 0x0146000000007b1d */ /* 0x000fec0000002000 */
.L_x_665:
[----:B------:R2:W-:Y:S01]  /*19360*/  STL [R1+0x28], RZ ;  /* 0x000028ff01007387 */ /* 0x0005e20000100800 */
[----:B------:R-:W-:Y:S01]  /*19370*/  ULDC UR4, c[0x0][0xc3c] ;  /* 0x00030f0000047ab9 */ /* 0x000fe20000000800 */
[----:B------:R-:W-:Y:S01]  /*19380*/  IMAD.MOV.U32 R29, RZ, RZ, 0x1 ;  /* 0x00000001ff1d7424 */ /* 0x000fe200078e00ff */
[----:B0-----:R-:W-:Y:S01]  /*19390*/  ISETP.GE.AND P0, PT, R19, UR4, PT ;  /* 0x0000000413007c0c */ /* 0x001fe2000bf06270 */
[----:B------:R-:W-:-:S12]  /*193a0*/  IMAD.MOV.U32 R28, RZ, RZ, RZ ;  /* 0x000000ffff1c7224 */ /* 0x000fd800078e00ff */
[----:B--2---:R-:W-:Y:S05]  /*193b0*/  @P0 BRA `(.L_x_673) ;  /* 0x0000005800d40947 */ /* 0x004fea0003800000 */
[----:B-1----:R-:W2:Y:S01]  /*193c0*/  LDL R2, [R1+0x38] ;  /* 0x0000380001027983 */ /* 0x002ea20000100800 */
[----:B------:R-:W0:Y:S01]  /*193d0*/  S2UR UR5, SR_CgaCtaId ;  /* 0x00000000000579c3 */ /* 0x000e220000008800 */
[----:B------:R-:W-:Y:S01]  /*193e0*/  LOP3.LUT R4, R0, 0x7f, RZ, 0xc0, !PT ;  /* 0x0000007f00047812 */ /* 0x000fe200078ec0ff */
[----:B------:R-:W-:Y:S01]  /*193f0*/  BSSY B8, `(.L_x_673) ;  /* 0x00005b1000087945 */ /* 0x000fe20003800000 */
[----:B------:R1:W-:Y:S01]  /*19400*/  STL [R1+0x28], RZ ;  /* 0x000028ff01007387 */ /* 0x0003e20000100800 */
[----:B------:R-:W-:Y:S01]  /*19410*/  IMAD.MOV.U32 R29, RZ, RZ, 0x1 ;  /* 0x00000001ff1d7424 */ /* 0x000fe200078e00ff */
[----:B------:R-:W-:Y:S01]  /*19420*/  ULDC.64 UR36, c[0x0][0x198] ;  /* 0x0000660000247ab9 */ /* 0x000fe20000000a00 */
[----:B------:R-:W-:Y:S01]  /*19430*/  IMAD.SHL.U32 R36, R4, 0x8, RZ ;  /* 0x0000000804247824 */ /* 0x000fe200078e00ff */
[----:B------:R-:W-:Y:S01]  /*19440*/  ULDC UR38, c[0x0][0xc] ;  /* 0x0000030000267ab9 */ /* 0x000fe20000000800 */
[----:B------:R-:W-:Y:S02]  /*19450*/  IMAD.MOV.U32 R28, RZ, RZ, RZ ;  /* 0x000000ffff1c7224 */ /* 0x000fe400078e00ff */
[----:B------:R-:W-:-:S02]  /*19460*/  IMAD.MOV.U32 R31, RZ, RZ, 0x1 ;  /* 0x00000001ff1f7424 */ /* 0x000fc400078e00ff */
[----:B------:R-:W-:Y:S01]  /*19470*/  IMAD.MOV.U32 R26, RZ, RZ, RZ ;  /* 0x000000ffff1a7224 */ /* 0x000fe200078e00ff */
[----:B--2---:R-:W-:Y:S01]  /*19480*/  R2UR UR4, R2 ;  /* 0x00000000020472ca */ /* 0x004fe200000e0000 */
[----:B------:R-:W-:-:S05]  /*19490*/  IMAD.SHL.U32 R2, R0, 0x8, RZ ;  /* 0x0000000800027824 */ /* 0x000fca00078e00ff */
[C---:B------:R-:W-:Y:S02]  /*194a0*/  LOP3.LUT R3, R2.reuse, 0x1f8, RZ, 0xc0, !PT ;  /* 0x000001f802037812 */ /* 0x040fe400078ec0ff */
[----:B------:R-:W-:Y:S02]  /*194b0*/  LOP3.LUT R2, R2, 0x38, RZ, 0xc0, !PT ;  /* 0x0000003802027812 */ /* 0x000fe400078ec0ff */
[----:B------:R-:W-:Y:S02]  /*194c0*/  LOP3.LUT R3, R3, 0x38, R0, 0x78, !PT ;  /* 0x0000003803037812 */ /* 0x000fe400078e7800 */
[----:B------:R-:W-:Y:S01]  /*194d0*/  SHF.L.U32 R0, R0, 0x4, RZ ;  /* 0x0000000400007819 */ /* 0x000fe200000006ff */
[----:B------:R-:W-:Y:S01]  /*194e0*/  ULOP3.LUT UR39, UR4, 0x2, URZ, 0xfc, !UPT ;  /* 0x0000000204277892 */ /* 0x000fe2000f8efc3f */
[----:B------:R-:W-:Y:S02]  /*194f0*/  LOP3.LUT R36, R3, 0x200, R36, 0xf8, !PT ;  /* 0x0000020003247812 */ /* 0x000fe400078ef824 */
[----:B------:R-:W-:Y:S01]  /*19500*/  UMOV UR4, 0x400 ;  /* 0x0000040000047882 */ /* 0x000fe20000000000 */
[----:B------:R-:W-:Y:S01]  /*19510*/  SHF.R.U32.HI R3, RZ, 0x3, R4 ;  /* 0x00000003ff037819 */ /* 0x000fe20000011604 */
[----:B0-----:R-:W-:-:S03]  /*19520*/  ULEA UR4, UR5, UR4, 0x18 ;  /* 0x0000000405047291 */ /* 0x001fc6000f8ec03f */
[----:B------:R-:W-:Y:S02]  /*19530*/  LOP3.LUT R4, R3, 0x70, R0, 0xf8, !PT ;  /* 0x0000007003047812 */ /* 0x000fe400078ef800 */
[C---:B------:R-:W-:Y:S01]  /*19540*/  LOP3.LUT R3, R2.reuse, 0x40, RZ, 0xfc, !PT ;  /* 0x0000004002037812 */ /* 0x040fe200078efcff */
[----:B------:R-:W-:Y:S01]  /*19550*/  IMAD.U32 R22, RZ, RZ, UR4 ;  /* 0x00000004ff167e24 */ /* 0x000fe2000f8e00ff */
[----:B------:R-:W-:-:S03]  /*19560*/  LOP3.LUT R0, R2, 0x80, RZ, 0xfc, !PT ;  /* 0x0000008002007812 */ /* 0x000fc600078efcff */
[----:B-1----:R-:W-:-:S07]  /*19570*/  IMAD R37, R36, 0x2, R22 ;  /* 0x0000000224257824 */ /* 0x002fce00078e0216 */
.L_x_774:
[----:B0-----:R-:W0:Y:S02]  /*19580*/  LDC.64 R32, c[0x0][0xc88] ;  /* 0x00032200ff207b82 */ /* 0x001e240000000a00 */
[----:B0-----:R-:W-:-:S06]  /*19590*/  IMAD.WIDE R32, R19, 0x4, R32 ;  /* 0x0000000413207825 */ /* 0x001fcc00078e0220 */
[----:B--2---:R-:W2:Y:S01]  /*195a0*/  LDG.E R32, desc[UR60][R32.64] ;  /* 0x0000003c20207981 */ /* 0x004ea2000c1e1900 */
[----:B------:R-:W-:Y:S05]  /*195b0*/  YIELD ;  /* 0x0000000000007946 */ /* 0x000fea0003800000 */
[----:B------:R-:W-:Y:S01]  /*195c0*/  ULDC.64 UR4, c[0x0][0xa28] ;  /* 0x00028a0000047ab9 */ /* 0x000fe20000000a00 */
[----:B------:R-:W-:Y:S01]  /*195d0*/  ULDC.64 UR8, c[0x0][0xa18] ;  /* 0x0002860000087ab9 */ /* 0x000fe20000000a00 */
[----:B------:R-:W-:Y:S01]  /*195e0*/  ISETP.NE.U32.AND P0, PT, RZ, UR4, PT ;  /* 0x00000004ff007c0c */ /* 0x000fe2000bf05070 */
[----:B------:R-:W-:Y:S01]  /*195f0*/  IMAD.MOV.U32 R9, RZ, RZ, RZ ;  /* 0x000000ffff097224 */ /* 0x000fe200078e00ff */
[----:B------:R-:W-:-:S02]  /*19600*/  ULDC.64 UR6, c[0x0][0xa10] ;  /* 0x0002840000067ab9 */ /* 0x000fc40000000a00 */
[----:B------:R-:W-:Y:S02]  /*19610*/  ISETP.NE.AND.EX P0, PT, RZ, UR5, PT, P0 ;  /* 0x00000005ff007c0c */ /* 0x000fe4000bf05300 */
[----:B------:R-:W-:-:S04]  /*19620*/  ISETP.NE.U32.AND P2, PT, RZ, UR8, PT ;  /* 0x00000008ff007c0c */ /* 0x000fc8000bf45070 */
[----:B------:R-:W-:Y:S01]  /*19630*/  ISETP.NE.AND.EX P2, PT, RZ, UR9, PT, P2 ;  /* 0x00000009ff007c0c */ /* 0x000fe2000bf45320 */
[----:B------:R-:W-:Y:S01]  /*19640*/  IMAD.MOV.U32 R35, RZ, RZ, RZ ;  /* 0x000000ffff237224 */ /* 0x000fe200078e00ff */
[----:B--2---:R-:W-:-:S05]  /*19650*/  SHF.R.S32.HI R0, RZ, 0x1f, R32 ;  /* 0x0000001fff007819 */ /* 0x004fca0000011420 */
[C---:B------:R-:W-:Y:S02]  /*19660*/  @P0 LEA R2, P1, R32.reuse, UR4, 0x2 ;  /* 0x0000000420020c11 */ /* 0x040fe4000f8210ff */
[C---:B------:R-:W-:Y:S01]  /*19670*/  SHF.L.U32 R24, R32.reuse, 0x2, RZ ;  /* 0x0000000220187819 */ /* 0x040fe200000006ff */
[----:B------:R0:W-:Y:S01]  /*19680*/  STL [R1+0x14], R0 ;  /* 0x0000140001007387 */ /* 0x0001e20000100800 */
[C-C-:B------:R-:W-:Y:S01]  /*19690*/  @P0 LEA.HI.X R3, R32.reuse, UR5, R0.reuse, 0x2, P1 ;  /* 0x0000000520030c11 */ /* 0x140fe200088f1400 */
[----:B------:R-:W-:Y:S01]  /*196a0*/  ULDC.64 UR4, c[0x0][0xa00] ;  /* 0x0002800000047ab9 */ /* 0x000fe20000000a00 */
[----:B------:R-:W-:-:S03]  /*196b0*/  SHF.L.U64.HI R25, R32, 0x2, R0 ;  /* 0x0000000220197819 */ /* 0x000fc60000010200 */
[----:B-1----:R1:W2:Y:S01]  /*196c0*/  @P0 LDG.E R9, desc[UR60][R2.64] ;  /* 0x0000003c02090981 */ /* 0x0022a2000c1e1900 */
[----:B------:R-:W-:Y:S02]  /*196d0*/  ISETP.NE.U32.AND P0, PT, RZ, UR4, PT ;  /* 0x00000004ff007c0c */ /* 0x000fe4000bf05070 */
[----:B------:R-:W-:Y:S01]  /*196e0*/  ISETP.NE.U32.AND P1, PT, RZ, UR6, PT ;  /* 0x00000006ff007c0c */ /* 0x000fe2000bf25070 */
[----:B0-----:R-:W-:Y:S01]  /*196f0*/  IMAD.MOV.U32 R0, RZ, RZ, RZ ;  /* 0x000000ffff007224 */ /* 0x001fe200078e00ff */
[----:B------:R-:W-:Y:S02]  /*19700*/  ISETP.NE.AND.EX P0, PT, RZ, UR5, PT, P0 ;  /* 0x00000005ff007c0c */ /* 0x000fe4000bf05300 */
[----:B------:R-:W-:Y:S02]  /*19710*/  ISETP.NE.AND.EX P1, PT, RZ, UR7, PT, P1 ;  /* 0x00000007ff007c0c */ /* 0x000fe4000bf25310 */
[C---:B------:R-:W-:Y:S02]  /*19720*/  IADD3 R4, P4, R24.reuse, UR6, RZ ;  /* 0x0000000618047c10 */ /* 0x040fe4000ff9e0ff */
[----:B-1----:R-:W-:Y:S01]  /*19730*/  IADD3 R2, P3, R24, UR4, RZ ;  /* 0x0000000418027c10 */ /* 0x002fe2000ff7e0ff */
[----:B------:R-:W-:Y:S01]  /*19740*/  ULDC UR4, c[0x0][0x288] ;  /* 0x0000a20000047ab9 */ /* 0x000fe20000000800 */
[----:B------:R-:W-:-:S02]  /*19750*/  IADD3.X R5, R25, UR7, RZ, P4, !PT ;  /* 0x0000000719057c10 */ /* 0x000fc4000a7fe4ff */
[C---:B------:R-:W-:Y:S02]  /*19760*/  IADD3.X R3, R25.reuse, UR5, RZ, P3, !PT ;  /* 0x0000000519037c10 */ /* 0x040fe40009ffe4ff */
[----:B------:R-:W-:Y:S01]  /*19770*/  @P2 IADD3 R6, P3, R24, UR8, RZ ;  /* 0x0000000818062c10 */ /* 0x000fe2000ff7e0ff */
[----:B------:R-:W-:Y:S01]  /*19780*/  IMAD.U32 R8, RZ, RZ, UR4 ;  /* 0x00000004ff087e24 */ /* 0x000fe2000f8e00ff */
[----:B------:R-:W-:Y:S01]  /*19790*/  ULDC.64 UR4, c[0x0][0x418] ;  /* 0x0001060000047ab9 */ /* 0x000fe20000000a00 */
[----:B------:R-:W5:Y:S01]  /*197a0*/  @P0 LDG.E R35, desc[UR60][R2.64] ;  /* 0x0000003c02230981 */ /* 0x000f62000c1e1900 */
[----:B------:R-:W-:-:S03]  /*197b0*/  @P2 IADD3.X R7, R25, UR9, RZ, P3, !PT ;  /* 0x0000000919072c10 */ /* 0x000fc60009ffe4ff */
[----:B------:R-:W5:Y:S04]  /*197c0*/  @P1 LDG.E R0, desc[UR60][R4.64] ;  /* 0x0000003c04001981 */ /* 0x000f68000c1e1900 */
[----:B------:R0:W3:Y:S01]  /*197d0*/  @P2 LDG.E R8, desc[UR60][R6.64] ;  /* 0x0000003c06082981 */ /* 0x0000e2000c1e1900 */
[----:B------:R-:W-:-:S03]  /*197e0*/  UISETP.NE.U32.AND UP0, UPT, UR4, URZ, UPT ;  /* 0x0000003f0400728c */ /* 0x000fc6000bf05070 */
[----:B------:R-:W-:Y:S01]  /*197f0*/  ULDC UR4, c[0x0][0x424] ;  /* 0x0001090000047ab9 */ /* 0x000fe20000000800 */
[----:B------:R-:W-:-:S03]  /*19800*/  UISETP.NE.AND.EX UP0, UPT, UR5, URZ, UPT, UP0 ;  /* 0x0000003f0500728c */ /* 0x000fc6000bf05300 */
[----:B------:R-:W-:Y:S01]  /*19810*/  ULDC UR5, c[0x0][0x2f0] ;  /* 0x0000bc0000057ab9 */ /* 0x000fe20000000800 */
[----:B------:R-:W-:-:S04]  /*19820*/  USEL UR4, UR4, 0x1, UP0 ;  /* 0x0000000104047887 */ /* 0x000fc80008000000 */
[----:B------:R-:W-:-:S03]  /*19830*/  UIMAD UR4, UR4, UR5, URZ ;  /* 0x00000005040472a4 */ /* 0x000fc6000f8e023f */
[----:B------:R-:W-:Y:S02]  /*19840*/  ULDC UR5, c[0x0][0x348] ;  /* 0x0000d20000057ab9 */ /* 0x000fe40000000800 */
[----:B0-----:R-:W-:Y:S01]  /*19850*/  IMAD.U32 R6, RZ, RZ, UR5 ;  /* 0x00000005ff067e24 */ /* 0x001fe2000f8e00ff */
[----:B--2---:R-:W-:Y:S04]  /*19860*/  STL [R1+0x4], R9 ;  /* 0x0000040901007387 */ /* 0x004fe80000100800 */
[----:B---3--:R0:W-:Y:S02]  /*19870*/  STL [R1+0x20], R8 ;  /* 0x0000200801007387 */ /* 0x0081e40000100800 */
[----:B0-----:R-:W-:Y:S01]  /*19880*/  IMAD.U32 R8, RZ, RZ, UR4 ;  /* 0x00000004ff087e24 */ /* 0x001fe2000f8e00ff */
[----:B------:R-:W-:Y:S06]  /*19890*/  @P2 BRA `(.L_x_674) ;  /* 0x0000000000142947 */ /* 0x000fec0003800000 */
[----:B------:R-:W-:Y:S05]  /*198a0*/  @!P0 BRA `(.L_x_674) ;  /* 0x0000000000108947 */ /* 0x000fea0003800000 */
[----:B------:R-:W2:Y:S04]  /*198b0*/  LDG.E R10, desc[UR60][R2.64] ;  /* 0x0000003c020a7981 */ /* 0x000ea8000c1e1900 */
[----:B------:R-:W2:Y:S02]  /*198c0*/  LDG.E R7, desc[UR60][R2.64+0x4] ;  /* 0x0000043c02077981 */ /* 0x000ea4000c1e1900 */
[----:B--2---:R-:W-:-:S05]  /*198d0*/  IMAD.IADD R2, R7, 0x1, -R10 ;  /* 0x0000000107027824 */ /* 0x004fca00078e0a0a */
[----:B------:R0:W-:Y:S02]  /*198e0*/  STL [R1+0x20], R2 ;  /* 0x0000200201007387 */ /* 0x0001e40000100800 */
.L_x_674:
[----:B------:R-:W-:Y:S01]  /*198f0*/  ULDC.64 UR4, c[0x0][0xa20] ;  /* 0x0002880000047ab9 */ /* 0x000fe20000000a00 */
[----:B------:R-:W-:Y:S01]  /*19900*/  IMAD.MOV.U32 R33, RZ, RZ, R32 ;  /* 0x000000ffff217224 */ /* 0x000fe200078e0020 */
[----:B------:R-:W-:-:S04]  /*19910*/  ISETP.NE.U32.AND P0, PT, RZ, UR4, PT ;  /* 0x00000004ff007c0c */ /* 0x000fc8000bf05070 */
[----:B------:R-:W-:-:S13]  /*19920*/  ISETP.NE.AND.EX P0, PT, RZ, UR5, PT, P0 ;  /* 0x00000005ff007c0c */ /* 0x000fda000bf05300 */
[----:B------:R-:W-:Y:S05]  /*19930*/  @!P0 BRA `(.L_x_675) ;  /* 0x0000000000108947 */ /* 0x000fea0003800000 */
[----:B0-----:R-:W-:-:S04]  /*19940*/  IADD3 R2, P0, R24, UR4, RZ ;  /* 0x0000000418027c10 */ /* 0x001fc8000ff1e0ff */
[----:B------:R-:W-:-:S05]  /*19950*/  IADD3.X R3, R25, UR5, RZ, P0, !PT ;  /* 0x0000000519037c10 */ /* 0x000fca00087fe4ff */
[----:B------:R0:W5:Y:S01]  /*19960*/  LDG.E R8, desc[UR60][R2.64] ;  /* 0x0000003c02087981 */ /* 0x000162000c1e1900 */
[----:B------:R-:W-:Y:S05]  /*19970*/  BRA `(.L_x_676) ;  /* 0x0000000000247947 */ /* 0x000fea0003800000 */
.L_x_675:
[----:B------:R-:W-:Y:S02]  /*19980*/  ULDC.64 UR4, c[0x0][0xa08] ;  /* 0x0002820000047ab9 */ /* 0x000fe40000000a00 */
[----:B------:R-:W-:-:S04]  /*19990*/  ISETP.NE.U32.AND P0, PT, RZ, UR4, PT ;  /* 0x00000004ff007c0c */ /* 0x000fc8000bf05070 */
[----:B------:R-:W-:-:S13]  /*199a0*/  ISETP.NE.AND.EX P0, PT, RZ, UR5, PT, P0 ;  /* 0x00000005ff007c0c */ /* 0x000fda000bf05300 */
[----:B------:R-:W-:Y:S05]  /*199b0*/  @!P0 BRA `(.L_x_676) ;  /* 0x0000000000148947 */ /* 0x000fea0003800000 */
[----:B0-----:R-:W0:Y:S02]  /*199c0*/  LDC.64 R2, c[0x0][0xa08] ;  /* 0x00028200ff027b82 */ /* 0x001e240000000a00 */
[----:B0-----:R-:W-:-:S05]  /*199d0*/  IMAD.WIDE R2, R33, 0x4, R2 ;  /* 0x0000000421027825 */ /* 0x001fca00078e0202 */
[----:B------:R-:W2:Y:S04]  /*199e0*/  LDG.E R8, desc[UR60][R2.64] ;  /* 0x0000003c02087981 */ /* 0x000ea8000c1e1900 */
[----:B------:R-:W2:Y:S02]  /*199f0*/  LDG.E R7, desc[UR60][R2.64+0x4] ;  /* 0x0000043c02077981 */ /* 0x000ea4000c1e1900 */
[----:B--2---:R-:W-:-:S07]  /*19a00*/  IADD3 R8, -R8, R7, RZ ;  /* 0x0000000708087210 */ /* 0x004fce0007ffe1ff */
.L_x_676:
[----:B0-----:R-:W2:Y:S04]  /*19a10*/  @P1 LDG.E R3, desc[UR60][R4.64] ;  /* 0x0000003c04031981 */ /* 0x001ea8000c1e1900 */
[----:B------:R-:W2:Y:S01]  /*19a20*/  @P1 LDG.E R2, desc[UR60][R4.64+0x4] ;  /* 0x0000043c04021981 */ /* 0x000ea2000c1e1900 */
[----:B------:R-:W-:Y:S01]  /*19a30*/  BSSY B0, `(.L_x_677) ;  /* 0x000013b000007945 */ /* 0x000fe20003800000 */
[----:B--2---:R-:W-:Y:S02]  /*19a40*/  @P1 IMAD.IADD R6, R2, 0x1, -R3 ;  /* 0x0000000102061824 */ /* 0x004fe400078e0a03 */
[----:B-----5:R-:W-:-:S04]  /*19a50*/  IMAD.IADD R3, R8, 0x1, -R9 ;  /* 0x0000000108037824 */ /* 0x020fc800078e0a09 */
[----:B------:R-:W-:-:S05]  /*19a60*/  IMAD.IADD R2, R3, 0x1, R6 ;  /* 0x0000000103027824 */ /* 0x000fca00078e0206 */
[----:B------:R0:W-:Y:S02]  /*19a70*/  STL [R1], R2 ;  /* 0x0000000201007387 */ /* 0x0001e40000100800 */
[----:B0-----:R-:W-:-:S04]  /*19a80*/  VIADD R2, R2, 0x5f ;  /* 0x0000005f02027836 */ /* 0x001fc80000000000 */
[----:B------:R-:W-:-:S05]  /*19a90*/  IMAD.HI R2, R2, 0x2aaaaaab, RZ ;  /* 0x2aaaaaab02027827 */ /* 0x000fca00078e02ff */
[----:B------:R-:W-:-:S04]  /*19aa0*/  SHF.R.U32.HI R7, RZ, 0x1f, R2 ;  /* 0x0000001fff077819 */ /* 0x000fc80000011602 */
[----:B------:R-:W-:Y:S01]  /*19ab0*/  LEA.HI.SX32 R4, R2, R7, 0x1c ;  /* 0x0000000702047211 */ /* 0x000fe200078fe2ff */
[----:B------:R-:W-:-:S04]  /*19ac0*/  IMAD.MOV R2, RZ, RZ, -R3 ;  /* 0x000000ffff027224 */ /* 0x000fc800078e0a03 */
[----:B------:R-:W-:Y:S01]  /*19ad0*/  IMAD R7, R4, 0x60, -R3 ;  /* 0x0000006004077824 */ /* 0x000fe200078e0a03 */
[----:B------:R-:W-:Y:S01]  /*19ae0*/  VIMNMX R2, RZ, R2, !PT ;  /* 0x00000002ff027248 */ /* 0x000fe20007fe0100 */
[----:B------:R0:W-:Y:S03]  /*19af0*/  STL [R1+0x24], R4 ;  /* 0x0000240401007387 */ /* 0x0001e60000100800 */
[----:B------:R-:W-:-:S04]  /*19b00*/  VIMNMX R7, R7, R6, PT ;  /* 0x0000000607077248 */ /* 0x000fc80003fe0100 */
[----:B------:R-:W-:Y:S01]  /*19b10*/  ISETP.GT.AND P0, PT, R7, R2, PT ;  /* 0x000000020700720c */ /* 0x000fe20003f04270 */
[----:B------:R-:W-:-:S05]  /*19b20*/  IMAD.WIDE.U32 R2, R2, -0x55555555, RZ ;  /* 0xaaaaaaab02027825 */ /* 0x000fca00078e00ff */
[----:B------:R-:W-:-:S05]  /*19b30*/  SHF.R.U32.HI R5, RZ, 0x6, R3 ;  /* 0x00000006ff057819 */ /* 0x000fca0000011603 */
[----:B------:R-:W-:Y:S02]  /*19b40*/  IMAD.MOV.U32 R2, RZ, RZ, R5 ;  /* 0x000000ffff027224 */ /* 0x000fe400078e0005 */
[----:B0-----:R-:W-:-:S04]  /*19b50*/  @P0 VIADD R4, R7, 0x5f ;  /* 0x0000005f07040836 */ /* 0x001fc80000000000 */
[----:B------:R-:W-:-:S05]  /*19b60*/  @P0 IMAD.HI R4, R4, 0x2aaaaaab, RZ ;  /* 0x2aaaaaab04040827 */ /* 0x000fca00078e02ff */
[----:B------:R-:W-:-:S04]  /*19b70*/  @P0 SHF.R.U32.HI R3, RZ, 0x1f, R4 ;  /* 0x0000001fff030819 */ /* 0x000fc80000011604 */
[----:B------:R-:W-:Y:S02]  /*19b80*/  @P0 LEA.HI.SX32 R2, R4, R3, 0x1c ;  /* 0x0000000304020211 */ /* 0x000fe400078fe2ff */
[----:B------:R-:W-:Y:S02]  /*19b90*/  PLOP3.LUT P0, PT, PT, PT, PT, 0x80, 0x0 ;  /* 0x000000000000781c */ /* 0x000fe40003f0f070 */
[----:B------:R-:W-:-:S13]  /*19ba0*/  ISETP.GT.AND P2, PT, R2, R5, PT ;  /* 0x000000050200720c */ /* 0x000fda0003f44270 */
[----:B------:R-:W-:Y:S05]  /*19bb0*/  @!P2 BRA `(.L_x_678) ;  /* 0x000000100088a947 */ /* 0x000fea0003800000 */
[----:B------:R-:W-:Y:S01]  /*19bc0*/  UMOV UR4, 0xffffffff ;  /* 0xffffffff00047882 */ /* 0x000fe20000000000 */
[----:B------:R-:W-:Y:S02]  /*19bd0*/  SEL R4, R33, RZ, !P1 ;  /* 0x000000ff21047207 */ /* 0x000fe40004800000 */
[----:B------:R-:W-:Y:S05]  /*19be0*/  BRA.DIV UR4, `(.L_x_679) ;  /* 0x0000006604287947 */ /* 0x000fea000b800000 */
[----:B------:R-:W0:Y:S02]  /*19bf0*/  S2R R3, SR_TID.X ;  /* 0x0000000000037919 */ /* 0x000e240000002100 */
[----:B0-----:R-:W-:-:S04]  /*19c00*/  SHF.R.U32.HI R3, RZ, 0x5, R3 ;  /* 0x00000005ff037819 */ /* 0x001fc80000011603 */
[----:B------:R-:W-:-:S05]  /*19c10*/  LOP3.LUT R3, R3, 0x3, RZ, 0xc0, !PT ;  /* 0x0000000303037812 */ /* 0x000fca00078ec0ff */
[----:B------:R0:W1:Y:S02]  /*19c20*/  SHFL.IDX PT, R14, R3, RZ, 0x1f ;  /* 0x00001fff030e7589 */ /* 0x00006400000e0000 */
.L_x_830:
[----:B-1----:R-:W-:Y:S02]  /*19c30*/  ISETP.NE.AND P0, PT, R14, RZ, PT ;  /* 0x000000ff0e00720c */ /* 0x002fe40003f05270 */
[----:B------:R-:W-:-:S11]  /*19c40*/  PLOP3.LUT P6, PT, PT, PT, PT, 0x8, 0x0 ;  /* 0x000000000000781c */ /* 0x000fd60003fce170 */
[----:B------:R-:W-:Y:S05]  /*19c50*/  @P0 BRA `(.L_x_680) ;  /* 0x00000000000c0947 */ /* 0x000fea0003800000 */
[----:B------:R-:W-:-:S03]  /*19c60*/  UMOV UR4, 0xffffffff ;  /* 0xffffffff00047882 */ /* 0x000fc60000000000 */
[----:B------:R-:W-:Y:S05]  /*19c70*/  BRA.DIV UR4, `(.L_x_681) ;  /* 0x0000006604387947 */ /* 0x000fea000b800000 */
[----:B------:R-:W-:-:S13]  /*19c80*/  ELECT P6, URZ, PT ;  /* 0x00000000003f782f */ /* 0x000fda00038c0000 */
.L_x_680:
[----:B0-----:R-:W2:Y:S01]  /*19c90*/  LDL R3, [R1+0x28] ;  /* 0x0000280001037983 */ /* 0x001ea20000100800 */
[----:B------:R-:W-:Y:S01]  /*19ca0*/  BSSY B1, `(.L_x_682) ;  /* 0x0000008000017945 */ /* 0x000fe20003800000 */
[----:B--2---:R-:W-:-:S04]  /*19cb0*/  IADD3 R3, R3, 0x1, RZ ;  /* 0x0000000103037810 */ /* 0x004fc80007ffe0ff */
[----:B------:R-:W-:-:S04]  /*19cc0*/  LEA.HI R6, R3, R3, RZ, 0x1 ;  /* 0x0000000303067211 */ /* 0x000fc800078f08ff */
[----:B------:R-:W-:-:S05]  /*19cd0*/  LOP3.LUT R6, R6, 0xfffffffe, RZ, 0xc0, !PT ;  /* 0xfffffffe06067812 */ /* 0x000fca00078ec0ff */
[----:B------:R-:W-:-:S05]  /*19ce0*/  IMAD.IADD R3, R3, 0x1, -R6 ;  /* 0x0000000103037824 */ /* 0x000fca00078e0a06 */
[----:B------:R-:W-:-:S04]  /*19cf0*/  SHF.L.U32 R3, R3, 0x1f, RZ ;  /* 0x0000001f03037819 */ /* 0x000fc800000006ff */
[----:B------:R-:W0:Y:S02]  /*19d00*/  SYNCS.PHASECHK.TRANS64.TRYWAIT P0, [R22+URZ+0x2a820], R3 ;  /* 0x02a82003160075a7 */ /* 0x000e24000800017f */
[----:B0-----:R-:W-:Y:S05]  /*19d10*/  @!P0 BRA `(.L_x_683) ;  /* 0x0000006400308947 */ /* 0x001fea0003800000 */
.L_x_833:
[----:B------:R-:W-:Y:S05]  /*19d20*/  BSYNC B1 ;  /* 0x0000000000017941 */ /* 0x000fea0003800000 */
.L_x_682:
[----:B------:R-:W-:Y:S04]  /*19d30*/  BSSY B1, `(.L_x_684) ;  /* 0x000007c000017945 */ /* 0x000fe80003800000 */
[----:B------:R-:W-:Y:S05]  /*19d40*/  @!P6 BRA `(.L_x_685) ;  /* 0x0000000400e8e947 */ /* 0x000fea0003800000 */
[----:B------:R-:W-:Y:S01]  /*19d50*/  IMAD R9, R26, 0x8, R22 ;  /* 0x000000081a097824 */ /* 0x000fe200078e0216 */
[----:B------:R-:W-:Y:S01]  /*19d60*/  SHF.L.U32 R8, R31, 0x1f, RZ ;  /* 0x0000001f1f087819 */ /* 0x000fe200000006ff */
[----:B------:R-:W1:Y:S01]  /*19d70*/  S2R R6, SR_TID.X ;  /* 0x0000000000067919 */ /* 0x000e620000002100 */
[----:B------:R-:W-:Y:S02]  /*19d80*/  BSSY B2, `(.L_x_686) ;  /* 0x0000005000027945 */ /* 0x000fe40003800000 */
[----:B------:R-:W2:Y:S01]  /*19d90*/  SYNCS.PHASECHK.TRANS64.TRYWAIT P0, [R9+URZ+0x2a8a0], R8 ;  /* 0x02a8a008090075a7 */ /* 0x000ea2000800017f */
[----:B-1----:R-:W-:-:S04]  /*19da0*/  LOP3.LUT R6, R6, 0x7f, RZ, 0xc0, !PT ;  /* 0x0000007f06067812 */ /* 0x002fc800078ec0ff */
[----:B------:R-:W-:Y:S01]  /*19db0*/  ISETP.NE.AND P1, PT, R6, RZ, PT ;  /* 0x000000ff0600720c */ /* 0x000fe20003f25270 */
[----:B--2---:R-:W-:-:S12]  /*19dc0*/  @!P0 BRA `(.L_x_687) ;  /* 0x0000006400188947 */ /* 0x004fd80003800000 */
.L_x_834:
[----:B------:R-:W-:Y:S05]  /*19dd0*/  BSYNC B2 ;  /* 0x0000000000027941 */ /* 0x000fea0003800000 */
.L_x_686:
[----:B------:R-:W-:Y:S04]  /*19de0*/  BSSY B2, `(.L_x_688) ;  /* 0x0000009000027945 */ /* 0x000fe80003800000 */
[----:B------:R-:W-:Y:S05]  /*19df0*/  @P1 BRA `(.L_x_689) ;  /* 0x00000000001c1947 */ /* 0x000fea0003800000 */
[----:B------:R-:W2:Y:S01]  /*19e00*/  S2R R6, SR_TID.X ;  /* 0x0000000000067919 */ /* 0x000ea20000002100 */
[----:B0-----:R-:W-:-:S04]  /*19e10*/  IMAD.MOV.U32 R3, RZ, RZ, 0x9000 ;  /* 0x00009000ff037424 */ /* 0x001fc800078e00ff */
[----:B------:R3:W-:Y:S01]  /*19e20*/  SYNCS.ARRIVE.TRANS64 RZ, [R9+URZ+0x2a890], R3 ;  /* 0x02a8900309ff79a7 */ /* 0x0007e2000800003f */
[----:B--2---:R-:W-:-:S04]  /*19e30*/  LOP3.LUT R6, R6, 0x1f, RZ, 0xc0, !PT ;  /* 0x0000001f06067812 */ /* 0x004fc800078ec0ff */
[----:B------:R-:W-:-:S13]  /*19e40*/  ISETP.NE.AND P0, PT, R6, RZ, PT ;  /* 0x000000ff0600720c */ /* 0x000fda0003f05270 */
[----:B---3--:R-:W-:Y:S05]  /*19e50*/  @!P0 BRA `(.L_x_689) ;  /* 0x0000000000048947 */ /* 0x008fea0003800000 */
[----:B------:R-:W-:Y:S01]  /*19e60*/  BPT.TRAP 0x1 ;  /* 0x000000040000795c */ /* 0x000fe20000300000 */
.L_x_689:
[----:B------:R-:W-:Y:S05]  /*19e70*/  BSYNC B2 ;  /* 0x0000000000027941 */ /* 0x000fea0003800000 */
.L_x_688:
[----:B------:R-:W-:Y:S01]  /*19e80*/  IMAD.MOV.U32 R12, RZ, RZ, RZ ;  /* 0x000000ffff0c7224 */ /* 0x000fe200078e00ff */
[----:B------:R-:W-:Y:S01]  /*19e90*/  UIADD3 UR4, UP0, UR36, 0x570, URZ ;  /* 0x0000057024047890 */ /* 0x000fe2000ff1e03f */
[----:B------:R-:W-:Y:S01]  /*19ea0*/  IMAD R6, R2, 0x60, R0 ;  /* 0x0000006002067824 */ /* 0x000fe200078e0200 */
[----:B------:R-:W-:Y:S01]  /*19eb0*/  PLOP3.LUT P0, PT, PT, PT, PT, 0x80, 0x0 ;  /* 0x000000000000781c */ /* 0x000fe20003f0f070 */
[----:B------:R-:W-:Y:S01]  /*19ec0*/  IMAD R7, R26, 0x9000, R22 ;  /* 0x000090001a077824 */ /* 0x000fe200078e0216 */
[----:B------:R-:W-:Y:S01]  /*19ed0*/  R2UR UR10, R12 ;  /* 0x000000000c0a72ca */ /* 0x000fe200000e0000 */
[----:B------:R-:W-:Y:S01]  /*19ee0*/  VIADD R6, R6, 0xffffffa0 ;  /* 0xffffffa006067836 */ /* 0x000fe20000000000 */
[----:B------:R-:W-:Y:S01]  /*19ef0*/  UIADD3.X UR5, URZ, UR37, URZ, UP0, !UPT ;  /* 0x000000253f057290 */ /* 0x000fe200087fe43f */
[----:B0-----:R-:W-:Y:S01]  /*19f00*/  VIADD R3, R9, 0x2a890 ;  /* 0x0002a89009037836 */ /* 0x001fe20000000000 */
[----:B------:R-:W-:Y:S01]  /*19f10*/  UMOV UR6, 0x0 ;  /* 0x0000000000067882 */ /* 0x000fe20000000000 */
[----:B------:R-:W-:Y:S01]  /*19f20*/  VIADD R10, R7, 0x18400 ;  /* 0x00018400070a7836 */ /* 0x000fe20000000000 */
[----:B------:R-:W-:-:S09]  /*19f30*/  UMOV UR7, 0x12f00000 ;  /* 0x12f0000000077882 */ /* 0x000fd20000000000 */
.L_x_690:
[----:B------:R-:W-:-:S13]  /*19f40*/  @P0 ELECT P2, URZ, PT ;  /* 0x00000000003f082f */ /* 0x000fda0003840000 */
[----:B------:R-:W-:Y:S02]  /*19f50*/  @P2 R2UR UR13, R4 ;  /* 0x00000000040d22ca */ /* 0x000fe400000e0000 */
[----:B------:R-:W-:Y:S02]  /*19f60*/  @P2 R2UR UR12, R18 ;  /* 0x00000000120c22ca */ /* 0x000fe400000e0000 */
[----:B------:R-:W-:Y:S02]  /*19f70*/  @P2 R2UR UR11, R6 ;  /* 0x00000000060b22ca */ /* 0x000fe400000e0000 */
[----:B------:R-:W-:Y:S02]  /*19f80*/  @P2 R2UR UR9, R3 ;  /* 0x00000000030922ca */ /* 0x000fe400000e0000 */
[----:B------:R-:W-:Y:S02]  /*19f90*/  @P2 R2UR UR8, R10 ;  /* 0x000000000a0822ca */ /* 0x000fe400000e0000 */
[----:B------:R-:W-:-:S02]  /*19fa0*/  @P2 PLOP3.LUT P0, PT, P2, PT, PT, 0x8, 0x0 ;  /* 0x000000000000281c */ /* 0x000fc4000170e170 */
[----:B------:R-:W-:-:S09]  /*19fb0*/  PLOP3.LUT P2, PT, PT, PT, PT, 0x8, 0x0 ;  /* 0x000000000000781c */ /* 0x000fd20003f4e170 */
[----:B------:R0:W-:Y:S02]  /*19fc0*/  UTMALDG.4D [UR8], [UR4], desc[UR6] ;  /* 0x00000608040075b4 */ /* 0x0001e40008019000 */
[----:B0-----:R-:W-:Y:S05]  /*19fd0*/  @P0 BRA.U.ANY `(.L_x_690) ;  /* 0xfffffffd00d80947 */ /* 0x001fea000393ffff */
[----:B------:R-:W-:Y:S01]  /*19fe0*/  MOV R13, 0x40 ;  /* 0x00000040000d7802 */ /* 0x000fe20000000f00 */
[----:B------:R-:W-:Y:S01]  /*19ff0*/  VIADD R10, R7, 0x1b400 ;  /* 0x0001b400070a7836 */ /* 0x000fe20000000000 */
[----:B------:R-:W-:Y:S01]  /*1a000*/  PLOP3.LUT P0, PT, PT, PT, PT, 0x80, 0x0 ;  /* 0x000000000000781c */ /* 0x000fe20003f0f070 */
[----:B------:R-:W-:Y:S01]  /*1a010*/  UMOV UR6, 0x0 ;  /* 0x0000000000067882 */ /* 0x000fe20000000000 */
[----:B------:R-:W-:Y:S01]  /*1a020*/  R2UR UR10, R13 ;  /* 0x000000000d0a72ca */ /* 0x000fe200000e0000 */
[----:B------:R-:W-:-:S14]  /*1a030*/  UMOV UR7, 0x12f00000 ;  /* 0x12f0000000077882 */ /* 0x000fdc0000000000 */
.L_x_691:
        /* <DEDUP_REMOVED lines=10> */
[----:B------:R-:W-:Y:S01]  /*1a0e0*/  PLOP3.LUT P0, PT, PT, PT, PT, 0x80, 0x0 ;  /* 0x000000000000781c */ /* 0x000fe20003f0f070 */
[----:B------:R-:W-:Y:S01]  /*1a0f0*/  VIADD R7, R7, 0x1e400 ;  /* 0x0001e40007077836 */ /* 0x000fe20000000000 */
[----:B------:R-:W-:Y:S01]  /*1a100*/  UMOV UR6, 0x0 ;  /* 0x0000000000067882 */ /* 0x000fe20000000000 */
[----:B------:R-:W-:Y:S01]  /*1a110*/  UMOV UR7, 0x12f00000 ;  /* 0x12f0000000077882 */ /* 0x000fe20000000000 */
[----:B------:R-:W-:-:S09]  /*1a120*/  UMOV UR10, 0x80 ;  /* 0x00000080000a7882 */ /* 0x000fd20000000000 */
.L_x_692:
        /* <DEDUP_REMOVED lines=10> */
[----:B------:R-:W0:Y:S01]  /*1a1d0*/  SYNCS.PHASECHK.TRANS64.TRYWAIT P0, [R9+URZ+0x2a8c0], R8 ;  /* 0x02a8c008090075a7 */ /* 0x000e22000800017f */
[----:B------:R-:W-:Y:S04]  /*1a1e0*/  BSSY B2, `(.L_x_693) ;  /* 0x0000002000027945 */ /* 0x000fe80003800000 */
[----:B0-----:R-:W-:Y:S05]  /*1a1f0*/  @!P0 BRA `(.L_x_694) ;  /* 0x0000006000208947 */ /* 0x001fea0003800000 */
.L_x_835:
[----:B------:R-:W-:Y:S05]  /*1a200*/  BSYNC B2 ;  /* 0x0000000000027941 */ /* 0x000fea0003800000 */
.L_x_693:
[----:B------:R-:W-:Y:S01]  /*1a210*/  BSSY B2, `(.L_x_695) ;  /* 0x000000b000027945 */ /* 0x000fe20003800000 */
[----:B------:R-:W-:Y:S02]  /*1a220*/  IMAD.MOV.U32 R10, RZ, RZ, 0x0 ;  /* 0x00000000ff0a7424 */ /* 0x000fe400078e00ff */
[----:B------:R-:W-:Y:S01]  /*1a230*/  IMAD.MOV.U32 R11, RZ, RZ, 0x12f00000 ;  /* 0x12f00000ff0b7424 */ /* 0x000fe200078e00ff */
[----:B------:R-:W-:Y:S06]  /*1a240*/  @P1 BRA `(.L_x_696) ;  /* 0x00000000001c1947 */ /* 0x000fec0003800000 */
[----:B------:R-:W2:Y:S01]  /*1a250*/  S2R R7, SR_TID.X ;  /* 0x0000000000077919 */ /* 0x000ea20000002100 */
[----:B------:R-:W-:-:S04]  /*1a260*/  IMAD.MOV.U32 R3, RZ, RZ, 0x6000 ;  /* 0x00006000ff037424 */ /* 0x000fc800078e00ff */
[----:B------:R3:W-:Y:S01]  /*1a270*/  SYNCS.ARRIVE.TRANS64 RZ, [R9+URZ+0x2a8b0], R3 ;  /* 0x02a8b00309ff79a7 */ /* 0x0007e2000800003f */
[----:B--2---:R-:W-:-:S04]  /*1a280*/  LOP3.LUT R7, R7, 0x1f, RZ, 0xc0, !PT ;  /* 0x0000001f07077812 */ /* 0x004fc800078ec0ff */
[----:B------:R-:W-:-:S13]  /*1a290*/  ISETP.NE.AND P0, PT, R7, RZ, PT ;  /* 0x000000ff0700720c */ /* 0x000fda0003f05270 */
[----:B---3--:R-:W-:Y:S05]  /*1a2a0*/  @!P0 BRA `(.L_x_696) ;  /* 0x0000000000048947 */ /* 0x008fea0003800000 */
[----:B------:R-:W-:Y:S01]  /*1a2b0*/  BPT.TRAP 0x1 ;  /* 0x000000040000795c */ /* 0x000fe20000300000 */
.L_x_696:
[----:B------:R-:W-:Y:S05]  /*1a2c0*/  BSYNC B2 ;  /* 0x0000000000027941 */ /* 0x000fea0003800000 */
.L_x_695:
[----:B------:R-:W-:Y:S01]  /*1a2d0*/  R2UR UR10, R12 ;  /* 0x000000000c0a72ca */ /* 0x000fe200000e0000 */
[----:B------:R-:W-:Y:S01]  /*1a2e0*/  IMAD R3, R26, 0x6000, R22 ;  /* 0x000060001a037824 */ /* 0x000fe200078e0216 */
[----:B------:R-:W-:Y:S01]  /*1a2f0*/  R2UR UR6, R10 ;  /* 0x000000000a0672ca */ /* 0x000fe200000e0000 */
[----:B------:R-:W-:Y:S01]  /*1a300*/  UIADD3 UR4, UP0, UR36, 0x670, URZ ;  /* 0x0000067024047890 */ /* 0x000fe2000ff1e03f */
[----:B------:R-:W-:Y:S01]  /*1a310*/  R2UR UR7, R11 ;  /* 0x000000000b0772ca */ /* 0x000fe200000e0000 */
[----:B01----:R-:W-:Y:S01]  /*1a320*/  VIADD R9, R9, 0x2a8b0 ;  /* 0x0002a8b009097836 */ /* 0x003fe20000000000 */
[----:B------:R-:W-:Y:S01]  /*1a330*/  PLOP3.LUT P0, PT, PT, PT, PT, 0x80, 0x0 ;  /* 0x000000000000781c */ /* 0x000fe20003f0f070 */
[----:B------:R-:W-:Y:S01]  /*1a340*/  VIADD R7, R3, 0x400 ;  /* 0x0000040003077836 */ /* 0x000fe20000000000 */
[----:B------:R-:W-:-:S12]  /*1a350*/  UIADD3.X UR5, URZ, UR37, URZ, UP0, !UPT ;  /* 0x000000253f057290 */ /* 0x000fd800087fe43f */
.L_x_697:
        /* <DEDUP_REMOVED lines=10> */
[----:B------:R-:W-:Y:S02]  /*1a400*/  R2UR UR10, R13 ;  /* 0x000000000d0a72ca */ /* 0x000fe400000e0000 */
[----:B------:R-:W-:Y:S02]  /*1a410*/  R2UR UR6, R10 ;  /* 0x000000000a0672ca */ /* 0x000fe400000e0000 */
[----:B------:R-:W-:Y:S02]  /*1a420*/  R2UR UR7, R11 ;  /* 0x000000000b0772ca */ /* 0x000fe400000e0000 */
[----:B------:R-:W-:Y:S02]  /*1a430*/  PLOP3.LUT P0, PT, PT, PT, PT, 0x80, 0x0 ;  /* 0x000000000000781c */ /* 0x000fe40003f0f070 */
[----:B------:R-:W-:-:S11]  /*1a440*/  IADD3 R3, R3, 0x3400, RZ ;  /* 0x0000340003037810 */ /* 0x000fd60007ffe0ff */
.L_x_698:
        /* <DEDUP_REMOVED lines=9> */
[----:B-1----:R-:W-:Y:S05]  /*1a4e0*/  @P0 BRA.U.ANY `(.L_x_698) ;  /* 0xfffffffd00d80947 */ /* 0x002fea000393ffff */
.L_x_685:
[----:B------:R-:W-:Y:S05]  /*1a4f0*/  BSYNC B1 ;  /* 0x0000000000017941 */ /* 0x000fea0003800000 */
.L_x_684:
[----:B------:R-:W-:Y:S01]  /*1a500*/  VIADD R7, R2, 0xfffffffe ;  /* 0xfffffffe02077836 */ /* 0x000fe20000000000 */
[----:B------:R-:W-:Y:S01]  /*1a510*/  PLOP3.LUT P0, PT, PT, PT, PT, 0x8, 0x0 ;  /* 0x000000000000781c */ /* 0x000fe20003f0e170 */
[----:B------:R-:W-:-:S03]  /*1a520*/  VIADD R26, R26, 0x1 ;  /* 0x000000011a1a7836 */ /* 0x000fc60000000000 */
[----:B------:R-:W-:Y:S02]  /*1a530*/  ISETP.GE.AND P2, PT, R7, R5, PT ;  /* 0x000000050700720c */ /* 0x000fe40003f46270 */
[----:B------:R-:W-:-:S04]  /*1a540*/  ISETP.NE.AND P1, PT, R26, 0x2, PT ;  /* 0x000000021a00780c */ /* 0x000fc80003f25270 */
[----:B------:R-:W-:Y:S02]  /*1a550*/  SEL R2, RZ, 0x1, P1 ;  /* 0x00000001ff027807 */ /* 0x000fe40000800000 */
[----:B------:R-:W-:Y:S02]  /*1a560*/  SEL R26, R26, RZ, P1 ;  /* 0x000000ff1a1a7207 */ /* 0x000fe40000800000 */
[----:B------:R-:W-:-:S03]  /*1a570*/  LOP3.LUT R31, R31, R2, RZ, 0x3c, !PT ;  /* 0x000000021f1f7212 */ /* 0x000fc600078e3cff */
[----:B------:R-:W-:Y:S05]  /*1a580*/  @!P2 BRA `(.L_x_678) ;  /* 0x000000080014a947 */ /* 0x000fea0003800000 */
.L_x_714:
[----:B------:R-:W-:Y:S05]  /*1a590*/  YIELD ;  /* 0x0000000000007946 */ /* 0x000fea0003800000 */
        /* <DEDUP_REMOVED lines=10> */
.L_x_836:
[----:B------:R-:W-:Y:S05]  /*1a640*/  BSYNC B2 ;  /* 0x0000000000027941 */ /* 0x000fea0003800000 */
.L_x_701:
[----:B------:R-:W-:Y:S04]  /*1a650*/  BSSY B2, `(.L_x_703) ;  /* 0x0000009000027945 */ /* 0x000fe80003800000 */
[----:B------:R-:W-:Y:S05]  /*1a660*/  @P2 BRA `(.L_x_704) ;  /* 0x00000000001c2947 */ /* 0x000fea0003800000 */
[----:B0-----:R-:W0:Y:S01]  /*1a670*/  S2R R3, SR_TID.X ;  /* 0x0000000000037919 */ /* 0x001e220000002100 */
[----:B------:R-:W-:-:S04]  /*1a680*/  IMAD.MOV.U32 R2, RZ, RZ, 0x9000 ;  /* 0x00009000ff027424 */ /* 0x000fc800078e00ff */
[----:B------:R2:W-:Y:S01]  /*1a690*/  SYNCS.ARRIVE.TRANS64 RZ, [R6+URZ+0x2a890], R2 ;  /* 0x02a8900206ff79a7 */ /* 0x0005e2000800003f */
[----:B0-----:R-:W-:-:S04]  /*1a6a0*/  LOP3.LUT R3, R3, 0x1f, RZ, 0xc0, !PT ;  /* 0x0000001f03037812 */ /* 0x001fc800078ec0ff */
[----:B------:R-:W-:-:S13]  /*1a6b0*/  ISETP.NE.AND P1, PT, R3, RZ, PT ;  /* 0x000000ff0300720c */ /* 0x000fda0003f25270 */
[----:B--2---:R-:W-:Y:S05]  /*1a6c0*/  @!P1 BRA `(.L_x_704) ;  /* 0x0000000000049947 */ /* 0x004fea0003800000 */
[----:B------:R-:W-:Y:S01]  /*1a6d0*/  BPT.TRAP 0x1 ;  /* 0x000000040000795c */ /* 0x000fe20000300000 */
.L_x_704:
[----:B------:R-:W-:Y:S05]  /*1a6e0*/  BSYNC B2 ;  /* 0x0000000000027941 */ /* 0x000fea0003800000 */
.L_x_703:
[----:B------:R-:W-:Y:S01]  /*1a6f0*/  IMAD.MOV.U32 R11, RZ, RZ, RZ ;  /* 0x000000ffff0b7224 */ /* 0x000fe200078e00ff */
[----:B------:R-:W-:Y:S01]  /*1a700*/  UIADD3 UR4, UP0, UR36, 0x570, URZ ;  /* 0x0000057024047890 */ /* 0x000fe2000ff1e03f */
[----:B0-----:R-:W-:Y:S01]  /*1a710*/  IMAD R3, R26, 0x9000, R22 ;  /* 0x000090001a037824 */ /* 0x001fe200078e0216 */
[----:B------:R-:W-:Y:S01]  /*1a720*/  PLOP3.LUT P1, PT, PT, PT, PT, 0x80, 0x0 ;  /* 0x000000000000781c */ /* 0x000fe20003f2f070 */
[----:B------:R-:W-:Y:S01]  /*1a730*/  IMAD R8, R7, 0x60, R0 ;  /* 0x0000006007087824 */ /* 0x000fe200078e0200 */
[----:B------:R-:W-:Y:S01]  /*1a740*/  R2UR UR10, R11 ;  /* 0x000000000b0a72ca */ /* 0x000fe200000e0000 */
[----:B------:R-:W-:Y:S01]  /*1a750*/  VIADD R2, R6, 0x2a890 ;  /* 0x0002a89006027836 */ /* 0x000fe20000000000 */
[----:B------:R-:W-:Y:S01]  /*1a760*/  UIADD3.X UR5, URZ, UR37, URZ, UP0, !UPT ;  /* 0x000000253f057290 */ /* 0x000fe200087fe43f */
[----:B------:R-:W-:Y:S01]  /*1a770*/  VIADD R10, R3, 0x18400 ;  /* 0x00018400030a7836 */ /* 0x000fe20000000000 */
[----:B------:R-:W-:Y:S01]  /*1a780*/  UMOV UR6, 0x0 ;  /* 0x0000000000067882 */ /* 0x000fe20000000000 */
[----:B------:R-:W-:-:S10]  /*1a790*/  UMOV UR7, 0x12f00000 ;  /* 0x12f0000000077882 */ /* 0x000fd40000000000 */
.L_x_705:
        /* <DEDUP_REMOVED lines=16> */
.L_x_706:
        /* <DEDUP_REMOVED lines=15> */
.L_x_707:
        /* <DEDUP_REMOVED lines=13> */
.L_x_837:
[----:B------:R-:W-:Y:S05]  /*1aa60*/  BSYNC B2 ;  /* 0x0000000000027941 */ /* 0x000fea0003800000 */
.L_x_708:
[----:B------:R-:W-:Y:S01]  /*1aa70*/  BSSY B2, `(.L_x_710) ;  /* 0x000000b000027945 */ /* 0x000fe20003800000 */
[----:B------:R-:W-:Y:S02]  /*1aa80*/  IMAD.MOV.U32 R2, RZ, RZ, 0x0 ;  /* 0x00000000ff027424 */ /* 0x000fe400078e00ff */
[----:B------:R-:W-:Y:S01]  /*1aa90*/  IMAD.MOV.U32 R3, RZ, RZ, 0x12f00000 ;  /* 0x12f00000ff037424 */ /* 0x000fe200078e00ff */
[----:B------:R-:W-:Y:S06]  /*1aaa0*/  @P2 BRA `(.L_x_711) ;  /* 0x00000000001c2947 */ /* 0x000fec0003800000 */
[----:B------:R-:W2:Y:S01]  /*1aab0*/  S2R R10, SR_TID.X ;  /* 0x00000000000a7919 */ /* 0x000ea20000002100 */
[----:B01----:R-:W-:-:S04]  /*1aac0*/  IMAD.MOV.U32 R9, RZ, RZ, 0x6000 ;  /* 0x00006000ff097424 */ /* 0x003fc800078e00ff */
[----:B------:R3:W-:Y:S01]  /*1aad0*/  SYNCS.ARRIVE.TRANS64 RZ, [R6+URZ+0x2a8b0], R9 ;  /* 0x02a8b00906ff79a7 */ /* 0x0007e2000800003f */
[----:B--2---:R-:W-:-:S04]  /*1aae0*/  LOP3.LUT R10, R10, 0x1f, RZ, 0xc0, !PT ;  /* 0x0000001f0a0a7812 */ /* 0x004fc800078ec0ff */
[----:B------:R-:W-:-:S13]  /*1aaf0*/  ISETP.NE.AND P1, PT, R10, RZ, PT ;  /* 0x000000ff0a00720c */ /* 0x000fda0003f25270 */
[----:B---3--:R-:W-:Y:S05]  /*1ab00*/  @!P1 BRA `(.L_x_711) ;  /* 0x0000000000049947 */ /* 0x008fea0003800000 */
[----:B------:R-:W-:Y:S01]  /*1ab10*/  BPT.TRAP 0x1 ;  /* 0x000000040000795c */ /* 0x000fe20000300000 */
.L_x_711:
[----:B------:R-:W-:Y:S05]  /*1ab20*/  BSYNC B2 ;  /* 0x0000000000027941 */ /* 0x000fea0003800000 */
.L_x_710:
[----:B------:R-:W-:Y:S01]  /*1ab30*/  R2UR UR10, R11 ;  /* 0x000000000b0a72ca */ /* 0x000fe200000e0000 */
[----:B01----:R-:W-:Y:S01]  /*1ab40*/  IMAD R9, R26, 0x6000, R22 ;  /* 0x000060001a097824 */ /* 0x003fe200078e0216 */
[----:B------:R-:W-:Y:S01]  /*1ab50*/  R2UR UR6, R2 ;  /* 0x00000000020672ca */ /* 0x000fe200000e0000 */
[----:B------:R-:W-:Y:S01]  /*1ab60*/  UIADD3 UR4, UP0, UR36, 0x670, URZ ;  /* 0x0000067024047890 */ /* 0x000fe2000ff1e03f */
[----:B------:R-:W-:Y:S01]  /*1ab70*/  R2UR UR7, R3 ;  /* 0x00000000030772ca */ /* 0x000fe200000e0000 */
[----:B------:R-:W-:Y:S01]  /*1ab80*/  VIADD R6, R6, 0x2a8b0 ;  /* 0x0002a8b006067836 */ /* 0x000fe20000000000 */
[----:B------:R-:W-:Y:S01]  /*1ab90*/  PLOP3.LUT P1, PT, PT, PT, PT, 0x80, 0x0 ;  /* 0x000000000000781c */ /* 0x000fe20003f2f070 */
[----:B------:R-:W-:Y:S01]  /*1aba0*/  VIADD R10, R9, 0x400 ;  /* 0x00000400090a7836 */ /* 0x000fe20000000000 */
[----:B------:R-:W-:-:S12]  /*1abb0*/  UIADD3.X UR5, URZ, UR37, URZ, UP0, !UPT ;  /* 0x000000253f057290 */ /* 0x000fd800087fe43f */
.L_x_712:
        /* <DEDUP_REMOVED lines=15> */
.L_x_713:
        /* <DEDUP_REMOVED lines=10> */
.L_x_700:
[----:B------:R-:W-:Y:S05]  /*1ad50*/  BSYNC B1 ;  /* 0x0000000000017941 */ /* 0x000fea0003800000 */
.L_x_699:
[C---:B------:R-:W-:Y:S01]  /*1ad60*/  ISETP.GT.AND P2, PT, R7.reuse, R5, PT ;  /* 0x000000050700720c */ /* 0x040fe20003f44270 */
[----:B------:R-:W-:Y:S02]  /*1ad70*/  VIADD R26, R26, 0x1 ;  /* 0x000000011a1a7836 */ /* 0x000fe40000000000 */
[----:B------:R-:W-:-:S03]  /*1ad80*/  VIADD R7, R7, 0xffffffff ;  /* 0xffffffff07077836 */ /* 0x000fc60000000000 */
[----:B------:R-:W-:-:S04]  /*1ad90*/  ISETP.NE.AND P1, PT, R26, 0x2, PT ;  /* 0x000000021a00780c */ /* 0x000fc80003f25270 */
[----:B------:R-:W-:Y:S02]  /*1ada0*/  SEL R2, RZ, 0x1, P1 ;  /* 0x00000001ff027807 */ /* 0x000fe40000800000 */
[----:B------:R-:W-:Y:S02]  /*1adb0*/  SEL R26, R26, RZ, P1 ;  /* 0x000000ff1a1a7207 */ /* 0x000fe40000800000 */
[----:B------:R-:W-:Y:S01]  /*1adc0*/  LOP3.LUT R31, R31, R2, RZ, 0x3c, !PT ;  /* 0x000000021f1f7212 */ /* 0x000fe200078e3cff */
[----:B------:R-:W-:Y:S06]  /*1add0*/  @P2 BRA `(.L_x_714) ;  /* 0xfffffff400ec2947 */ /* 0x000fec000383ffff */
.L_x_678:
[----:B------:R-:W-:Y:S05]  /*1ade0*/  BSYNC B0 ;  /* 0x0000000000007941 */ /* 0x000fea0003800000 */
.L_x_677:
[----:B------:R-:W2:Y:S01]  /*1adf0*/  LDL R30, [R1] ;  /* 0x00000000011e7983 */ /* 0x000ea20000100800 */
[----:B------:R-:W-:Y:S05]  /*1ae00*/  @!P0 WARPSYNC.ALL ;  /* 0x0000000000008948 */ /* 0x000fea0003800000 */
[----:B------:R-:W-:Y:S06]  /*1ae10*/  @!P0 BAR.SYNC.DEFER_BLOCKING 0xc, 0x180 ;  /* 0x0306000000008b1d */ /* 0x000fec0000010000 */
[----:B------:R-:W-:Y:S01]  /*1ae20*/  BSSY B7, `(.L_x_715) ;  /* 0x000036f000077945 */ /* 0x000fe20003800000 */
[----:B--2---:R-:W-:-:S13]  /*1ae30*/  ISETP.GT.AND P0, PT, R30, RZ, PT ;  /* 0x000000ff1e00720c */ /* 0x004fda0003f04270 */
[----:B------:R-:W-:Y:S05]  /*1ae40*/  @P0 BRA `(.L_x_716) ;  /* 0x0000000000440947 */ /* 0x000fea0003800000 */
[----:B------:R-:W1:Y:S02]  /*1ae50*/  S2R R2, SR_TID.X ;  /* 0x0000000000027919 */ /* 0x000e640000002100 */
        /* <DEDUP_REMOVED lines=14> */
[----:B0-----:R-:W-:Y:S01]  /*1af40*/  IADD3 R16, R0, UR38, R7 ;  /* 0x0000002600107c10 */ /* 0x001fe2000fffe007 */
[----:B------:R-:W-:Y:S06]  /*1af50*/  BRA `(.L_x_717) ;  /* 0x00000034006c7947 */ /* 0x000fec0003800000 */
.L_x_716:
        /* <DEDUP_REMOVED lines=8> */
[----:B------:R-:W-:Y:S01]  /*1afe0*/  IMAD.U32 R4, RZ, RZ, UR6 ;  /* 0x00000006ff047e24 */ /* 0x000fe2000f8e00ff */
[----:B------:R-:W-:Y:S01]  /*1aff0*/  MOV R10, UR4 ;  /* 0x00000004000a7c02 */ /* 0x000fe20008000f00 */
[----:B0-----:R-:W0:Y:S01]  /*1b000*/  LDC.64 R2, c[0x4][R2] ;  /* 0x0100000002027b82 */ /* 0x001e220000000a00 */
[----:B------:R-:W-:Y:S02]  /*1b010*/  IMAD.U32 R5, RZ, RZ, UR7 ;  /* 0x00000007ff057e24 */ /* 0x000fe4000f8e00ff */
[----:B------:R-:W-:Y:S02]  /*1b020*/  IMAD.U32 R6, RZ, RZ, UR8 ;  /* 0x00000008ff067e24 */ /* 0x000fe4000f8e00ff */
[----:B------:R-:W-:-:S02]  /*1b030*/  IMAD.U32 R7, RZ, RZ, UR9 ;  /* 0x00000009ff077e24 */ /* 0x000fc4000f8e00ff */
[----:B------:R-:W-:Y:S02]  /*1b040*/  IMAD.U32 R11, RZ, RZ, UR5 ;  /* 0x00000005ff0b7e24 */ /* 0x000fe4000f8e00ff */
[----:B------:R-:W-:Y:S02]  /*1b050*/  IMAD.MOV.U32 R8, RZ, RZ, 0x70 ;  /* 0x00000070ff087424 */ /* 0x000fe400078e00ff */
[----:B------:R-:W-:Y:S02]  /*1b060*/  IMAD.MOV.U32 R12, RZ, RZ, 0x1 ;  /* 0x00000001ff0c7424 */ /* 0x000fe400078e00ff */
[----:B------:R-:W-:-:S07]  /*1b070*/  IMAD.MOV.U32 R13, RZ, RZ, RZ ;  /* 0x000000ffff0d7224 */ /* 0x000fce00078e00ff */
[----:B------:R-:W-:-:S07]  /*1b080*/  LEPC R20, `(.L_x_719) ;  /* 0x000000001014794e */ /* 0x000fce0000000000 */
[----:B0-----:R-:W-:Y:S05]  /*1b090*/  CALL.ABS.NOINC R2 ;  /* 0x0000000002007343 */ /* 0x001fea0003c00000 */
.L_x_719:
[----:B------:R-:W-:Y:S05]  /*1b0a0*/  BSYNC B6 ;  /* 0x0000000000067941 */ /* 0x000fea0003800000 */
.L_x_718:
        /* <DEDUP_REMOVED lines=8> */
[----:B0-----:R0:W1:Y:S01]  /*1b130*/  LDC.64 R2, c[0x4][R27] ;  /* 0x010000001b027b82 */ /* 0x0010620000000a00 */
[----:B------:R-:W-:Y:S01]  /*1b140*/  IMAD.U32 R4, RZ, RZ, UR6 ;  /* 0x00000006ff047e24 */ /* 0x000fe2000f8e00ff */
[----:B------:R-:W-:Y:S01]  /*1b150*/  MOV R6, UR8 ;  /* 0x0000000800067c02 */ /* 0x000fe20008000f00 */
[----:B------:R-:W-:Y:S02]  /*1b160*/  IMAD.U32 R5, RZ, RZ, UR7 ;  /* 0x00000007ff057e24 */ /* 0x000fe4000f8e00ff */
[----:B------:R-:W-:Y:S02]  /*1b170*/  IMAD.U32 R7, RZ, RZ, UR9 ;  /* 0x00000009ff077e24 */ /* 0x000fe4000f8e00ff */
[----:B------:R-:W-:-:S02]  /*1b180*/  IMAD.U32 R10, RZ, RZ, UR4 ;  /* 0x00000004ff0a7e24 */ /* 0x000fc4000f8e00ff */
[----:B------:R-:W-:Y:S02]  /*1b190*/  IMAD.U32 R11, RZ, RZ, UR5 ;  /* 0x00000005ff0b7e24 */ /* 0x000fe4000f8e00ff */
[----:B------:R-:W-:Y:S02]  /*1b1a0*/  IMAD.MOV.U32 R8, RZ, RZ, 0x70 ;  /* 0x00000070ff087424 */ /* 0x000fe400078e00ff */
[----:B------:R-:W-:Y:S02]  /*1b1b0*/  IMAD.MOV.U32 R12, RZ, RZ, 0x1 ;  /* 0x00000001ff0c7424 */ /* 0x000fe400078e00ff */
[----:B0-----:R-:W-:-:S07]  /*1b1c0*/  IMAD.MOV.U32 R13, RZ, RZ, RZ ;  /* 0x000000ffff0d7224 */ /* 0x001fce00078e00ff */
[----:B------:R-:W-:-:S07]  /*1b1d0*/  LEPC R20, `(.L_x_722) ;  /* 0x000000001014794e */ /* 0x000fce0000000000 */
[----:B-1----:R-:W-:Y:S05]  /*1b1e0*/  CALL.ABS.NOINC R2 ;  /* 0x0000000002007343 */ /* 0x002fea0003c00000 */
.L_x_722:
[----:B------:R0:W1:Y:S01]  /*1b1f0*/  LDC.64 R2, c[0x4][R27] ;  /* 0x010000001b027b82 */ /* 0x0000620000000a00 */
[----:B------:R-:W-:Y:S01]  /*1b200*/  ULDC.64 UR4, c[0x4][0x90] ;  /* 0x0100240000047ab9 */ /* 0x000fe20000000a00 */
[----:B------:R-:W-:Y:S01]  /*1b210*/  ULDC.64 UR6, c[0x4][0x98] ;  /* 0x0100260000067ab9 */ /* 0x000fe20000000a00 */
[----:B------:R-:W-:Y:S01]  /*1b220*/  ULDC.64 UR8, c[0x4][0x18] ;  /* 0x0100060000087ab9 */ /* 0x000fe20000000a00 */
        /* <DEDUP_REMOVED lines=11> */
.L_x_721:
[----:B------:R-:W-:Y:S05]  /*1b2e0*/  BSYNC B6 ;  /* 0x0000000000067941 */ /* 0x000fea0003800000 */
.L_x_720:
[----:B------:R-:W2:Y:S01]  /*1b2f0*/  LDL R20, [R1+0x24] ;  /* 0x0000240001147983 */ /* 0x000ea20000100800 */
[----:B------:R-:W-:Y:S01]  /*1b300*/  ULDC.64 UR4, c[0x0][0x9f8] ;  /* 0x00027e0000047ab9 */ /* 0x000fe20000000a00 */
[----:B------:R-:W1:Y:S01]  /*1b310*/  LDC R0, c[0x0][0x430] ;  /* 0x00010c00ff007b82 */ /* 0x000e620000000800 */
[----:B------:R-:W-:Y:S01]  /*1b320*/  ISETP.NE.U32.AND P0, PT, RZ, UR4, PT ;  /* 0x00000004ff007c0c */ /* 0x000fe2000bf05070 */
[----:B------:R-:W3:Y:S03]  /*1b330*/  LDL R2, [R1+0x4] ;  /* 0x0000040001027983 */ /* 0x000ee60000100800 */
[----:B------:R-:W-:Y:S01]  /*1b340*/  ISETP.NE.AND.EX P0, PT, RZ, UR5, PT, P0 ;  /* 0x00000005ff007c0c */ /* 0x000fe2000bf05300 */
[----:B------:R-:W4:-:S12]  /*1b350*/  S2R R21, SR_TID.X ;  /* 0x0000000000157919 */ /* 0x000f180000002100 */
[----:B------:R-:W-:Y:S01]  /*1b360*/  @P0 IADD3 R24, P1, R24, UR4, RZ ;  /* 0x0000000418180c10 */ /* 0x000fe2000ff3e0ff */
[----:B------:R-:W0:Y:S01]  /*1b370*/  S2R R34, SR_TID.X ;  /* 0x0000000000227919 */ /* 0x000e220000002100 */
[----:B------:R-:W-:Y:S02]  /*1b380*/  ULDC UR4, c[0x0][0x320] ;  /* 0x0000c80000047ab9 */ /* 0x000fe40000000800 */
[----:B------:R-:W-:-:S05]  /*1b390*/  @P0 IADD3.X R25, R25, UR5, RZ, P1, !PT ;  /* 0x0000000519190c10 */ /* 0x000fca0008ffe4ff */
[----:B------:R-:W3:Y:S01]  /*1b3a0*/  @P0 LDG.E R33, desc[UR60][R24.64] ;  /* 0x0000003c18210981 */ /* 0x000ee2000c1e1900 */
[----:B-1----:R-:W-:Y:S02]  /*1b3b0*/  ISETP.NE.AND P1, PT, R0, 0x1, PT ;  /* 0x000000010000780c */ /* 0x002fe40003f25270 */
[----:B----4-:R-:W-:-:S11]  /*1b3c0*/  LOP3.LUT R21, R21, 0x7f, RZ, 0xc0, !PT ;  /* 0x0000007f15157812 */ /* 0x010fd600078ec0ff */
[----:B------:R-:W1:Y:S01]  /*1b3d0*/  @P1 LDC R7, c[0x0][0x434] ;  /* 0x00010d00ff071b82 */ /* 0x000e620000000800 */
[----:B------:R-:W-:-:S07]  /*1b3e0*/  SHF.R.U32.HI R21, RZ, 0x3, R21 ;  /* 0x00000003ff157819 */ /* 0x000fce0000011615 */
[----:B------:R-:W4:Y:S01]  /*1b3f0*/  @P1 LDC R5, c[0x0][0x438] ;  /* 0x00010e00ff051b82 */ /* 0x000f220000000800 */
[----:B0-----:R-:W-:-:S04]  /*1b400*/  SHF.L.U32 R34, R34, 0x4, RZ ;  /* 0x0000000422227819 */ /* 0x001fc800000006ff */
[----:B------:R-:W-:Y:S02]  /*1b410*/  LOP3.LUT R34, R21, 0x70, R34, 0xf8, !PT ;  /* 0x0000007015227812 */ /* 0x000fe400078ef822 */
[----:B------:R-:W0:Y:S02]  /*1b420*/  S2R R21, SR_TID.X ;  /* 0x0000000000157919 */ /* 0x000e240000002100 */
[----:B0-----:R-:W-:-:S05]  /*1b430*/  IMAD.SHL.U32 R21, R21, 0x8, RZ ;  /* 0x0000000815157824 */ /* 0x001fca00078e00ff */
[----:B------:R-:W-:Y:S02]  /*1b440*/  LOP3.LUT R21, R21, 0x38, RZ, 0xc0, !PT ;  /* 0x0000003815157812 */ /* 0x000fe400078ec0ff */
[----:B------:R-:W-:Y:S01]  /*1b450*/  LOP3.LUT R23, R23, 0xfffffff7, RZ, 0xc0, !PT ;  /* 0xfffffff717177812 */ /* 0x000fe200078ec0ff */
[----:B------:R-:W-:Y:S01]  /*1b460*/  UMOV UR5, 0xffffffff ;  /* 0xffffffff00057882 */ /* 0x000fe20000000000 */
[----:B--2---:R-:W-:-:S04]  /*1b470*/  VIADD R27, R20, 0xffffffff ;  /* 0xffffffff141b7836 */ /* 0x004fc80000000000 */
[----:B------:R-:W-:-:S05]  /*1b480*/  IMAD R6, R27, 0x60, R34 ;  /* 0x000000601b067824 */ /* 0x000fca00078e0222 */
[----:B------:R-:W-:-:S04]  /*1b490*/  ISETP.GE.AND P0, PT, R6, R30, PT ;  /* 0x0000001e0600720c */ /* 0x000fc80003f06270 */
[----:B------:R-:W-:Y:S01]  /*1b4a0*/  ISETP.GT.U32.OR P0, PT, R34, 0x5f, P0 ;  /* 0x0000005f2200780c */ /* 0x000fe20000704470 */
[----:B---3--:R-:W-:-:S04]  /*1b4b0*/  IMAD.IADD R6, R6, 0x1, R2 ;  /* 0x0000000106067824 */ /* 0x008fc800078e0202 */
[----:B-1----:R-:W-:-:S08]  /*1b4c0*/  @P1 IMAD.HI.U32 R7, R6, R7, RZ ;  /* 0x0000000706071227 */ /* 0x002fd000078e00ff */
[----:B------:R-:W0:Y:S01]  /*1b4d0*/  @!P0 LDC.64 R2, c[0x0][0x428] ;  /* 0x00010a00ff028b82 */ /* 0x000e220000000a00 */
[----:B------:R-:W-:Y:S01]  /*1b4e0*/  IMAD.MOV.U32 R4, RZ, RZ, R6 ;  /* 0x000000ffff047224 */ /* 0x000fe200078e0006 */
[----:B----4-:R-:W-:Y:S02]  /*1b4f0*/  @P1 SHF.R.U32.HI R4, RZ, R5, R7 ;  /* 0x00000005ff041219 */ /* 0x010fe40000011607 */
[----:B------:R-:W-:-:S03]  /*1b500*/  LOP3.LUT R20, R21, 0x40, RZ, 0xfc, !PT ;  /* 0x0000004015147812 */ /* 0x000fc600078efcff */
[----:B------:R-:W-:Y:S01]  /*1b510*/  IMAD.MOV R5, RZ, RZ, -R4 ;  /* 0x000000ffff057224 */ /* 0x000fe200078e0a04 */
[----:B------:R-:W-:Y:S02]  /*1b520*/  ISETP.GE.AND P2, PT, R20, UR4, PT ;  /* 0x0000000414007c0c */ /* 0x000fe4000bf46270 */
[----:B------:R-:W-:Y:S01]  /*1b530*/  SHF.R.S32.HI R8, RZ, 0x1f, R33 ;  /* 0x0000001fff087819 */ /* 0x000fe20000011421 */
[----:B------:R-:W-:Y:S01]  /*1b540*/  IMAD R0, R0, R5, R6 ;  /* 0x0000000500007224 */ /* 0x000fe200078e0206 */
[----:B------:R-:W-:Y:S02]  /*1b550*/  @!P0 SHF.R.S32.HI R5, RZ, 0x1f, R4 ;  /* 0x0000001fff058819 */ /* 0x000fe40000011404 */
[----:B------:R-:W-:Y:S02]  /*1b560*/  SEL R30, RZ, 0xffffffff, P2 ;  /* 0xffffffffff1e7807 */ /* 0x000fe40001000000 */
[----:B------:R-:W-:Y:S01]  /*1b570*/  ISETP.GE.AND P1, PT, R21, UR4, PT ;  /* 0x0000000415007c0c */ /* 0x000fe2000bf26270 */
[----:B------:R-:W-:-:S02]  /*1b580*/  ULDC UR4, c[0x0][0x2f4] ;  /* 0x0000bd0000047ab9 */ /* 0x000fc40000000800 */
[----:B------:R-:W-:Y:S02]  /*1b590*/  IMAD.SHL.U32 R30, R30, 0x2, RZ ;  /* 0x000000021e1e7824 */ /* 0x000fe400078e00ff */
[-C--:B0-----:R-:W-:Y:S02]  /*1b5a0*/  @!P0 IMAD R6, R8, R2.reuse, RZ ;  /* 0x0000000208068224 */ /* 0x081fe400078e02ff */
[----:B------:R-:W-:Y:S01]  /*1b5b0*/  @!P0 IMAD.WIDE.U32 R4, R33, R2, R4 ;  /* 0x0000000221048225 */ /* 0x000fe200078e0004 */
[----:B------:R-:W-:-:S03]  /*1b5c0*/  SEL R2, RZ, 0x1, P1 ;  /* 0x00000001ff027807 */ /* 0x000fc60000800000 */
[----:B------:R-:W-:Y:S01]  /*1b5d0*/  @!P0 IMAD R6, R33, R3, R6 ;  /* 0x0000000321068224 */ /* 0x000fe200078e0206 */
[----:B------:R-:W-:Y:S02]  /*1b5e0*/  LOP3.LUT R30, R30, 0x2, R2, 0xe2, !PT ;  /* 0x000000021e1e7812 */ /* 0x000fe400078ee202 */
[----:B------:R-:W0:Y:S01]  /*1b5f0*/  @!P0 LDC.64 R2, c[0x0][0x418] ;  /* 0x00010600ff028b82 */ /* 0x000e220000000a00 */
[----:B------:R-:W-:Y:S02]  /*1b600*/  @!P0 IMAD.IADD R6, R5, 0x1, R6 ;  /* 0x0000000105068824 */ /* 0x000fe400078e0206 */
[----:B------:R-:W-:Y:S01]  /*1b610*/  IMAD.U32 R5, RZ, RZ, UR39 ;  /* 0x00000027ff057e24 */ /* 0x000fe2000f8e00ff */
[----:B0-----:R-:W-:-:S04]  /*1b620*/  @!P0 LEA R2, P1, R4, R2, 0x2 ;  /* 0x0000000204028211 */ /* 0x001fc800078210ff */
[----:B------:R-:W-:Y:S02]  /*1b630*/  @!P0 LEA.HI.X R3, R4, R3, R6, 0x2, P1 ;  /* 0x0000000304038211 */ /* 0x000fe400008f1406 */
[----:B------:R-:W-:-:S06]  /*1b640*/  MOV R4, RZ ;  /* 0x000000ff00047202 */ /* 0x000fcc0000000f00 */
[----:B------:R0:W5:Y:S01]  /*1b650*/  @!P0 LDG.E R4, desc[UR60][R2.64] ;  /* 0x0000003c02048981 */ /* 0x000162000c1e1900 */
[----:B------:R-:W-:Y:S02]  /*1b660*/  ISETP.GT.U32.AND P0, PT, R34, 0x5f, PT ;  /* 0x0000005f2200780c */ /* 0x000fe40003f04070 */
[----:B------:R-:W-:Y:S02]  /*1b670*/  ISETP.NE.AND P3, PT, R5, 0x3, PT ;  /* 0x000000030500780c */ /* 0x000fe40003f65270 */
[----:B------:R-:W-:-:S09]  /*1b680*/  ISETP.GE.AND P2, PT, R21, UR4, PT ;  /* 0x0000000415007c0c */ /* 0x000fd2000bf46270 */
[----:B------:R-:W-:-:S04]  /*1b690*/  @P0 LOP3.LUT R23, R23, 0x8, RZ, 0xfc, !PT ;  /* 0x0000000817170812 */ /* 0x000fc800078efcff */
[----:B------:R-:W-:-:S04]  /*1b6a0*/  LOP3.LUT R23, R23, 0xffffffef, RZ, 0xc0, !PT ;  /* 0xffffffef17177812 */ /* 0x000fc800078ec0ff */
[----:B------:R-:W-:Y:S01]  /*1b6b0*/  @P3 LOP3.LUT R23, R23, 0x10, RZ, 0xfc, !PT ;  /* 0x0000001017173812 */ /* 0x000fe200078efcff */
[----:B------:R1:W-:Y:S03]  /*1b6c0*/  STL [R1+0x8], R8 ;  /* 0x0000080801007387 */ /* 0x0003e60000100800 */
[----:B------:R-:W-:Y:S02]  /*1b6d0*/  LOP3.LUT R23, R23, 0xfffffffb, RZ, 0xc0, !PT ;  /* 0xfffffffb17177812 */ /* 0x000fe400078ec0ff */
[----:B------:R-:W-:Y:S02]  /*1b6e0*/  ISETP.GE.AND P1, PT, R20, UR4, PT ;  /* 0x0000000414007c0c */ /* 0x000fe4000bf26270 */
[----:B------:R-:W-:Y:S02]  /*1b6f0*/  @P2 LOP3.LUT R23, R23, 0x4, RZ, 0xfc, !PT ;  /* 0x0000000417172812 */ /* 0x000fe400078efcff */
[----:B-1----:R-:W-:-:S02]  /*1b700*/  LOP3.LUT R8, R21, 0x80, RZ, 0xfc, !PT ;  /* 0x0000008015087812 */ /* 0x002fc400078efcff */
[----:B------:R-:W-:Y:S02]  /*1b710*/  LOP3.LUT R23, R23, 0xfffffffe, RZ, 0xc0, !PT ;  /* 0xfffffffe17177812 */ /* 0x000fe400078ec0ff */
[----:B------:R-:W-:Y:S02]  /*1b720*/  ISETP.GE.AND P0, PT, R8, UR4, PT ;  /* 0x0000000408007c0c */ /* 0x000fe4000bf06270 */
[----:B------:R-:W-:-:S04]  /*1b730*/  LOP3.LUT R23, R23, 0xfffffffd, RZ, 0xc0, !PT ;  /* 0xfffffffd17177812 */ /* 0x000fc800078ec0ff */
[----:B------:R-:W-:-:S07]  /*1b740*/  @P1 LOP3.LUT R23, R23, 0x2, RZ, 0xfc, !PT ;  /* 0x0000000217171812 */ /* 0x000fce00078efcff */
[----:B------:R-:W-:Y:S01]  /*1b750*/  @P0 LOP3.LUT R23, R23, 0x1, RZ, 0xfc, !PT ;  /* 0x0000000117170812 */ /* 0x000fe200078efcff */
[----:B0-----:R-:W-:Y:S06]  /*1b760*/  BRA.DIV UR5, `(.L_x_723) ;  /* 0x0000004e05007947 */ /* 0x001fec000b800000 */
.L_x_840:
[----:B------:R-:W-:Y:S01]  /*1b770*/  SHF.R.S32.HI R34, RZ, 0x1f, R18 ;  /* 0x0000001fff227819 */ /* 0x000fe20000011412 */
[----:B------:R-:W-:Y:S06]  /*1b780*/  @!P3 BRA `(.L_x_724) ;  /* 0x000000000004b947 */ /* 0x000fec0003800000 */
[----:B------:R-:W-:Y:S01]  /*1b790*/  BPT.TRAP 0x1 ;  /* 0x000000040000795c */ /* 0x000fe20000300000 */
.L_x_724:
        /* <DEDUP_REMOVED lines=20> */
[----:B------:R-:W-:Y:S01]  /*1b8e0*/  LEA.HI.X R25, R2, UR5, R7, 0x1, P0 ;  /* 0x0000000502197c11 */ /* 0x000fe200080f0c07 */
[----:B------:R-:W-:Y:S01]  /*1b8f0*/  IMAD R7, R28, 0x8, R22 ;  /* 0x000000081c077824 */ /* 0x000fe200078e0216 */
[----:B------:R-:W-:-:S04]  /*1b900*/  SHF.L.U32 R2, R29, 0x1f, RZ ;  /* 0x0000001f1d027819 */ /* 0x000fc800000006ff */
[----:B------:R-:W0:Y:S02]  /*1b910*/  SYNCS.PHASECHK.TRANS64.TRYWAIT P0, [R7+URZ+0x2a840], R2 ;  /* 0x02a84002070075a7 */ /* 0x000e24000800017f */
[----:B0-----:R-:W-:Y:S05]  /*1b920*/  @!P0 BRA `(.L_x_726) ;  /* 0x0000004800c48947 */ /* 0x001fea0003800000 */
.L_x_841:
[----:B------:R-:W-:Y:S05]  /*1b930*/  BSYNC B0 ;  /* 0x0000000000007941 */ /* 0x000fea0003800000 */
.L_x_725:
[----:B------:R-:W2:Y:S01]  /*1b940*/  LDL R9, [R1] ;  /* 0x0000000001097983 */ /* 0x000ea20000100800 */
[----:B------:R-:W-:Y:S01]  /*1b950*/  ULDC.64 UR4, c[0x0][0x300] ;  /* 0x0000c00000047ab9 */ /* 0x000fe20000000a00 */
[----:B------:R-:W-:Y:S01]  /*1b960*/  LOP3.LUT P4, RZ, R23, 0x4, RZ, 0xc0, !PT ;  /* 0x0000000417ff7812 */ /* 0x000fe2000788c0ff */
[----:B------:R-:W-:Y:S01]  /*1b970*/  IMAD R5, R5, UR4, RZ ;  /* 0x0000000405057c24 */ /* 0x000fe2000f8e02ff */
[----:B------:R-:W1:Y:S01]  /*1b980*/  S2R R8, SR_TID.X ;  /* 0x0000000000087919 */ /* 0x000e620000002100 */
[C---:B0-----:R-:W-:Y:S01]  /*1b990*/  IMAD.WIDE.U32 R2, R0.reuse, UR4, RZ ;  /* 0x0000000400027c25 */ /* 0x041fe2000f8e00ff */
[C---:B------:R-:W-:Y:S02]  /*1b9a0*/  LOP3.LUT P3, RZ, R23.reuse, 0x2, RZ, 0xc0, !PT ;  /* 0x0000000217ff7812 */ /* 0x040fe4000786c0ff */
[----:B------:R-:W-:Y:S01]  /*1b9b0*/  LOP3.LUT P2, RZ, R23, 0x1, RZ, 0xc0, !PT ;  /* 0x0000000117ff7812 */ /* 0x000fe2000784c0ff */
[----:B------:R-:W-:Y:S01]  /*1b9c0*/  IMAD R5, R0, UR5, R5 ;  /* 0x0000000500057c24 */ /* 0x000fe2000f8e0205 */
[----:B------:R-:W-:-:S02]  /*1b9d0*/  ULDC.64 UR4, c[0x0][0x310] ;  /* 0x0000c40000047ab9 */ /* 0x000fc40000000a00 */
        /* <DEDUP_REMOVED lines=10> */
[----:B------:R-:W-:Y:S01]  /*1ba80*/  IMAD R5, R28, 0x4800, R36 ;  /* 0x000048001c057824 */ /* 0x000fe200078e0224 */
[----:B------:R-:W-:Y:S01]  /*1ba90*/  LEA R4, P0, R2, UR4, 0x1 ;  /* 0x0000000402047c11 */ /* 0x000fe2000f8008ff */
[----:B------:R-:W-:Y:S01]  /*1baa0*/  UMOV UR4, 0xffffffff ;  /* 0xffffffff00047882 */ /* 0x000fe20000000000 */
[----:B------:R-:W-:Y:S02]  /*1bab0*/  IADD3 R0, R3, R0, RZ ;  /* 0x0000000003007210 */ /* 0x000fe40007ffe0ff */
[----:B-1----:R-:W-:Y:S02]  /*1bac0*/  LOP3.LUT R8, R8, 0x7f, RZ, 0xc0, !PT ;  /* 0x0000007f08087812 */ /* 0x002fe400078ec0ff */
[----:B------:R-:W-:Y:S02]  /*1bad0*/  LEA.HI.X R0, R2, UR5, R0, 0x1, P0 ;  /* 0x0000000502007c11 */ /* 0x000fe400080f0c00 */
[----:B------:R-:W-:Y:S01]  /*1bae0*/  SHF.R.U32.HI R8, RZ, 0x3, R8 ;  /* 0x00000003ff087819 */ /* 0x000fe20000011608 */
[----:B--2---:R-:W-:-:S02]  /*1baf0*/  IMAD R6, R27, -0x60, R9 ;  /* 0xffffffa01b067824 */ /* 0x004fc400078e0209 */
[----:B------:R-:W0:Y:S02]  /*1bb00*/  S2R R9, SR_TID.X ;  /* 0x0000000000097919 */ /* 0x000e240000002100 */
[----:B------:R-:W-:-:S05]  /*1bb10*/  IMAD.IADD R6, R6, 0x1, -R8 ;  /* 0x0000000106067824 */ /* 0x000fca00078e0a08 */
        /* <DEDUP_REMOVED lines=30> */
[----:B------:R-:W-:Y:S01]  /*1bd00*/  @P1 LEA R8, R5, R22, 0x1 ;  /* 0x0000001605081211 */ /* 0x000fe200078e08ff */
        /* <DEDUP_REMOVED lines=35> */
.L_x_855:
[----:B------:R-:W-:-:S13]  /*1bf40*/  ISETP.GE.AND P0, PT, R6, 0x51, PT ;  /* 0x000000510600780c */ /* 0x000fda0003f06270 */
[----:B-1----:R-:W-:Y:S01]  /*1bf50*/  @P0 LEA R2, P1, R9, R2, 0x1 ;  /* 0x0000000209020211 */ /* 0x002fe200078208ff */
[----:B------:R-:W-:-:S04]  /*1bf60*/  @P0 IMAD R5, R5, 0x2, R22 ;  /* 0x0000000205050824 */ /* 0x000fc800078e0216 */
[----:B------:R-:W-:-:S05]  /*1bf70*/  @P0 IMAD.X R3, RZ, RZ, R0, P1 ;  /* 0x000000ffff030224 */ /* 0x000fca00008e0600 */
        /* <DEDUP_REMOVED lines=8> */
.L_x_728:
        /* <DEDUP_REMOVED lines=10> */
.L_x_729:
[----:B-1----:R1:W5:Y:S01]  /*1c0a0*/  LDL.LU R3, [R1+0x14] ;  /* 0x0000140001037983 */ /* 0x0023620000300800 */
[----:B------:R1:W-:Y:S02]  /*1c0b0*/  SYNCS.ARRIVE.TRANS64.A1T0 RZ, [R7+URZ+0x2a830], RZ ;  /* 0x02a830ff07ff79a7 */ /* 0x0003e4000810003f */
[----:B------:R-:W-:Y:S05]  /*1c0c0*/  WARPSYNC.ALL ;  /* 0x0000000000007948 */ /* 0x000fea0003800000 */
[----:B------:R-:W-:Y:S01]  /*1c0d0*/  ULDC.64 UR6, c[0x0][0xa00] ;  /* 0x0002800000067ab9 */ /* 0x000fe20000000a00 */
[----:B------:R-:W-:Y:S01]  /*1c0e0*/  ULDC.64 UR4, c[0x0][0x298] ;  /* 0x0000a60000047ab9 */ /* 0x000fe20000000a00 */
[----:B------:R-:W-:Y:S01]  /*1c0f0*/  BAR.SYNC.DEFER_BLOCKING 0x8, 0x180 ;  /* 0x0206000000007b1d */ /* 0x000fe20000010000 */
[----:B------:R-:W-:Y:S01]  /*1c100*/  ISETP.NE.U32.AND P0, PT, RZ, UR6, PT ;  /* 0x00000006ff007c0c */ /* 0x000fe2000bf05070 */
[----:B0-----:R-:W-:Y:S01]  /*1c110*/  IMAD.WIDE.U32 R4, R35, UR4, RZ ;  /* 0x0000000423047c25 */ /* 0x001fe2000f8e00ff */
[----:B------:R-:W-:-:S02]  /*1c120*/  SHF.R.S32.HI R0, RZ, 0x1f, R35 ;  /* 0x0000001fff007819 */ /* 0x000fc40000011423 */
[----:B------:R-:W-:Y:S01]  /*1c130*/  ISETP.NE.AND.EX P0, PT, RZ, UR7, PT, P0 ;  /* 0x00000007ff007c0c */ /* 0x000fe2000bf05300 */
[----:B------:R-:W-:Y:S01]  /*1c140*/  VIADD R2, R22, 0xc400 ;  /* 0x0000c40016027836 */ /* 0x000fe20000000000 */
[----:B------:R-:W-:Y:S01]  /*1c150*/  BSSY B6, `(.L_x_730) ;  /* 0x000001a000067945 */ /* 0x000fe20003800000 */
[----:B------:R-:W-:Y:S01]  /*1c160*/  IMAD R0, R0, UR4, RZ ;  /* 0x0000000400007c24 */ /* 0x000fe2000f8e02ff */
[----:B------:R-:W-:-:S03]  /*1c170*/  SEL R32, R32, RZ, !P0 ;  /* 0x000000ff20207207 */ /* 0x000fc60004000000 */
[----:B------:R-:W-:-:S05]  /*1c180*/  IMAD R0, R35, UR5, R0 ;  /* 0x0000000523007c24 */ /* 0x000fca000f8e0200 */
[----:B------:R-:W-:Y:S02]  /*1c190*/  IADD3 R35, R5, R0, RZ ;  /* 0x0000000005237210 */ /* 0x000fe40007ffe0ff */
[----:B-----5:R-:W-:Y:S02]  /*1c1a0*/  SEL R3, R3, RZ, !P0 ;  /* 0x000000ff03037207 */ /* 0x020fe40004000000 */
[----:B------:R-:W-:-:S03]  /*1c1b0*/  LOP3.LUT P0, RZ, R2, 0x3ff, RZ, 0xc0, !PT ;  /* 0x000003ff02ff7812 */ /* 0x000fc6000780c0ff */
[----:B------:R0:W-:Y:S04]  /*1c1c0*/  STL [R1+0x14], R3 ;  /* 0x0000140301007387 */ /* 0x0001e80000100800 */
[----:B------:R0:W-:Y:S06]  /*1c1d0*/  STL.64 [R1+0x18], R4 ;  /* 0x0000180401007387 */ /* 0x0001ec0000100a00 */
[----:B------:R-:W-:Y:S05]  /*1c1e0*/  @!P0 BRA `(.L_x_731) ;  /* 0x0000000000408947 */ /* 0x000fea0003800000 */
[----:B------:R-:W-:Y:S01]  /*1c1f0*/  MOV R2, 0x0 ;  /* 0x0000000000027802 */ /* 0x000fe20000000f00 */
[----:B------:R-:W-:Y:S01]  /*1c200*/  ULDC.64 UR4, c[0x4][0x90] ;  /* 0x0100240000047ab9 */ /* 0x000fe20000000a00 */
[----:B------:R-:W-:Y:S01]  /*1c210*/  ULDC.64 UR6, c[0x4][0x98] ;  /* 0x0100260000067ab9 */ /* 0x000fe20000000a00 */
[----:B------:R-:W-:Y:S01]  /*1c220*/  ULDC.64 UR8, c[0x4][0x20] ;  /* 0x0100080000087ab9 */ /* 0x000fe20000000a00 */
[----:B0-----:R-:W-:Y:S01]  /*1c230*/  IMAD.U32 R4, RZ, RZ, UR4 ;  /* 0x00000004ff047e24 */ /* 0x001fe2000f8e00ff */
[----:B------:R-:W-:Y:S01]  /*1c240*/  MOV R12, 0x1 ;  /* 0x00000001000c7802 */ /* 0x000fe20000000f00 */
[----:B------:R-:W0:Y:S01]  /*1c250*/  LDC.64 R2, c[0x4][R2] ;  /* 0x0100000002027b82 */ /* 0x000e220000000a00 */
[----:B------:R-:W-:Y:S02]  /*1c260*/  IMAD.U32 R5, RZ, RZ, UR5 ;  /* 0x00000005ff057e24 */ /* 0x000fe4000f8e00ff */
[----:B------:R-:W-:Y:S02]  /*1c270*/  IMAD.U32 R6, RZ, RZ, UR6 ;  /* 0x00000006ff067e24 */ /* 0x000fe4000f8e00ff */
[----:B-1----:R-:W-:-:S02]  /*1c280*/  IMAD.U32 R7, RZ, RZ, UR7 ;  /* 0x00000007ff077e24 */ /* 0x002fc4000f8e00ff */
[----:B------:R-:W-:Y:S02]  /*1c290*/  IMAD.U32 R10, RZ, RZ, UR8 ;  /* 0x00000008ff0a7e24 */ /* 0x000fe4000f8e00ff */
[----:B------:R-:W-:Y:S02]  /*1c2a0*/  IMAD.U32 R11, RZ, RZ, UR9 ;  /* 0x00000009ff0b7e24 */ /* 0x000fe4000f8e00ff */
[----:B------:R-:W-:Y:S02]  /*1c2b0*/  IMAD.MOV.U32 R8, RZ, RZ, 0x70 ;  /* 0x00000070ff087424 */ /* 0x000fe400078e00ff */
[----:B------:R-:W-:-:S07]  /*1c2c0*/  IMAD.MOV.U32 R13, RZ, RZ, RZ ;  /* 0x000000ffff0d7224 */ /* 0x000fce00078e00ff */
[----:B------:R-:W-:-:S07]  /*1c2d0*/  LEPC R20, `(.L_x_731) ;  /* 0x000000001014794e */ /* 0x000fce0000000000 */
[----:B0-----:R-:W-:Y:S05]  /*1c2e0*/  CALL.ABS.NOINC R2 ;  /* 0x0000000002007343 */ /* 0x001fea0003c00000 */
.L_x_731:
[----:B------:R-:W-:Y:S05]  /*1c2f0*/  BSYNC B6 ;  /* 0x0000000000067941 */ /* 0x000fea0003800000 */
.L_x_730:
[----:B------:R-:W2:Y:S01]  /*1c300*/  LDL.LU R20, [R1+0x14] ;  /* 0x0000140001147983 */ /* 0x000ea20000300800 */
[----:B------:R-:W-:Y:S01]  /*1c310*/  ULDC.64 UR4, c[0x0][0x2d8] ;  /* 0x0000b60000047ab9 */ /* 0x000fe20000000a00 */
[----:B------:R-:W3:Y:S02]  /*1c320*/  LDC R8, c[0x0][0x448] ;  /* 0x00011200ff087b82 */ /* 0x000ee40000000800 */
[----:B0-----:R-:W4:Y:S01]  /*1c330*/  LDL.LU.64 R2, [R1+0x18] ;  /* 0x0000180001027983 */ /* 0x001f220000300a00 */
[----:B------:R-:W-:Y:S02]  /*1c340*/  IMAD.SHL.U32 R4, R17, 0x80, RZ ;  /* 0x0000008011047824 */ /* 0x000fe400078e00ff */
[----:B------:R-:W-:Y:S01]  /*1c350*/  IMAD R0, R34, UR4, RZ ;  /* 0x0000000422007c24 */ /* 0x000fe2000f8e02ff */
[----:B------:R0:W5:Y:S03]  /*1c360*/  LDL R17, [R1+0x20] ;  /* 0x0000200001117983 */ /* 0x0001660000100800 */
[----:B------:R-:W-:Y:S01]  /*1c370*/  IMAD R0, R18, UR5, R0 ;  /* 0x0000000512007c24 */ /* 0x000fe2000f8e0200 */
[----:B---3--:R-:W-:Y:S01]  /*1c380*/  ISETP.NE.AND P0, PT, R8, 0x1, PT ;  /* 0x000000010800780c */ /* 0x008fe20003f05270 */
[----:B------:R-:W3:Y:S02]  /*1c390*/  S2R R9, SR_TID.X ;  /* 0x0000000000097919 */ /* 0x000ee40000002100 */
[----:B---3--:R-:W-:-:S05]  /*1c3a0*/  IMAD.SHL.U32 R9, R9, 0x8, RZ ;  /* 0x0000000809097824 */ /* 0x008fca00078e00ff */
[----:B------:R-:W-:Y:S01]  /*1c3b0*/  LOP3.LUT R9, R9, 0x38, RZ, 0xc0, !PT ;  /* 0x0000003809097812 */ /* 0x000fe200078ec0ff */
[----:B----4-:R-:W-:Y:S02]  /*1c3c0*/  IMAD.MOV.U32 R3, RZ, RZ, R35 ;  /* 0x000000ffff037224 */ /* 0x010fe400078e0023 */
[----:B------:R-:W-:Y:S01]  /*1c3d0*/  IMAD.WIDE.U32 R2, R18, UR4, R2 ;  /* 0x0000000412027c25 */ /* 0x000fe2000f8e0002 */
[----:B------:R-:W-:-:S03]  /*1c3e0*/  ULDC.64 UR4, c[0x0][0x2e0] ;  /* 0x0000b80000047ab9 */ /* 0x000fc60000000a00 */
[----:B--2---:R-:W-:Y:S02]  /*1c3f0*/  IMAD R5, R20, UR4, RZ ;  /* 0x0000000414057c24 */ /* 0x004fe4000f8e02ff */
[----:B------:R-:W2:Y:S01]  /*1c400*/  S2R R20, SR_TID.X ;  /* 0x0000000000147919 */ /* 0x000ea20000002100 */
[----:B------:R-:W-:Y:S02]  /*1c410*/  IMAD.IADD R3, R3, 0x1, R0 ;  /* 0x0000000103037824 */ /* 0x000fe400078e0200 */
[C---:B------:R-:W-:Y:S02]  /*1c420*/  IMAD R0, R32.reuse, UR5, R5 ;  /* 0x0000000520007c24 */ /* 0x040fe4000f8e0205 */
[----:B------:R-:W-:Y:S01]  /*1c430*/  IMAD.WIDE.U32 R2, R32, UR4, R2 ;  /* 0x0000000420027c25 */ /* 0x000fe2000f8e0002 */
[----:B------:R-:W1:Y:S01]  /*1c440*/  @P0 LDC R5, c[0x0][0x44c] ;  /* 0x00011300ff050b82 */ /* 0x000e620000000800 */
[----:B------:R-:W-:Y:S02]  /*1c450*/  ULDC.64 UR4, c[0x0][0x2d0] ;  /* 0x0000b40000047ab9 */ /* 0x000fe40000000a00 */
[----:B------:R-:W-:-:S05]  /*1c460*/  IMAD.IADD R3, R3, 0x1, R0 ;  /* 0x0000000103037824 */ /* 0x000fca00078e0200 */
[----:B------:R-:W3:Y:S01]  /*1c470*/  @P0 LDC R0, c[0x0][0x450] ;  /* 0x00011400ff000b82 */ /* 0x000ee20000000800 */
[----:B--2---:R-:W-:-:S04]  /*1c480*/  LOP3.LUT R20, R20, 0x7f, RZ, 0xc0, !PT ;  /* 0x0000007f14147812 */ /* 0x004fc800078ec0ff */
[----:B------:R-:W-:Y:S02]  /*1c490*/  SHF.R.U32.HI R21, RZ, 0x3, R20 ;  /* 0x00000003ff157819 */ /* 0x000fe40000011614 */
[----:B------:R-:W2:Y:S02]  /*1c4a0*/  S2R R20, SR_TID.X ;  /* 0x0000000000147919 */ /* 0x000ea40000002100 */
[----:B--2---:R-:W-:-:S05]  /*1c4b0*/  IMAD.SHL.U32 R20, R20, 0x10, RZ ;  /* 0x0000001014147824 */ /* 0x004fca00078e00ff */
[----:B------:R-:W-:-:S04]  /*1c4c0*/  LOP3.LUT R20, R21, 0x70, R20, 0xf8, !PT ;  /* 0x0000007015147812 */ /* 0x000fc800078ef814 */
[----:B------:R-:W-:Y:S01]  /*1c4d0*/  LOP3.LUT R6, R20, R4, RZ, 0xfc, !PT ;  /* 0x0000000414067212 */ /* 0x000fe200078efcff */
[----:B------:R-:W2:Y:S04]  /*1c4e0*/  S2R R21, SR_TID.X ;  /* 0x0000000000157919 */ /* 0x000ea80000002100 */
[----:B-1----:R-:W-:-:S04]  /*1c4f0*/  @P0 IMAD.HI.U32 R7, R6, R5, RZ ;  /* 0x0000000506070227 */ /* 0x002fc800078e00ff */
[----:B------:R-:W-:Y:S01]  /*1c500*/  IMAD.MOV.U32 R5, RZ, RZ, R6 ;  /* 0x000000ffff057224 */ /* 0x000fe200078e0006 */
[----:B---3--:R-:W-:-:S04]  /*1c510*/  @P0 SHF.R.U32.HI R5, RZ, R0, R7 ;  /* 0x00000000ff050219 */ /* 0x008fc80000011607 */
[C---:B------:R-:W-:Y:S01]  /*1c520*/  IADD3 R0, -R5.reuse, RZ, RZ ;  /* 0x000000ff05007210 */ /* 0x040fe20007ffe1ff */
[----:B------:R-:W1:Y:S04]  /*1c530*/  S2R R20, SR_TID.X ;  /* 0x0000000000147919 */ /* 0x000e680000002100 */
        /* <DEDUP_REMOVED lines=8> */
[----:B------:R-:W-:Y:S02]  /*1c5c0*/  IMAD R5, R5, UR4, RZ ;  /* 0x0000000405057c24 */ /* 0x000fe4000f8e02ff */
[----:B--2---:R-:W-:Y:S02]  /*1c5d0*/  IMAD.SHL.U32 R21, R21, 0x8, RZ ;  /* 0x0000000815157824 */ /* 0x004fe400078e00ff */
[----:B------:R-:W-:-:S04]  /*1c5e0*/  IMAD.WIDE.U32 R2, R0, UR4, R2 ;  /* 0x0000000400027c25 */ /* 0x000fc8000f8e0002 */
[----:B------:R-:W-:Y:S01]  /*1c5f0*/  IMAD R5, R0, UR5, R5 ;  /* 0x0000000500057c24 */ /* 0x000fe2000f8e0205 */
[----:B------:R-:W-:Y:S01]  /*1c600*/  ULDC.64 UR4, c[0x0][0x280] ;  /* 0x0000a00000047ab9 */ /* 0x000fe20000000a00 */
[----:B------:R-:W-:Y:S02]  /*1c610*/  LOP3.LUT R21, R21, 0x38, RZ, 0xc0, !PT ;  /* 0x0000003815157812 */ /* 0x000fe400078ec0ff */
[----:B------:R-:W-:Y:S01]  /*1c620*/  IMAD.IADD R5, R3, 0x1, R5 ;  /* 0x0000000103057824 */ /* 0x000fe200078e0205 */
[C---:B------:R-:W-:Y:S01]  /*1c630*/  LEA R0, P0, R2.reuse, UR4, 0x1 ;  /* 0x0000000402007c11 */ /* 0x040fe2000f8008ff */
[----:B------:R-:W-:Y:S01]  /*1c640*/  ULDC UR4, c[0x0][0x2b8] ;  /* 0x0000ae0000047ab9 */ /* 0x000fe20000000800 */
[C---:B------:R-:W-:Y:S02]  /*1c650*/  LOP3.LUT R10, R21.reuse, 0x40, RZ, 0xfc, !PT ;  /* 0x00000040150a7812 */ /* 0x040fe400078efcff */
[----:B------:R-:W-:Y:S02]  /*1c660*/  LOP3.LUT R11, R21, 0x80, RZ, 0xfc, !PT ;  /* 0x00000080150b7812 */ /* 0x000fe400078efcff */
[----:B------:R-:W-:Y:S01]  /*1c670*/  LEA.HI.X R5, R2, UR5, R5, 0x1, P0 ;  /* 0x0000000502057c11 */ /* 0x000fe200080f0c05 */
[----:B------:R-:W-:Y:S01]  /*1c680*/  UMOV UR5, 0xffffffff ;  /* 0xffffffff00057882 */ /* 0x000fe20000000000 */
[----:B-1----:R-:W-:-:S02]  /*1c690*/  LOP3.LUT R20, R20, 0x7f, RZ, 0xc0, !PT ;  /* 0x0000007f14147812 */ /* 0x002fc400078ec0ff */
[----:B------:R-:W-:Y:S02]  /*1c6a0*/  ISETP.GE.AND P3, PT, R9, UR4, PT ;  /* 0x0000000409007c0c */ /* 0x000fe4000bf66270 */
[----:B------:R-:W-:Y:S02]  /*1c6b0*/  ISETP.GE.AND P2, PT, R10, UR4, PT ;  /* 0x000000040a007c0c */ /* 0x000fe4000bf46270 */
[----:B------:R-:W-:Y:S02]  /*1c6c0*/  ISETP.GE.AND P0, PT, R11, UR4, PT ;  /* 0x000000040b007c0c */ /* 0x000fe4000bf06270 */
[----:B------:R-:W-:Y:S01]  /*1c6d0*/  SHF.R.U32.HI R10, RZ, 0x3, R20 ;  /* 0x00000003ff0a7819 */ /* 0x000fe20000011614 */
[----:B0-----:R-:W-:Y:S10]  /*1c6e0*/  BRA.DIV UR5, `(.L_x_732) ;  /* 0x0000004605907947 */ /* 0x001ff4000b800000 */
        /* <DEDUP_REMOVED lines=18> */
[----:B------:R-:W-:Y:S02]  /*1c810*/  @!P1 IMAD.MOV.U32 R2, RZ, RZ, R7 ;  /* 0x000000ffff029224 */ /* 0x000fe400078e0007 */
[----:B------:R-:W-:Y:S02]  /*1c820*/  @!P1 IMAD.MOV.U32 R3, RZ, RZ, R8 ;  /* 0x000000ffff039224 */ /* 0x000fe400078e0008 */
[----:B------:R-:W-:-:S03]  /*1c830*/  VIADD R7, R4, 0x20 ;  /* 0x0000002004077836 */ /* 0x000fc60000000000 */
        /* <DEDUP_REMOVED lines=58> */
.L_x_872:
        /* <DEDUP_REMOVED lines=12> */
.L_x_734:
[----:B------:R-:W-:Y:S05]  /*1cca0*/  BSYNC B0 ;  /* 0x0000000000007941 */ /* 0x000fea0003800000 */
.L_x_733:
[----:B------:R-:W-:Y:S01]  /*1ccb0*/  NOP ;  /* 0x0000000000007918 */ /* 0x000fe20000000000 */
[----:B------:R-:W-:-:S13]  /*1ccc0*/  PLOP3.LUT P0, PT, PT, PT, PT, 0x80, 0x0 ;  /* 0x000000000000781c */ /* 0x000fda0003f0f070 */
.L_x_735:
        /* <DEDUP_REMOVED lines=18> */
.L_x_873:
[----:B------:R-:W-:Y:S05]  /*1cdf0*/  BSYNC B0 ;  /* 0x0000000000007941 */ /* 0x000fea0003800000 */
.L_x_736:
[----:B------:R-:W2:Y:S01]  /*1ce00*/  LDL R0, [R1] ;  /* 0x0000000001007983 */ /* 0x000ea20000100800 */
[----:B------:R-:W-:Y:S01]  /*1ce10*/  BSSY B0, `(.L_x_738) ;  /* 0x00000fe000007945 */ /* 0x000fe20003800000 */
[----:B--2---:R-:W-:-:S13]  /*1ce20*/  ISETP.GE.AND P0, PT, R0, 0x61, PT ;  /* 0x000000610000780c */ /* 0x004fda0003f06270 */
[----:B------:R-:W-:Y:S05]  /*1ce30*/  @!P0 BRA `(.L_x_739) ;  /* 0x0000000c00ec8947 */ /* 0x000fea0003800000 */
[----:B------:R-:W2:Y:S01]  /*1ce40*/  LDL.LU R0, [R1+0x24] ;  /* 0x0000240001007983 */ /* 0x000ea20000300800 */
[----:B------:R-:W-:Y:S02]  /*1ce50*/  IMAD.MOV.U32 R17, RZ, RZ, R29 ;  /* 0x000000ffff117224 */ /* 0x000fe400078e001d */
[----:B------:R-:W-:Y:S02]  /*1ce60*/  IMAD.MOV.U32 R10, RZ, RZ, R28 ;  /* 0x000000ffff0a7224 */ /* 0x000fe400078e001c */
[----:B------:R-:W-:Y:S02]  /*1ce70*/  IMAD.MOV.U32 R32, RZ, RZ, R27 ;  /* 0x000000ffff207224 */ /* 0x000fe400078e001b */
[----:B--2---:R-:W-:-:S07]  /*1ce80*/  VIADD R0, R0, 0xfffffffe ;  /* 0xfffffffe00007836 */ /* 0x004fce0000000000 */
.L_x_752:
[----:B------:R-:W2:Y:S01]  /*1ce90*/  LDL R2, [R1+0x4] ;  /* 0x0000040001027983 */ /* 0x000ea20000100800 */
[----:B------:R-:W1:Y:S03]  /*1cea0*/  LDC R7, c[0x0][0x430] ;  /* 0x00010c00ff077b82 */ /* 0x000e660000000800 */
[----:B------:R-:W3:Y:S01]  /*1ceb0*/  LDL R8, [R1+0x8] ;  /* 0x0000080001087983 */ /* 0x000ee20000100800 */
[----:B0-----:R-:W0:Y:S01]  /*1cec0*/  S2R R3, SR_TID.X ;  /* 0x0000000000037919 */ /* 0x001e220000002100 */
[----:B------:R-:W4:Y:S01]  /*1ced0*/  S2R R9, SR_TID.X ;  /* 0x0000000000097919 */ /* 0x000f220000002100 */
[----:B-1----:R-:W-:-:S13]  /*1cee0*/  ISETP.NE.AND P0, PT, R7, 0x1, PT ;  /* 0x000000010700780c */ /* 0x002fda0003f05270 */
[----:B------:R-:W1:Y:S01]  /*1cef0*/  @P0 LDC R5, c[0x0][0x434] ;  /* 0x00010d00ff050b82 */ /* 0x000e620000000800 */
[----:B0-----:R-:W-:-:S04]  /*1cf00*/  LOP3.LUT R3, R3, 0x7f, RZ, 0xc0, !PT ;  /* 0x0000007f03037812 */ /* 0x001fc800078ec0ff */
[----:B------:R-:W-:Y:S02]  /*1cf10*/  SHF.R.U32.HI R3, RZ, 0x3, R3 ;  /* 0x00000003ff037819 */ /* 0x000fe40000011603 */
[----:B----4-:R-:W-:-:S04]  /*1cf20*/  SHF.L.U32 R9, R9, 0x4, RZ ;  /* 0x0000000409097819 */ /* 0x010fc800000006ff */
[----:B------:R-:W-:Y:S02]  /*1cf30*/  LOP3.LUT R9, R3, 0x70, R9, 0xf8, !PT ;  /* 0x0000007003097812 */ /* 0x000fe400078ef809 */
[----:B------:R-:W0:Y:S02]  /*1cf40*/  @P0 LDC R3, c[0x0][0x438] ;  /* 0x00010e00ff030b82 */ /* 0x000e240000000800 */
[----:B------:R-:W-:Y:S01]  /*1cf50*/  ISETP.GT.U32.AND P2, PT, R9, 0x5f, PT ;  /* 0x0000005f0900780c */ /* 0x000fe20003f44070 */
[----:B--2---:R-:W-:-:S04]  /*1cf60*/  IMAD R4, R0, 0x60, R2 ;  /* 0x0000006000047824 */ /* 0x004fc800078e0202 */
[----:B------:R-:W-:-:S04]  /*1cf70*/  IMAD.IADD R4, R9, 0x1, R4 ;  /* 0x0000000109047824 */ /* 0x000fc800078e0204 */
[----:B-1----:R-:W-:-:S04]  /*1cf80*/  @P0 IMAD.HI.U32 R6, R4, R5, RZ ;  /* 0x0000000504060227 */ /* 0x002fc800078e00ff */
[----:B------:R-:W-:Y:S01]  /*1cf90*/  IMAD.MOV.U32 R2, RZ, RZ, R4 ;  /* 0x000000ffff027224 */ /* 0x000fe200078e0004 */
[----:B0-----:R-:W-:-:S05]  /*1cfa0*/  @P0 SHF.R.U32.HI R2, RZ, R3, R6 ;  /* 0x00000003ff020219 */ /* 0x001fca0000011606 */
[----:B------:R-:W-:-:S04]  /*1cfb0*/  IMAD.MOV R3, RZ, RZ, -R2 ;  /* 0x000000ffff037224 */ /* 0x000fc800078e0a02 */
[----:B------:R-:W-:Y:S02]  /*1cfc0*/  IMAD R7, R7, R3, R4 ;  /* 0x0000000307077224 */ /* 0x000fe400078e0204 */
[----:B------:R-:W0:Y:S01]  /*1cfd0*/  @!P2 LDC.64 R4, c[0x0][0x428] ;  /* 0x00010a00ff04ab82 */ /* 0x000e220000000a00 */
[----:B------:R-:W-:-:S03]  /*1cfe0*/  @!P2 SHF.R.S32.HI R3, RZ, 0x1f, R2 ;  /* 0x0000001fff03a819 */ /* 0x000fc60000011402 */
[----:B0-----:R-:W-:-:S04]  /*1cff0*/  @!P2 IMAD.WIDE.U32 R2, R33, R4, R2 ;  /* 0x000000042102a225 */ /* 0x001fc800078e0002 */
[----:B---3--:R-:W-:-:S04]  /*1d000*/  @!P2 IMAD R4, R8, R4, RZ ;  /* 0x000000040804a224 */ /* 0x008fc800078e02ff */
[----:B------:R-:W-:Y:S02]  /*1d010*/  @!P2 IMAD R9, R33, R5, R4 ;  /* 0x000000052109a224 */ /* 0x000fe400078e0204 */
[----:B------:R-:W0:Y:S02]  /*1d020*/  @!P2 LDC.64 R4, c[0x0][0x418] ;  /* 0x00010600ff04ab82 */ /* 0x000e240000000a00 */
[----:B------:R-:W-:Y:S02]  /*1d030*/  @!P2 IMAD.IADD R3, R9, 0x1, R3 ;  /* 0x000000010903a824 */ /* 0x000fe400078e0203 */
[----:B------:R-:W-:Y:S01]  /*1d040*/  IMAD.MOV.U32 R6, RZ, RZ, RZ ;  /* 0x000000ffff067224 */ /* 0x000fe200078e00ff */
[----:B0-----:R-:W-:-:S04]  /*1d050*/  @!P2 LEA R4, P0, R2, R4, 0x2 ;  /* 0x000000040204a211 */ /* 0x001fc800078010ff */
[----:B------:R-:W-:-:S05]  /*1d060*/  @!P2 LEA.HI.X R5, R2, R5, R3, 0x2, P0 ;  /* 0x000000050205a211 */ /* 0x000fca00000f1403 */
[----:B------:R0:W5:Y:S01]  /*1d070*/  @!P2 LDG.E R6, desc[UR60][R4.64] ;  /* 0x0000003c0406a981 */ /* 0x000162000c1e1900 */
[----:B------:R-:W-:Y:S01]  /*1d080*/  LOP3.LUT P1, RZ, R23, 0x10, RZ, 0xc0, !PT ;  /* 0x0000001017ff7812 */ /* 0x000fe2000782c0ff */
[----:B------:R-:W-:-:S05]  /*1d090*/  VIADD R28, R10, 0x1 ;  /* 0x000000010a1c7836 */ /* 0x000fca0000000000 */
[C---:B------:R-:W-:Y:S01]  /*1d0a0*/  ISETP.NE.AND P0, PT, R28.reuse, 0x2, PT ;  /* 0x000000021c00780c */ /* 0x040fe20003f05270 */
[----:B------:R-:W-:Y:S05]  /*1d0b0*/  YIELD ;  /* 0x0000000000007946 */ /* 0x000fea0003800000 */
[----:B------:R-:W-:Y:S01]  /*1d0c0*/  SEL R2, RZ, 0x1, P0 ;  /* 0x00000001ff027807 */ /* 0x000fe20000000000 */
[----:B------:R-:W-:Y:S01]  /*1d0d0*/  IMAD.MOV.U32 R27, RZ, RZ, R0 ;  /* 0x000000ffff1b7224 */ /* 0x000fe200078e0000 */
[----:B------:R-:W-:Y:S02]  /*1d0e0*/  SEL R28, R28, RZ, P0 ;  /* 0x000000ff1c1c7207 */ /* 0x000fe40000000000 */
[----:B------:R-:W-:Y:S01]  /*1d0f0*/  LOP3.LUT R29, R17, R2, RZ, 0x3c, !PT ;  /* 0x00000002111d7212 */ /* 0x000fe200078e3cff */
[----:B0-----:R-:W-:Y:S06]  /*1d100*/  @!P1 BRA `(.L_x_740) ;  /* 0x0000000000049947 */ /* 0x001fec0003800000 */
[----:B------:R-:W-:Y:S01]  /*1d110*/  BPT.TRAP 0x1 ;  /* 0x000000040000795c */ /* 0x000fe20000300000 */
.L_x_740:
[----:B------:R-:W-:Y:S01]  /*1d120*/  LEA R5, R28, R22, 0x3 ;  /* 0x000000161c057211 */ /* 0x000fe200078e18ff */
[----:B------:R-:W-:Y:S01]  /*1d130*/  BSSY B1, `(.L_x_741) ;  /* 0x0000004000017945 */ /* 0x000fe20003800000 */
[----:B------:R-:W-:-:S04]  /*1d140*/  SHF.L.U32 R0, R29, 0x1f, RZ ;  /* 0x0000001f1d007819 */ /* 0x000fc800000006ff */
[----:B------:R-:W0:Y:S02]  /*1d150*/  SYNCS.PHASECHK.TRANS64.TRYWAIT P0, [R5+URZ+0x2a840], R0 ;  /* 0x02a84000050075a7 */ /* 0x000e24000800017f */
[----:B0-----:R-:W-:Y:S05]  /*1d160*/  @!P0 BRA `(.L_x_742) ;  /* 0x0000004400bc8947 */ /* 0x001fea0003800000 */
.L_x_874:
[----:B------:R-:W-:Y:S05]  /*1d170*/  BSYNC B1 ;  /* 0x0000000000017941 */ /* 0x000fea0003800000 */
.L_x_741:
[----:B------:R-:W-:Y:S01]  /*1d180*/  SHF.R.S32.HI R20, RZ, 0x1f, R7 ;  /* 0x0000001fff147819 */ /* 0x000fe20000011407 */
[----:B------:R-:W-:Y:S01]  /*1d190*/  ULDC.64 UR4, c[0x0][0x300] ;  /* 0x0000c00000047ab9 */ /* 0x000fe20000000a00 */
[----:B-----5:R-:W-:Y:S01]  /*1d1a0*/  SHF.R.S32.HI R21, RZ, 0x1f, R6 ;  /* 0x0000001fff157819 */ /* 0x020fe20000011406 */
[----:B------:R-:W-:Y:S01]  /*1d1b0*/  IMAD.WIDE.U32 R2, R7, UR4, RZ ;  /* 0x0000000407027c25 */ /* 0x000fe2000f8e00ff */
[C---:B------:R-:W-:Y:S02]  /*1d1c0*/  LOP3.LUT P3, RZ, R23.reuse, 0x4, RZ, 0xc0, !PT ;  /* 0x0000000417ff7812 */ /* 0x040fe4000786c0ff */
[C---:B------:R-:W-:Y:S01]  /*1d1d0*/  LOP3.LUT P2, RZ, R23.reuse, 0x2, RZ, 0xc0, !PT ;  /* 0x0000000217ff7812 */ /* 0x040fe2000784c0ff */
[----:B0-----:R-:W-:Y:S01]  /*1d1e0*/  IMAD R0, R20, UR4, RZ ;  /* 0x0000000414007c24 */ /* 0x001fe2000f8e02ff */
        /* <DEDUP_REMOVED lines=16> */
[----:B------:R-:W-:-:S04]  /*1d2f0*/  UMOV UR4, 0xffffffff ;  /* 0xffffffff00047882 */ /* 0x000fc80000000000 */
[----:B------:R-:W-:Y:S01]  /*1d300*/  LEA.HI.X R8, R2, UR5, R0, 0x1, P0 ;  /* 0x0000000502087c11 */ /* 0x000fe200080f0c00 */
[----:B------:R-:W-:Y:S06]  /*1d310*/  BRA.DIV UR4, `(.L_x_743) ;  /* 0x0000004604647947 */ /* 0x000fec000b800000 */
[----:B------:R-:W0:Y:S01]  /*1d320*/  S2R R11, SR_TID.X ;  /* 0x00000000000b7919 */ /* 0x000e220000002100 */
[----:B------:R-:W-:Y:S01]  /*1d330*/  IMAD R4, R4, 0x2, R22 ;  /* 0x0000000204047824 */ /* 0x000fe200078e0216 */
[----:B------:R-:W1:Y:S04]  /*1d340*/  SHFL.IDX PT, R2, R9, RZ, 0x181f ;  /* 0x00181fff09027589 */ /* 0x000e6800000e0000 */
[----:B------:R-:W2:Y:S04]  /*1d350*/  SHFL.IDX PT, R3, R8, RZ, 0x181f ;  /* 0x00181fff08037589 */ /* 0x000ea800000e0000 */
[----:B------:R-:W-:Y:S01]  /*1d360*/  SHFL.IDX PT, R35, R8, 0x2, 0x181f ;  /* 0x00581f0008237f89 */ /* 0x000fe200000e0000 */
[----:B0-----:R-:W-:-:S05]  /*1d370*/  IMAD.SHL.U32 R11, R11, 0x8, RZ ;  /* 0x000000080b0b7824 */ /* 0x001fca00078e00ff */
[----:B------:R-:W-:-:S05]  /*1d380*/  LOP3.LUT R11, R11, 0x38, RZ, 0xc0, !PT ;  /* 0x000000380b0b7812 */ /* 0x000fca00078ec0ff */
[----:B------:R-:W-:-:S05]  /*1d390*/  IMAD.SHL.U32 R0, R11, 0x2, RZ ;  /* 0x000000020b007824 */ /* 0x000fca00078e00ff */
[----:B-1----:R-:W-:-:S05]  /*1d3a0*/  IADD3 R2, P0, R2, R0, RZ ;  /* 0x0000000002027210 */ /* 0x002fca0007f1e0ff */
[----:B--2---:R-:W-:-:S05]  /*1d3b0*/  IMAD.X R3, RZ, RZ, R3, P0 ;  /* 0x000000ffff037224 */ /* 0x004fca00000e0603 */
[----:B------:R-:W-:Y:S04]  /*1d3c0*/  LDGSTS.E.BYPASS.LTC128B.128 [R4+0x18400], desc[UR60][R2.64], !P3 ;  /* 0x1840000002047fae */ /* 0x000fe8000d901d7c */
[----:B------:R-:W-:Y:S04]  /*1d3d0*/  LDGSTS.E.BYPASS.LTC128B.128 [R4+0x1b400], desc[UR60][R2.64+0x80], !P2 ;  /* 0x1b40008002047fae */ /* 0x000fe8000d101d7c */
[----:B------:R0:W-:Y:S04]  /*1d3e0*/  LDGSTS.E.BYPASS.LTC128B.128 [R4+0x1e400], desc[UR60][R2.64+0x100], !P1 ;  /* 0x1e40010002047fae */ /* 0x0001e8000c901d7c */
[----:B0-----:R-:W0:Y:S04]  /*1d3f0*/  SHFL.IDX PT, R2, R9, 0x1, 0x181f ;  /* 0x00381f0009027f89 */ /* 0x001e2800000e0000 */
[----:B------:R-:W1:Y:S01]  /*1d400*/  SHFL.IDX PT, R3, R8, 0x1, 0x181f ;  /* 0x00381f0008037f89 */ /* 0x000e6200000e0000 */
[----:B0-----:R-:W-:-:S04]  /*1d410*/  IADD3 R2, P0, R2, R0, RZ ;  /* 0x0000000002027210 */ /* 0x001fc80007f1e0ff */
[----:B-1----:R-:W-:-:S05]  /*1d420*/  IADD3.X R3, RZ, R3, RZ, P0, !PT ;  /* 0x00000003ff037210 */ /* 0x002fca00007fe4ff */
        /* <DEDUP_REMOVED lines=20> */
[----:B------:R0:W1:Y:S04]  /*1d570*/  SHFL.IDX PT, R35, R8, 0x5, 0x181f ;  /* 0x00b81f0008237f89 */ /* 0x00006800000e0000 */
[----:B------:R-:W-:Y:S04]  /*1d580*/  LDGSTS.E.BYPASS.LTC128B.128 [R4+0x1a400], desc[UR60][R2.64], !P3 ;  /* 0x1a40000002047fae */ /* 0x000fe8000d901d7c */
[----:B------:R-:W-:Y:S04]  /*1d590*/  LDGSTS.E.BYPASS.LTC128B.128 [R4+0x1d400], desc[UR60][R2.64+0x80], !P2 ;  /* 0x1d40008002047fae */ /* 0x000fe8000d101d7c */
[----:B------:R2:W-:Y:S04]  /*1d5a0*/  LDGSTS.E.BYPASS.LTC128B.128 [R4+0x20400], desc[UR60][R2.64+0x100], !P1 ;  /* 0x2040010002047fae */ /* 0x0005e8000c901d7c */
[----:B-12---:R0:W2:Y:S02]  /*1d5b0*/  SHFL.IDX PT, R2, R9, 0x5, 0x181f ;  /* 0x00b81f0009027f89 */ /* 0x0060a400000e0000 */
.L_x_888:
        /* <DEDUP_REMOVED lines=10> */
.L_x_744:
        /* <DEDUP_REMOVED lines=10> */
.L_x_745:
[----:B------:R2:W-:Y:S01]  /*1d700*/  SYNCS.ARRIVE.TRANS64.A1T0 RZ, [R5+URZ+0x2a830], RZ ;  /* 0x02a830ff05ff79a7 */ /* 0x0005e2000810003f */
[----:B------:R-:W-:Y:S05]  /*1d710*/  @!P2 BRA `(.L_x_746) ;  /* 0x000000000004a947 */ /* 0x000fea0003800000 */
[----:B------:R-:W-:Y:S01]  /*1d720*/  BPT.TRAP 0x1 ;  /* 0x000000040000795c */ /* 0x000fe20000300000 */
.L_x_746:
[----:B-1----:R-:W-:Y:S01]  /*1d730*/  SHF.L.U32 R2, R17, 0x1f, RZ ;  /* 0x0000001f11027819 */ /* 0x002fe200000006ff */
[----:B--2---:R-:W-:Y:S01]  /*1d740*/  IMAD R5, R10, 0x8, R22 ;  /* 0x000000080a057824 */ /* 0x004fe200078e0216 */
[----:B------:R-:W-:Y:S03]  /*1d750*/  BSSY B1, `(.L_x_747) ;  /* 0x0000003000017945 */ /* 0x000fe60003800000 */
[----:B------:R-:W1:Y:S02]  /*1d760*/  SYNCS.PHASECHK.TRANS64.TRYWAIT P0, [R5+URZ+0x2a860], R2 ;  /* 0x02a86002050075a7 */ /* 0x000e64000800017f */
[----:B-1----:R-:W-:Y:S05]  /*1d770*/  @!P0 BRA `(.L_x_748) ;  /* 0x0000004800288947 */ /* 0x002fea0003800000 */
.L_x_889:
[----:B------:R-:W-:Y:S05]  /*1d780*/  BSYNC B1 ;  /* 0x0000000000017941 */ /* 0x000fea0003800000 */
.L_x_747:
[----:B------:R-:W0:Y:S01]  /*1d790*/  LDL R4, [R1] ;  /* 0x0000000001047983 */ /* 0x000e220000100800 */
[----:B------:R-:W2:Y:S01]  /*1d7a0*/  S2R R3, SR_TID.X ;  /* 0x0000000000037919 */ /* 0x000ea20000002100 */
[----:B------:R-:W-:Y:S01]  /*1d7b0*/  UMOV UR4, 0xffffffff ;  /* 0xffffffff00047882 */ /* 0x000fe20000000000 */
[----:B------:R-:W-:Y:S02]  /*1d7c0*/  LOP3.LUT P0, RZ, R30, 0x2, RZ, 0xc0, !PT ;  /* 0x000000021eff7812 */ /* 0x000fe4000780c0ff */
[----:B--2---:R-:W-:-:S04]  /*1d7d0*/  LOP3.LUT R3, R3, 0x7f, RZ, 0xc0, !PT ;  /* 0x0000007f03037812 */ /* 0x004fc800078ec0ff */
[----:B------:R-:W-:Y:S01]  /*1d7e0*/  SHF.R.U32.HI R3, RZ, 0x3, R3 ;  /* 0x00000003ff037819 */ /* 0x000fe20000011603 */
[----:B0-----:R-:W-:Y:S02]  /*1d7f0*/  IMAD R8, R32, -0x60, R4 ;  /* 0xffffffa020087824 */ /* 0x001fe400078e0204 */
[----:B------:R-:W-:Y:S02]  /*1d800*/  IMAD R4, R10, 0x3000, R36 ;  /* 0x000030000a047824 */ /* 0x000fe400078e0224 */
[----:B------:R-:W-:Y:S01]  /*1d810*/  IMAD.IADD R8, R8, 0x1, -R3 ;  /* 0x0000000108087824 */ /* 0x000fe200078e0a03 */
[----:B------:R-:W-:Y:S06]  /*1d820*/  BRA.DIV UR4, `(.L_x_749) ;  /* 0x0000004a04107947 */ /* 0x000fec000b800000 */
[----:B-1----:R-:W0:Y:S01]  /*1d830*/  SHFL.IDX PT, R2, R24, RZ, 0x181f ;  /* 0x00181fff18027589 */ /* 0x002e2200000e0000 */
[----:B------:R-:W-:-:S03]  /*1d840*/  LEA R4, R4, R22, 0x1 ;  /* 0x0000001604047211 */ /* 0x000fc600078e08ff */
[----:B------:R-:W1:Y:S01]  /*1d850*/  SHFL.IDX PT, R3, R25, RZ, 0x181f ;  /* 0x00181fff19037589 */ /* 0x000e6200000e0000 */
[----:B0-----:R-:W-:-:S05]  /*1d860*/  IADD3 R2, P1, R2, R0, RZ ;  /* 0x0000000002027210 */ /* 0x001fca0007f3e0ff */
[----:B-1----:R-:W-:Y:S01]  /*1d870*/  IMAD.X R3, RZ, RZ, R3, P1 ;  /* 0x000000ffff037224 */ /* 0x002fe200008e0603 */
        /* <DEDUP_REMOVED lines=40> */
.L_x_903:
        /* <DEDUP_REMOVED lines=19> */
[----:B------:R-:W-:-:S04]  /*1dc30*/  IMAD R21, R6, UR5, R21 ;  /* 0x0000000506157c24 */ /* 0x000fc8000f8e0215 */
[----:B------:R-:W-:-:S07]  /*1dc40*/  IMAD.IADD R21, R3, 0x1, R21 ;  /* 0x0000000103157824 */ /* 0x000fce00078e0215 */
.L_x_750:
        /* <DEDUP_REMOVED lines=10> */
.L_x_751:
[----:B------:R-:W-:Y:S01]  /*1dcf0*/  ULDC.64 UR4, c[0x0][0x330] ;  /* 0x0000cc0000047ab9 */ /* 0x000fe20000000a00 */
[----:B------:R-:W-:Y:S01]  /*1dd00*/  MOV R3, R21 ;  /* 0x0000001500037202 */ /* 0x000fe20000000f00 */
[----:B------:R1:W-:Y:S01]  /*1dd10*/  SYNCS.ARRIVE.TRANS64.A1T0 RZ, [R5+URZ+0x2a850], RZ ;  /* 0x02a850ff05ff79a7 */ /* 0x0003e2000810003f */
[----:B------:R-:W-:Y:S02]  /*1dd20*/  VIADD R0, R27, 0xffffffff ;  /* 0xffffffff1b007836 */ /* 0x000fe40000000000 */
[----:B------:R-:W-:Y:S02]  /*1dd30*/  IMAD.MOV.U32 R17, RZ, RZ, R29 ;  /* 0x000000ffff117224 */ /* 0x000fe400078e001d */
[----:B------:R-:W-:-:S04]  /*1dd40*/  IMAD.WIDE.U32 R2, R18, UR4, R2 ;  /* 0x0000000412027c25 */ /* 0x000fc8000f8e0002 */
[----:B-1----:R-:W-:Y:S02]  /*1dd50*/  IMAD R5, R34, UR4, RZ ;  /* 0x0000000422057c24 */ /* 0x002fe4000f8e02ff */
[----:B------:R-:W-:Y:S02]  /*1dd60*/  IMAD.MOV.U32 R10, RZ, RZ, R28 ;  /* 0x000000ffff0a7224 */ /* 0x000fe400078e001c */
[----:B------:R-:W-:Y:S01]  /*1dd70*/  IMAD R5, R18, UR5, R5 ;  /* 0x0000000512057c24 */ /* 0x000fe2000f8e0205 */
[----:B------:R-:W-:Y:S01]  /*1dd80*/  ULDC.64 UR4, c[0x0][0x318] ;  /* 0x0000c60000047ab9 */ /* 0x000fe20000000a00 */
[----:B------:R-:W-:Y:S01]  /*1dd90*/  IMAD.MOV.U32 R32, RZ, RZ, R27 ;  /* 0x000000ffff207224 */ /* 0x000fe200078e001b */
[----:B0-----:R-:W-:Y:S01]  /*1dda0*/  LEA R24, P0, R2, UR4, 0x1 ;  /* 0x0000000402187c11 */ /* 0x001fe2000f8008ff */
[----:B------:R-:W-:-:S05]  /*1ddb0*/  IMAD.IADD R25, R5, 0x1, R3 ;  /* 0x0000000105197824 */ /* 0x000fca00078e0203 */
[----:B------:R-:W-:Y:S02]  /*1ddc0*/  LEA.HI.X R25, R2, UR5, R25, 0x1, P0 ;  /* 0x0000000502197c11 */ /* 0x000fe400080f0c19 */
[----:B------:R-:W-:-:S13]  /*1ddd0*/  ISETP.GT.AND P0, PT, R27, RZ, PT ;  /* 0x000000ff1b00720c */ /* 0x000fda0003f04270 */
[----:B------:R-:W-:Y:S05]  /*1dde0*/  @P0 BRA `(.L_x_752) ;  /* 0xfffffff000280947 */ /* 0x000fea000383ffff */
.L_x_739:
[----:B------:R-:W-:Y:S05]  /*1ddf0*/  BSYNC B0 ;  /* 0x0000000000007941 */ /* 0x000fea0003800000 */
.L_x_738:
        /* <DEDUP_REMOVED lines=17> */
.L_x_754:
[----:B------:R-:W-:Y:S05]  /*1df10*/  BSYNC B0 ;  /* 0x0000000000007941 */ /* 0x000fea0003800000 */
.L_x_753:
[----:B------:R-:W-:-:S13]  /*1df20*/  LOP3.LUT P0, RZ, R23, 0x10, RZ, 0xc0, !PT ;  /* 0x0000001017ff7812 */ /* 0x000fda000780c0ff */
[----:B------:R-:W-:Y:S05]  /*1df30*/  @!P0 BRA `(.L_x_755) ;  /* 0x0000000000048947 */ /* 0x000fea0003800000 */
[----:B------:R-:W-:Y:S01]  /*1df40*/  BPT.TRAP 0x1 ;  /* 0x000000040000795c */ /* 0x000fe20000300000 */
.L_x_755:
[----:B------:R-:W2:Y:S01]  /*1df50*/  LDL.LU R2, [R1] ;  /* 0x0000000001027983 */ /* 0x000ea20000300800 */
[----:B------:R-:W-:Y:S01]  /*1df60*/  IMAD R0, R28, 0x8, R22 ;  /* 0x000000081c007824 */ /* 0x000fe200078e0216 */
[----:B0-----:R-:W-:Y:S01]  /*1df70*/  SHF.L.U32 R3, R29, 0x1f, RZ ;  /* 0x0000001f1d037819 */ /* 0x001fe200000006ff */
[----:B------:R-:W-:Y:S03]  /*1df80*/  BSSY B0, `(.L_x_756) ;  /* 0x0000004000007945 */ /* 0x000fe60003800000 */
[----:B------:R-:W0:Y:S01]  /*1df90*/  SYNCS.PHASECHK.TRANS64.TRYWAIT P0, [R0+URZ+0x2a860], R3 ;  /* 0x02a86003000075a7 */ /* 0x000e22000800017f */
[----:B--2---:R-:W-:Y:S01]  /*1dfa0*/  IMAD R6, R27, -0x60, R2 ;  /* 0xffffffa01b067824 */ /* 0x004fe200078e0202 */
[----:B0-----:R-:W-:Y:S06]  /*1dfb0*/  @!P0 BRA `(.L_x_757) ;  /* 0x00000048001c8947 */ /* 0x001fec0003800000 */
.L_x_904:
[----:B------:R-:W-:Y:S05]  /*1dfc0*/  BSYNC B0 ;  /* 0x0000000000007941 */ /* 0x000fea0003800000 */
.L_x_756:
[----:B------:R-:W1:Y:S01]  /*1dfd0*/  S2R R2, SR_TID.X ;  /* 0x0000000000027919 */ /* 0x000e620000002100 */
[----:B------:R-:W-:Y:S01]  /*1dfe0*/  UMOV UR4, 0xffffffff ;  /* 0xffffffff00047882 */ /* 0x000fe20000000000 */
[----:B------:R-:W-:Y:S01]  /*1dff0*/  IMAD R4, R28, 0x3000, R36 ;  /* 0x000030001c047824 */ /* 0x000fe200078e0224 */
[----:B-1----:R-:W-:-:S04]  /*1e000*/  LOP3.LUT R2, R2, 0x7f, RZ, 0xc0, !PT ;  /* 0x0000007f02027812 */ /* 0x002fc800078ec0ff */
[----:B------:R-:W-:-:S05]  /*1e010*/  SHF.R.U32.HI R2, RZ, 0x3, R2 ;  /* 0x00000003ff027819 */ /* 0x000fca0000011602 */
[----:B------:R-:W-:Y:S01]  /*1e020*/  IMAD.IADD R6, R6, 0x1, -R2 ;  /* 0x0000000106067824 */ /* 0x000fe200078e0a02 */
[----:B------:R-:W-:Y:S06]  /*1e030*/  BRA.DIV UR4, `(.L_x_758) ;  /* 0x0000004a04107947 */ /* 0x000fec000b800000 */
[----:B------:R-:W1:Y:S01]  /*1e040*/  S2R R7, SR_TID.X ;  /* 0x0000000000077919 */ /* 0x000e620000002100 */
[----:B------:R-:W-:Y:S01]  /*1e050*/  LOP3.LUT R2, R30, 0x1, RZ, 0xc0, !PT ;  /* 0x000000011e027812 */ /* 0x000fe200078ec0ff */
[----:B------:R-:W-:Y:S01]  /*1e060*/  IMAD R4, R4, 0x2, R22 ;  /* 0x0000000204047824 */ /* 0x000fe200078e0216 */
[----:B------:R-:W-:Y:S01]  /*1e070*/  LOP3.LUT P0, RZ, R30, 0x2, RZ, 0xc0, !PT ;  /* 0x000000021eff7812 */ /* 0x000fe2000780c0ff */
[----:B------:R-:W2:Y:S01]  /*1e080*/  SHFL.IDX PT, R14, R24, RZ, 0x181f ;  /* 0x00181fff180e7589 */ /* 0x000ea200000e0000 */
[----:B------:R-:W-:Y:S02]  /*1e090*/  ISETP.NE.U32.AND P1, PT, R2, 0x1, PT ;  /* 0x000000010200780c */ /* 0x000fe40003f25070 */
[C---:B------:R-:W-:Y:S01]  /*1e0a0*/  ISETP.LT.OR P3, PT, R6.reuse, 0x1, !P0 ;  /* 0x000000010600780c */ /* 0x040fe20004761670 */
[----:B0-----:R-:W0:Y:S01]  /*1e0b0*/  SHFL.IDX PT, R3, R25, RZ, 0x181f ;  /* 0x00181fff19037589 */ /* 0x001e2200000e0000 */
[----:B------:R-:W-:-:S03]  /*1e0c0*/  ISETP.LT.OR P2, PT, R6, 0x1, P1 ;  /* 0x000000010600780c */ /* 0x000fc60000f41670 */
[----:B------:R-:W-:Y:S04]  /*1e0d0*/  SHFL.IDX PT, R8, R25, 0x1, 0x181f ;  /* 0x00381f0019087f89 */ /* 0x000fe800000e0000 */
[----:B------:R-:W-:Y:S01]  /*1e0e0*/  SHFL.IDX PT, R10, R24, 0x2, 0x181f ;  /* 0x00581f00180a7f89 */ /* 0x000fe200000e0000 */
[----:B-1----:R-:W-:-:S04]  /*1e0f0*/  SHF.L.U32 R7, R7, 0x3, RZ ;  /* 0x0000000307077819 */ /* 0x002fc800000006ff */
[----:B------:R-:W-:-:S05]  /*1e100*/  LOP3.LUT R7, R7, 0x38, RZ, 0xc0, !PT ;  /* 0x0000003807077812 */ /* 0x000fca00078ec0ff */
[----:B------:R-:W-:Y:S02]  /*1e110*/  IMAD.SHL.U32 R5, R7, 0x2, RZ ;  /* 0x0000000207057824 */ /* 0x000fe400078e00ff */
[----:B------:R-:W-:Y:S03]  /*1e120*/  SHFL.IDX PT, R7, R25, 0x2, 0x181f ;  /* 0x00581f0019077f89 */ /* 0x000fe600000e0000 */
[----:B--2---:R-:W-:Y:S02]  /*1e130*/  IADD3 R2, P4, R14, R5, RZ ;  /* 0x000000050e027210 */ /* 0x004fe40007f9e0ff */
[----:B------:R-:W1:Y:S03]  /*1e140*/  SHFL.IDX PT, R14, R24, 0x1, 0x181f ;  /* 0x00381f00180e7f89 */ /* 0x000e6600000e0000 */
[----:B0-----:R-:W-:-:S05]  /*1e150*/  IMAD.X R3, RZ, RZ, R3, P4 ;  /* 0x000000ffff037224 */ /* 0x001fca00020e0603 */
[----:B------:R-:W-:Y:S01]  /*1e160*/  LDGSTS.E.BYPASS.LTC128B.128 [R4+0x400], desc[UR60][R2.64], !P2 ;  /* 0x0040000002047fae */ /* 0x000fe2000d101d7c */
[----:B------:R-:W-:-:S03]  /*1e170*/  ISETP.LT.OR P2, PT, R6, 0x11, P1 ;  /* 0x000000110600780c */ /* 0x000fc60000f41670 */
[----:B------:R1:W-:Y:S01]  /*1e180*/  LDGSTS.E.BYPASS.LTC128B.128 [R4+0x3400], desc[UR60][R2.64+0x80], !P3 ;  /* 0x0340008002047fae */ /* 0x0003e2000d901d7c */
[----:B------:R-:W-:Y:S02]  /*1e190*/  ISETP.LT.OR P3, PT, R6, 0x11, !P0 ;  /* 0x000000110600780c */ /* 0x000fe40004761670 */
        /* <DEDUP_REMOVED lines=24> */
[----:B--2---:R-:W-:-:S05]  /*1e320*/  IADD3 R2, P4, R10, R5, RZ ;  /* 0x000000050a027210 */ /* 0x004fca0007f9e0ff */
[----:B---3--:R-:W-:-:S05]  /*1e330*/  IMAD.X R3, RZ, RZ, R7, P4 ;  /* 0x000000ffff037224 */ /* 0x008fca00020e0607 */
[----:B------:R1:W-:Y:S04]  /*1e340*/  LDGSTS.E.BYPASS.LTC128B.128 [R4+0x2400], desc[UR60][R2.64], !P2 ;  /* 0x0240000002047fae */ /* 0x0003e8000d101d7c */
[----:B0---4-:R1:W-:Y:S02]  /*1e350*/  LDGSTS.E.BYPASS.LTC128B.128 [R4+0x5400], desc[UR60][R2.64+0x80], !P3 ;  /* 0x0540008002047fae */ /* 0x0113e4000d901d7c */
.L_x_918:
[C---:B------:R-:W-:Y:S02]  /*1e360*/  ISETP.LT.OR P1, PT, R6.reuse, 0x51, P1 ;  /* 0x000000510600780c */ /* 0x040fe40000f21670 */
[----:B------:R-:W-:Y:S02]  /*1e370*/  ISETP.LT.OR P0, PT, R6, 0x51, !P0 ;  /* 0x000000510600780c */ /* 0x000fe40004701670 */
[----:B-1----:R-:W-:-:S04]  /*1e380*/  IADD3 R2, P2, R14, R5, RZ ;  /* 0x000000050e027210 */ /* 0x002fc80007f5e0ff */
[----:B------:R-:W-:-:S05]  /*1e390*/  IADD3.X R3, RZ, R25, RZ, P2, !PT ;  /* 0x00000019ff037210 */ /* 0x000fca00017fe4ff */
[----:B------:R-:W-:Y:S01]  /*1e3a0*/  @!PT LDS RZ, [RZ] ;  /* 0x00000000fffff984 */ /* 0x000fe20000000800 */
[----:B------:R-:W-:Y:S01]  /*1e3b0*/  @!PT LDS RZ, [RZ] ;  /* 0x00000000fffff984 */ /* 0x000fe20000000800 */
[----:B------:R-:W-:Y:S01]  /*1e3c0*/  @!PT LDS RZ, [RZ] ;  /* 0x00000000fffff984 */ /* 0x000fe20000000800 */
[----:B------:R0:W-:Y:S04]  /*1e3d0*/  LDGSTS.E.BYPASS.LTC128B.128 [R4+0x2c00], desc[UR60][R2.64], !P1 ;  /* 0x02c0000002047fae */ /* 0x0001e8000c901d7c */
[----:B------:R0:W-:Y:S01]  /*1e3e0*/  LDGSTS.E.BYPASS.LTC128B.128 [R4+0x5c00], desc[UR60][R2.64+0x80], !P0 ;  /* 0x05c0008002047fae */ /* 0x0001e2000c101d7c */
[----:B------:R-:W-:Y:S01]  /*1e3f0*/  PLOP3.LUT P0, PT, PT, PT, PT, 0x80, 0x0 ;  /* 0x000000000000781c */ /* 0x000fe20003f0f070 */
[----:B------:R-:W-:-:S12]  /*1e400*/  NOP ;  /* 0x0000000000007918 */ /* 0x000fd80000000000 */
.L_x_759:
        /* <DEDUP_REMOVED lines=10> */
.L_x_760:
[----:B------:R-:W-:Y:S01]  /*1e4b0*/  VIADD R28, R28, 0x1 ;  /* 0x000000011c1c7836 */ /* 0x000fe20000000000 */
[----:B------:R1:W-:Y:S04]  /*1e4c0*/  SYNCS.ARRIVE.TRANS64.A1T0 RZ, [R0+URZ+0x2a850], RZ ;  /* 0x02a850ff00ff79a7 */ /* 0x0003e8000810003f */
[----:B------:R-:W-:-:S04]  /*1e4d0*/  ISETP.NE.AND P0, PT, R28, 0x2, PT ;  /* 0x000000021c00780c */ /* 0x000fc80003f05270 */
[----:B-1----:R-:W-:Y:S02]  /*1e4e0*/  SEL R0, RZ, 0x1, P0 ;  /* 0x00000001ff007807 */ /* 0x002fe40000000000 */
[----:B------:R-:W-:Y:S02]  /*1e4f0*/  SEL R28, R28, RZ, P0 ;  /* 0x000000ff1c1c7207 */ /* 0x000fe40000000000 */
[----:B------:R-:W-:-:S07]  /*1e500*/  LOP3.LUT R29, R29, R0, RZ, 0x3c, !PT ;  /* 0x000000001d1d7212 */ /* 0x000fce00078e3cff */
.L_x_717:
[----:B------:R-:W-:Y:S05]  /*1e510*/  BSYNC B7 ;  /* 0x0000000000077941 */ /* 0x000fea0003800000 */
.L_x_715:
[----:B------:R-:W-:-:S13]  /*1e520*/  LOP3.LUT P0, RZ, R23, 0x20, RZ, 0xc0, !PT ;  /* 0x0000002017ff7812 */ /* 0x000fda000780c0ff */
[----:B------:R-:W-:Y:S05]  /*1e530*/  @!P0 BRA `(.L_x_761) ;  /* 0x0000000000248947 */ /* 0x000fea0003800000 */
[----:B------:R-:W-:Y:S05]  /*1e540*/  WARPSYNC.ALL ;  /* 0x0000000000007948 */ /* 0x000fea0003800000 */
[----:B------:R-:W1:Y:S08]  /*1e550*/  S2UR UR5, SR_CgaCtaId ;  /* 0x00000000000579c3 */ /* 0x000e700000008800 */
[----:B------:R-:W-:Y:S06]  /*1e560*/  BAR.SYNC.DEFER_BLOCKING 0x5, 0x180 ;  /* 0x0146000000007b1d */ /* 0x000fec0000010000 */
[----:B------:R-:W-:-:S02]  /*1e570*/  UMOV UR4, 0x400 ;  /* 0x0000040000047882 */ /* 0x000fc40000000000 */
[----:B-1----:R-:W-:-:S06]  /*1e580*/  ULEA UR4, UR5, UR4, 0x18 ;  /* 0x0000000405047291 */ /* 0x002fcc000f8ec03f */
[----:B0-----:R-:W-:-:S05]  /*1e590*/  IMAD.U32 R22, RZ, RZ, UR4 ;  /* 0x00000004ff167e24 */ /* 0x001fca000f8e00ff */
[----:B------:R2:W3:Y:S01]  /*1e5a0*/  LDS.128 R16, [R22+0x2a8d0] ;  /* 0x02a8d00016107984 */ /* 0x0004e20000000c00 */
[----:B------:R-:W-:Y:S06]  /*1e5b0*/  BAR.ARV 0x4, 0x180 ;  /* 0x0106000000007b1d */ /* 0x000fec0000002000 */
[----:B------:R-:W-:Y:S05]  /*1e5c0*/  BRA `(.L_x_762) ;  /* 0x0000000800407947 */ /* 0x000fea0003800000 */
.L_x_761:
[----:B------:R-:W1:Y:S01]  /*1e5d0*/  S2R R8, SR_TID.X ;  /* 0x0000000000087919 */ /* 0x000e620000002100 */
[----:B------:R-:W-:Y:S01]  /*1e5e0*/  UMOV UR4, 0xffffffff ;  /* 0xffffffff00047882 */ /* 0x000fe20000000000 */
[----:B-1----:R-:W-:-:S04]  /*1e5f0*/  LOP3.LUT R8, R8, 0x1f, RZ, 0xc0, !PT ;  /* 0x0000001f08087812 */ /* 0x002fc800078ec0ff */
[----:B------:R-:W-:Y:S01]  /*1e600*/  ISETP.NE.AND P0, PT, R8, 0x1f, PT ;  /* 0x0000001f0800780c */ /* 0x000fe20003f05270 */
[----:B------:R-:W-:-:S12]  /*1e610*/  BRA.DIV UR4, `(.L_x_763) ;  /* 0x0000004a04847947 */ /* 0x000fd8000b800000 */
[----:B------:R-:W-:Y:S01]  /*1e620*/  IMAD.IADD R5, R19, 0x1, R8 ;  /* 0x0000000113057824 */ /* 0x000fe200078e0208 */
[----:B------:R-:W-:-:S04]  /*1e630*/  ULDC UR4, c[0x0][0xc3c] ;  /* 0x00030f0000047ab9 */ /* 0x000fc80000000800 */
[----:B------:R-:W-:-:S13]  /*1e640*/  ISETP.GE.OR P1, PT, R5, UR4, !P0 ;  /* 0x0000000405007c0c */ /* 0x000fda000c726670 */
[----:B0-----:R-:W0:Y:S02]  /*1e650*/  @!P1 LDC.64 R2, c[0x0][0xc80] ;  /* 0x00032000ff029b82 */ /* 0x001e240000000a00 */
[----:B0-----:R-:W-:-:S06]  /*1e660*/  @!P1 IMAD.WIDE R2, R5, 0x4, R2 ;  /* 0x0000000405029825 */ /* 0x001fcc00078e0202 */
        /* <DEDUP_REMOVED lines=9> */
[----:B------:R-:W0:Y:S02]  /*1e700*/  SHFL.UP PT, R14, R4, 0x1, RZ ;  /* 0x04200000040e7989 */ /* 0x000e2400000e00ff */
[----:B0-----:R-:W-:-:S05]  /*1e710*/  SEL R5, R14, RZ, P1 ;  /* 0x000000ff0e057207 */ /* 0x001fca0000800000 */
[----:B------:R-:W-:Y:S02]  /*1e720*/  IMAD.IADD R6, R4, 0x1, R5 ;  /* 0x0000000104067824 */ /* 0x000fe400078e0205 */
[----:B------:R-:W-:Y:S04]  /*1e730*/  SHFL.IDX PT, R5, R16, RZ, 0x1f ;  /* 0x00001fff10057589 */ /* 0x000fe800000e0000 */
        /* <DEDUP_REMOVED lines=12> */
[----:B------:R0:W1:Y:S02]  /*1e800*/  SHFL.IDX PT, R14, R2, 0x1f, 0x1f ;  /* 0x03e01f00020e7f89 */ /* 0x00006400000e0000 */
.L_x_928:
[----:B------:R-:W-:Y:S02]  /*1e810*/  ULDC UR4, c[0x0][0xc38] ;  /* 0x00030e0000047ab9 */ /* 0x000fe40000000800 */
[----:B------:R-:W-:-:S04]  /*1e820*/  IMAD.U32 R7, RZ, RZ, UR4 ;  /* 0x00000004ff077e24 */ /* 0x000fc8000f8e00ff */
[----:B-1----:R-:W-:-:S04]  /*1e830*/  IMAD R3, R14, R7, RZ ;  /* 0x000000070e037224 */ /* 0x002fc800078e02ff */
[----:B------:R-:W-:-:S05]  /*1e840*/  IMAD.IADD R6, R0, 0x1, R3 ;  /* 0x0000000100067824 */ /* 0x000fca00078e0203 */
[----:B------:R-:W-:-:S13]  /*1e850*/  ISETP.GT.AND P6, PT, R6, R5, PT ;  /* 0x000000050600720c */ /* 0x000fda0003fc4270 */
[----:B------:R-:W-:Y:S05]  /*1e860*/  @P6 BRA `(.L_x_764) ;  /* 0x00000000009c6947 */ /* 0x000fea0003800000 */
.L_x_769:
[----:B------:R-:W1:Y:S01]  /*1e870*/  LDC R0, c[0x0][0xc3c] ;  /* 0x00030f00ff007b82 */ /* 0x000e620000000800 */
[----:B------:R-:W-:-:S05]  /*1e880*/  VIADD R19, R19, 0x1f ;  /* 0x0000001f13137836 */ /* 0x000fca0000000000 */
[----:B-1----:R-:W-:-:S13]  /*1e890*/  ISETP.GE.AND P6, PT, R19, R0, PT ;  /* 0x000000001300720c */ /* 0x002fda0003fc6270 */
[----:B------:R-:W-:Y:S05]  /*1e8a0*/  @P6 BRA `(.L_x_765) ;  /* 0x0000000400446947 */ /* 0x000fea0003800000 */
[----:B0-----:R-:W0:Y:S01]  /*1e8b0*/  S2R R2, SR_TID.X ;  /* 0x0000000000027919 */ /* 0x001e220000002100 */
[----:B------:R-:W-:Y:S01]  /*1e8c0*/  BSSY B0, `(.L_x_766) ;  /* 0x0000009000007945 */ /* 0x000fe20003800000 */
[----:B------:R-:W-:Y:S01]  /*1e8d0*/  IMAD.MOV.U32 R4, RZ, RZ, RZ ;  /* 0x000000ffff047224 */ /* 0x000fe200078e00ff */
[----:B0-----:R-:W-:-:S05]  /*1e8e0*/  LOP3.LUT R2, R2, 0x1f, RZ, 0xc0, !PT ;  /* 0x0000001f02027812 */ /* 0x001fca00078ec0ff */
[----:B------:R-:W-:-:S05]  /*1e8f0*/  IMAD.IADD R7, R19, 0x1, R2 ;  /* 0x0000000113077824 */ /* 0x000fca00078e0202 */
[----:B------:R-:W-:-:S13]  /*1e900*/  ISETP.GE.OR P6, PT, R7, R0, !P0 ;  /* 0x000000000700720c */ /* 0x000fda00047c6670 */
[----:B------:R-:W-:Y:S05]  /*1e910*/  @P6 BRA `(.L_x_767) ;  /* 0x00000000000c6947 */ /* 0x000fea0003800000 */
[----:B------:R-:W0:Y:S02]  /*1e920*/  LDC.64 R2, c[0x0][0xc80] ;  /* 0x00032000ff027b82 */ /* 0x000e240000000a00 */
[----:B0-----:R-:W-:-:S05]  /*1e930*/  IMAD.WIDE R2, R7, 0x4, R2 ;  /* 0x0000000407027825 */ /* 0x001fca00078e0202 */
[----:B------:R0:W5:Y:S02]  /*1e940*/  LDG.E R4, desc[UR60][R2.64] ;  /* 0x0000003c02047981 */ /* 0x000164000c1e1900 */
.L_x_767:
[----:B------:R-:W-:Y:S05]  /*1e950*/  BSYNC B0 ;  /* 0x0000000000007941 */ /* 0x000fea0003800000 */
.L_x_766:
[----:B------:R-:W-:-:S03]  /*1e960*/  UMOV UR4, 0xffffffff ;  /* 0xffffffff00047882 */ /* 0x000fc60000000000 */
[----:B------:R-:W-:Y:S05]  /*1e970*/  BRA.DIV UR4, `(.L_x_768) ;  /* 0x0000004a04d07947 */ /* 0x000fea000b800000 */
[----:B-----5:R-:W1:Y:S02]  /*1e980*/  SHFL.UP PT, R14, R4, 0x1, RZ ;  /* 0x04200000040e7989 */ /* 0x020e6400000e00ff */
[----:B-1----:R-:W-:-:S04]  /*1e990*/  SEL R13, R14, RZ, P1 ;  /* 0x000000ff0e0d7207 */ /* 0x002fc80000800000 */
[----:B------:R-:W-:-:S05]  /*1e9a0*/  IADD3 R13, R4, R13, RZ ;  /* 0x0000000d040d7210 */ /* 0x000fca0007ffe0ff */
[----:B------:R-:W1:Y:S02]  /*1e9b0*/  SHFL.UP PT, R14, R13, 0x2, RZ ;  /* 0x044000000d0e7989 */ /* 0x000e6400000e00ff */
[----:B-1----:R-:W-:-:S05]  /*1e9c0*/  SEL R0, R14, RZ, P2 ;  /* 0x000000ff0e007207 */ /* 0x002fca0001000000 */
        /* <DEDUP_REMOVED lines=10> */
[----:B------:R0:W1:Y:S02]  /*1ea70*/  SHFL.IDX PT, R14, R2, 0x1f, 0x1f ;  /* 0x03e01f00020e7f89 */ /* 0x00006400000e0000 */
.L_x_936:
[----:B------:R-:W-:Y:S02]  /*1ea80*/  ULDC UR4, c[0x0][0xc38] ;  /* 0x00030e0000047ab9 */ /* 0x000fe40000000800 */
[----:B------:R-:W-:-:S04]  /*1ea90*/  IMAD.U32 R7, RZ, RZ, UR4 ;  /* 0x00000004ff077e24 */ /* 0x000fc8000f8e00ff */
[----:B-1----:R-:W-:-:S04]  /*1eaa0*/  IMAD R3, R14, R7, RZ ;  /* 0x000000070e037224 */ /* 0x002fc800078e02ff */
[----:B------:R-:W-:-:S05]  /*1eab0*/  IMAD.IADD R6, R3, 0x1, R6 ;  /* 0x0000000103067824 */ /* 0x000fca00078e0206 */
[----:B------:R-:W-:-:S13]  /*1eac0*/  ISETP.GT.AND P6, PT, R6, R5, PT ;  /* 0x000000050600720c */ /* 0x000fda0003fc4270 */
[----:B------:R-:W-:Y:S05]  /*1ead0*/  @!P6 BRA `(.L_x_769) ;  /* 0xfffffffc0064e947 */ /* 0x000fea000383ffff */
.L_x_764:
[----:B------:R-:W-:Y:S01]  /*1eae0*/  IMAD.IADD R6, R6, 0x1, -R3 ;  /* 0x0000000106067824 */ /* 0x000fe200078e0a03 */
[----:B------:R-:W-:-:S03]  /*1eaf0*/  UMOV UR4, 0xffffffff ;  /* 0xffffffff00047882 */ /* 0x000fc60000000000 */
[----:B------:R-:W-:-:S05]  /*1eb00*/  IMAD R0, R2, R7, R6 ;  /* 0x0000000702007224 */ /* 0x000fca00078e0206 */
[----:B------:R-:W-:Y:S01]  /*1eb10*/  ISETP.GT.AND P6, PT, R0, R5, PT ;  /* 0x000000050000720c */ /* 0x000fe20003fc4270 */
[----:B------:R-:W-:-:S12]  /*1eb20*/  BRA.DIV UR4, `(.L_x_770) ;  /* 0x0000004e04207947 */ /* 0x000fd8000b800000 */
[----:B------:R-:W-:-:S04]  /*1eb30*/  VOTE.ANY R3, PT, !P6 ;  /* 0x0000000000037806 */ /* 0x000fc800070e0100 */
[----:B------:R-:W1:Y:S02]  /*1eb40*/  POPC R0, R3 ;  /* 0x0000000300007309 */ /* 0x000e640000000000 */
[----:B-1----:R1:W2:Y:S02]  /*1eb50*/  SHFL.IDX PT, R4, R4, R0, 0x1f ;  /* 0x00001f0004047589 */ /* 0x0022a400000e0000 */
.L_x_940:
[----:B------:R-:W-:Y:S02]  /*1eb60*/  ISETP.NE.AND P0, PT, R3, RZ, PT ;  /* 0x000000ff0300720c */ /* 0x000fe40003f05270 */
[----:B------:R-:W-:-:S11]  /*1eb70*/  MOV R14, RZ ;  /* 0x000000ff000e7202 */ /* 0x000fd60000000f00 */
[----:B------:R-:W-:Y:S05]  /*1eb80*/  @!P0 BRA `(.L_x_771) ;  /* 0x0000000000108947 */ /* 0x000fea0003800000 */
[----:B------:R-:W-:Y:S01]  /*1eb90*/  UMOV UR4, 0xffffffff ;  /* 0xffffffff00047882 */ /* 0x000fe20000000000 */
[----:B------:R-:W-:Y:S02]  /*1eba0*/  VIADD R12, R0, 0xffffffff ;  /* 0xffffffff000c7836 */ /* 0x000fe40000000000 */
[----:B------:R-:W-:Y:S05]  /*1ebb0*/  BRA.DIV UR4, `(.L_x_772) ;  /* 0x0000004e04447947 */ /* 0x000fea000b800000 */
[----:B------:R3:W4:Y:S02]  /*1ebc0*/  SHFL.IDX PT, R14, R2, R12, 0x1f ;  /* 0x00001f0c020e7589 */ /* 0x00072400000e0000 */
.L_x_771:
[----:B--2---:R-:W-:Y:S01]  /*1ebd0*/  IABS R8, R4 ;  /* 0x0000000400087213 */ /* 0x004fe20000000000 */
[----:B----4-:R-:W-:Y:S02]  /*1ebe0*/  IMAD R16, R14, R7, R6 ;  /* 0x000000070e107224 */ /* 0x010fe400078e0206 */
[----:B------:R-:W-:Y:S01]  /*1ebf0*/  IMAD.IADD R19, R0, 0x1, R19 ;  /* 0x0000000100137824 */ /* 0x000fe200078e0213 */
[----:B------:R-:W2:Y:S08]  /*1ec00*/  I2F.RP R9, R8 ;  /* 0x0000000800097306 */ /* 0x000eb00000209400 */
[----:B--2---:R-:W0:Y:S02]  /*1ec10*/  MUFU.RCP R9, R9 ;  /* 0x0000000900097308 */ /* 0x004e240000001000 */
[----:B0--3--:R-:W-:-:S06]  /*1ec20*/  VIADD R2, R9, 0xffffffe ;  /* 0x0ffffffe09027836 */ /* 0x009fcc0000000000 */
[----:B------:R0:W2:Y:S02]  /*1ec30*/  F2I.FTZ.U32.TRUNC.NTZ R3, R2 ;  /* 0x0000000200037305 */ /* 0x0000a4000021f000 */
[----:B0-----:R-:W-:Y:S02]  /*1ec40*/  IMAD.MOV.U32 R2, RZ, RZ, RZ ;  /* 0x000000ffff027224 */ /* 0x001fe400078e00ff */
[----:B--2---:R-:W-:-:S04]  /*1ec50*/  IMAD.MOV R7, RZ, RZ, -R3 ;  /* 0x000000ffff077224 */ /* 0x004fc800078e0a03 */
        /* <DEDUP_REMOVED lines=11> */
[----:B------:R-:W-:Y:S01]  /*1ed10*/  @!P1 IMAD.IADD R5, R5, 0x1, -R8 ;  /* 0x0000000105059824 */ /* 0x000fe200078e0a08 */
[----:B------:R-:W-:Y:S02]  /*1ed20*/  @!P1 IADD3 R3, R3, 0x1, RZ ;  /* 0x0000000103039810 */ /* 0x000fe40007ffe0ff */
[----:B------:R-:W-:Y:S02]  /*1ed30*/  ISETP.NE.AND P1, PT, R4, RZ, PT ;  /* 0x000000ff0400720c */ /* 0x000fe40003f25270 */
[----:B------:R-:W-:-:S13]  /*1ed40*/  ISETP.GE.U32.AND P0, PT, R5, R8, PT ;  /* 0x000000080500720c */ /* 0x000fda0003f06070 */
[----:B------:R-:W-:-:S04]  /*1ed50*/  @P0 VIADD R3, R3, 0x1 ;  /* 0x0000000103030836 */ /* 0x000fc80000000000 */
[----:B------:R-:W-:Y:S01]  /*1ed60*/  @!P2 IMAD.MOV R3, RZ, RZ, -R3 ;  /* 0x000000ffff03a224 */ /* 0x000fe200078e0a03 */
[----:B------:R-:W-:-:S05]  /*1ed70*/  @!P1 LOP3.LUT R3, RZ, R4, RZ, 0x33, !PT ;  /* 0x00000004ff039212 */ /* 0x000fca00078e33ff */
[--C-:B------:R-:W-:Y:S02]  /*1ed80*/  IMAD.MOV R17, RZ, RZ, -R3.reuse ;  /* 0x000000ffff117224 */ /* 0x100fe400078e0a03 */
[----:B------:R-:W-:Y:S02]  /*1ed90*/  IMAD.MOV.U32 R18, RZ, RZ, R3 ;  /* 0x000000ffff127224 */ /* 0x000fe400078e0003 */
[----:B------:R-:W-:Y:S01]  /*1eda0*/  IMAD R17, R4, R17, R7 ;  /* 0x0000001104117224 */ /* 0x000fe200078e0207 */
[----:B------:R-:W-:Y:S06]  /*1edb0*/  BRA `(.L_x_773) ;  /* 0x00000000001c7947 */ /* 0x000fec0003800000 */
.L_x_765:
[----:B------:R-:W-:Y:S01]  /*1edc0*/  UMOV UR4, URZ ;  /* 0x0000003f00047c82 */ /* 0x000fe20008000000 */
[----:B------:R-:W-:Y:S01]  /*1edd0*/  UMOV UR5, URZ ;  /* 0x0000003f00057c82 */ /* 0x000fe20008000000 */
[----:B------:R-:W-:Y:S01]  /*1ede0*/  ULDC UR6, c[0x0][0xc3c] ;  /* 0x00030f0000067ab9 */ /* 0x000fe20000000800 */
[----:B------:R-:W-:Y:S01]  /*1edf0*/  IMAD.MOV.U32 R16, RZ, RZ, R5 ;  /* 0x000000ffff107224 */ /* 0x000fe200078e0005 */
[----:B------:R-:W-:Y:S01]  /*1ee00*/  MOV R18, UR5 ;  /* 0x0000000500127c02 */ /* 0x000fe20008000f00 */
[----:B------:R-:W-:Y:S02]  /*1ee10*/  IMAD.U32 R17, RZ, RZ, UR4 ;  /* 0x00000004ff117e24 */ /* 0x000fe4000f8e00ff */
[----:B------:R-:W-:-:S07]  /*1ee20*/  IMAD.U32 R19, RZ, RZ, UR6 ;  /* 0x00000006ff137e24 */ /* 0x000fce000f8e00ff */
.L_x_773:
[----:B-1----:R-:W1:Y:S01]  /*1ee30*/  S2R R0, SR_TID.X ;  /* 0x0000000000007919 */ /* 0x002e620000002100 */
[----:B------:R-:W-:Y:S05]  /*1ee40*/  WARPSYNC.ALL ;  /* 0x0000000000007948 */ /* 0x000fea0003800000 */
[----:B------:R-:W-:Y:S01]  /*1ee50*/  BAR.SYNC.DEFER_BLOCKING 0x4, 0x180 ;  /* 0x0106000000007b1d */ /* 0x000fe20000010000 */
[----:B-1----:R-:W-:-:S04]  /*1ee60*/  LOP3.LUT R0, R0, 0x1f, RZ, 0xc0, !PT ;  /* 0x0000001f00007812 */ /* 0x002fc800078ec0ff */
[----:B------:R-:W-:-:S13]  /*1ee70*/  ISETP.NE.AND P0, PT, R0, RZ, PT ;  /* 0x000000ff0000720c */ /* 0x000fda0003f05270 */
[----:B------:R-:W1:Y:S01]  /*1ee80*/  @!P0 S2R R3, SR_CgaCtaId ;  /* 0x0000000000038919 */ /* 0x000e620000008800 */
[----:B------:R-:W-:-:S04]  /*1ee90*/  @!P0 MOV R0, 0x400 ;  /* 0x0000040000008802 */ /* 0x000fc80000000f00 */
[----:B-1----:R-:W-:-:S05]  /*1eea0*/  @!P0 LEA R22, R3, R0, 0x18 ;  /* 0x0000000003168211 */ /* 0x002fca00078ec0ff */
[----:B------:R1:W-:Y:S01]  /*1eeb0*/  @!P0 STS.128 [R22+0x2a8d0], R16 ;  /* 0x02a8d01016008388 */ /* 0x0003e20000000c00 */
[----:B------:R-:W-:Y:S06]  /*1eec0*/  BAR.ARV 0x5, 0x180 ;  /* 0x0146000000007b1d */ /* 0x000fec0000002000 */
.L_x_762:
[----:B------:R-:W-:Y:S02]  /*1eed0*/  ULDC UR4, c[0x0][0xc3c] ;  /* 0x00030f0000047ab9 */ /* 0x000fe40000000800 */
[----:B---3--:R-:W-:-:S13]  /*1eee0*/  ISETP.GE.AND P0, PT, R19, UR4, PT ;  /* 0x0000000413007c0c */ /* 0x008fda000bf06270 */
[----:B------:R-:W-:Y:S05]  /*1eef0*/  @!P0 BRA `(.L_x_774) ;  /* 0xffffffa400a08947 */ /* 0x000fea000383ffff */
[----:B------:R-:W-:Y:S05]  /*1ef00*/  BSYNC B8 ;  /* 0x0000000000087941 */ /* 0x000fea0003800000 */
.L_x_673:
[----:B------:R-:W3:Y:S01]  /*1ef10*/  LDL.LU R0, [R1+0x28] ;  /* 0x0000280001007983 */ /* 0x000ee20000300800 */
[----:B------:R-:W-:Y:S01]  /*1ef20*/  BSSY B0, `(.L_x_775) ;  /* 0x000000b000007945 */ /* 0x000fe20003800000 */
[----:B------:R-:W4:Y:S01]  /*1ef30*/  S2R R5, SR_CgaCtaId ;  /* 0x0000000000057919 */ /* 0x000f220000008800 */
[----:B---3--:R-:W-:-:S05]  /*1ef40*/  VIADD R0, R0, 0x1 ;  /* 0x0000000100007836 */ /* 0x008fca0000000000 */
[----:B01----:R-:W-:-:S04]  /*1ef50*/  LEA.HI R2, R0, R0, RZ, 0x1 ;  /* 0x0000000000027211 */ /* 0x003fc800078f08ff */
[----:B------:R-:W-:Y:S02]  /*1ef60*/  LOP3.LUT R3, R2, 0xfffffffe, RZ, 0xc0, !PT ;  /* 0xfffffffe02037812 */ /* 0x000fe400078ec0ff */
[----:B------:R-:W-:-:S03]  /*1ef70*/  MOV R2, 0x400 ;  /* 0x0000040000027802 */ /* 0x000fc60000000f00 */
[----:B------:R-:W-:Y:S01]  /*1ef80*/  IMAD.IADD R0, R0, 0x1, -R3 ;  /* 0x0000000100007824 */ /* 0x000fe200078e0a03 */
[----:B----4-:R-:W-:-:S04]  /*1ef90*/  LEA R5, R5, R2, 0x18 ;  /* 0x0000000205057211 */ /* 0x010fc800078ec0ff */
[----:B------:R-:W-:-:S04]  /*1efa0*/  SHF.L.U32 R0, R0, 0x1f, RZ ;  /* 0x0000001f00007819 */ /* 0x000fc800000006ff */
[----:B------:R-:W0:Y:S02]  /*1efb0*/  SYNCS.PHASECHK.TRANS64.TRYWAIT P0, [R5+URZ+0x2a820], R0 ;  /* 0x02a82000050075a7 */ /* 0x000e24000800017f */
[----:B0-----:R-:W-:Y:S05]  /*1efc0*/  @!P0 BRA `(.L_x_776) ;  /* 0x0000004800648947 */ /* 0x001fea0003800000 */
.L_x_943:
[----:B------:R-:W-:Y:S05]  /*1efd0*/  BSYNC B0 ;  /* 0x0000000000007941 */ /* 0x000fea0003800000 */
.L_x_775:
[----:B------:R-:W-:-:S03]  /*1efe0*/  UMOV UR4, 0xffffffff ;  /* 0xffffffff00047882 */ /* 0x000fc60000000000 */
[----:B------:R-:W-:Y:S05]  /*1eff0*/  BRA.DIV UR4, `(.L_x_777) ;  /* 0x0000004a046c7947 */ /* 0x000fea000b800000 */
[----:B0-----:R-:W0:Y:S02]  /*1f000*/  S2R R0, SR_TID.X ;  /* 0x0000000000007919 */ /* 0x001e240000002100 */
[----:B0-----:R-:W-:-:S04]  /*1f010*/  SHF.R.U32.HI R0, RZ, 0x5, R0 ;  /* 0x00000005ff007819 */ /* 0x001fc80000011600 */
[----:B------:R-:W-:-:S05]  /*1f020*/  LOP3.LUT R0, R0, 0x3, RZ, 0xc0, !PT ;  /* 0x0000000300007812 */ /* 0x000fca00078ec0ff */
[----:B------:R0:W1:Y:S02]  /*1f030*/  SHFL.IDX PT, R14, R0, RZ, 0x1f ;  /* 0x00001fff000e7589 */ /* 0x00006400000e0000 */
.L_x_946:
[----:B-1----:R-:W-:-:S13]  /*1f040*/  ISETP.NE.AND P0, PT, R14, RZ, PT ;  /* 0x000000ff0e00720c */ /* 0x002fda0003f05270 */
[----:B------:R-:W-:Y:S05]  /*1f050*/  @P0 BRA `(.L_x_448) ;  /* 0x0000000000900947 */ /* 0x000fea0003800000 */
[----:B------:R-:W-:-:S03]  /*1f060*/  UMOV UR4, 0xffffffff ;  /* 0xffffffff00047882 */ /* 0x000fc60000000000 */
[----:B------:R-:W-:Y:S05]  /*1f070*/  BRA.DIV UR4, `(.L_x_778) ;  /* 0x0000004a04807947 */ /* 0x000fea000b800000 */
[----:B------:R-:W-:-:S13]  /*1f080*/  ELECT P6, URZ, PT ;  /* 0x00000000003f782f */ /* 0x000fda00038c0000 */
.L_x_949:
[----:B------:R-:W-:Y:S05]  /*1f090*/  @!P6 BRA `(.L_x_448) ;  /* 0x000000000080e947 */ /* 0x000fea0003800000 */
[----:B0-----:R-:W3:Y:S02]  /*1f0a0*/  LDL R0, [R1+0x38] ;  /* 0x0000380001007983 */ /* 0x001ee40000100800 */
[----:B---3--:R-:W-:-:S13]  /*1f0b0*/  R2UR UR4, R0 ;  /* 0x00000000000472ca */ /* 0x008fda00000e0000 */
[----:B------:R-:W-:-:S06]  /*1f0c0*/  ULOP3.LUT UR4, UR4, 0x2, URZ, 0xfc, !UPT ;  /* 0x0000000204047892 */ /* 0x000fcc000f8efc3f */
[----:B------:R-:W-:-:S05]  /*1f0d0*/  IMAD.U32 R0, RZ, RZ, UR4 ;  /* 0x00000004ff007e24 */ /* 0x000fca000f8e00ff */
[----:B------:R-:W-:-:S13]  /*1f0e0*/  ISETP.NE.AND P0, PT, R0, 0x3, PT ;  /* 0x000000030000780c */ /* 0x000fda0003f05270 */
[----:B------:R-:W-:Y:S05]  /*1f0f0*/  @!P0 BRA `(.L_x_779) ;  /* 0x0000000000048947 */ /* 0x000fea0003800000 */
[----:B------:R-:W-:Y:S01]  /*1f100*/  BPT.TRAP 0x1 ;  /* 0x000000040000795c */ /* 0x000fe20000300000 */
.L_x_779:
[C---:B------:R-:W-:Y:S01]  /*1f110*/  IMAD R3, R28.reuse, 0x8, R5 ;  /* 0x000000081c037824 */ /* 0x040fe200078e0205 */
[----:B------:R-:W-:Y:S01]  /*1f120*/  SHF.L.U32 R2, R29, 0x1f, RZ ;  /* 0x0000001f1d027819 */ /* 0x000fe200000006ff */
[----:B------:R-:W-:-:S03]  /*1f130*/  VIADD R28, R28, 0x1 ;  /* 0x000000011c1c7836 */ /* 0x000fc60000000000 */
[----:B------:R-:W0:Y:S02]  /*1f140*/  SYNCS.PHASECHK.TRANS64.TRYWAIT P1, [R3+URZ+0x2a840], R2 ;  /* 0x02a84002030075a7 */ /* 0x000e24000802017f */
[----:B------:R-:W-:-:S04]  /*1f150*/  ISETP.NE.AND P2, PT, R28, 0x2, PT ;  /* 0x000000021c00780c */ /* 0x000fc80003f45270 */
[----:B------:R-:W-:Y:S01]  /*1f160*/  SEL R0, RZ, 0x1, P2 ;  /* 0x00000001ff007807 */ /* 0x000fe20001000000 */
[----:B0-----:R-:W-:Y:S08]  /*1f170*/  @!P1 BRA `(.L_x_780) ;  /* 0x0000004800609947 */ /* 0x001ff00003800000 */
.L_x_950:
[----:B------:R-:W-:Y:S02]  /*1f180*/  SEL R28, R28, RZ, P2 ;  /* 0x000000ff1c1c7207 */ /* 0x000fe40001000000 */
[----:B------:R-:W-:Y:S01]  /*1f190*/  LOP3.LUT R0, R29, R0, RZ, 0x3c, !PT ;  /* 0x000000001d007212 */ /* 0x000fe200078e3cff */
[----:B------:R-:W-:Y:S06]  /*1f1a0*/  @!P0 BRA `(.L_x_781) ;  /* 0x0000000000048947 */ /* 0x000fec0003800000 */
[----:B------:R-:W-:Y:S01]  /*1f1b0*/  BPT.TRAP 0x1 ;  /* 0x000000040000795c */ /* 0x000fe20000300000 */
.L_x_781:
[----:B------:R-:W-:Y:S01]  /*1f1c0*/  IMAD R5, R28, 0x8, R5 ;  /* 0x000000081c057824 */ /* 0x000fe200078e0205 */
[----:B------:R-:W-:-:S04]  /*1f1d0*/  SHF.L.U32 R0, R0, 0x1f, RZ ;  /* 0x0000001f00007819 */ /* 0x000fc800000006ff */
[----:B------:R-:W1:Y:S02]  /*1f1e0*/  SYNCS.PHASECHK.TRANS64.TRYWAIT P1, [R5+URZ+0x2a840], R0 ;  /* 0x02a84000050075a7 */ /* 0x000e64000802017f */
[----:B-1----:R-:W-:Y:S05]  /*1f1f0*/  @!P1 BRA `(.L_x_782) ;  /* 0x0000004800549947 */ /* 0x002fea0003800000 */
.L_x_951:
[----:B------:R-:W-:Y:S05]  /*1f200*/  @!P0 BRA `(.L_x_783) ;  /* 0x0000000000048947 */ /* 0x000fea0003800000 */
[----:B------:R-:W-:Y:S01]  /*1f210*/  BPT.TRAP 0x1 ;  /* 0x000000040000795c */ /* 0x000fe20000300000 */
.L_x_783:
[----:B------:R-:W3:Y:S02]  /*1f220*/  SYNCS.PHASECHK.TRANS64.TRYWAIT P1, [R3+URZ+0x2a860], R2 ;  /* 0x02a86002030075a7 */ /* 0x000ee4000802017f */
[----:B---3--:R-:W-:Y:S05]  /*1f230*/  @!P1 BRA `(.L_x_784) ;  /* 0x0000004800589947 */ /* 0x008fea0003800000 */
.L_x_952:
[----:B------:R-:W-:Y:S05]  /*1f240*/  @!P0 BRA `(.L_x_785) ;  /* 0x0000000000048947 */ /* 0x000fea0003800000 */
[----:B------:R-:W-:Y:S01]  /*1f250*/  BPT.TRAP 0x1 ;  /* 0x000000040000795c */ /* 0x000fe20000300000 */
.L_x_785:
[----:B----4-:R4:W0:Y:S02]  /*1f260*/  SYNCS.PHASECHK.TRANS64.TRYWAIT P0, [R5+URZ+0x2a860], R0 ;  /* 0x02a86000050075a7 */ /* 0x010824000800017f */
[----:B0-----:R-:W-:Y:S05]  /*1f270*/  @!P0 NANOSLEEP.SYNCS 0x989680 ;  /* 0x009896800000895d */ /* 0x001fea0003900000 */
[----:B------:R-:W0:Y:S02]  /*1f280*/  @!P0 SYNCS.PHASECHK.TRANS64 P0, [R5+URZ+0x2a860], R0 ;  /* 0x02a86000050085a7 */ /* 0x000e24000800007f */
[----:B0-----:R-:W-:Y:S05]  /*1f290*/  @!P0 BRA `(.L_x_785) ;  /* 0xfffffffc00f08947 */ /* 0x001fea000383ffff */
.L_x_448:
[----:B------:R-:W-:Y:S05]  /*1f2a0*/  BSYNC B9 ;  /* 0x0000000000097941 */ /* 0x000fea0003800000 */
.L_x_445:
[----:B------:R-:W-:Y:S05]  /*1f2b0*/  EXIT ;  /* 0x000000000000794d */ /* 0x000fea0003800000 */
.L_x_466:
[----:B0-----:R0:W1:Y:S02]  /*1f2c0*/  SYNCS.PHASECHK.TRANS64.TRYWAIT P6, [R88+URZ+0x2a890], R89 ;  /* 0x02a89059580075a7 */ /* 0x00106400080c017f */
[----:B-1----:R-:W-:Y:S05]  /*1f2d0*/  @!P6 NANOSLEEP.SYNCS 0x989680 ;  /* 0x009896800000e95d */ /* 0x002fea0003900000 */
[----:B------:R-:W1:Y:S02]  /*1f2e0*/  @!P6 SYNCS.PHASECHK.TRANS64 P6, [R88+URZ+0x2a890], R89 ;  /* 0x02a890595800e5a7 */ /* 0x000e6400080c007f */
[----:B-1----:R-:W-:Y:S05]  /*1f2f0*/  @!P6 BRA `(.L_x_466) ;  /* 0xfffffffc00f0e947 */ /* 0x002fea000383ffff */
[----:B------:R-:W-:Y:S05]  /*1f300*/  BRA `(.L_x_786) ;  /* 0xfffffe44000c7947 */ /* 0x000fea000383ffff */
.L_x_467:
        /* <DEDUP_REMOVED lines=8> */
.L_x_788:
[----:B------:R-:W-:Y:S05]  /*1f390*/  BSYNC B1 ;  /* 0x0000000000017941 */ /* 0x000fea0003800000 */
.L_x_787:
[----:B------:R-:W-:Y:S01]  /*1f3a0*/  IMAD.MOV.U32 R13, RZ, RZ, R119 ;  /* 0x000000ffff0d7224 */ /* 0x000fe200078e0077 */
[----:B------:R-:W-:Y:S01]  /*1f3b0*/  MOV R15, 0xffffffff ;  /* 0xffffffff000f7802 */ /* 0x000fe20000000f00 */
[----:B------:R-:W-:Y:S02]  /*1f3c0*/  IMAD.MOV.U32 R12, RZ, RZ, RZ ;  /* 0x000000ffff0c7224 */ /* 0x000fe400078e00ff */
[----:B------:R-:W-:Y:S02]  /*1f3d0*/  IMAD.MOV.U32 R11, RZ, RZ, 0x1c1f ;  /* 0x00001c1fff0b7424 */ /* 0x000fe400078e00ff */
[----:B------:R-:W-:-:S07]  /*1f3e0*/  IMAD.MOV.U32 R82, RZ, RZ, R14 ;  /* 0x000000ffff527224 */ /* 0x000fce00078e000e */
[----:B------:R-:W-:Y:S05]  /*1f3f0*/  WARPSYNC.COLLECTIVE R15, `(.L_x_789) ;  /* 0x000000000f087348 */ /* 0x000fea0003c00000 */
[----:B------:R0:W1:Y:S02]  /*1f400*/  SHFL.IDX P6, R14, R13, R12, R11 ;  /* 0x0000000c0d0e7389 */ /* 0x00006400000c000b */
[----:B01----:R-:W-:Y:S01]  /*1f410*/  ENDCOLLECTIVE ;  /* 0x000000000000791b */ /* 0x003fe20003800000 */
.L_x_789:
[----:B------:R-:W-:Y:S01]  /*1f420*/  IMAD.MOV.U32 R11, RZ, RZ, R14 ;  /* 0x000000ffff0b7224 */ /* 0x000fe200078e000e */
[----:B------:R-:W-:Y:S06]  /*1f430*/  BRA `(.L_x_790) ;  /* 0xfffffe4000d47947 */ /* 0x000fec000383ffff */
.L_x_492:
[----:B------:R-:W-:Y:S01]  /*1f440*/  BSSY B1, `(.L_x_791) ;  /* 0x0000008000017945 */ /* 0x000fe20003800000 */
[----:B0---4-:R-:W-:Y:S02]  /*1f450*/  IMAD.MOV.U32 R13, RZ, RZ, R118 ;  /* 0x000000ffff0d7224 */ /* 0x011fe400078e0076 */
[----:B------:R-:W-:Y:S02]  /*1f460*/  IMAD.MOV.U32 R12, RZ, RZ, 0x1 ;  /* 0x00000001ff0c7424 */ /* 0x000fe400078e00ff */
[----:B---3--:R-:W-:Y:S02]  /*1f470*/  IMAD.MOV.U32 R11, RZ, RZ, 0x1c1f ;  /* 0x00001c1fff0b7424 */ /* 0x008fe400078e00ff */
[----:B------:R-:W-:-:S07]  /*1f480*/  IMAD.MOV.U32 R15, RZ, RZ, -0x1 ;  /* 0xffffffffff0f7424 */ /* 0x000fce00078e00ff */
[----:B-12---:R-:W-:Y:S05]  /*1f490*/  WARPSYNC.COLLECTIVE R15, `(.L_x_792) ;  /* 0x000000000f087348 */ /* 0x006fea0003c00000 */
[----:B------:R0:W3:Y:S02]  /*1f4a0*/  SHFL.IDX P6, R14, R13, R12, R11 ;  /* 0x0000000c0d0e7389 */ /* 0x0000e400000c000b */
[----:B0123--:R-:W-:Y:S01]  /*1f4b0*/  ENDCOLLECTIVE ;  /* 0x000000000000791b */ /* 0x00ffe20003800000 */
.L_x_792:
[----:B------:R-:W-:Y:S05]  /*1f4c0*/  BSYNC B1 ;  /* 0x0000000000017941 */ /* 0x000fea0003800000 */
.L_x_791:
[----:B------:R-:W-:Y:S01]  /*1f4d0*/  IMAD.MOV.U32 R13, RZ, RZ, R119 ;  /* 0x000000ffff0d7224 */ /* 0x000fe200078e0077 */
[----:B------:R-:W-:Y:S01]  /*1f4e0*/  MOV R12, 0x1 ;  /* 0x00000001000c7802 */ /* 0x000fe20000000f00 */
[----:B------:R-:W-:Y:S02]  /*1f4f0*/  IMAD.MOV.U32 R11, RZ, RZ, 0x1c1f ;  /* 0x00001c1fff0b7424 */ /* 0x000fe400078e00ff */
[----:B------:R-:W-:Y:S02]  /*1f500*/  IMAD.MOV.U32 R15, RZ, RZ, -0x1 ;  /* 0xffffffffff0f7424 */ /* 0x000fe400078e00ff */
[----:B------:R-:W-:-:S07]  /*1f510*/  IMAD.MOV.U32 R118, RZ, RZ, R14 ;  /* 0x000000ffff767224 */ /* 0x000fce00078e000e */
[----:B------:R-:W-:Y:S05]  /*1f520*/  WARPSYNC.COLLECTIVE R15, `(.L_x_793) ;  /* 0x000000000f087348 */ /* 0x000fea0003c00000 */
[----:B------:R0:W1:Y:S02]  /*1f530*/  SHFL.IDX P6, R14, R13, R12, R11 ;  /* 0x0000000c0d0e7389 */ /* 0x00006400000c000b */
[----:B01----:R-:W-:Y:S01]  /*1f540*/  ENDCOLLECTIVE ;  /* 0x000000000000791b */ /* 0x003fe20003800000 */
.L_x_793:
[----:B------:R-:W-:Y:S01]  /*1f550*/  IMAD.MOV.U32 R119, RZ, RZ, R14 ;  /* 0x000000ffff777224 */ /* 0x000fe200078e000e */
[----:B------:R-:W-:Y:S06]  /*1f560*/  BRA `(.L_x_794) ;  /* 0xfffffe5800387947 */ /* 0x000fec000383ffff */
.L_x_522:
[----:B-1----:R1:W2:Y:S02]  /*1f570*/  SYNCS.PHASECHK.TRANS64.TRYWAIT P6, [R88+URZ+0x2a890], R89 ;  /* 0x02a89059580075a7 */ /* 0x0022a400080c017f */
[----:B--2---:R-:W-:Y:S05]  /*1f580*/  @!P6 NANOSLEEP.SYNCS 0x989680 ;  /* 0x009896800000e95d */ /* 0x004fea0003900000 */
[----:B------:R-:W2:Y:S02]  /*1f590*/  @!P6 SYNCS.PHASECHK.TRANS64 P6, [R88+URZ+0x2a890], R89 ;  /* 0x02a890595800e5a7 */ /* 0x000ea400080c007f */
[----:B--2---:R-:W-:Y:S05]  /*1f5a0*/  @!P6 BRA `(.L_x_522) ;  /* 0xfffffffc00f0e947 */ /* 0x004fea000383ffff */
[----:B------:R-:W-:Y:S05]  /*1f5b0*/  BRA `(.L_x_795) ;  /* 0xfffffe7800687947 */ /* 0x000fea000383ffff */
.L_x_523:
[----:B------:R-:W-:Y:S01]  /*1f5c0*/  BSSY B1, `(.L_x_796) ;  /* 0x0000008000017945 */ /* 0x000fe20003800000 */
[----:B------:R-:W-:Y:S02]  /*1f5d0*/  IMAD.MOV.U32 R13, RZ, RZ, R118 ;  /* 0x000000ffff0d7224 */ /* 0x000fe400078e0076 */
[----:B------:R-:W-:Y:S02]  /*1f5e0*/  IMAD.MOV.U32 R12, RZ, RZ, RZ ;  /* 0x000000ffff0c7224 */ /* 0x000fe400078e00ff */
[----:B------:R-:W-:Y:S02]  /*1f5f0*/  IMAD.MOV.U32 R11, RZ, RZ, 0x1c1f ;  /* 0x00001c1fff0b7424 */ /* 0x000fe400078e00ff */
[----:B------:R-:W-:-:S07]  /*1f600*/  IMAD.MOV.U32 R15, RZ, RZ, -0x1 ;  /* 0xffffffffff0f7424 */ /* 0x000fce00078e00ff */
[----:B-1----:R-:W-:Y:S05]  /*1f610*/  WARPSYNC.COLLECTIVE R15, `(.L_x_797) ;  /* 0x000000000f087348 */ /* 0x002fea0003c00000 */
[----:B------:R0:W2:Y:S02]  /*1f620*/  SHFL.IDX P6, R14, R13, R12, R11 ;  /* 0x0000000c0d0e7389 */ /* 0x0000a400000c000b */
[----:B012---:R-:W-:Y:S01]  /*1f630*/  ENDCOLLECTIVE ;  /* 0x000000000000791b */ /* 0x007fe20003800000 */
.L_x_797:
[----:B------:R-:W-:Y:S05]  /*1f640*/  BSYNC B1 ;  /* 0x0000000000017941 */ /* 0x000fea0003800000 */
.L_x_796:
[----:B------:R-:W-:Y:S01]  /*1f650*/  IMAD.MOV.U32 R13, RZ, RZ, R119 ;  /* 0x000000ffff0d7224 */ /* 0x000fe200078e0077 */
[----:B------:R-:W-:Y:S01]  /*1f660*/  MOV R123, R14 ;  /* 0x0000000e007b7202 */ /* 0x000fe20000000f00 */
[----:B------:R-:W-:Y:S02]  /*1f670*/  IMAD.MOV.U32 R12, RZ, RZ, RZ ;  /* 0x000000ffff0c7224 */ /* 0x000fe400078e00ff */
[----:B------:R-:W-:Y:S02]  /*1f680*/  IMAD.MOV.U32 R11, RZ, RZ, 0x1c1f ;  /* 0x00001c1fff0b7424 */ /* 0x000fe400078e00ff */
[----:B------:R-:W-:-:S07]  /*1f690*/  IMAD.MOV.U32 R15, RZ, RZ, -0x1 ;  /* 0xffffffffff0f7424 */ /* 0x000fce00078e00ff */
[----:B------:R-:W-:Y:S05]  /*1f6a0*/  WARPSYNC.COLLECTIVE R15, `(.L_x_798) ;  /* 0x000000000f087348 */ /* 0x000fea0003c00000 */
[----:B------:R0:W1:Y:S02]  /*1f6b0*/  SHFL.IDX P6, R14, R13, R12, R11 ;  /* 0x0000000c0d0e7389 */ /* 0x00006400000c000b */
[----:B01----:R-:W-:Y:S01]  /*1f6c0*/  ENDCOLLECTIVE ;  /* 0x000000000000791b */ /* 0x003fe20003800000 */
.L_x_798:
[----:B------:R-:W-:Y:S01]  /*1f6d0*/  IMAD.MOV.U32 R11, RZ, RZ, R14 ;  /* 0x000000ffff0b7224 */ /* 0x000fe200078e000e */
[----:B------:R-:W-:Y:S06]  /*1f6e0*/  BRA `(.L_x_799) ;  /* 0xfffffe7800347947 */ /* 0x000fec000383ffff */
.L_x_536:
[----:B------:R-:W-:Y:S01]  /*1f6f0*/  BSSY B1, `(.L_x_800) ;  /* 0x0000008000017945 */ /* 0x000fe20003800000 */
[----:B--234-:R-:W-:Y:S01]  /*1f700*/  IMAD.MOV.U32 R13, RZ, RZ, R118 ;  /* 0x000000ffff0d7224 */ /* 0x01cfe200078e0076 */
[----:B------:R-:W-:Y:S01]  /*1f710*/  MOV R11, 0x1c1f ;  /* 0x00001c1f000b7802 */ /* 0x000fe20000000f00 */
[----:B------:R-:W-:Y:S02]  /*1f720*/  IMAD.MOV.U32 R12, RZ, RZ, 0x1 ;  /* 0x00000001ff0c7424 */ /* 0x000fe400078e00ff */
[----:B------:R-:W-:-:S07]  /*1f730*/  IMAD.MOV.U32 R15, RZ, RZ, -0x1 ;  /* 0xffffffffff0f7424 */ /* 0x000fce00078e00ff */
[----:B01----:R-:W-:Y:S05]  /*1f740*/  WARPSYNC.COLLECTIVE R15, `(.L_x_801) ;  /* 0x000000000f087348 */ /* 0x003fea0003c00000 */
[----:B------:R2:W3:Y:S02]  /*1f750*/  SHFL.IDX P6, R14, R13, R12, R11 ;  /* 0x0000000c0d0e7389 */ /* 0x0004e400000c000b */
[----:B0123--:R-:W-:Y:S01]  /*1f760*/  ENDCOLLECTIVE ;  /* 0x000000000000791b */ /* 0x00ffe20003800000 */
.L_x_801:
[----:B------:R-:W-:Y:S05]  /*1f770*/  BSYNC B1 ;  /* 0x0000000000017941 */ /* 0x000fea0003800000 */
.L_x_800:
[----:B------:R-:W-:Y:S02]  /*1f780*/  IMAD.MOV.U32 R13, RZ, RZ, R119 ;  /* 0x000000ffff0d7224 */ /* 0x000fe400078e0077 */
[----:B------:R-:W-:Y:S02]  /*1f790*/  IMAD.MOV.U32 R12, RZ, RZ, 0x1 ;  /* 0x00000001ff0c7424 */ /* 0x000fe400078e00ff */
[----:B------:R-:W-:Y:S02]  /*1f7a0*/  IMAD.MOV.U32 R11, RZ, RZ, 0x1c1f ;  /* 0x00001c1fff0b7424 */ /* 0x000fe400078e00ff */
[----:B------:R-:W-:Y:S02]  /*1f7b0*/  IMAD.MOV.U32 R15, RZ, RZ, -0x1 ;  /* 0xffffffffff0f7424 */ /* 0x000fe400078e00ff */
[----:B------:R-:W-:-:S07]  /*1f7c0*/  IMAD.MOV.U32 R118, RZ, RZ, R14 ;  /* 0x000000ffff767224 */ /* 0x000fce00078e000e */
[----:B------:R-:W-:Y:S05]  /*1f7d0*/  WARPSYNC.COLLECTIVE R15, `(.L_x_802) ;  /* 0x000000000f087348 */ /* 0x000fea0003c00000 */
[----:B------:R0:W1:Y:S02]  /*1f7e0*/  SHFL.IDX P6, R14, R13, R12, R11 ;  /* 0x0000000c0d0e7389 */ /* 0x00006400000c000b */
[----:B01----:R-:W-:Y:S01]  /*1f7f0*/  ENDCOLLECTIVE ;  /* 0x000000000000791b */ /* 0x003fe20003800000 */
.L_x_802:
[----:B------:R-:W-:Y:S01]  /*1f800*/  IMAD.MOV.U32 R119, RZ, RZ, R14 ;  /* 0x000000ffff777224 */ /* 0x000fe200078e000e */
[----:B------:R-:W-:Y:S06]  /*1f810*/  BRA `(.L_x_803) ;  /* 0xfffffe8c00f87947 */ /* 0x000fec000383ffff */
.L_x_549:
[----:B0-----:R0:W1:Y:S02]  /*1f820*/  SYNCS.PHASECHK.TRANS64.TRYWAIT P4, [R88+URZ+0x2a890], R89 ;  /* 0x02a89059580075a7 */ /* 0x001064000808017f */
[----:B-1----:R-:W-:Y:S05]  /*1f830*/  @!P4 NANOSLEEP.SYNCS 0x989680 ;  /* 0x009896800000c95d */ /* 0x002fea0003900000 */
[----:B------:R-:W1:Y:S02]  /*1f840*/  @!P4 SYNCS.PHASECHK.TRANS64 P4, [R88+URZ+0x2a890], R89 ;  /* 0x02a890595800c5a7 */ /* 0x000e64000808007f */
[----:B-1----:R-:W-:Y:S05]  /*1f850*/  @!P4 BRA `(.L_x_549) ;  /* 0xfffffffc00f0c947 */ /* 0x002fea000383ffff */
[----:B------:R-:W-:Y:S05]  /*1f860*/  BRA `(.L_x_804) ;  /* 0xfffffea400f87947 */ /* 0x000fea000383ffff */
.L_x_550:
        /* <DEDUP_REMOVED lines=8> */
.L_x_806:
[----:B------:R-:W-:Y:S05]  /*1f8f0*/  BSYNC B1 ;  /* 0x0000000000017941 */ /* 0x000fea0003800000 */
.L_x_805:
        /* <DEDUP_REMOVED lines=8> */
.L_x_807:
[----:B------:R-:W-:Y:S01]  /*1f980*/  IMAD.MOV.U32 R36, RZ, RZ, R14 ;  /* 0x000000ffff247224 */ /* 0x000fe200078e000e */
[----:B------:R-:W-:Y:S06]  /*1f990*/  BRA `(.L_x_808) ;  /* 0xfffffea8001c7947 */ /* 0x000fec000383ffff */
.L_x_553:
[----:B------:R-:W-:Y:S01]  /*1f9a0*/  BSSY B1, `(.L_x_809) ;  /* 0x0000008000017945 */ /* 0x000fe20003800000 */
[----:B----4-:R-:W-:Y:S02]  /*1f9b0*/  IMAD.MOV.U32 R13, RZ, RZ, R39 ;  /* 0x000000ffff0d7224 */ /* 0x010fe400078e0027 */
[----:B------:R-:W-:Y:S02]  /*1f9c0*/  IMAD.MOV.U32 R12, RZ, RZ, 0x1 ;  /* 0x00000001ff0c7424 */ /* 0x000fe400078e00ff */
[----:B------:R-:W-:Y:S02]  /*1f9d0*/  IMAD.MOV.U32 R11, RZ, RZ, 0x1c1f ;  /* 0x00001c1fff0b7424 */ /* 0x000fe400078e00ff */
[----:B------:R-:W-:-:S07]  /*1f9e0*/  IMAD.MOV.U32 R15, RZ, RZ, -0x1 ;  /* 0xffffffffff0f7424 */ /* 0x000fce00078e00ff */
[----:B0123--:R-:W-:Y:S05]  /*1f9f0*/  WARPSYNC.COLLECTIVE R15, `(.L_x_810) ;  /* 0x000000000f087348 */ /* 0x00ffea0003c00000 */
[----:B------:R4:W0:Y:S02]  /*1fa00*/  SHFL.IDX P6, R14, R13, R12, R11 ;  /* 0x0000000c0d0e7389 */ /* 0x00082400000c000b */
[----:B01234-:R-:W-:Y:S01]  /*1fa10*/  ENDCOLLECTIVE ;  /* 0x000000000000791b */ /* 0x01ffe20003800000 */
.L_x_810:
[----:B------:R-:W-:Y:S05]  /*1fa20*/  BSYNC B1 ;  /* 0x0000000000017941 */ /* 0x000fea0003800000 */
.L_x_809:
        /* <DEDUP_REMOVED lines=8> */
.L_x_811:
[----:B------:R-:W-:Y:S01]  /*1fab0*/  IMAD.MOV.U32 R36, RZ, RZ, R14 ;  /* 0x000000ffff247224 */ /* 0x000fe200078e000e */
[----:B------:R-:W-:Y:S06]  /*1fac0*/  BRA `(.L_x_812) ;  /* 0xfffffea800787947 */ /* 0x000fec000383ffff */
.L_x_557:
[----:B---3--:R3:W0:Y:S02]  /*1fad0*/  SYNCS.PHASECHK.TRANS64.TRYWAIT P0, [R88+URZ+0x2a8b0], R89 ;  /* 0x02a8b059580075a7 */ /* 0x008624000800017f */
[----:B0-----:R-:W-:Y:S05]  /*1fae0*/  @!P0 NANOSLEEP.SYNCS 0x989680 ;  /* 0x009896800000895d */ /* 0x001fea0003900000 */
[----:B------:R-:W0:Y:S02]  /*1faf0*/  @!P0 SYNCS.PHASECHK.TRANS64 P0, [R88+URZ+0x2a8b0], R89 ;  /* 0x02a8b059580085a7 */ /* 0x000e24000800007f */
[----:B0-----:R-:W-:Y:S05]  /*1fb00*/  @!P0 BRA `(.L_x_557) ;  /* 0xfffffffc00f08947 */ /* 0x001fea000383ffff */
[----:B------:R-:W-:Y:S05]  /*1fb10*/  BRA `(.L_x_813) ;  /* 0xfffffeac00507947 */ /* 0x000fea000383ffff */
.L_x_575:
[----:B------:R-:W-:Y:S01]  /*1fb20*/  BSSY B1, `(.L_x_814) ;  /* 0x0000008000017945 */ /* 0x000fe20003800000 */
[----:B------:R-:W-:Y:S02]  /*1fb30*/  IMAD.MOV.U32 R13, RZ, RZ, R25 ;  /* 0x000000ffff0d7224 */ /* 0x000fe400078e0019 */
[----:B------:R-:W-:Y:S02]  /*1fb40*/  IMAD.MOV.U32 R12, RZ, RZ, RZ ;  /* 0x000000ffff0c7224 */ /* 0x000fe400078e00ff */
[----:B------:R-:W-:Y:S02]  /*1fb50*/  IMAD.MOV.U32 R11, RZ, RZ, 0x1c1f ;  /* 0x00001c1fff0b7424 */ /* 0x000fe400078e00ff */
[----:B------:R-:W-:-:S07]  /*1fb60*/  IMAD.MOV.U32 R15, RZ, RZ, -0x1 ;  /* 0xffffffffff0f7424 */ /* 0x000fce00078e00ff */
[----:B----4-:R-:W-:Y:S05]  /*1fb70*/  WARPSYNC.COLLECTIVE R15, `(.L_x_815) ;  /* 0x000000000f087348 */ /* 0x010fea0003c00000 */
[----:B------:R0:W1:Y:S02]  /*1fb80*/  SHFL.IDX P6, R14, R13, R12, R11 ;  /* 0x0000000c0d0e7389 */ /* 0x00006400000c000b */
[----:B01--4-:R-:W-:Y:S01]  /*1fb90*/  ENDCOLLECTIVE ;  /* 0x000000000000791b */ /* 0x013fe20003800000 */
.L_x_815:
[----:B------:R-:W-:Y:S05]  /*1fba0*/  BSYNC B1 ;  /* 0x0000000000017941 */ /* 0x000fea0003800000 */
.L_x_814:
        /* <DEDUP_REMOVED lines=8> */
.L_x_816:
[----:B------:R-:W-:Y:S02]  /*1fc30*/  IMAD.MOV.U32 R13, RZ, RZ, R27 ;  /* 0x000000ffff0d7224 */ /* 0x000fe400078e001b */
[----:B------:R-:W-:-:S07]  /*1fc40*/  IMAD.MOV.U32 R3, RZ, RZ, R14 ;  /* 0x000000ffff037224 */ /* 0x000fce00078e000e */
[----:B------:R-:W-:Y:S05]  /*1fc50*/  WARPSYNC.COLLECTIVE R15, `(.L_x_817) ;  /* 0x000000000f087348 */ /* 0x000fea0003c00000 */
[----:B------:R0:W1:Y:S02]  /*1fc60*/  SHFL.IDX P6, R14, R13, R12, R11 ;  /* 0x0000000c0d0e7389 */ /* 0x00006400000c000b */
[----:B01----:R-:W-:Y:S01]  /*1fc70*/  ENDCOLLECTIVE ;  /* 0x000000000000791b */ /* 0x003fe20003800000 */
.L_x_817:
[----:B------:R-:W-:Y:S01]  /*1fc80*/  MOV R13, R26 ;  /* 0x0000001a000d7202 */ /* 0x000fe20000000f00 */
[----:B------:R-:W-:-:S07]  /*1fc90*/  IMAD.MOV.U32 R4, RZ, RZ, R14 ;  /* 0x000000ffff047224 */ /* 0x000fce00078e000e */
[----:B------:R-:W-:Y:S05]  /*1fca0*/  WARPSYNC.COLLECTIVE R15, `(.L_x_818) ;  /* 0x000000000f087348 */ /* 0x000fea0003c00000 */
[----:B------:R0:W1:Y:S02]  /*1fcb0*/  SHFL.IDX P6, R14, R13, R12, R11 ;  /* 0x0000000c0d0e7389 */ /* 0x00006400000c000b */
[----:B01----:R-:W-:Y:S01]  /*1fcc0*/  ENDCOLLECTIVE ;  /* 0x000000000000791b */ /* 0x003fe20003800000 */
.L_x_818:
[----:B------:R-:W-:Y:S05]  /*1fcd0*/  BRA `(.L_x_819) ;  /* 0xfffffeb8008c7947 */ /* 0x000fea000383ffff */
.L_x_579:
[----:B0-----:R0:W1:Y:S02]  /*1fce0*/  SYNCS.PHASECHK.TRANS64.TRYWAIT P0, [R2+URZ+0x2a800], R7 ;  /* 0x02a80007020075a7 */ /* 0x001064000800017f */
[----:B-1----:R-:W-:Y:S05]  /*1fcf0*/  @!P0 NANOSLEEP.SYNCS 0x989680 ;  /* 0x009896800000895d */ /* 0x002fea0003900000 */
[----:B------:R-:W1:Y:S02]  /*1fd00*/  @!P0 SYNCS.PHASECHK.TRANS64 P0, [R2+URZ+0x2a800], R7 ;  /* 0x02a80007020085a7 */ /* 0x000e64000800007f */
[----:B-1----:R-:W-:Y:S05]  /*1fd10*/  @!P0 BRA `(.L_x_579) ;  /* 0xfffffffc00f08947 */ /* 0x002fea000383ffff */
[----:B------:R-:W-:Y:S05]  /*1fd20*/  BRA `(.L_x_820) ;  /* 0xfffffec000f87947 */ /* 0x000fea000383ffff */
.L_x_603:
        /* <DEDUP_REMOVED lines=8> */
.L_x_822:
[----:B------:R-:W-:Y:S05]  /*1fdb0*/  BSYNC B1 ;  /* 0x0000000000017941 */ /* 0x000fea0003800000 */
.L_x_821:
[----:B------:R-:W-:Y:S01]  /*1fdc0*/  IMAD.MOV.U32 R13, RZ, RZ, R24 ;  /* 0x000000ffff0d7224 */ /* 0x000fe200078e0018 */
[----:B------:R-:W-:Y:S01]  /*1fdd0*/  MOV R11, 0x1c1f ;  /* 0x00001c1f000b7802 */ /* 0x000fe20000000f00 */
[----:B------:R-:W-:Y:S02]  /*1fde0*/  IMAD.MOV.U32 R12, RZ, RZ, RZ ;  /* 0x000000ffff0c7224 */ /* 0x000fe400078e00ff */
[----:B------:R-:W-:Y:S02]  /*1fdf0*/  IMAD.MOV.U32 R15, RZ, RZ, -0x1 ;  /* 0xffffffffff0f7424 */ /* 0x000fe400078e00ff */
[----:B------:R-:W-:-:S07]  /*1fe00*/  IMAD.MOV.U32 R3, RZ, RZ, R14 ;  /* 0x000000ffff037224 */ /* 0x000fce00078e000e */
[----:B------:R-:W-:Y:S05]  /*1fe10*/  WARPSYNC.COLLECTIVE R15, `(.L_x_823) ;  /* 0x000000000f087348 */ /* 0x000fea0003c00000 */
[----:B------:R0:W1:Y:S02]  /*1fe20*/  SHFL.IDX P6, R14, R13, R12, R11 ;  /* 0x0000000c0d0e7389 */ /* 0x00006400000c000b */
[----:B01----:R-:W-:Y:S01]  /*1fe30*/  ENDCOLLECTIVE ;  /* 0x000000000000791b */ /* 0x003fe20003800000 */
.L_x_823:
[----:B------:R-:W-:Y:S02]  /*1fe40*/  IMAD.MOV.U32 R13, RZ, RZ, R27 ;  /* 0x000000ffff0d7224 */ /* 0x000fe400078e001b */
[----:B------:R-:W-:-:S07]  /*1fe50*/  IMAD.MOV.U32 R0, RZ, RZ, R14 ;  /* 0x000000ffff007224 */ /* 0x000fce00078e000e */
[----:B------:R-:W-:Y:S05]  /*1fe60*/  WARPSYNC.COLLECTIVE R15, `(.L_x_824) ;  /* 0x000000000f087348 */ /* 0x000fea0003c00000 */
[----:B------:R0:W1:Y:S02]  /*1fe70*/  SHFL.IDX P6, R14, R13, R12, R11 ;  /* 0x0000000c0d0e7389 */ /* 0x00006400000c000b */
[----:B01----:R-:W-:Y:S01]  /*1fe80*/  ENDCOLLECTIVE ;  /* 0x000000000000791b */ /* 0x003fe20003800000 */
.L_x_824:
[----:B------:R-:W-:Y:S02]  /*1fe90*/  IMAD.MOV.U32 R13, RZ, RZ, R26 ;  /* 0x000000ffff0d7224 */ /* 0x000fe400078e001a */
[----:B------:R-:W-:-:S07]  /*1fea0*/  IMAD.MOV.U32 R21, RZ, RZ, R14 ;  /* 0x000000ffff157224 */ /* 0x000fce00078e000e */
[----:B------:R-:W-:Y:S05]  /*1feb0*/  WARPSYNC.COLLECTIVE R15, `(.L_x_825) ;  /* 0x000000000f087348 */ /* 0x000fea0003c00000 */
[----:B------:R0:W1:Y:S02]  /*1fec0*/  SHFL.IDX P6, R14, R13, R12, R11 ;  /* 0x0000000c0d0e7389 */ /* 0x00006400000c000b */
[----:B01----:R-:W-:Y:S01]  /*1fed0*/  ENDCOLLECTIVE ;  /* 0x000000000000791b */ /* 0x003fe20003800000 */
.L_x_825:
[----:B------:R-:W-:Y:S01]  /*1fee0*/  IMAD.MOV.U32 R20, RZ, RZ, R14 ;  /* 0x000000ffff147224 */ /* 0x000fe200078e000e */
[----:B------:R-:W-:Y:S06]  /*1fef0*/  BRA `(.L_x_826) ;  /* 0xfffffee000a07947 */ /* 0x000fec000383ffff */
.L_x_607:
[----:B0-----:R0:W1:Y:S02]  /*1ff00*/  SYNCS.PHASECHK.TRANS64.TRYWAIT P0, [R2+URZ+0x2a800], R5 ;  /* 0x02a80005020075a7 */ /* 0x001064000800017f */
[----:B-1----:R-:W-:Y:S05]  /*1ff10*/  @!P0 NANOSLEEP.SYNCS 0x989680 ;  /* 0x009896800000895d */ /* 0x002fea0003900000 */
[----:B------:R-:W1:Y:S02]  /*1ff20*/  @!P0 SYNCS.PHASECHK.TRANS64 P0, [R2+URZ+0x2a800], R5 ;  /* 0x02a80005020085a7 */ /* 0x000e64000800007f */
[----:B-1----:R-:W-:Y:S05]  /*1ff30*/  @!P0 BRA `(.L_x_607) ;  /* 0xfffffffc00f08947 */ /* 0x002fea000383ffff */
[----:B------:R-:W-:Y:S05]  /*1ff40*/  BRA `(.L_x_827) ;  /* 0xfffffee800a47947 */ /* 0x000fea000383ffff */
.L_x_621:
[----:B-1----:R1:W2:Y:S02]  /*1ff50*/  SYNCS.PHASECHK.TRANS64.TRYWAIT P1, [R0+URZ+0x2a830], R3 ;  /* 0x02a83003000075a7 */ /* 0x0022a4000802017f */
[----:B--2---:R-:W-:Y:S05]  /*1ff60*/  @!P1 NANOSLEEP.SYNCS 0x989680 ;  /* 0x009896800000995d */ /* 0x004fea0003900000 */
[----:B------:R-:W2:Y:S02]  /*1ff70*/  @!P1 SYNCS.PHASECHK.TRANS64 P1, [R0+URZ+0x2a830], R3 ;  /* 0x02a83003000095a7 */ /* 0x000ea4000802007f */
[----:B--2---:R-:W-:Y:S05]  /*1ff80*/  @!P1 BRA `(.L_x_621) ;  /* 0xfffffffc00f09947 */ /* 0x004fea000383ffff */
[----:B------:R-:W-:Y:S05]  /*1ff90*/  BRA `(.L_x_620) ;  /* 0xffffff0c00a07947 */ /* 0x000fea000383ffff */
.L_x_629:
[----:B-1----:R1:W2:Y:S02]  /*1ffa0*/  SYNCS.PHASECHK.TRANS64.TRYWAIT P1, [R15+URZ+0x2a830], R10 ;  /* 0x02a8300a0f0075a7 */ /* 0x0022a4000802017f */
[----:B--2---:R-:W-:Y:S05]  /*1ffb0*/  @!P1 NANOSLEEP.SYNCS 0x989680 ;  /* 0x009896800000995d */ /* 0x004fea0003900000 */
[----:B------:R-:W2:Y:S02]  /*1ffc0*/  @!P1 SYNCS.PHASECHK.TRANS64 P1, [R15+URZ+0x2a830], R10 ;  /* 0x02a8300a0f0095a7 */ /* 0x000ea4000802007f */
[----:B--2---:R-:W-:Y:S05]  /*1ffd0*/  @!P1 BRA `(.L_x_629) ;  /* 0xfffffffc00f09947 */ /* 0x004fea000383ffff */
[----:B------:R-:W-:Y:S05]  /*1ffe0*/  BRA `(.L_x_628) ;  /* 0xffffff3800087947 */ /* 0x000fea000383ffff */
.L_x_634:
[----:B-1----:R1:W2:Y:S02]  /*1fff0*/  SYNCS.PHASECHK.TRANS64.TRYWAIT P1, [R10+URZ+0x2a850], R6 ;  /* 0x02a850060a0075a7 */ /* 0x0022a4000802017f */
[----:B--2---:R-:W-:Y:S05]  /*20000*/  @!P1 NANOSLEEP.SYNCS 0x989680 ;  /* 0x009896800000995d */ /* 0x004fea0003900000 */
[----:B------:R-:W2:Y:S02]  /*20010*/  @!P1 SYNCS.PHASECHK.TRANS64 P1, [R10+URZ+0x2a850], R6 ;  /* 0x02a850060a0095a7 */ /* 0x000ea4000802007f */
[----:B--2---:R-:W-:Y:S05]  /*20020*/  @!P1 BRA `(.L_x_634) ;  /* 0xfffffffc00f09947 */ /* 0x004fea000383ffff */
[----:B------:R-:W-:Y:S05]  /*20030*/  BRA `(.L_x_633) ;  /* 0xffffff4000f87947 */ /* 0x000fea000383ffff */
.L_x_642:
[----:B-1----:R1:W2:Y:S02]  /*20040*/  SYNCS.PHASECHK.TRANS64.TRYWAIT P1, [R14+URZ+0x2a850], R5 ;  /* 0x02a850050e0075a7 */ /* 0x0022a4000802017f */
[----:B--2---:R-:W-:Y:S05]  /*20050*/  @!P1 NANOSLEEP.SYNCS 0x989680 ;  /* 0x009896800000995d */ /* 0x004fea0003900000 */
[----:B------:R-:W2:Y:S02]  /*20060*/  @!P1 SYNCS.PHASECHK.TRANS64 P1, [R14+URZ+0x2a850], R5 ;  /* 0x02a850050e0095a7 */ /* 0x000ea4000802007f */
[----:B--2---:R-:W-:Y:S05]  /*20070*/  @!P1 BRA `(.L_x_642) ;  /* 0xfffffffc00f09947 */ /* 0x004fea000383ffff */
[----:B------:R-:W-:Y:S05]  /*20080*/  BRA `(.L_x_641) ;  /* 0xffffff6000407947 */ /* 0x000fea000383ffff */
.L_x_679:
[----:B------:R-:W0:Y:S01]  /*20090*/  S2R R9, SR_TID.X ;  /* 0x0000000000097919 */ /* 0x000e220000002100 */
[----:B------:R-:W-:Y:S01]  /*200a0*/  BSSY B1, `(.L_x_828) ;  /* 0x000000a000017945 */ /* 0x000fe20003800000 */
[----:B------:R-:W-:Y:S01]  /*200b0*/  MOV R12, RZ ;  /* 0x000000ff000c7202 */ /* 0x000fe20000000f00 */
[----:B------:R-:W-:Y:S02]  /*200c0*/  IMAD.MOV.U32 R11, RZ, RZ, 0x1f ;  /* 0x0000001fff0b7424 */ /* 0x000fe400078e00ff */
[----:B------:R-:W-:Y:S01]  /*200d0*/  IMAD.MOV.U32 R15, RZ, RZ, -0x1 ;  /* 0xffffffffff0f7424 */ /* 0x000fe200078e00ff */
[----:B0-----:R-:W-:-:S04]  /*200e0*/  SHF.R.U32.HI R9, RZ, 0x5, R9 ;  /* 0x00000005ff097819 */ /* 0x001fc80000011609 */
[----:B------:R-:W-:-:S05]  /*200f0*/  LOP3.LUT R9, R9, 0x3, RZ, 0xc0, !PT ;  /* 0x0000000309097812 */ /* 0x000fca00078ec0ff */
[----:B------:R-:W-:-:S07]  /*20100*/  IMAD.MOV.U32 R13, RZ, RZ, R9 ;  /* 0x000000ffff0d7224 */ /* 0x000fce00078e0009 */
[----:B------:R-:W-:Y:S05]  /*20110*/  WARPSYNC.COLLECTIVE R15, `(.L_x_829) ;  /* 0x000000000f087348 */ /* 0x000fea0003c00000 */
[----:B------:R0:W1:Y:S02]  /*20120*/  SHFL.IDX P6, R14, R13, R12, R11 ;  /* 0x0000000c0d0e7389 */ /* 0x00006400000c000b */
[----:B01----:R-:W-:Y:S01]  /*20130*/  ENDCOLLECTIVE ;  /* 0x000000000000791b */ /* 0x003fe20003800000 */
.L_x_829:
[----:B------:R-:W-:Y:S05]  /*20140*/  BSYNC B1 ;  /* 0x0000000000017941 */ /* 0x000fea0003800000 */
.L_x_828:
[----:B------:R-:W-:Y:S05]  /*20150*/  BRA `(.L_x_830) ;  /* 0xffffff9800b47947 */ /* 0x000fea000383ffff */
.L_x_681:
[----:B------:R-:W-:Y:S01]  /*20160*/  BSSY B1, `(.L_x_831) ;  /* 0x0000006000017945 */ /* 0x000fe20003800000 */
[----:B------:R-:W-:-:S07]  /*20170*/  IMAD.MOV.U32 R15, RZ, RZ, -0x1 ;  /* 0xffffffffff0f7424 */ /* 0x000fce00078e00ff */
[----:B0-----:R-:W-:Y:S05]  /*20180*/  WARPSYNC.COLLECTIVE R15, `(.L_x_832) ;  /* 0x000000000f0c7348 */ /* 0x001fea0003c00000 */
[----:B------:R-:W-:Y:S02]  /*20190*/  ELECT P6, UR62, PT ;  /* 0x00000000003e782f */ /* 0x000fe400038c0000 */
[----:B------:R-:W-:Y:S01]  /*201a0*/  MOV R14, UR62 ;  /* 0x0000003e000e7c02 */ /* 0x000fe20008000f00 */
[----:B0-----:R-:W-:Y:S10]  /*201b0*/  ENDCOLLECTIVE ;  /* 0x000000000000791b */ /* 0x001ff40003800000 */
.L_x_832:
[----:B------:R-:W-:Y:S05]  /*201c0*/  BSYNC B1 ;  /* 0x0000000000017941 */ /* 0x000fea0003800000 */
.L_x_831:
[----:B------:R-:W-:Y:S05]  /*201d0*/  BRA `(.L_x_680) ;  /* 0xffffff9800ac7947 */ /* 0x000fea000383ffff */
.L_x_683:
[----:B0-----:R0:W1:Y:S02]  /*201e0*/  SYNCS.PHASECHK.TRANS64.TRYWAIT P0, [R22+URZ+0x2a820], R3 ;  /* 0x02a82003160075a7 */ /* 0x001064000800017f */
[----:B-1----:R-:W-:Y:S05]  /*201f0*/  @!P0 NANOSLEEP.SYNCS 0x989680 ;  /* 0x009896800000895d */ /* 0x002fea0003900000 */
[----:B------:R-:W1:Y:S02]  /*20200*/  @!P0 SYNCS.PHASECHK.TRANS64 P0, [R22+URZ+0x2a820], R3 ;  /* 0x02a82003160085a7 */ /* 0x000e64000800007f */
[----:B-1----:R-:W-:Y:S05]  /*20210*/  @!P0 BRA `(.L_x_683) ;  /* 0xfffffffc00f08947 */ /* 0x002fea000383ffff */
[----:B------:R-:W-:Y:S05]  /*20220*/  BRA `(.L_x_833) ;  /* 0xffffff9800bc7947 */ /* 0x000fea000383ffff */
.L_x_687:
[----:B-1----:R1:W2:Y:S02]  /*20230*/  SYNCS.PHASECHK.TRANS64.TRYWAIT P0, [R9+URZ+0x2a8a0], R8 ;  /* 0x02a8a008090075a7 */ /* 0x0022a4000800017f */
[----:B--2---:R-:W-:Y:S05]  /*20240*/  @!P0 NANOSLEEP.SYNCS 0x989680 ;  /* 0x009896800000895d */ /* 0x004fea0003900000 */
[----:B------:R-:W2:Y:S02]  /*20250*/  @!P0 SYNCS.PHASECHK.TRANS64 P0, [R9+URZ+0x2a8a0], R8 ;  /* 0x02a8a008090085a7 */ /* 0x000ea4000800007f */
[----:B--2---:R-:W-:Y:S05]  /*20260*/  @!P0 BRA `(.L_x_687) ;  /* 0xfffffffc00f08947 */ /* 0x004fea000383ffff */
[----:B------:R-:W-:Y:S05]  /*20270*/  BRA `(.L_x_834) ;  /* 0xffffff9800d47947 */ /* 0x000fea000383ffff */
.L_x_694:
[----:B0-----:R0:W2:Y:S02]  /*20280*/  SYNCS.PHASECHK.TRANS64.TRYWAIT P0, [R9+URZ+0x2a8c0], R8 ;  /* 0x02a8c008090075a7 */ /* 0x0010a4000800017f */
[----:B--2---:R-:W-:Y:S05]  /*20290*/  @!P0 NANOSLEEP.SYNCS 0x989680 ;  /* 0x009896800000895d */ /* 0x004fea0003900000 */
[----:B------:R-:W2:Y:S02]  /*202a0*/  @!P0 SYNCS.PHASECHK.TRANS64 P0, [R9+URZ+0x2a8c0], R8 ;  /* 0x02a8c008090085a7 */ /* 0x000ea4000800007f */
[----:B--2---:R-:W-:Y:S05]  /*202b0*/  @!P0 BRA `(.L_x_694) ;  /* 0xfffffffc00f08947 */ /* 0x004fea000383ffff */
[----:B------:R-:W-:Y:S05]  /*202c0*/  BRA `(.L_x_835) ;  /* 0xffffff9c00cc7947 */ /* 0x000fea000383ffff */
.L_x_702:
[----:B-1----:R1:W2:Y:S02]  /*202d0*/  SYNCS.PHASECHK.TRANS64.TRYWAIT P1, [R6+URZ+0x2a8a0], R9 ;  /* 0x02a8a009060075a7 */ /* 0x0022a4000802017f */
[----:B--2---:R-:W-:Y:S05]  /*202e0*/  @!P1 NANOSLEEP.SYNCS 0x989680 ;  /* 0x009896800000995d */ /* 0x004fea0003900000 */
[----:B------:R-:W2:Y:S02]  /*202f0*/  @!P1 SYNCS.PHASECHK.TRANS64 P1, [R6+URZ+0x2a8a0], R9 ;  /* 0x02a8a009060095a7 */ /* 0x000ea4000802007f */
[----:B--2---:R-:W-:Y:S05]  /*20300*/  @!P1 BRA `(.L_x_702) ;  /* 0xfffffffc00f09947 */ /* 0x004fea000383ffff */
[----:B------:R-:W-:Y:S05]  /*20310*/  BRA `(.L_x_836) ;  /* 0xffffffa000c87947 */ /* 0x000fea000383ffff */
.L_x_709:
[----:B0-----:R0:W2:Y:S02]  /*20320*/  SYNCS.PHASECHK.TRANS64.TRYWAIT P1, [R6+URZ+0x2a8c0], R9 ;  /* 0x02a8c009060075a7 */ /* 0x0010a4000802017f */
[----:B--2---:R-:W-:Y:S05]  /*20330*/  @!P1 NANOSLEEP.SYNCS 0x989680 ;  /* 0x009896800000995d */ /* 0x004fea0003900000 */
[----:B------:R-:W2:Y:S02]  /*20340*/  @!P1 SYNCS.PHASECHK.TRANS64 P1, [R6+URZ+0x2a8c0], R9 ;  /* 0x02a8c009060095a7 */ /* 0x000ea4000802007f */
[----:B--2---:R-:W-:Y:S05]  /*20350*/  @!P1 BRA `(.L_x_709) ;  /* 0xfffffffc00f09947 */ /* 0x004fea000383ffff */
[----:B------:R-:W-:Y:S05]  /*20360*/  BRA `(.L_x_837) ;  /* 0xffffffa400bc7947 */ /* 0x000fea000383ffff */
.L_x_723:
[----:B------:R-:W0:Y:S01]  /*20370*/  S2R R7, SR_TID.X ;  /* 0x0000000000077919 */ /* 0x000e220000002100 */
[----:B------:R-:W-:Y:S01]  /*20380*/  BSSY B0, `(.L_x_838) ;  /* 0x000000a000007945 */ /* 0x000fe20003800000 */
[----:B------:R-:W-:Y:S02]  /*20390*/  IMAD.MOV.U32 R12, RZ, RZ, RZ ;  /* 0x000000ffff0c7224 */ /* 0x000fe400078e00ff */
[----:B------:R-:W-:Y:S02]  /*203a0*/  IMAD.MOV.U32 R11, RZ, RZ, 0x1f ;  /* 0x0000001fff0b7424 */ /* 0x000fe400078e00ff */
[----:B------:R-:W-:Y:S01]  /*203b0*/  IMAD.MOV.U32 R15, RZ, RZ, -0x1 ;  /* 0xffffffffff0f7424 */ /* 0x000fe200078e00ff */
[----:B0-----:R-:W-:-:S04]  /*203c0*/  SHF.R.U32.HI R7, RZ, 0x5, R7 ;  /* 0x00000005ff077819 */ /* 0x001fc80000011607 */
[----:B------:R-:W-:-:S05]  /*203d0*/  LOP3.LUT R7, R7, 0x3, RZ, 0xc0, !PT ;  /* 0x0000000307077812 */ /* 0x000fca00078ec0ff */
[----:B------:R-:W-:-:S07]  /*203e0*/  IMAD.MOV.U32 R13, RZ, RZ, R7 ;  /* 0x000000ffff0d7224 */ /* 0x000fce00078e0007 */
[----:B-----5:R-:W-:Y:S05]  /*203f0*/  WARPSYNC.COLLECTIVE R15, `(.L_x_839) ;  /* 0x000000000f087348 */ /* 0x020fea0003c00000 */
[----:B------:R0:W1:Y:S02]  /*20400*/  SHFL.IDX P6, R14, R13, R12, R11 ;  /* 0x0000000c0d0e7389 */ /* 0x00006400000c000b */
[----:B01---5:R-:W-:Y:S01]  /*20410*/  ENDCOLLECTIVE ;  /* 0x000000000000791b */ /* 0x023fe20003800000 */
.L_x_839:
[----:B------:R-:W-:Y:S05]  /*20420*/  BSYNC B0 ;  /* 0x0000000000007941 */ /* 0x000fea0003800000 */
.L_x_838:
[----:B------:R-:W-:Y:S05]  /*20430*/  BRA `(.L_x_840) ;  /* 0xffffffb000cc7947 */ /* 0x000fea000383ffff */
.L_x_726:
[----:B0-----:R0:W1:Y:S02]  /*20440*/  SYNCS.PHASECHK.TRANS64.TRYWAIT P0, [R7+URZ+0x2a840], R2 ;  /* 0x02a84002070075a7 */ /* 0x001064000800017f */
[----:B-1----:R-:W-:Y:S05]  /*20450*/  @!P0 NANOSLEEP.SYNCS 0x989680 ;  /* 0x009896800000895d */ /* 0x002fea0003900000 */
[----:B------:R-:W1:Y:S02]  /*20460*/  @!P0 SYNCS.PHASECHK.TRANS64 P0, [R7+URZ+0x2a840], R2 ;  /* 0x02a84002070085a7 */ /* 0x000e64000800007f */
[----:B-1----:R-:W-:Y:S05]  /*20470*/  @!P0 BRA `(.L_x_726) ;  /* 0xfffffffc00f08947 */ /* 0x002fea000383ffff */
[----:B------:R-:W-:Y:S05]  /*20480*/  BRA `(.L_x_841) ;  /* 0xffffffb400287947 */ /* 0x000fea000383ffff */
.L_x_727:
        /* <DEDUP_REMOVED lines=8> */
.L_x_843:
[----:B------:R-:W-:Y:S05]  /*20510*/  BSYNC B0 ;  /* 0x0000000000007941 */ /* 0x000fea0003800000 */
.L_x_842:
[----:B------:R-:W-:Y:S01]  /*20520*/  IMAD.MOV.U32 R13, RZ, RZ, R4 ;  /* 0x000000ffff0d7224 */ /* 0x000fe200078e0004 */
[----:B------:R-:W-:Y:S01]  /*20530*/  MOV R15, 0xffffffff ;  /* 0xffffffff000f7802 */ /* 0x000fe20000000f00 */
[----:B------:R-:W-:Y:S02]  /*20540*/  IMAD.MOV.U32 R12, RZ, RZ, RZ ;  /* 0x000000ffff0c7224 */ /* 0x000fe400078e00ff */
[----:B------:R-:W-:Y:S02]  /*20550*/  IMAD.MOV.U32 R11, RZ, RZ, 0x181f ;  /* 0x0000181fff0b7424 */ /* 0x000fe400078e00ff */
[----:B------:R-:W-:Y:S02]  /*20560*/  IMAD.MOV.U32 R2, RZ, RZ, R14 ;  /* 0x000000ffff027224 */ /* 0x000fe400078e000e */
[----:B------:R-:W-:-:S07]  /*20570*/  @P0 IMAD R8, R5, 0x2, R22 ;  /* 0x0000000205080824 */ /* 0x000fce00078e0216 */
[----:B------:R-:W-:Y:S05]  /*20580*/  WARPSYNC.COLLECTIVE R15, `(.L_x_844) ;  /* 0x000000000f087348 */ /* 0x000fea0003c00000 */
[----:B------:R0:W1:Y:S02]  /*20590*/  SHFL.IDX P6, R14, R13, R12, R11 ;  /* 0x0000000c0d0e7389 */ /* 0x00006400000c000b */
[----:B01----:R-:W-:Y:S01]  /*205a0*/  ENDCOLLECTIVE ;  /* 0x000000000000791b */ /* 0x003fe20003800000 */
.L_x_844:
[----:B------:R-:W-:Y:S02]  /*205b0*/  IMAD.MOV.U32 R13, RZ, RZ, R0 ;  /* 0x000000ffff0d7224 */ /* 0x000fe400078e0000 */
[----:B------:R-:W-:Y:S02]  /*205c0*/  IMAD.MOV.U32 R12, RZ, RZ, 0x1 ;  /* 0x00000001ff0c7424 */ /* 0x000fe400078e00ff */
[----:B------:R-:W-:-:S07]  /*205d0*/  IMAD.MOV.U32 R3, RZ, RZ, R14 ;  /* 0x000000ffff037224 */ /* 0x000fce00078e000e */
[----:B------:R-:W-:Y:S05]  /*205e0*/  WARPSYNC.COLLECTIVE R15, `(.L_x_845) ;  /* 0x000000000f087348 */ /* 0x000fea0003c00000 */
[----:B------:R0:W1:Y:S02]  /*205f0*/  SHFL.IDX P6, R14, R13, R12, R11 ;  /* 0x0000000c0d0e7389 */ /* 0x00006400000c000b */
[----:B01----:R-:W-:Y:S01]  /*20600*/  ENDCOLLECTIVE ;  /* 0x000000000000791b */ /* 0x003fe20003800000 */
.L_x_845:
        /* <DEDUP_REMOVED lines=17> */
.L_x_846:
[----:B------:R-:W-:Y:S02]  /*20720*/  @P1 IMAD R8, R5, 0x2, R22 ;  /* 0x0000000205081824 */ /* 0x000fe400078e0216 */
[----:B------:R-:W-:Y:S02]  /*20730*/  IMAD.MOV.U32 R13, RZ, RZ, R0 ;  /* 0x000000ffff0d7224 */ /* 0x000fe400078e0000 */
[----:B------:R-:W-:Y:S01]  /*20740*/  IMAD.MOV.U32 R12, RZ, RZ, 0x2 ;  /* 0x00000002ff0c7424 */ /* 0x000fe200078e00ff */
[----:B------:R-:W-:-:S07]  /*20750*/  MOV R3, R14 ;  /* 0x0000000e00037202 */ /* 0x000fce0000000f00 */
[----:B------:R-:W-:Y:S05]  /*20760*/  WARPSYNC.COLLECTIVE R15, `(.L_x_847) ;  /* 0x000000000f087348 */ /* 0x000fea0003c00000 */
[----:B------:R0:W1:Y:S02]  /*20770*/  SHFL.IDX P6, R14, R13, R12, R11 ;  /* 0x0000000c0d0e7389 */ /* 0x00006400000c000b */
[----:B01----:R-:W-:Y:S01]  /*20780*/  ENDCOLLECTIVE ;  /* 0x000000000000791b */ /* 0x003fe20003800000 */
.L_x_847:
        /* <DEDUP_REMOVED lines=17> */
.L_x_848:
[----:B------:R-:W-:Y:S02]  /*208a0*/  @P1 IMAD R8, R5, 0x2, R22 ;  /* 0x0000000205081824 */ /* 0x000fe400078e0216 */
[----:B------:R-:W-:Y:S02]  /*208b0*/  IMAD.MOV.U32 R13, RZ, RZ, R0 ;  /* 0x000000ffff0d7224 */ /* 0x000fe400078e0000 */
[----:B------:R-:W-:Y:S02]  /*208c0*/  IMAD.MOV.U32 R12, RZ, RZ, 0x3 ;  /* 0x00000003ff0c7424 */ /* 0x000fe400078e00ff */
[----:B------:R-:W-:-:S07]  /*208d0*/  IMAD.MOV.U32 R3, RZ, RZ, R14 ;  /* 0x000000ffff037224 */ /* 0x000fce00078e000e */
[----:B------:R-:W-:Y:S05]  /*208e0*/  WARPSYNC.COLLECTIVE R15, `(.L_x_849) ;  /* 0x000000000f087348 */ /* 0x000fea0003c00000 */
[----:B------:R0:W1:Y:S02]  /*208f0*/  SHFL.IDX P6, R14, R13, R12, R11 ;  /* 0x0000000c0d0e7389 */ /* 0x00006400000c000b */
[----:B01----:R-:W-:Y:S01]  /*20900*/  ENDCOLLECTIVE ;  /* 0x000000000000791b */ /* 0x003fe20003800000 */
.L_x_849:
        /* <DEDUP_REMOVED lines=17> */
.L_x_850:
[----:B------:R-:W-:Y:S01]  /*20a20*/  @P1 LEA R8, R5, R22, 0x1 ;  /* 0x0000001605081211 */ /* 0x000fe200078e08ff */
[----:B------:R-:W-:Y:S02]  /*20a30*/  IMAD.MOV.U32 R13, RZ, RZ, R0 ;  /* 0x000000ffff0d7224 */ /* 0x000fe400078e0000 */
[----:B------:R-:W-:Y:S02]  /*20a40*/  IMAD.MOV.U32 R12, RZ, RZ, 0x4 ;  /* 0x00000004ff0c7424 */ /* 0x000fe400078e00ff */
[----:B------:R-:W-:-:S07]  /*20a50*/  IMAD.MOV.U32 R3, RZ, RZ, R14 ;  /* 0x000000ffff037224 */ /* 0x000fce00078e000e */
[----:B------:R-:W-:Y:S05]  /*20a60*/  WARPSYNC.COLLECTIVE R15, `(.L_x_851) ;  /* 0x000000000f087348 */ /* 0x000fea0003c00000 */
[----:B------:R0:W1:Y:S02]  /*20a70*/  SHFL.IDX P6, R14, R13, R12, R11 ;  /* 0x0000000c0d0e7389 */ /* 0x00006400000c000b */
[----:B01----:R-:W-:Y:S01]  /*20a80*/  ENDCOLLECTIVE ;  /* 0x000000000000791b */ /* 0x003fe20003800000 */
.L_x_851:
        /* <DEDUP_REMOVED lines=17> */
.L_x_852:
[----:B------:R-:W-:Y:S01]  /*20ba0*/  @P1 IMAD R8, R5, 0x2, R22 ;  /* 0x0000000205081824 */ /* 0x000fe200078e0216 */
[----:B------:R-:W-:Y:S01]  /*20bb0*/  MOV R13, R0 ;  /* 0x00000000000d7202 */ /* 0x000fe20000000f00 */
[----:B------:R-:W-:Y:S02]  /*20bc0*/  IMAD.MOV.U32 R12, RZ, RZ, 0x5 ;  /* 0x00000005ff0c7424 */ /* 0x000fe400078e00ff */
[----:B------:R-:W-:-:S07]  /*20bd0*/  IMAD.MOV.U32 R3, RZ, RZ, R14 ;  /* 0x000000ffff037224 */ /* 0x000fce00078e000e */
[----:B------:R-:W-:Y:S05]  /*20be0*/  WARPSYNC.COLLECTIVE R15, `(.L_x_853) ;  /* 0x000000000f087348 */ /* 0x000fea0003c00000 */
[----:B------:R0:W1:Y:S02]  /*20bf0*/  SHFL.IDX P6, R14, R13, R12, R11 ;  /* 0x0000000c0d0e7389 */ /* 0x00006400000c000b */
[----:B01----:R-:W-:Y:S01]  /*20c00*/  ENDCOLLECTIVE ;  /* 0x000000000000791b */ /* 0x003fe20003800000 */
.L_x_853:
        /* <DEDUP_REMOVED lines=10> */
.L_x_854:
[----:B------:R-:W-:Y:S01]  /*20cb0*/  @!PT LDS RZ, [RZ] ;  /* 0x00000000fffff984 */ /* 0x000fe20000000800 */
[----:B------:R-:W-:Y:S01]  /*20cc0*/  @!PT LDS RZ, [RZ] ;  /* 0x00000000fffff984 */ /* 0x000fe20000000800 */
[----:B------:R-:W-:Y:S01]  /*20cd0*/  @!PT LDS RZ, [RZ] ;  /* 0x00000000fffff984 */ /* 0x000fe20000000800 */
[----:B------:R-:W-:Y:S04]  /*20ce0*/  @P1 LDGSTS.E.BYPASS.LTC128B.128 [R8+0x1a400], desc[UR60][R2.64], !P4 ;  /* 0x1a40000002081fae */ /* 0x000fe8000e101d7c */
[----:B------:R-:W-:Y:S04]  /*20cf0*/  @P1 LDGSTS.E.BYPASS.LTC128B.128 [R8+0x1d400], desc[UR60][R2.64+0x80], !P3 ;  /* 0x1d40008002081fae */ /* 0x000fe8000d901d7c */
[----:B------:R0:W-:Y:S02]  /*20d00*/  @P1 LDGSTS.E.BYPASS.LTC128B.128 [R8+0x20400], desc[UR60][R2.64+0x100], !P2 ;  /* 0x2040010002081fae */ /* 0x0001e4000d101d7c */
[----:B0-----:R-:W-:Y:S01]  /*20d10*/  IMAD.MOV.U32 R2, RZ, RZ, R14 ;  /* 0x000000ffff027224 */ /* 0x001fe200078e000e */
[----:B------:R-:W-:Y:S06]  /*20d20*/  BRA `(.L_x_855) ;  /* 0xffffffb000847947 */ /* 0x000fec000383ffff */
.L_x_732:
[----:B------:R-:W-:Y:S01]  /*20d30*/  IMAD.MOV.U32 R13, RZ, RZ, R5 ;  /* 0x000000ffff0d7224 */ /* 0x000fe200078e0005 */
[----:B------:R-:W-:Y:S01]  /*20d40*/  MOV R15, 0xffffffff ;  /* 0xffffffff000f7802 */ /* 0x000fe20000000f00 */
[----:B------:R-:W-:Y:S02]  /*20d50*/  IMAD.MOV.U32 R12, RZ, RZ, RZ ;  /* 0x000000ffff0c7224 */ /* 0x000fe400078e00ff */
[----:B------:R-:W-:Y:S02]  /*20d60*/  IMAD.MOV.U32 R11, RZ, RZ, 0x181f ;  /* 0x0000181fff0b7424 */ /* 0x000fe400078e00ff */
[----:B-----5:R-:W-:Y:S02]  /*20d70*/  IMAD R6, R17, R8, RZ ;  /* 0x0000000811067224 */ /* 0x020fe400078e02ff */
[----:B------:R-:W-:-:S07]  /*20d80*/  IMAD.IADD R4, R10, 0x1, R4 ;  /* 0x000000010a047824 */ /* 0x000fce00078e0204 */
[----:B------:R-:W-:Y:S05]  /*20d90*/  WARPSYNC.COLLECTIVE R15, `(.L_x_856) ;  /* 0x000000000f087348 */ /* 0x000fea0003c00000 */
[----:B------:R0:W1:Y:S02]  /*20da0*/  SHFL.IDX P6, R14, R13, R12, R11 ;  /* 0x0000000c0d0e7389 */ /* 0x00006400000c000b */
[----:B01----:R-:W-:Y:S01]  /*20db0*/  ENDCOLLECTIVE ;  /* 0x000000000000791b */ /* 0x003fe20003800000 */
.L_x_856:
[----:B------:R-:W-:Y:S01]  /*20dc0*/  ISETP.GE.AND P1, PT, R4, R6, PT ;  /* 0x000000060400720c */ /* 0x000fe20003f26270 */
[----:B------:R-:W-:Y:S02]  /*20dd0*/  IMAD.MOV.U32 R13, RZ, RZ, R0 ;  /* 0x000000ffff0d7224 */ /* 0x000fe400078e0000 */
[----:B------:R-:W-:-:S10]  /*20de0*/  IMAD.MOV.U32 R2, RZ, RZ, R14 ;  /* 0x000000ffff027224 */ /* 0x000fd400078e000e */
[----:B------:R-:W-:Y:S05]  /*20df0*/  WARPSYNC.COLLECTIVE R15, `(.L_x_857) ;  /* 0x000000000f087348 */ /* 0x000fea0003c00000 */
[----:B------:R0:W1:Y:S02]  /*20e00*/  SHFL.IDX P6, R14, R13, R12, R11 ;  /* 0x0000000c0d0e7389 */ /* 0x00006400000c000b */
[----:B01----:R-:W-:Y:S01]  /*20e10*/  ENDCOLLECTIVE ;  /* 0x000000000000791b */ /* 0x003fe20003800000 */
.L_x_857:
[----:B------:R-:W-:Y:S01]  /*20e20*/  MOV R13, R5 ;  /* 0x00000005000d7202 */ /* 0x000fe20000000f00 */
[----:B------:R-:W-:Y:S02]  /*20e30*/  IMAD.MOV.U32 R12, RZ, RZ, 0x1 ;  /* 0x00000001ff0c7424 */ /* 0x000fe400078e00ff */
[----:B------:R-:W-:-:S07]  /*20e40*/  IMAD.MOV.U32 R3, RZ, RZ, R14 ;  /* 0x000000ffff037224 */ /* 0x000fce00078e000e */
[----:B------:R-:W-:Y:S05]  /*20e50*/  WARPSYNC.COLLECTIVE R15, `(.L_x_858) ;  /* 0x000000000f087348 */ /* 0x000fea0003c00000 */
[----:B------:R0:W1:Y:S02]  /*20e60*/  SHFL.IDX P6, R14, R13, R12, R11 ;  /* 0x0000000c0d0e7389 */ /* 0x00006400000c000b */
[----:B01----:R-:W-:Y:S01]  /*20e70*/  ENDCOLLECTIVE ;  /* 0x000000000000791b */ /* 0x003fe20003800000 */
.L_x_858:
        /* <DEDUP_REMOVED lines=16> */
.L_x_859:
[----:B------:R-:W-:Y:S02]  /*20f80*/  IMAD.MOV.U32 R13, RZ, RZ, R5 ;  /* 0x000000ffff0d7224 */ /* 0x000fe400078e0005 */
[----:B------:R-:W-:Y:S02]  /*20f90*/  IMAD.MOV.U32 R12, RZ, RZ, 0x2 ;  /* 0x00000002ff0c7424 */ /* 0x000fe400078e00ff */
[----:B------:R-:W-:-:S07]  /*20fa0*/  IMAD.MOV.U32 R3, RZ, RZ, R14 ;  /* 0x000000ffff037224 */ /* 0x000fce00078e000e */
[----:B------:R-:W-:Y:S05]  /*20fb0*/  WARPSYNC.COLLECTIVE R15, `(.L_x_860) ;  /* 0x000000000f087348 */ /* 0x000fea0003c00000 */
[----:B------:R0:W1:Y:S02]  /*20fc0*/  SHFL.IDX P6, R14, R13, R12, R11 ;  /* 0x0000000c0d0e7389 */ /* 0x00006400000c000b */
[----:B01----:R-:W-:Y:S01]  /*20fd0*/  ENDCOLLECTIVE ;  /* 0x000000000000791b */ /* 0x003fe20003800000 */
.L_x_860:
[----:B------:R-:W-:-:S05]  /*20fe0*/  @!P1 LEA R7, P4, R9, R3, 0x1 ;  /* 0x0000000309079211 */ /* 0x000fca00078808ff */
[----:B------:R-:W-:Y:S02]  /*20ff0*/  @!P1 IMAD.X R8, RZ, RZ, R2, P4 ;  /* 0x000000ffff089224 */ /* 0x000fe400020e0602 */
[----:B------:R-:W-:Y:S01]  /*21000*/  @!P1 IMAD.MOV.U32 R2, RZ, RZ, R7 ;  /* 0x000000ffff029224 */ /* 0x000fe200078e0007 */
[----:B------:R-:W-:Y:S01]  /*21010*/  IADD3 R7, R4, 0x20, RZ ;  /* 0x0000002004077810 */ /* 0x000fe20007ffe0ff */
        /* <DEDUP_REMOVED lines=13> */
.L_x_861:
[----:B------:R-:W-:Y:S02]  /*210f0*/  IMAD.MOV.U32 R13, RZ, RZ, R5 ;  /* 0x000000ffff0d7224 */ /* 0x000fe400078e0005 */
[----:B------:R-:W-:Y:S02]  /*21100*/  IMAD.MOV.U32 R12, RZ, RZ, 0x3 ;  /* 0x00000003ff0c7424 */ /* 0x000fe400078e00ff */
[----:B------:R-:W-:-:S07]  /*21110*/  IMAD.MOV.U32 R3, RZ, RZ, R14 ;  /* 0x000000ffff037224 */ /* 0x000fce00078e000e */
[----:B------:R-:W-:Y:S05]  /*21120*/  WARPSYNC.COLLECTIVE R15, `(.L_x_862) ;  /* 0x000000000f087348 */ /* 0x000fea0003c00000 */
[----:B------:R0:W1:Y:S02]  /*21130*/  SHFL.IDX P6, R14, R13, R12, R11 ;  /* 0x0000000c0d0e7389 */ /* 0x00006400000c000b */
[----:B01----:R-:W-:Y:S01]  /*21140*/  ENDCOLLECTIVE ;  /* 0x000000000000791b */ /* 0x003fe20003800000 */
.L_x_862:
        /* <DEDUP_REMOVED lines=17> */
.L_x_863:
[----:B------:R-:W-:Y:S02]  /*21260*/  IMAD.MOV.U32 R13, RZ, RZ, R5 ;  /* 0x000000ffff0d7224 */ /* 0x000fe400078e0005 */
[----:B------:R-:W-:Y:S02]  /*21270*/  IMAD.MOV.U32 R12, RZ, RZ, 0x4 ;  /* 0x00000004ff0c7424 */ /* 0x000fe400078e00ff */
[----:B------:R-:W-:-:S07]  /*21280*/  IMAD.MOV.U32 R3, RZ, RZ, R14 ;  /* 0x000000ffff037224 */ /* 0x000fce00078e000e */
[----:B------:R-:W-:Y:S05]  /*21290*/  WARPSYNC.COLLECTIVE R15, `(.L_x_864) ;  /* 0x000000000f087348 */ /* 0x000fea0003c00000 */
[----:B------:R0:W1:Y:S02]  /*212a0*/  SHFL.IDX P6, R14, R13, R12, R11 ;  /* 0x0000000c0d0e7389 */ /* 0x00006400000c000b */
[----:B01----:R-:W-:Y:S01]  /*212b0*/  ENDCOLLECTIVE ;  /* 0x000000000000791b */ /* 0x003fe20003800000 */
.L_x_864:
        /* <DEDUP_REMOVED lines=17> */
.L_x_865:
[----:B------:R-:W-:Y:S02]  /*213d0*/  IMAD.MOV.U32 R13, RZ, RZ, R5 ;  /* 0x000000ffff0d7224 */ /* 0x000fe400078e0005 */
[----:B------:R-:W-:Y:S02]  /*213e0*/  IMAD.MOV.U32 R12, RZ, RZ, 0x5 ;  /* 0x00000005ff0c7424 */ /* 0x000fe400078e00ff */
[----:B------:R-:W-:-:S07]  /*213f0*/  IMAD.MOV.U32 R3, RZ, RZ, R14 ;  /* 0x000000ffff037224 */ /* 0x000fce00078e000e */
[----:B------:R-:W-:Y:S05]  /*21400*/  WARPSYNC.COLLECTIVE R15, `(.L_x_866) ;  /* 0x000000000f087348 */ /* 0x000fea0003c00000 */
[----:B------:R0:W1:Y:S02]  /*21410*/  SHFL.IDX P6, R14, R13, R12, R11 ;  /* 0x0000000c0d0e7389 */ /* 0x00006400000c000b */
[----:B01----:R-:W-:Y:S01]  /*21420*/  ENDCOLLECTIVE ;  /* 0x000000000000791b */ /* 0x003fe20003800000 */
.L_x_866:
        /* <DEDUP_REMOVED lines=17> */
.L_x_867:
[----:B------:R-:W-:Y:S02]  /*21540*/  IMAD.MOV.U32 R13, RZ, RZ, R5 ;  /* 0x000000ffff0d7224 */ /* 0x000fe400078e0005 */
[----:B------:R-:W-:Y:S01]  /*21550*/  IMAD.MOV.U32 R12, RZ, RZ, 0x6 ;  /* 0x00000006ff0c7424 */ /* 0x000fe200078e00ff */
[----:B------:R-:W-:-:S07]  /*21560*/  MOV R3, R14 ;  /* 0x0000000e00037202 */ /* 0x000fce0000000f00 */
[----:B------:R-:W-:Y:S05]  /*21570*/  WARPSYNC.COLLECTIVE R15, `(.L_x_868) ;  /* 0x000000000f087348 */ /* 0x000fea0003c00000 */
[----:B------:R0:W1:Y:S02]  /*21580*/  SHFL.IDX P6, R14, R13, R12, R11 ;  /* 0x0000000c0d0e7389 */ /* 0x00006400000c000b */
[----:B01----:R-:W-:Y:S01]  /*21590*/  ENDCOLLECTIVE ;  /* 0x000000000000791b */ /* 0x003fe20003800000 */
.L_x_868:
[----:B------:R-:W-:-:S05]  /*215a0*/  @!P1 LEA R7, P4, R9, R3, 0x1 ;  /* 0x0000000309079211 */ /* 0x000fca00078808ff */
[----:B------:R-:W-:Y:S02]  /*215b0*/  @!P1 IMAD.X R8, RZ, RZ, R2, P4 ;  /* 0x000000ffff089224 */ /* 0x000fe400020e0602 */
[----:B------:R-:W-:Y:S02]  /*215c0*/  @!P1 IMAD.MOV.U32 R2, RZ, RZ, R7 ;  /* 0x000000ffff029224 */ /* 0x000fe400078e0007 */
[----:B------:R-:W-:Y:S02]  /*215d0*/  @!P1 IMAD.MOV.U32 R3, RZ, RZ, R8 ;  /* 0x000000ffff039224 */ /* 0x000fe400078e0008 */
[----:B------:R-:W-:Y:S01]  /*215e0*/  VIADD R7, R4, 0x60 ;  /* 0x0000006004077836 */ /* 0x000fe20000000000 */
[----:B------:R-:W-:Y:S02]  /*215f0*/  MOV R13, R0 ;  /* 0x00000000000d7202 */ /* 0x000fe40000000f00 */
        /* <DEDUP_REMOVED lines=11> */
.L_x_869:
[----:B------:R-:W-:Y:S02]  /*216b0*/  IMAD.MOV.U32 R13, RZ, RZ, R5 ;  /* 0x000000ffff0d7224 */ /* 0x000fe400078e0005 */
[----:B------:R-:W-:Y:S02]  /*216c0*/  IMAD.MOV.U32 R12, RZ, RZ, 0x7 ;  /* 0x00000007ff0c7424 */ /* 0x000fe400078e00ff */
[----:B------:R-:W-:-:S07]  /*216d0*/  IMAD.MOV.U32 R3, RZ, RZ, R14 ;  /* 0x000000ffff037224 */ /* 0x000fce00078e000e */
[----:B------:R-:W-:Y:S05]  /*216e0*/  WARPSYNC.COLLECTIVE R15, `(.L_x_870) ;  /* 0x000000000f087348 */ /* 0x000fea0003c00000 */
[----:B------:R0:W1:Y:S02]  /*216f0*/  SHFL.IDX P6, R14, R13, R12, R11 ;  /* 0x0000000c0d0e7389 */ /* 0x00006400000c000b */
[----:B01----:R-:W-:Y:S01]  /*21700*/  ENDCOLLECTIVE ;  /* 0x000000000000791b */ /* 0x003fe20003800000 */
.L_x_870:
[----:B------:R-:W-:-:S05]  /*21710*/  @!P1 LEA R7, P4, R9, R3, 0x1 ;  /* 0x0000000309079211 */ /* 0x000fca00078808ff */
[----:B------:R-:W-:Y:S02]  /*21720*/  @!P1 IMAD.X R8, RZ, RZ, R2, P4 ;  /* 0x000000ffff089224 */ /* 0x000fe400020e0602 */
[----:B------:R-:W-:Y:S02]  /*21730*/  @!P1 IMAD.MOV.U32 R2, RZ, RZ, R7 ;  /* 0x000000ffff029224 */ /* 0x000fe400078e0007 */
[----:B------:R-:W-:Y:S01]  /*21740*/  @!P1 IMAD.MOV.U32 R3, RZ, RZ, R8 ;  /* 0x000000ffff039224 */ /* 0x000fe200078e0008 */
[----:B------:R-:W-:-:S04]  /*21750*/  MOV R13, R0 ;  /* 0x00000000000d7202 */ /* 0x000fc80000000f00 */
        /* <DEDUP_REMOVED lines=10> */
.L_x_871:
[----:B------:R-:W-:Y:S05]  /*21800*/  BRA `(.L_x_872) ;  /* 0xffffffb000f47947 */ /* 0x000fea000383ffff */
.L_x_737:
[----:B0-----:R0:W1:Y:S02]  /*21810*/  SYNCS.PHASECHK.TRANS64.TRYWAIT P0, [R22+URZ+0x2a820], R3 ;  /* 0x02a82003160075a7 */ /* 0x001064000800017f */
[----:B-1----:R-:W-:Y:S05]  /*21820*/  @!P0 NANOSLEEP.SYNCS 0x989680 ;  /* 0x009896800000895d */ /* 0x002fea0003900000 */
[----:B------:R-:W1:Y:S02]  /*21830*/  @!P0 SYNCS.PHASECHK.TRANS64 P0, [R22+URZ+0x2a820], R3 ;  /* 0x02a82003160085a7 */ /* 0x000e64000800007f */
[----:B-1----:R-:W-:Y:S05]  /*21840*/  @!P0 BRA `(.L_x_737) ;  /* 0xfffffffc00f08947 */ /* 0x002fea000383ffff */
[----:B------:R-:W-:Y:S05]  /*21850*/  BRA `(.L_x_873) ;  /* 0xffffffb400647947 */ /* 0x000fea000383ffff */
.L_x_742:
[----:B0-----:R0:W1:Y:S02]  /*21860*/  SYNCS.PHASECHK.TRANS64.TRYWAIT P0, [R5+URZ+0x2a840], R0 ;  /* 0x02a84000050075a7 */ /* 0x001064000800017f */
[----:B-1----:R-:W-:Y:S05]  /*21870*/  @!P0 NANOSLEEP.SYNCS 0x989680 ;  /* 0x009896800000895d */ /* 0x002fea0003900000 */
[----:B------:R-:W1:Y:S02]  /*21880*/  @!P0 SYNCS.PHASECHK.TRANS64 P0, [R5+URZ+0x2a840], R0 ;  /* 0x02a84000050085a7 */ /* 0x000e64000800007f */
[----:B-1----:R-:W-:Y:S05]  /*21890*/  @!P0 BRA `(.L_x_742) ;  /* 0xfffffffc00f08947 */ /* 0x002fea000383ffff */
[----:B------:R-:W-:Y:S05]  /*218a0*/  BRA `(.L_x_874) ;  /* 0xffffffb800307947 */ /* 0x000fea000383ffff */
.L_x_743:
[----:B------:R-:W-:Y:S01]  /*218b0*/  BSSY B1, `(.L_x_875) ;  /* 0x0000008000017945 */ /* 0x000fe20003800000 */
[----:B------:R-:W-:Y:S02]  /*218c0*/  IMAD.MOV.U32 R13, RZ, RZ, R8 ;  /* 0x000000ffff0d7224 */ /* 0x000fe400078e0008 */
[----:B------:R-:W-:Y:S02]  /*218d0*/  IMAD.MOV.U32 R12, RZ, RZ, RZ ;  /* 0x000000ffff0c7224 */ /* 0x000fe400078e00ff */
[----:B------:R-:W-:Y:S02]  /*218e0*/  IMAD.MOV.U32 R11, RZ, RZ, 0x181f ;  /* 0x0000181fff0b7424 */ /* 0x000fe400078e00ff */
[----:B------:R-:W-:-:S07]  /*218f0*/  IMAD.MOV.U32 R15, RZ, RZ, -0x1 ;  /* 0xffffffffff0f7424 */ /* 0x000fce00078e00ff */
[----:B------:R-:W-:Y:S05]  /*21900*/  WARPSYNC.COLLECTIVE R15, `(.L_x_876) ;  /* 0x000000000f087348 */ /* 0x000fea0003c00000 */
[----:B------:R0:W1:Y:S02]  /*21910*/  SHFL.IDX P6, R14, R13, R12, R11 ;  /* 0x0000000c0d0e7389 */ /* 0x00006400000c000b */
[----:B01----:R-:W-:Y:S01]  /*21920*/  ENDCOLLECTIVE ;  /* 0x000000000000791b */ /* 0x003fe20003800000 */
.L_x_876:
[----:B------:R-:W-:Y:S05]  /*21930*/  BSYNC B1 ;  /* 0x0000000000017941 */ /* 0x000fea0003800000 */
.L_x_875:
        /* <DEDUP_REMOVED lines=10> */
.L_x_877:
[----:B------:R-:W-:Y:S01]  /*219e0*/  IMAD.MOV.U32 R13, RZ, RZ, R8 ;  /* 0x000000ffff0d7224 */ /* 0x000fe200078e0008 */
[----:B------:R-:W-:Y:S01]  /*219f0*/  MOV R12, 0x1 ;  /* 0x00000001000c7802 */ /* 0x000fe20000000f00 */
[----:B------:R-:W-:Y:S02]  /*21a00*/  IMAD.SHL.U32 R35, R35, 0x8, RZ ;  /* 0x0000000823237824 */ /* 0x000fe400078e00ff */
[----:B------:R-:W-:-:S07]  /*21a10*/  IMAD.MOV.U32 R2, RZ, RZ, R14 ;  /* 0x000000ffff027224 */ /* 0x000fce00078e000e */
[----:B------:R-:W-:Y:S05]  /*21a20*/  WARPSYNC.COLLECTIVE R15, `(.L_x_878) ;  /* 0x000000000f087348 */ /* 0x000fea0003c00000 */
[----:B------:R0:W1:Y:S02]  /*21a30*/  SHFL.IDX P6, R14, R13, R12, R11 ;  /* 0x0000000c0d0e7389 */ /* 0x00006400000c000b */
[----:B01----:R-:W-:Y:S01]  /*21a40*/  ENDCOLLECTIVE ;  /* 0x000000000000791b */ /* 0x003fe20003800000 */
.L_x_878:
[----:B------:R-:W-:-:S05]  /*21a50*/  LOP3.LUT R35, R35, 0x38, RZ, 0xc0, !PT ;  /* 0x0000003823237812 */ /* 0x000fca00078ec0ff */
[----:B------:R-:W-:-:S05]  /*21a60*/  IMAD.SHL.U32 R0, R35, 0x2, RZ ;  /* 0x0000000223007824 */ /* 0x000fca00078e00ff */
[----:B------:R-:W-:Y:S01]  /*21a70*/  IADD3 R2, P0, R2, R0, RZ ;  /* 0x0000000002027210 */ /* 0x000fe20007f1e0ff */
[----:B------:R-:W-:-:S04]  /*21a80*/  IMAD.MOV.U32 R13, RZ, RZ, R9 ;  /* 0x000000ffff0d7224 */ /* 0x000fc800078e0009 */
[----:B------:R-:W-:-:S05]  /*21a90*/  IMAD.X R3, RZ, RZ, R3, P0 ;  /* 0x000000ffff037224 */ /* 0x000fca00000e0603 */
        /* <DEDUP_REMOVED lines=10> */
.L_x_879:
[----:B------:R-:W-:Y:S02]  /*21b40*/  IMAD.MOV.U32 R13, RZ, RZ, R8 ;  /* 0x000000ffff0d7224 */ /* 0x000fe400078e0008 */
[----:B------:R-:W-:Y:S02]  /*21b50*/  IMAD.MOV.U32 R12, RZ, RZ, 0x2 ;  /* 0x00000002ff0c7424 */ /* 0x000fe400078e00ff */
[----:B------:R-:W-:-:S07]  /*21b60*/  IMAD.MOV.U32 R2, RZ, RZ, R14 ;  /* 0x000000ffff027224 */ /* 0x000fce00078e000e */
[----:B------:R-:W-:Y:S05]  /*21b70*/  WARPSYNC.COLLECTIVE R15, `(.L_x_880) ;  /* 0x000000000f087348 */ /* 0x000fea0003c00000 */
[----:B------:R0:W1:Y:S02]  /*21b80*/  SHFL.IDX P6, R14, R13, R12, R11 ;  /* 0x0000000c0d0e7389 */ /* 0x00006400000c000b */
[----:B01----:R-:W-:Y:S01]  /*21b90*/  ENDCOLLECTIVE ;  /* 0x000000000000791b */ /* 0x003fe20003800000 */
.L_x_880:
[----:B------:R-:W-:-:S05]  /*21ba0*/  IADD3 R2, P0, R2, R0, RZ ;  /* 0x0000000002027210 */ /* 0x000fca0007f1e0ff */
[----:B------:R-:W-:-:S05]  /*21bb0*/  IMAD.X R3, RZ, RZ, R3, P0 ;  /* 0x000000ffff037224 */ /* 0x000fca00000e0603 */
        /* <DEDUP_REMOVED lines=11> */
.L_x_881:
[----:B------:R-:W-:Y:S02]  /*21c70*/  IMAD.MOV.U32 R13, RZ, RZ, R8 ;  /* 0x000000ffff0d7224 */ /* 0x000fe400078e0008 */
[----:B------:R-:W-:Y:S02]  /*21c80*/  IMAD.MOV.U32 R12, RZ, RZ, 0x3 ;  /* 0x00000003ff0c7424 */ /* 0x000fe400078e00ff */
[----:B------:R-:W-:-:S07]  /*21c90*/  IMAD.MOV.U32 R2, RZ, RZ, R14 ;  /* 0x000000ffff027224 */ /* 0x000fce00078e000e */
[----:B------:R-:W-:Y:S05]  /*21ca0*/  WARPSYNC.COLLECTIVE R15, `(.L_x_882) ;  /* 0x000000000f087348 */ /* 0x000fea0003c00000 */
[----:B------:R0:W1:Y:S02]  /*21cb0*/  SHFL.IDX P6, R14, R13, R12, R11 ;  /* 0x0000000c0d0e7389 */ /* 0x00006400000c000b */
[----:B01----:R-:W-:Y:S01]  /*21cc0*/  ENDCOLLECTIVE ;  /* 0x000000000000791b */ /* 0x003fe20003800000 */
.L_x_882:
        /* <DEDUP_REMOVED lines=13> */
.L_x_883:
[----:B------:R-:W-:Y:S02]  /*21da0*/  IMAD.MOV.U32 R13, RZ, RZ, R8 ;  /* 0x000000ffff0d7224 */ /* 0x000fe400078e0008 */
[----:B------:R-:W-:Y:S02]  /*21db0*/  IMAD.MOV.U32 R12, RZ, RZ, 0x4 ;  /* 0x00000004ff0c7424 */ /* 0x000fe400078e00ff */
[----:B------:R-:W-:-:S07]  /*21dc0*/  IMAD.MOV.U32 R2, RZ, RZ, R14 ;  /* 0x000000ffff027224 */ /* 0x000fce00078e000e */
[----:B------:R-:W-:Y:S05]  /*21dd0*/  WARPSYNC.COLLECTIVE R15, `(.L_x_884) ;  /* 0x000000000f087348 */ /* 0x000fea0003c00000 */
[----:B------:R0:W1:Y:S02]  /*21de0*/  SHFL.IDX P6, R14, R13, R12, R11 ;  /* 0x0000000c0d0e7389 */ /* 0x00006400000c000b */
[----:B01----:R-:W-:Y:S01]  /*21df0*/  ENDCOLLECTIVE ;  /* 0x000000000000791b */ /* 0x003fe20003800000 */
.L_x_884:
[----:B------:R-:W-:-:S04]  /*21e00*/  IADD3 R2, P0, R2, R0, RZ ;  /* 0x0000000002027210 */ /* 0x000fc80007f1e0ff */
[----:B------:R-:W-:-:S05]  /*21e10*/  IADD3.X R3, RZ, R35, RZ, P0, !PT ;  /* 0x00000023ff037210 */ /* 0x000fca00007fe4ff */
        /* <DEDUP_REMOVED lines=11> */
.L_x_885:
[----:B------:R-:W-:Y:S01]  /*21ed0*/  IMAD.MOV.U32 R13, RZ, RZ, R8 ;  /* 0x000000ffff0d7224 */ /* 0x000fe200078e0008 */
[----:B------:R-:W-:Y:S01]  /*21ee0*/  MOV R12, 0x5 ;  /* 0x00000005000c7802 */ /* 0x000fe20000000f00 */
[----:B------:R-:W-:-:S07]  /*21ef0*/  IMAD.MOV.U32 R2, RZ, RZ, R14 ;  /* 0x000000ffff027224 */ /* 0x000fce00078e000e */
[----:B------:R-:W-:Y:S05]  /*21f00*/  WARPSYNC.COLLECTIVE R15, `(.L_x_886) ;  /* 0x000000000f087348 */ /* 0x000fea0003c00000 */
[----:B------:R0:W1:Y:S02]  /*21f10*/  SHFL.IDX P6, R14, R13, R12, R11 ;  /* 0x0000000c0d0e7389 */ /* 0x00006400000c000b */
[----:B01----:R-:W-:Y:S01]  /*21f20*/  ENDCOLLECTIVE ;  /* 0x000000000000791b */ /* 0x003fe20003800000 */
.L_x_886:
        /* <DEDUP_REMOVED lines=13> */
.L_x_887:
[----:B------:R-:W-:Y:S01]  /*22000*/  IMAD.MOV.U32 R2, RZ, RZ, R14 ;  /* 0x000000ffff027224 */ /* 0x000fe200078e000e */
[----:B------:R-:W-:Y:S06]  /*22010*/  BRA `(.L_x_888) ;  /* 0xffffffb400687947 */ /* 0x000fec000383ffff */
.L_x_748:
[----:B-1----:R1:W2:Y:S02]  /*22020*/  SYNCS.PHASECHK.TRANS64.TRYWAIT P0, [R5+URZ+0x2a860], R2 ;  /* 0x02a86002050075a7 */ /* 0x0022a4000800017f */
[----:B--2---:R-:W-:Y:S05]  /*22030*/  @!P0 NANOSLEEP.SYNCS 0x989680 ;  /* 0x009896800000895d */ /* 0x004fea0003900000 */
[----:B------:R-:W2:Y:S02]  /*22040*/  @!P0 SYNCS.PHASECHK.TRANS64 P0, [R5+URZ+0x2a860], R2 ;  /* 0x02a86002050085a7 */ /* 0x000ea4000800007f */
[----:B--2---:R-:W-:Y:S05]  /*22050*/  @!P0 BRA `(.L_x_748) ;  /* 0xfffffffc00f08947 */ /* 0x004fea000383ffff */
[----:B------:R-:W-:Y:S05]  /*22060*/  BRA `(.L_x_889) ;  /* 0xffffffb400c47947 */ /* 0x000fea000383ffff */
.L_x_749:
        /* <DEDUP_REMOVED lines=8> */
.L_x_891:
[----:B------:R-:W-:Y:S05]  /*220f0*/  BSYNC B1 ;  /* 0x0000000000017941 */ /* 0x000fea0003800000 */
.L_x_890:
[----:B------:R-:W-:Y:S01]  /*22100*/  IMAD.MOV.U32 R13, RZ, RZ, R24 ;  /* 0x000000ffff0d7224 */ /* 0x000fe200078e0018 */
[----:B------:R-:W-:Y:S01]  /*22110*/  MOV R3, R14 ;  /* 0x0000000e00037202 */ /* 0x000fe20000000f00 */
[----:B------:R-:W-:Y:S02]  /*22120*/  IMAD.MOV.U32 R12, RZ, RZ, RZ ;  /* 0x000000ffff0c7224 */ /* 0x000fe400078e00ff */
[----:B------:R-:W-:Y:S02]  /*22130*/  IMAD.MOV.U32 R11, RZ, RZ, 0x181f ;  /* 0x0000181fff0b7424 */ /* 0x000fe400078e00ff */
[----:B------:R-:W-:Y:S02]  /*22140*/  IMAD.MOV.U32 R15, RZ, RZ, -0x1 ;  /* 0xffffffffff0f7424 */ /* 0x000fe400078e00ff */
[----:B------:R-:W-:-:S07]  /*22150*/  IMAD R4, R4, 0x2, R22 ;  /* 0x0000000204047824 */ /* 0x000fce00078e0216 */
[----:B------:R-:W-:Y:S05]  /*22160*/  WARPSYNC.COLLECTIVE R15, `(.L_x_892) ;  /* 0x000000000f087348 */ /* 0x000fea0003c00000 */
[----:B------:R0:W1:Y:S02]  /*22170*/  SHFL.IDX P6, R14, R13, R12, R11 ;  /* 0x0000000c0d0e7389 */ /* 0x00006400000c000b */
[----:B01----:R-:W-:Y:S01]  /*22180*/  ENDCOLLECTIVE ;  /* 0x000000000000791b */ /* 0x003fe20003800000 */
.L_x_892:
[----:B------:R-:W-:Y:S01]  /*22190*/  MOV R13, R25 ;  /* 0x00000019000d7202 */ /* 0x000fe20000000f00 */
[----:B------:R-:W-:Y:S02]  /*221a0*/  IMAD.MOV.U32 R12, RZ, RZ, 0x1 ;  /* 0x00000001ff0c7424 */ /* 0x000fe400078e00ff */
[----:B------:R-:W-:-:S07]  /*221b0*/  IMAD.MOV.U32 R2, RZ, RZ, R14 ;  /* 0x000000ffff027224 */ /* 0x000fce00078e000e */
[----:B------:R-:W-:Y:S05]  /*221c0*/  WARPSYNC.COLLECTIVE R15, `(.L_x_893) ;  /* 0x000000000f087348 */ /* 0x000fea0003c00000 */
[----:B------:R0:W1:Y:S02]  /*221d0*/  SHFL.IDX P6, R14, R13, R12, R11 ;  /* 0x0000000c0d0e7389 */ /* 0x00006400000c000b */
[----:B01----:R-:W-:Y:S01]  /*221e0*/  ENDCOLLECTIVE ;  /* 0x000000000000791b */ /* 0x003fe20003800000 */
.L_x_893:
        /* <DEDUP_REMOVED lines=15> */
.L_x_894:
[----:B------:R-:W-:Y:S02]  /*222e0*/  IMAD.MOV.U32 R13, RZ, RZ, R25 ;  /* 0x000000ffff0d7224 */ /* 0x000fe400078e0019 */
[----:B------:R-:W-:Y:S02]  /*222f0*/  IMAD.MOV.U32 R12, RZ, RZ, 0x2 ;  /* 0x00000002ff0c7424 */ /* 0x000fe400078e00ff */
[----:B------:R-:W-:-:S07]  /*22300*/  IMAD.MOV.U32 R2, RZ, RZ, R14 ;  /* 0x000000ffff027224 */ /* 0x000fce00078e000e */
[----:B------:R-:W-:Y:S05]  /*22310*/  WARPSYNC.COLLECTIVE R15, `(.L_x_895) ;  /* 0x000000000f087348 */ /* 0x000fea0003c00000 */
[----:B------:R0:W1:Y:S02]  /*22320*/  SHFL.IDX P6, R14, R13, R12, R11 ;  /* 0x0000000c0d0e7389 */ /* 0x00006400000c000b */
[----:B01----:R-:W-:Y:S01]  /*22330*/  ENDCOLLECTIVE ;  /* 0x000000000000791b */ /* 0x003fe20003800000 */
.L_x_895:
        /* <DEDUP_REMOVED lines=14> */
.L_x_896:
[----:B------:R-:W-:Y:S02]  /*22420*/  IMAD.MOV.U32 R13, RZ, RZ, R25 ;  /* 0x000000ffff0d7224 */ /* 0x000fe400078e0019 */
[----:B------:R-:W-:Y:S02]  /*22430*/  IMAD.MOV.U32 R12, RZ, RZ, 0x3 ;  /* 0x00000003ff0c7424 */ /* 0x000fe400078e00ff */
[----:B------:R-:W-:-:S07]  /*22440*/  IMAD.MOV.U32 R2, RZ, RZ, R14 ;  /* 0x000000ffff027224 */ /* 0x000fce00078e000e */
[----:B------:R-:W-:Y:S05]  /*22450*/  WARPSYNC.COLLECTIVE R15, `(.L_x_897) ;  /* 0x000000000f087348 */ /* 0x000fea0003c00000 */
[----:B------:R0:W1:Y:S02]  /*22460*/  SHFL.IDX P6, R14, R13, R12, R11 ;  /* 0x0000000c0d0e7389 */ /* 0x00006400000c000b */
[----:B01----:R-:W-:Y:S01]  /*22470*/  ENDCOLLECTIVE ;  /* 0x000000000000791b */ /* 0x003fe20003800000 */
.L_x_897:
        /* <DEDUP_REMOVED lines=14> */
.L_x_898:
[----:B------:R-:W-:Y:S02]  /*22560*/  IMAD.MOV.U32 R13, RZ, RZ, R25 ;  /* 0x000000ffff0d7224 */ /* 0x000fe400078e0019 */
[----:B------:R-:W-:Y:S01]  /*22570*/  IMAD.MOV.U32 R12, RZ, RZ, 0x4 ;  /* 0x00000004ff0c7424 */ /* 0x000fe200078e00ff */
[----:B------:R-:W-:-:S07]  /*22580*/  MOV R2, R14 ;  /* 0x0000000e00027202 */ /* 0x000fce0000000f00 */
[----:B------:R-:W-:Y:S05]  /*22590*/  WARPSYNC.COLLECTIVE R15, `(.L_x_899) ;  /* 0x000000000f087348 */ /* 0x000fea0003c00000 */
[----:B------:R0:W1:Y:S02]  /*225a0*/  SHFL.IDX P6, R14, R13, R12, R11 ;  /* 0x0000000c0d0e7389 */ /* 0x00006400000c000b */
[----:B01----:R-:W-:Y:S01]  /*225b0*/  ENDCOLLECTIVE ;  /* 0x000000000000791b */ /* 0x003fe20003800000 */
.L_x_899:
        /* <DEDUP_REMOVED lines=14> */
.L_x_900:
[----:B------:R-:W-:Y:S01]  /*226a0*/  MOV R13, R25 ;  /* 0x00000019000d7202 */ /* 0x000fe20000000f00 */
[----:B------:R-:W-:Y:S02]  /*226b0*/  IMAD.MOV.U32 R12, RZ, RZ, 0x5 ;  /* 0x00000005ff0c7424 */ /* 0x000fe400078e00ff */
[----:B------:R-:W-:-:S07]  /*226c0*/  IMAD.MOV.U32 R2, RZ, RZ, R14 ;  /* 0x000000ffff027224 */ /* 0x000fce00078e000e */
[----:B------:R-:W-:Y:S05]  /*226d0*/  WARPSYNC.COLLECTIVE R15, `(.L_x_901) ;  /* 0x000000000f087348 */ /* 0x000fea0003c00000 */
[----:B------:R0:W1:Y:S02]  /*226e0*/  SHFL.IDX P6, R14, R13, R12, R11 ;  /* 0x0000000c0d0e7389 */ /* 0x00006400000c000b */
[----:B01----:R-:W-:Y:S01]  /*226f0*/  ENDCOLLECTIVE ;  /* 0x000000000000791b */ /* 0x003fe20003800000 */
.L_x_901:
        /* <DEDUP_REMOVED lines=13> */
.L_x_902:
[----:B------:R-:W-:Y:S01]  /*227d0*/  @!PT LDS RZ, [RZ] ;  /* 0x00000000fffff984 */ /* 0x000fe20000000800 */
[----:B------:R-:W-:Y:S01]  /*227e0*/  @!PT LDS RZ, [RZ] ;  /* 0x00000000fffff984 */ /* 0x000fe20000000800 */
[----:B------:R-:W-:Y:S01]  /*227f0*/  @!PT LDS RZ, [RZ] ;  /* 0x00000000fffff984 */ /* 0x000fe20000000800 */
[----:B------:R0:W-:Y:S02]  /*22800*/  LDGSTS.E.BYPASS.LTC128B.128 [R4+0x5400], desc[UR60][R2.64+0x80], !P2 ;  /* 0x0540008002047fae */ /* 0x0001e4000d101d7c */
[----:B0-----:R-:W-:Y:S01]  /*22810*/  IMAD.MOV.U32 R2, RZ, RZ, R14 ;  /* 0x000000ffff027224 */ /* 0x001fe200078e000e */
[----:B------:R-:W-:Y:S06]  /*22820*/  BRA `(.L_x_903) ;  /* 0xffffffb000b47947 */ /* 0x000fec000383ffff */
.L_x_757:
[----:B0-----:R0:W1:Y:S02]  /*22830*/  SYNCS.PHASECHK.TRANS64.TRYWAIT P0, [R0+URZ+0x2a860], R3 ;  /* 0x02a86003000075a7 */ /* 0x001064000800017f */
[----:B-1----:R-:W-:Y:S05]  /*22840*/  @!P0 NANOSLEEP.SYNCS 0x989680 ;  /* 0x009896800000895d */ /* 0x002fea0003900000 */
[----:B------:R-:W1:Y:S02]  /*22850*/  @!P0 SYNCS.PHASECHK.TRANS64 P0, [R0+URZ+0x2a860], R3 ;  /* 0x02a86003000085a7 */ /* 0x000e64000800007f */
[----:B-1----:R-:W-:Y:S05]  /*22860*/  @!P0 BRA `(.L_x_757) ;  /* 0xfffffffc00f08947 */ /* 0x002fea000383ffff */
[----:B------:R-:W-:Y:S05]  /*22870*/  BRA `(.L_x_904) ;  /* 0xffffffb400d07947 */ /* 0x000fea000383ffff */
.L_x_758:
        /* <DEDUP_REMOVED lines=8> */
.L_x_906:
[----:B------:R-:W-:Y:S05]  /*22900*/  BSYNC B0 ;  /* 0x0000000000007941 */ /* 0x000fea0003800000 */
.L_x_905:
[----:B------:R-:W0:Y:S01]  /*22910*/  S2R R5, SR_TID.X ;  /* 0x0000000000057919 */ /* 0x000e220000002100 */
[----:B------:R-:W-:Y:S01]  /*22920*/  IMAD.MOV.U32 R13, RZ, RZ, R24 ;  /* 0x000000ffff0d7224 */ /* 0x000fe200078e0018 */
[C---:B------:R-:W-:Y:S01]  /*22930*/  LOP3.LUT R2, R30.reuse, 0x1, RZ, 0xc0, !PT ;  /* 0x000000011e027812 */ /* 0x040fe200078ec0ff */
[----:B------:R-:W-:Y:S01]  /*22940*/  IMAD.MOV.U32 R12, RZ, RZ, RZ ;  /* 0x000000ffff0c7224 */ /* 0x000fe200078e00ff */
[----:B------:R-:W-:Y:S01]  /*22950*/  LOP3.LUT P0, RZ, R30, 0x2, RZ, 0xc0, !PT ;  /* 0x000000021eff7812 */ /* 0x000fe2000780c0ff */
[----:B------:R-:W-:Y:S01]  /*22960*/  IMAD.MOV.U32 R11, RZ, RZ, 0x181f ;  /* 0x0000181fff0b7424 */ /* 0x000fe200078e00ff */
[----:B------:R-:W-:Y:S01]  /*22970*/  ISETP.NE.U32.AND P1, PT, R2, 0x1, PT ;  /* 0x000000010200780c */ /* 0x000fe20003f25070 */
[----:B------:R-:W-:Y:S01]  /*22980*/  IMAD.MOV.U32 R15, RZ, RZ, -0x1 ;  /* 0xffffffffff0f7424 */ /* 0x000fe200078e00ff */
[C---:B------:R-:W-:Y:S01]  /*22990*/  ISETP.LT.OR P4, PT, R6.reuse, 0x1, !P0 ;  /* 0x000000010600780c */ /* 0x040fe20004781670 */
[----:B------:R-:W-:Y:S01]  /*229a0*/  IMAD.MOV.U32 R3, RZ, RZ, R14 ;  /* 0x000000ffff037224 */ /* 0x000fe200078e000e */
[----:B------:R-:W-:Y:S01]  /*229b0*/  ISETP.LT.OR P3, PT, R6, 0x1, P1 ;  /* 0x000000010600780c */ /* 0x000fe20000f61670 */
[----:B------:R-:W-:-:S12]  /*229c0*/  IMAD R4, R4, 0x2, R22 ;  /* 0x0000000204047824 */ /* 0x000fd800078e0216 */
[----:B0-----:R-:W-:Y:S05]  /*229d0*/  WARPSYNC.COLLECTIVE R15, `(.L_x_907) ;  /* 0x000000000f087348 */ /* 0x001fea0003c00000 */
[----:B------:R1:W2:Y:S02]  /*229e0*/  SHFL.IDX P6, R14, R13, R12, R11 ;  /* 0x0000000c0d0e7389 */ /* 0x0002a400000c000b */
[----:B012---:R-:W-:Y:S01]  /*229f0*/  ENDCOLLECTIVE ;  /* 0x000000000000791b */ /* 0x007fe20003800000 */
.L_x_907:
[----:B------:R-:W-:Y:S02]  /*22a00*/  IMAD.MOV.U32 R13, RZ, RZ, R25 ;  /* 0x000000ffff0d7224 */ /* 0x000fe400078e0019 */
[----:B------:R-:W-:Y:S02]  /*22a10*/  IMAD.MOV.U32 R12, RZ, RZ, 0x1 ;  /* 0x00000001ff0c7424 */ /* 0x000fe400078e00ff */
[----:B------:R-:W-:-:S05]  /*22a20*/  IMAD.SHL.U32 R5, R5, 0x8, RZ ;  /* 0x0000000805057824 */ /* 0x000fca00078e00ff */
[----:B------:R-:W-:-:S05]  /*22a30*/  LOP3.LUT R5, R5, 0x38, RZ, 0xc0, !PT ;  /* 0x0000003805057812 */ /* 0x000fca00078ec0ff */
[----:B------:R-:W-:-:S05]  /*22a40*/  IMAD.SHL.U32 R5, R5, 0x2, RZ ;  /* 0x0000000205057824 */ /* 0x000fca00078e00ff */
[----:B------:R-:W-:-:S13]  /*22a50*/  IADD3 R2, P2, R14, R5, RZ ;  /* 0x000000050e027210 */ /* 0x000fda0007f5e0ff */
[----:B------:R-:W-:Y:S05]  /*22a60*/  WARPSYNC.COLLECTIVE R15, `(.L_x_908) ;  /* 0x000000000f087348 */ /* 0x000fea0003c00000 */
[----:B------:R0:W1:Y:S02]  /*22a70*/  SHFL.IDX P6, R14, R13, R12, R11 ;  /* 0x0000000c0d0e7389 */ /* 0x00006400000c000b */
[----:B01----:R-:W-:Y:S01]  /*22a80*/  ENDCOLLECTIVE ;  /* 0x000000000000791b */ /* 0x003fe20003800000 */
.L_x_908:
        /* <DEDUP_REMOVED lines=13> */
.L_x_909:
[----:B------:R-:W-:Y:S01]  /*22b60*/  IMAD.MOV.U32 R13, RZ, RZ, R25 ;  /* 0x000000ffff0d7224 */ /* 0x000fe200078e0019 */
[----:B------:R-:W-:Y:S02]  /*22b70*/  MOV R12, 0x2 ;  /* 0x00000002000c7802 */ /* 0x000fe40000000f00 */
[----:B------:R-:W-:-:S13]  /*22b80*/  IADD3 R2, P2, R14, R5, RZ ;  /* 0x000000050e027210 */ /* 0x000fda0007f5e0ff */
[----:B------:R-:W-:Y:S05]  /*22b90*/  WARPSYNC.COLLECTIVE R15, `(.L_x_910) ;  /* 0x000000000f087348 */ /* 0x000fea0003c00000 */
[----:B------:R0:W1:Y:S02]  /*22ba0*/  SHFL.IDX P6, R14, R13, R12, R11 ;  /* 0x0000000c0d0e7389 */ /* 0x00006400000c000b */
[----:B01----:R-:W-:Y:S01]  /*22bb0*/  ENDCOLLECTIVE ;  /* 0x000000000000791b */ /* 0x003fe20003800000 */
.L_x_910:
        /* <DEDUP_REMOVED lines=13> */
.L_x_911:
[----:B------:R-:W-:Y:S02]  /*22c90*/  IMAD.MOV.U32 R13, RZ, RZ, R25 ;  /* 0x000000ffff0d7224 */ /* 0x000fe400078e0019 */
[----:B------:R-:W-:Y:S02]  /*22ca0*/  IMAD.MOV.U32 R12, RZ, RZ, 0x3 ;  /* 0x00000003ff0c7424 */ /* 0x000fe400078e00ff */
[----:B------:R-:W-:-:S07]  /*22cb0*/  IMAD.MOV.U32 R10, RZ, RZ, R14 ;  /* 0x000000ffff0a7224 */ /* 0x000fce00078e000e */
[----:B------:R-:W-:Y:S05]  /*22cc0*/  WARPSYNC.COLLECTIVE R15, `(.L_x_912) ;  /* 0x000000000f087348 */ /* 0x000fea0003c00000 */
[----:B------:R0:W1:Y:S02]  /*22cd0*/  SHFL.IDX P6, R14, R13, R12, R11 ;  /* 0x0000000c0d0e7389 */ /* 0x00006400000c000b */
[----:B01----:R-:W-:Y:S01]  /*22ce0*/  ENDCOLLECTIVE ;  /* 0x000000000000791b */ /* 0x003fe20003800000 */
.L_x_912:
[----:B------:R-:W-:-:S05]  /*22cf0*/  IADD3 R2, P2, R10, R5, RZ ;  /* 0x000000050a027210 */ /* 0x000fca0007f5e0ff */
[----:B------:R-:W-:-:S05]  /*22d00*/  IMAD.X R3, RZ, RZ, R7, P2 ;  /* 0x000000ffff037224 */ /* 0x000fca00010e0607 */
[----:B------:R-:W-:Y:S01]  /*22d10*/  @!PT LDS RZ, [RZ] ;  /* 0x00000000fffff984 */ /* 0x000fe20000000800 */
[----:B------:R-:W-:Y:S01]  /*22d20*/  @!PT LDS RZ, [RZ] ;  /* 0x00000000fffff984 */ /* 0x000fe20000000800 */
[----:B------:R-:W-:Y:S01]  /*22d30*/  @!PT LDS RZ, [RZ] ;  /* 0x00000000fffff984 */ /* 0x000fe20000000800 */
[----:B------:R0:W-:Y:S01]  /*22d40*/  LDGSTS.E.BYPASS.LTC128B.128 [R4+0x1400], desc[UR60][R2.64], !P3 ;  /* 0x0140000002047fae */ /* 0x0001e2000d901d7c */
[----:B------:R-:W-:Y:S02]  /*22d50*/  MOV R13, R24 ;  /* 0x00000018000d7202 */ /* 0x000fe40000000f00 */
[C---:B------:R-:W-:Y:S01]  /*22d60*/  ISETP.LT.OR P3, PT, R6.reuse, 0x31, P1 ;  /* 0x000000310600780c */ /* 0x040fe20000f61670 */
[----:B------:R0:W-:Y:S01]  /*22d70*/  LDGSTS.E.BYPASS.LTC128B.128 [R4+0x4400], desc[UR60][R2.64+0x80], !P4 ;  /* 0x0440008002047fae */ /* 0x0001e2000e101d7c */
[----:B------:R-:W-:Y:S01]  /*22d80*/  ISETP.LT.OR P4, PT, R6, 0x31, !P0 ;  /* 0x000000310600780c */ /* 0x000fe20004781670 */
[----:B------:R-:W-:-:S12]  /*22d90*/  IMAD.MOV.U32 R8, RZ, RZ, R14 ;  /* 0x000000ffff087224 */ /* 0x000fd800078e000e */
[----:B0-----:R-:W-:Y:S05]  /*22da0*/  WARPSYNC.COLLECTIVE R15, `(.L_x_913) ;  /* 0x000000000f087348 */ /* 0x001fea0003c00000 */
[----:B------:R1:W2:Y:S02]  /*22db0*/  SHFL.IDX P6, R14, R13, R12, R11 ;  /* 0x0000000c0d0e7389 */ /* 0x0002a400000c000b */
[----:B012---:R-:W-:Y:S01]  /*22dc0*/  ENDCOLLECTIVE ;  /* 0x000000000000791b */ /* 0x007fe20003800000 */
.L_x_913:
[----:B------:R-:W-:Y:S02]  /*22dd0*/  IMAD.MOV.U32 R13, RZ, RZ, R25 ;  /* 0x000000ffff0d7224 */ /* 0x000fe400078e0019 */
[----:B------:R-:W-:Y:S01]  /*22de0*/  IMAD.MOV.U32 R12, RZ, RZ, 0x4 ;  /* 0x00000004ff0c7424 */ /* 0x000fe200078e00ff */
[----:B------:R-:W-:-:S13]  /*22df0*/  IADD3 R2, P2, R14, R5, RZ ;  /* 0x000000050e027210 */ /* 0x000fda0007f5e0ff */
[----:B------:R-:W-:Y:S05]  /*22e00*/  WARPSYNC.COLLECTIVE R15, `(.L_x_914) ;  /* 0x000000000f087348 */ /* 0x000fea0003c00000 */
[----:B------:R0:W1:Y:S02]  /*22e10*/  SHFL.IDX P6, R14, R13, R12, R11 ;  /* 0x0000000c0d0e7389 */ /* 0x00006400000c000b */
[----:B01----:R-:W-:Y:S01]  /*22e20*/  ENDCOLLECTIVE ;  /* 0x000000000000791b */ /* 0x003fe20003800000 */
.L_x_914:
        /* <DEDUP_REMOVED lines=13> */
.L_x_915:
[----:B------:R-:W-:Y:S01]  /*22f00*/  MOV R13, R25 ;  /* 0x00000019000d7202 */ /* 0x000fe20000000f00 */
[----:B------:R-:W-:Y:S02]  /*22f10*/  IMAD.MOV.U32 R12, RZ, RZ, 0x5 ;  /* 0x00000005ff0c7424 */ /* 0x000fe400078e00ff */
[----:B------:R-:W-:-:S07]  /*22f20*/  IMAD.MOV.U32 R10, RZ, RZ, R14 ;  /* 0x000000ffff0a7224 */ /* 0x000fce00078e000e */
[----:B------:R-:W-:Y:S05]  /*22f30*/  WARPSYNC.COLLECTIVE R15, `(.L_x_916) ;  /* 0x000000000f087348 */ /* 0x000fea0003c00000 */
[----:B------:R0:W1:Y:S02]  /*22f40*/  SHFL.IDX P6, R14, R13, R12, R11 ;  /* 0x0000000c0d0e7389 */ /* 0x00006400000c000b */
[----:B01----:R-:W-:Y:S01]  /*22f50*/  ENDCOLLECTIVE ;  /* 0x000000000000791b */ /* 0x003fe20003800000 */
.L_x_916:
        /* <DEDUP_REMOVED lines=12> */
.L_x_917:
[----:B------:R-:W-:Y:S05]  /*23020*/  BRA `(.L_x_918) ;  /* 0xffffffb000cc7947 */ /* 0x000fea000383ffff */
.L_x_763:
[----:B------:R-:W-:Y:S01]  /*23030*/  BSSY B0, `(.L_x_919) ;  /* 0x0000008000007945 */ /* 0x000fe20003800000 */
[----:B------:R-:W-:Y:S02]  /*23040*/  IMAD.MOV.U32 R13, RZ, RZ, R16 ;  /* 0x000000ffff0d7224 */ /* 0x000fe400078e0010 */
[----:B------:R-:W-:Y:S02]  /*23050*/  IMAD.MOV.U32 R12, RZ, RZ, RZ ;  /* 0x000000ffff0c7224 */ /* 0x000fe400078e00ff */
[----:B------:R-:W-:Y:S02]  /*23060*/  IMAD.MOV.U32 R11, RZ, RZ, 0x1f ;  /* 0x0000001fff0b7424 */ /* 0x000fe400078e00ff */
[----:B------:R-:W-:-:S07]  /*23070*/  IMAD.MOV.U32 R15, RZ, RZ, -0x1 ;  /* 0xffffffffff0f7424 */ /* 0x000fce00078e00ff */
[----:B0-----:R-:W-:Y:S05]  /*23080*/  WARPSYNC.COLLECTIVE R15, `(.L_x_920) ;  /* 0x000000000f087348 */ /* 0x001fea0003c00000 */
[----:B------:R1:W2:Y:S02]  /*23090*/  SHFL.IDX P6, R14, R13, R12, R11 ;  /* 0x0000000c0d0e7389 */ /* 0x0002a400000c000b */
[----:B012---:R-:W-:Y:S01]  /*230a0*/  ENDCOLLECTIVE ;  /* 0x000000000000791b */ /* 0x007fe20003800000 */
.L_x_920:
[----:B------:R-:W-:Y:S05]  /*230b0*/  BSYNC B0 ;  /* 0x0000000000007941 */ /* 0x000fea0003800000 */
.L_x_919:
[----:B------:R-:W-:Y:S01]  /*230c0*/  IMAD.MOV.U32 R13, RZ, RZ, R16 ;  /* 0x000000ffff0d7224 */ /* 0x000fe200078e0010 */
[----:B------:R-:W-:Y:S01]  /*230d0*/  MOV R5, R14 ;  /* 0x0000000e00057202 */ /* 0x000fe20000000f00 */
[----:B------:R-:W-:Y:S02]  /*230e0*/  IMAD.MOV.U32 R12, RZ, RZ, 0x1 ;  /* 0x00000001ff0c7424 */ /* 0x000fe400078e00ff */
[----:B------:R-:W-:Y:S02]  /*230f0*/  IMAD.MOV.U32 R11, RZ, RZ, 0x1f ;  /* 0x0000001fff0b7424 */ /* 0x000fe400078e00ff */
[----:B------:R-:W-:Y:S02]  /*23100*/  IMAD.MOV.U32 R15, RZ, RZ, -0x1 ;  /* 0xffffffffff0f7424 */ /* 0x000fe400078e00ff */
[----:B------:R-:W-:-:S07]  /*23110*/  IMAD.IADD R7, R19, 0x1, R8 ;  /* 0x0000000113077824 */ /* 0x000fce00078e0208 */
[----:B------:R-:W-:Y:S05]  /*23120*/  WARPSYNC.COLLECTIVE R15, `(.L_x_921) ;  /* 0x000000000f087348 */ /* 0x000fea0003c00000 */
[----:B------:R0:W1:Y:S02]  /*23130*/  SHFL.IDX P6, R14, R13, R12, R11 ;  /* 0x0000000c0d0e7389 */ /* 0x00006400000c000b */
[----:B01----:R-:W-:Y:S01]  /*23140*/  ENDCOLLECTIVE ;  /* 0x000000000000791b */ /* 0x003fe20003800000 */
.L_x_921:
        /* <DEDUP_REMOVED lines=18> */
.L_x_922:
[----:B------:R-:W-:Y:S01]  /*23270*/  IMAD.MOV.U32 R12, RZ, RZ, 0x2 ;  /* 0x00000002ff0c7424 */ /* 0x000fe200078e00ff */
[----:B------:R-:W-:-:S05]  /*23280*/  SEL R7, R14, RZ, P1 ;  /* 0x000000ff0e077207 */ /* 0x000fca0000800000 */
[----:B------:R-:W-:-:S04]  /*23290*/  IMAD.IADD R6, R4, 0x1, R7 ;  /* 0x0000000104067824 */ /* 0x000fc800078e0207 */
[----:B------:R-:W-:-:S07]  /*232a0*/  IMAD.MOV.U32 R13, RZ, RZ, R6 ;  /* 0x000000ffff0d7224 */ /* 0x000fce00078e0006 */
[----:B------:R-:W-:Y:S05]  /*232b0*/  WARPSYNC.COLLECTIVE R15, `(.L_x_923) ;  /* 0x000000000f087348 */ /* 0x000fea0003c00000 */
[----:B------:R0:W1:Y:S02]  /*232c0*/  SHFL.UP P6, R14, R13, R12, R11 ;  /* 0x0400000c0d0e7389 */ /* 0x00006400000c000b */
[----:B01----:R-:W-:Y:S01]  /*232d0*/  ENDCOLLECTIVE ;  /* 0x000000000000791b */ /* 0x003fe20003800000 */
.L_x_923:
[----:B------:R-:W-:Y:S02]  /*232e0*/  MOV R12, 0x4 ;  /* 0x00000004000c7802 */ /* 0x000fe40000000f00 */
[----:B------:R-:W-:-:S05]  /*232f0*/  SEL R7, R14, RZ, P2 ;  /* 0x000000ff0e077207 */ /* 0x000fca0001000000 */
[----:B------:R-:W-:-:S04]  /*23300*/  IMAD.IADD R7, R6, 0x1, R7 ;  /* 0x0000000106077824 */ /* 0x000fc800078e0207 */
[----:B------:R-:W-:-:S07]  /*23310*/  IMAD.MOV.U32 R13, RZ, RZ, R7 ;  /* 0x000000ffff0d7224 */ /* 0x000fce00078e0007 */
[----:B------:R-:W-:Y:S05]  /*23320*/  WARPSYNC.COLLECTIVE R15, `(.L_x_924) ;  /* 0x000000000f087348 */ /* 0x000fea0003c00000 */
[----:B------:R0:W1:Y:S02]  /*23330*/  SHFL.UP P6, R14, R13, R12, R11 ;  /* 0x0400000c0d0e7389 */ /* 0x00006400000c000b */
[----:B01----:R-:W-:Y:S01]  /*23340*/  ENDCOLLECTIVE ;  /* 0x000000000000791b */ /* 0x003fe20003800000 */
.L_x_924:
[----:B------:R-:W-:Y:S01]  /*23350*/  IMAD.MOV.U32 R12, RZ, RZ, 0x8 ;  /* 0x00000008ff0c7424 */ /* 0x000fe200078e00ff */
[----:B------:R-:W-:-:S05]  /*23360*/  SEL R2, R14, RZ, P3 ;  /* 0x000000ff0e027207 */ /* 0x000fca0001800000 */
[----:B------:R-:W-:-:S04]  /*23370*/  IMAD.IADD R2, R7, 0x1, R2 ;  /* 0x0000000107027824 */ /* 0x000fc800078e0202 */
[----:B------:R-:W-:-:S07]  /*23380*/  IMAD.MOV.U32 R13, RZ, RZ, R2 ;  /* 0x000000ffff0d7224 */ /* 0x000fce00078e0002 */
[----:B------:R-:W-:Y:S05]  /*23390*/  WARPSYNC.COLLECTIVE R15, `(.L_x_925) ;  /* 0x000000000f087348 */ /* 0x000fea0003c00000 */
[----:B------:R0:W1:Y:S02]  /*233a0*/  SHFL.UP P6, R14, R13, R12, R11 ;  /* 0x0400000c0d0e7389 */ /* 0x00006400000c000b */
[----:B01----:R-:W-:Y:S01]  /*233b0*/  ENDCOLLECTIVE ;  /* 0x000000000000791b */ /* 0x003fe20003800000 */
.L_x_925:
[----:B------:R-:W-:Y:S01]  /*233c0*/  IMAD.MOV.U32 R12, RZ, RZ, 0x10 ;  /* 0x00000010ff0c7424 */ /* 0x000fe200078e00ff */
[----:B------:R-:W-:-:S05]  /*233d0*/  SEL R3, R14, RZ, P4 ;  /* 0x000000ff0e037207 */ /* 0x000fca0002000000 */
[----:B------:R-:W-:-:S04]  /*233e0*/  IMAD.IADD R3, R2, 0x1, R3 ;  /* 0x0000000102037824 */ /* 0x000fc800078e0203 */
[----:B------:R-:W-:-:S07]  /*233f0*/  IMAD.MOV.U32 R13, RZ, RZ, R3 ;  /* 0x000000ffff0d7224 */ /* 0x000fce00078e0003 */
[----:B------:R-:W-:Y:S05]  /*23400*/  WARPSYNC.COLLECTIVE R15, `(.L_x_926) ;  /* 0x000000000f087348 */ /* 0x000fea0003c00000 */
[----:B------:R0:W1:Y:S02]  /*23410*/  SHFL.UP P6, R14, R13, R12, R11 ;  /* 0x0400000c0d0e7389 */ /* 0x00006400000c000b */
[----:B01----:R-:W-:Y:S01]  /*23420*/  ENDCOLLECTIVE ;  /* 0x000000000000791b */ /* 0x003fe20003800000 */
.L_x_926:
        /* <DEDUP_REMOVED lines=8> */
.L_x_927:
[----:B------:R-:W-:Y:S05]  /*234b0*/  BRA `(.L_x_928) ;  /* 0xffffffb000d47947 */ /* 0x000fea000383ffff */
.L_x_768:
[----:B------:R-:W-:Y:S01]  /*234c0*/  BSSY B0, `(.L_x_929) ;  /* 0x0000008000007945 */ /* 0x000fe20003800000 */
[----:B-----5:R-:W-:Y:S02]  /*234d0*/  IMAD.MOV.U32 R13, RZ, RZ, R4 ;  /* 0x000000ffff0d7224 */ /* 0x020fe400078e0004 */
[----:B------:R-:W-:Y:S02]  /*234e0*/  IMAD.MOV.U32 R12, RZ, RZ, 0x1 ;  /* 0x00000001ff0c7424 */ /* 0x000fe400078e00ff */
[----:B------:R-:W-:Y:S02]  /*234f0*/  IMAD.MOV.U32 R11, RZ, RZ, RZ ;  /* 0x000000ffff0b7224 */ /* 0x000fe400078e00ff */
[----:B------:R-:W-:-:S07]  /*23500*/  IMAD.MOV.U32 R15, RZ, RZ, -0x1 ;  /* 0xffffffffff0f7424 */ /* 0x000fce00078e00ff */
[----:B0-----:R-:W-:Y:S05]  /*23510*/  WARPSYNC.COLLECTIVE R15, `(.L_x_930) ;  /* 0x000000000f087348 */ /* 0x001fea0003c00000 */
[----:B------:R1:W2:Y:S02]  /*23520*/  SHFL.UP P6, R14, R13, R12, R11 ;  /* 0x0400000c0d0e7389 */ /* 0x0002a400000c000b */
[----:B012---:R-:W-:Y:S01]  /*23530*/  ENDCOLLECTIVE ;  /* 0x000000000000791b */ /* 0x007fe20003800000 */
.L_x_930:
[----:B------:R-:W-:Y:S05]  /*23540*/  BSYNC B0 ;  /* 0x0000000000007941 */ /* 0x000fea0003800000 */
.L_x_929:
        /* <DEDUP_REMOVED lines=8> */
.L_x_931:
[----:B------:R-:W-:Y:S01]  /*235d0*/  IMAD.MOV.U32 R12, RZ, RZ, 0x4 ;  /* 0x00000004ff0c7424 */ /* 0x000fe200078e00ff */
[----:B------:R-:W-:-:S05]  /*235e0*/  SEL R0, R14, RZ, P2 ;  /* 0x000000ff0e007207 */ /* 0x000fca0001000000 */
[----:B------:R-:W-:-:S04]  /*235f0*/  IMAD.IADD R0, R13, 0x1, R0 ;  /* 0x000000010d007824 */ /* 0x000fc800078e0200 */
[----:B------:R-:W-:-:S07]  /*23600*/  IMAD.MOV.U32 R13, RZ, RZ, R0 ;  /* 0x000000ffff0d7224 */ /* 0x000fce00078e0000 */
[----:B------:R-:W-:Y:S05]  /*23610*/  WARPSYNC.COLLECTIVE R15, `(.L_x_932) ;  /* 0x000000000f087348 */ /* 0x000fea0003c00000 */
[----:B------:R0:W1:Y:S02]  /*23620*/  SHFL.UP P6, R14, R13, R12, R11 ;  /* 0x0400000c0d0e7389 */ /* 0x00006400000c000b */
[----:B01----:R-:W-:Y:S01]  /*23630*/  ENDCOLLECTIVE ;  /* 0x000000000000791b */ /* 0x003fe20003800000 */
.L_x_932:
[----:B------:R-:W-:Y:S02]  /*23640*/  MOV R12, 0x8 ;  /* 0x00000008000c7802 */ /* 0x000fe40000000f00 */
[----:B------:R-:W-:-:S05]  /*23650*/  SEL R3, R14, RZ, P3 ;  /* 0x000000ff0e037207 */ /* 0x000fca0001800000 */
[----:B------:R-:W-:-:S04]  /*23660*/  IMAD.IADD R2, R0, 0x1, R3 ;  /* 0x0000000100027824 */ /* 0x000fc800078e0203 */
[----:B------:R-:W-:-:S07]  /*23670*/  IMAD.MOV.U32 R13, RZ, RZ, R2 ;  /* 0x000000ffff0d7224 */ /* 0x000fce00078e0002 */
[----:B------:R-:W-:Y:S05]  /*23680*/  WARPSYNC.COLLECTIVE R15, `(.L_x_933) ;  /* 0x000000000f087348 */ /* 0x000fea0003c00000 */
[----:B------:R0:W1:Y:S02]  /*23690*/  SHFL.UP P6, R14, R13, R12, R11 ;  /* 0x0400000c0d0e7389 */ /* 0x00006400000c000b */
[----:B01----:R-:W-:Y:S01]  /*236a0*/  ENDCOLLECTIVE ;  /* 0x000000000000791b */ /* 0x003fe20003800000 */
.L_x_933:
[----:B------:R-:W-:Y:S01]  /*236b0*/  IMAD.MOV.U32 R12, RZ, RZ, 0x10 ;  /* 0x00000010ff0c7424 */ /* 0x000fe200078e00ff */
[----:B------:R-:W-:-:S05]  /*236c0*/  SEL R3, R14, RZ, P4 ;  /* 0x000000ff0e037207 */ /* 0x000fca0002000000 */
[----:B------:R-:W-:-:S04]  /*236d0*/  IMAD.IADD R3, R2, 0x1, R3 ;  /* 0x0000000102037824 */ /* 0x000fc800078e0203 */
[----:B------:R-:W-:-:S07]  /*236e0*/  IMAD.MOV.U32 R13, RZ, RZ, R3 ;  /* 0x000000ffff0d7224 */ /* 0x000fce00078e0003 */
[----:B------:R-:W-:Y:S05]  /*236f0*/  WARPSYNC.COLLECTIVE R15, `(.L_x_934) ;  /* 0x000000000f087348 */ /* 0x000fea0003c00000 */
[----:B------:R0:W1:Y:S02]  /*23700*/  SHFL.UP P6, R14, R13, R12, R11 ;  /* 0x0400000c0d0e7389 */ /* 0x00006400000c000b */
[----:B01----:R-:W-:Y:S01]  /*23710*/  ENDCOLLECTIVE ;  /* 0x000000000000791b */ /* 0x003fe20003800000 */
.L_x_934:
[----:B------:R-:W-:Y:S02]  /*23720*/  IMAD.MOV.U32 R12, RZ, RZ, 0x1f ;  /* 0x0000001fff0c7424 */ /* 0x000fe400078e00ff */
[----:B------:R-:W-:Y:S01]  /*23730*/  IMAD.MOV.U32 R11, RZ, RZ, 0x1f ;  /* 0x0000001fff0b7424 */ /* 0x000fe200078e00ff */
[----:B------:R-:W-:-:S05]  /*23740*/  SEL R2, R14, RZ, P5 ;  /* 0x000000ff0e027207 */ /* 0x000fca0002800000 */
[----:B------:R-:W-:-:S04]  /*23750*/  IMAD.IADD R2, R3, 0x1, R2 ;  /* 0x0000000103027824 */ /* 0x000fc800078e0202 */
[----:B------:R-:W-:-:S07]  /*23760*/  IMAD.MOV.U32 R13, RZ, RZ, R2 ;  /* 0x000000ffff0d7224 */ /* 0x000fce00078e0002 */
[----:B------:R-:W-:Y:S05]  /*23770*/  WARPSYNC.COLLECTIVE R15, `(.L_x_935) ;  /* 0x000000000f087348 */ /* 0x000fea0003c00000 */
[----:B------:R0:W1:Y:S02]  /*23780*/  SHFL.IDX P6, R14, R13, R12, R11 ;  /* 0x0000000c0d0e7389 */ /* 0x00006400000c000b */
[----:B01----:R-:W-:Y:S01]  /*23790*/  ENDCOLLECTIVE ;  /* 0x000000000000791b */ /* 0x003fe20003800000 */
.L_x_935:
[----:B------:R-:W-:Y:S05]  /*237a0*/  BRA `(.L_x_936) ;  /* 0xffffffb000b47947 */ /* 0x000fea000383ffff */
.L_x_770:
[----:B------:R-:W-:Y:S01]  /*237b0*/  BSSY B0, `(.L_x_937) ;  /* 0x0000006000007945 */ /* 0x000fe20003800000 */
[----:B------:R-:W-:Y:S02]  /*237c0*/  PLOP3.LUT P6, PT, P6, PT, PT, 0x8, 0x0 ;  /* 0x000000000000781c */ /* 0x000fe400037ce170 */
[----:B------:R-:W-:-:S11]  /*237d0*/  MOV R15, 0xffffffff ;  /* 0xffffffff000f7802 */ /* 0x000fd60000000f00 */
[----:B0-----:R-:W-:Y:S05]  /*237e0*/  WARPSYNC.COLLECTIVE R15, `(.L_x_938) ;  /* 0x000000000f087348 */ /* 0x001fea0003c00000 */
[----:B------:R-:W-:Y:S01]  /*237f0*/  VOTE.ANY R14, PT, P6 ;  /* 0x00000000000e7806 */ /* 0x000fe200030e0100 */
[----:B0-----:R-:W-:Y:S06]  /*23800*/  ENDCOLLECTIVE ;  /* 0x000000000000791b */ /* 0x001fec0003800000 */
.L_x_938:
[----:B------:R-:W-:Y:S05]  /*23810*/  BSYNC B0 ;  /* 0x0000000000007941 */ /* 0x000fea0003800000 */
.L_x_937:
[----:B------:R-:W-:Y:S02]  /*23820*/  IMAD.MOV.U32 R3, RZ, RZ, R14 ;  /* 0x000000ffff037224 */ /* 0x000fe400078e000e */
[----:B------:R-:W-:Y:S02]  /*23830*/  IMAD.MOV.U32 R13, RZ, RZ, R4 ;  /* 0x000000ffff0d7224 */ /* 0x000fe400078e0004 */
[----:B------:R-:W0:Y:S01]  /*23840*/  POPC R0, R3 ;  /* 0x0000000300007309 */ /* 0x000e220000000000 */
[----:B------:R-:W-:Y:S02]  /*23850*/  IMAD.MOV.U32 R11, RZ, RZ, 0x1f ;  /* 0x0000001fff0b7424 */ /* 0x000fe400078e00ff */
[----:B------:R-:W-:Y:S02]  /*23860*/  IMAD.MOV.U32 R15, RZ, RZ, -0x1 ;  /* 0xffffffffff0f7424 */ /* 0x000fe400078e00ff */
[----:B0-----:R-:W-:-:S07]  /*23870*/  IMAD.MOV.U32 R12, RZ, RZ, R0 ;  /* 0x000000ffff0c7224 */ /* 0x001fce00078e0000 */
[----:B------:R-:W-:Y:S05]  /*23880*/  WARPSYNC.COLLECTIVE R15, `(.L_x_939) ;  /* 0x000000000f087348 */ /* 0x000fea0003c00000 */
[----:B------:R0:W1:Y:S02]  /*23890*/  SHFL.IDX P6, R14, R13, R12, R11 ;  /* 0x0000000c0d0e7389 */ /* 0x00006400000c000b */
[----:B01----:R-:W-:Y:S01]  /*238a0*/  ENDCOLLECTIVE ;  /* 0x000000000000791b */ /* 0x003fe20003800000 */
.L_x_939:
[----:B------:R-:W-:Y:S01]  /*238b0*/  IMAD.MOV.U32 R4, RZ, RZ, R14 ;  /* 0x000000ffff047224 */ /* 0x000fe200078e000e */
[----:B------:R-:W-:Y:S06]  /*238c0*/  BRA `(.L_x_940) ;  /* 0xffffffb000a47947 */ /* 0x000fec000383ffff */
.L_x_772:
[----:B------:R-:W-:Y:S01]  /*238d0*/  BSSY B0, `(.L_x_941) ;  /* 0x0000007000007945 */ /* 0x000fe20003800000 */
[----:B------:R-:W-:Y:S01]  /*238e0*/  IMAD.MOV.U32 R13, RZ, RZ, R2 ;  /* 0x000000ffff0d7224 */ /* 0x000fe200078e0002 */
[----:B------:R-:W-:Y:S01]  /*238f0*/  MOV R11, 0x1f ;  /* 0x0000001f000b7802 */ /* 0x000fe20000000f00 */
[----:B------:R-:W-:-:S07]  /*23900*/  IMAD.MOV.U32 R15, RZ, RZ, -0x1 ;  /* 0xffffffffff0f7424 */ /* 0x000fce00078e00ff */
[----:B012---:R-:W-:Y:S05]  /*23910*/  WARPSYNC.COLLECTIVE R15, `(.L_x_942) ;  /* 0x000000000f087348 */ /* 0x007fea0003c00000 */
[----:B------:R3:W4:Y:S02]  /*23920*/  SHFL.IDX P6, R14, R13, R12, R11 ;  /* 0x0000000c0d0e7389 */ /* 0x00072400000c000b */
[----:B01234-:R-:W-:Y:S01]  /*23930*/  ENDCOLLECTIVE ;  /* 0x000000000000791b */ /* 0x01ffe20003800000 */
.L_x_942:
[----:B------:R-:W-:Y:S05]  /*23940*/  BSYNC B0 ;  /* 0x0000000000007941 */ /* 0x000fea0003800000 */
.L_x_941:
[----:B------:R-:W-:Y:S05]  /*23950*/  BRA `(.L_x_771) ;  /* 0xffffffb0009c7947 */ /* 0x000fea000383ffff */
.L_x_776:
[----:B0-----:R0:W1:Y:S02]  /*23960*/  SYNCS.PHASECHK.TRANS64.TRYWAIT P0, [R5+URZ+0x2a820], R0 ;  /* 0x02a82000050075a7 */ /* 0x001064000800017f */
[----:B-1----:R-:W-:Y:S05]  /*23970*/  @!P0 NANOSLEEP.SYNCS 0x989680 ;  /* 0x009896800000895d */ /* 0x002fea0003900000 */
[----:B------:R-:W1:Y:S02]  /*23980*/  @!P0 SYNCS.PHASECHK.TRANS64 P0, [R5+URZ+0x2a820], R0 ;  /* 0x02a82000050085a7 */ /* 0x000e64000800007f */
[----:B-1----:R-:W-:Y:S05]  /*23990*/  @!P0 BRA `(.L_x_776) ;  /* 0xfffffffc00f08947 */ /* 0x002fea000383ffff */
[----:B------:R-:W-:Y:S05]  /*239a0*/  BRA `(.L_x_943) ;  /* 0xffffffb400887947 */ /* 0x000fea000383ffff */
.L_x_777:
[----:B------:R-:W1:Y:S01]  /*239b0*/  S2R R2, SR_TID.X ;  /* 0x0000000000027919 */ /* 0x000e620000002100 */
[----:B------:R-:W-:Y:S01]  /*239c0*/  BSSY B0, `(.L_x_944) ;  /* 0x000000a000007945 */ /* 0x000fe20003800000 */
[----:B------:R-:W-:Y:S02]  /*239d0*/  IMAD.MOV.U32 R12, RZ, RZ, RZ ;  /* 0x000000ffff0c7224 */ /* 0x000fe400078e00ff */
[----:B------:R-:W-:Y:S02]  /*239e0*/  IMAD.MOV.U32 R11, RZ, RZ, 0x1f ;  /* 0x0000001fff0b7424 */ /* 0x000fe400078e00ff */
[----:B------:R-:W-:Y:S01]  /*239f0*/  IMAD.MOV.U32 R15, RZ, RZ, -0x1 ;  /* 0xffffffffff0f7424 */ /* 0x000fe200078e00ff */
[----:B-1----:R-:W-:-:S04]  /*23a00*/  SHF.R.U32.HI R2, RZ, 0x5, R2 ;  /* 0x00000005ff027819 */ /* 0x002fc80000011602 */
[----:B------:R-:W-:-:S05]  /*23a10*/  LOP3.LUT R2, R2, 0x3, RZ, 0xc0, !PT ;  /* 0x0000000302027812 */ /* 0x000fca00078ec0ff */
[----:B------:R-:W-:-:S07]  /*23a20*/  IMAD.MOV.U32 R13, RZ, RZ, R2 ;  /* 0x000000ffff0d7224 */ /* 0x000fce00078e0002 */
[----:B0-2---:R-:W-:Y:S05]  /*23a30*/  WARPSYNC.COLLECTIVE R15, `(.L_x_945) ;  /* 0x000000000f087348 */ /* 0x005fea0003c00000 */
[----:B------:R1:W3:Y:S02]  /*23a40*/  SHFL.IDX P6, R14, R13, R12, R11 ;  /* 0x0000000c0d0e7389 */ /* 0x0002e400000c000b */
[----:B0123--:R-:W-:Y:S01]  /*23a50*/  ENDCOLLECTIVE ;  /* 0x000000000000791b */ /* 0x00ffe20003800000 */
.L_x_945:
[----:B------:R-:W-:Y:S05]  /*23a60*/  BSYNC B0 ;  /* 0x0000000000007941 */ /* 0x000fea0003800000 */
.L_x_944:
[----:B------:R-:W-:Y:S05]  /*23a70*/  BRA `(.L_x_946) ;  /* 0xffffffb400707947 */ /* 0x000fea000383ffff */
.L_x_778:
[----:B------:R-:W-:Y:S01]  /*23a80*/  BSSY B0, `(.L_x_947) ;  /* 0x0000006000007945 */ /* 0x000fe20003800000 */
[----:B------:R-:W-:-:S07]  /*23a90*/  IMAD.MOV.U32 R15, RZ, RZ, -0x1 ;  /* 0xffffffffff0f7424 */ /* 0x000fce00078e00ff */
[----:B0-2---:R-:W-:Y:S05]  /*23aa0*/  WARPSYNC.COLLECTIVE R15, `(.L_x_948) ;  /* 0x000000000f0c7348 */ /* 0x005fea0003c00000 */
[----:B------:R-:W-:Y:S02]  /*23ab0*/  ELECT P6, UR62, PT ;  /* 0x00000000003e782f */ /* 0x000fe400038c0000 */
[----:B------:R-:W-:Y:S01]  /*23ac0*/  MOV R14, UR62 ;  /* 0x0000003e000e7c02 */ /* 0x000fe20008000f00 */
[----:B0-2---:R-:W-:Y:S10]  /*23ad0*/  ENDCOLLECTIVE ;  /* 0x000000000000791b */ /* 0x005ff40003800000 */
.L_x_948:
[----:B------:R-:W-:Y:S05]  /*23ae0*/  BSYNC B0 ;  /* 0x0000000000007941 */ /* 0x000fea0003800000 */
.L_x_947:
[----:B------:R-:W-:Y:S05]  /*23af0*/  BRA `(.L_x_949) ;  /* 0xffffffb400647947 */ /* 0x000fea000383ffff */
.L_x_780:
[----:B0-----:R0:W1:Y:S02]  /*23b00*/  SYNCS.PHASECHK.TRANS64.TRYWAIT P1, [R3+URZ+0x2a840], R2 ;  /* 0x02a84002030075a7 */ /* 0x001064000802017f */
[----:B-1----:R-:W-:Y:S05]  /*23b10*/  @!P1 NANOSLEEP.SYNCS 0x989680 ;  /* 0x009896800000995d */ /* 0x002fea0003900000 */
[----:B------:R-:W1:Y:S02]  /*23b20*/  @!P1 SYNCS.PHASECHK.TRANS64 P1, [R3+URZ+0x2a840], R2 ;  /* 0x02a84002030095a7 */ /* 0x000e64000802007f */
[----:B-1----:R-:W-:Y:S05]  /*23b30*/  @!P1 BRA `(.L_x_780) ;  /* 0xfffffffc00f09947 */ /* 0x002fea000383ffff */
[----:B------:R-:W-:Y:S05]  /*23b40*/  BRA `(.L_x_950) ;  /* 0xffffffb4008c7947 */ /* 0x000fea000383ffff */
.L_x_782:
[----:B-1----:R1:W3:Y:S02]  /*23b50*/  SYNCS.PHASECHK.TRANS64.TRYWAIT P1, [R5+URZ+0x2a840], R0 ;  /* 0x02a84000050075a7 */ /* 0x0022e4000802017f */
[----:B---3--:R-:W-:Y:S05]  /*23b60*/  @!P1 NANOSLEEP.SYNCS 0x989680 ;  /* 0x009896800000995d */ /* 0x008fea0003900000 */
[----:B------:R-:W3:Y:S02]  /*23b70*/  @!P1 SYNCS.PHASECHK.TRANS64 P1, [R5+URZ+0x2a840], R0 ;  /* 0x02a84000050095a7 */ /* 0x000ee4000802007f */
[----:B---3--:R-:W-:Y:S05]  /*23b80*/  @!P1 BRA `(.L_x_782) ;  /* 0xfffffffc00f09947 */ /* 0x008fea000383ffff */
[----:B------:R-:W-:Y:S05]  /*23b90*/  BRA `(.L_x_951) ;  /* 0xffffffb400987947 */ /* 0x000fea000383ffff */
.L_x_784:
[----:B---3--:R3:W4:Y:S02]  /*23ba0*/  SYNCS.PHASECHK.TRANS64.TRYWAIT P1, [R3+URZ+0x2a860], R2 ;  /* 0x02a86002030075a7 */ /* 0x008724000802017f */
[----:B----4-:R-:W-:Y:S05]  /*23bb0*/  @!P1 NANOSLEEP.SYNCS 0x989680 ;  /* 0x009896800000995d */ /* 0x010fea0003900000 */
[----:B------:R-:W4:Y:S02]  /*23bc0*/  @!P1 SYNCS.PHASECHK.TRANS64 P1, [R3+URZ+0x2a860], R2 ;  /* 0x02a86002030095a7 */ /* 0x000f24000802007f */
[----:B----4-:R-:W-:Y:S05]  /*23bd0*/  @!P1 BRA `(.L_x_784) ;  /* 0xfffffffc00f09947 */ /* 0x010fea000383ffff */
[----:B------:R-:W-:Y:S05]  /*23be0*/  BRA `(.L_x_952) ;  /* 0xffffffb400947947 */ /* 0x000fea000383ffff */
.L_x_953:
        /* <DEDUP_REMOVED lines=9> */
.L_x_3228:


//--------------------- .text._ZN7cutlass13device_kernelIN5flash11enable_sm90INS1_16FlashAttnFwdSm90INS1_25CollectiveMainloopFwdSm90ILi2EN4cute5tupleIJNS5_1CILi1EEES8_S8_EEENS6_IJNS7_ILi128EEENS7_ILi96EEENS7_ILi192EEEEEELi128ENS_10bfloat16_tEfNS_4arch4Sm90ELb0ELb1ELb1ELb0ELb1ELb0ELb0ELb1ELb1ELb1ELb0ELb0EEENS1_21CollectiveEpilogueFwdINS6_IJSA_SA_SB_EEES9_SE_SG_Li256ELb0ELb1ELb0ELb0EEENS1_30DynamicPersistentTileSchedulerILi256ELi128ELb0ELb1ELb1EEEEEEEEEvNT_6ParamsE --------------------------
	.section	.text._ZN7cutlass13device_kernelIN5flash11enable_sm90INS1_16FlashAttnFwdSm90INS1_25CollectiveMainloopFwdSm90ILi2EN4cute5tupleIJNS5_1CILi1EEES8_S8_EEENS6_IJNS7_ILi128EEENS7_ILi96EEENS7_ILi192EEEEEELi128ENS_10bfloat16_tEfNS_4arch4Sm90ELb0ELb1ELb1ELb0ELb1ELb0ELb0ELb1ELb1ELb1ELb0ELb0EEENS1_21CollectiveEpilogueFwdINS6_IJSA_SA_SB_EEES9_SE_SG_Li256ELb0ELb1ELb0ELb0EEENS1_30DynamicPersistentTileSchedulerILi256ELi128ELb0ELb1ELb1EEEEEEEEEvNT_6ParamsE,"ax",@progbits
	.align	128
.text._ZN7cutlass13device_kernelIN5flash11enable_sm90INS1_16FlashAttnFwdSm90INS1_25CollectiveMainloopFwdSm90ILi2EN4cute5tupleIJNS5_1CILi1EEES8_S8_EEENS6_IJNS7_ILi128EEENS7_ILi96EEENS7_ILi192EEEEEELi128ENS_10bfloat16_tEfNS_4arch4Sm90ELb0ELb1ELb1ELb0ELb1ELb0ELb0ELb1ELb1ELb1ELb0ELb0EEENS1_21CollectiveEpilogueFwdINS6_IJSA_SA_SB_EEES9_SE_SG_Li256ELb0ELb1ELb0ELb0EEENS1_30DynamicPersistentTileSchedulerILi256ELi128ELb0ELb1ELb1EEEEEEEEEvNT_6ParamsE:
        .type           _ZN7cutlass13device_kernelIN5flash11enable_sm90INS1_16FlashAttnFwdSm90INS1_25CollectiveMainloopFwdSm90ILi2EN4cute5tupleIJNS5_1CILi1EEES8_S8_EEENS6_IJNS7_ILi128EEENS7_ILi96EEENS7_ILi192EEEEEELi128ENS_10bfloat16_tEfNS_4arch4Sm90ELb0ELb1ELb1ELb0ELb1ELb0ELb0ELb1ELb1ELb1ELb0ELb0EEENS1_21CollectiveEpilogueFwdINS6_IJSA_SA_SB_EEES9_SE_SG_Li256ELb0ELb1ELb0ELb0EEENS1_30DynamicPersistentTileSchedulerILi256ELi128ELb0ELb1ELb1EEEEEEEEEvNT_6ParamsE,@function
        .size           _ZN7cutlass13device_kernelIN5flash11enable_sm90INS1_16FlashAttnFwdSm90INS1_25CollectiveMainloopFwdSm90ILi2EN4cute5tupleIJNS5_1CILi1EEES8_S8_EEENS6_IJNS7_ILi128EEENS7_ILi96EEENS7_ILi192EEEEEELi128ENS_10bfloat16_tEfNS_4arch4Sm90ELb0ELb1ELb1ELb0ELb1ELb0ELb0ELb1ELb1ELb1ELb0ELb0EEENS1_21CollectiveEpilogueFwdINS6_IJSA_SA_SB_EEES9_SE_SG_Li256ELb0ELb1ELb0ELb0EEENS1_30DynamicPersistentTileSchedulerILi256ELi128ELb0ELb1ELb1EEEEEEEEEvNT_6ParamsE,(.L_x_3229 - _ZN7cutlass13device_kernelIN5flash11enable_sm90INS1_16FlashAttnFwdSm90INS1_25CollectiveMainloopFwdSm90ILi2EN4cute5tupleIJNS5_1CILi1EEES8_S8_EEENS6_IJNS7_ILi128EEENS7_ILi96EEENS7_ILi192EEEEEELi128ENS_10bfloat16_tEfNS_4arch4Sm90ELb0ELb1ELb1ELb0ELb1ELb0ELb0ELb1ELb1ELb1ELb0ELb0EEENS1_21CollectiveEpilogueFwdINS6_IJSA_SA_SB_EEES9_SE_SG_Li256ELb0ELb1ELb0ELb0EEENS1_30DynamicPersistentTileSchedulerILi256ELi128ELb0ELb1ELb1EEEEEEEEEvNT_6ParamsE)
        .other          _ZN7cutlass13device_kernelIN5flash11enable_sm90INS1_16FlashAttnFwdSm90INS1_25CollectiveMainloopFwdSm90ILi2EN4cute5tupleIJNS5_1CILi1EEES8_S8_EEENS6_IJNS7_ILi128EEENS7_ILi96EEENS7_ILi192EEEEEELi128ENS_10bfloat16_tEfNS_4arch4Sm90ELb0ELb1ELb1ELb0ELb1ELb0ELb0ELb1ELb1ELb1ELb0ELb0EEENS1_21CollectiveEpilogueFwdINS6_IJSA_SA_SB_EEES9_SE_SG_Li256ELb0ELb1ELb0ELb0EEENS1_30DynamicPersistentTileSchedulerILi256ELi128ELb0ELb1ELb1EEEEEEEEEvNT_6ParamsE,@"STO_CUDA_ENTRY STV_DEFAULT"
_ZN7cutlass13device_kernelIN5flash11enable_sm90INS1_16FlashAttnFwdSm90INS1_25CollectiveMainloopFwdSm90ILi2EN4cute5tupleIJNS5_1CILi1EEES8_S8_EEENS6_IJNS7_ILi128EEENS7_ILi96EEENS7_ILi192EEEEEELi128ENS_10bfloat16_tEfNS_4arch4Sm90ELb0ELb1ELb1ELb0ELb1ELb0ELb0ELb1ELb1ELb1ELb0ELb0EEENS1_21CollectiveEpilogueFwdINS6_IJSA_SA_SB_EEES9_SE_SG_Li256ELb0ELb1ELb0ELb0EEENS1_30DynamicPersistentTileSchedulerILi256ELi128ELb0ELb1ELb1EEEEEEEEEvNT_6ParamsE:
        /* <DEDUP_REMOVED lines=45> */
.L_x_954:
        /* <DEDUP_REMOVED lines=22> */
.L_x_955:
        /* <DEDUP_REMOVED lines=18> */
.L_x_956:
        /* <DEDUP_REMOVED lines=22> */
.L_x_957:
        /* <DEDUP_REMOVED lines=23> */
.L_x_958:
        /* <DEDUP_REMOVED lines=10> */
.L_x_960:
[----:B------:R-:W-:-:S08]  /*08c0*/  NOP ;  /* 0x0000000000007918 */ /* 0x000fd00000000000 */
[----:B------:R-:W1:Y:S02]  /*08d0*/  USETMAXREG.TRY_ALLOC.CTAPOOL UP0, 0xe8 ;  /* 0x000000e8000079c8 */ /* 0x000e640008000600 */
[----:B-1----:R-:W-:-:S13]  /*08e0*/  PLOP3.LUT P0, PT, PT, PT, UP0, 0x80, 0x0 ;  /* 0x000000000000781c */ /* 0x002fda0003f0f008 */
[----:B------:R-:W-:Y:S05]  /*08f0*/  @!P0 BRA `(.L_x_960) ;  /* 0xfffffffc00f08947 */ /* 0x000fea000383ffff */
[----:B------:R-:W1:Y:S08]  /*0900*/  S2UR UR4, SR_CTAID.X ;  /* 0x00000000000479c3 */ /* 0x000e700000002500 */
[----:B------:R-:W-:Y:S08]  /*0910*/  BAR.ARV 0x4, 0x180 ;  /* 0x0106000000007b1d */ /* 0x000ff00000002000 */
[----:B------:R-:W1:Y:S08]  /*0920*/  LDC R0, c[0x0][0xc38] ;  /* 0x00030e00ff007b82 */ /* 0x000e700000000800 */
[----:B------:R-:W-:Y:S06]  /*0930*/  BAR.ARV 0x8, 0x180 ;  /* 0x0206000000007b1d */ /* 0x000fec0000002000 */
[----:B-1----:R-:W-:-:S13]  /*0940*/  ISETP.LE.AND P0, PT, R0, UR4, PT ;  /* 0x0000000400007c0c */ /* 0x002fda000bf03270 */
[----:B------:R-:W-:Y:S05]  /*0950*/  @P0 EXIT ;  /* 0x000000000000094d */ /* 0x000fea0003800000 */
[----:B------:R-:W2:Y:S01]  /*0960*/  LDL R3, [R1+0x4] ;  /* 0x0000040001037983 */ /* 0x000ea20000100800 */
[----:B------:R-:W-:Y:S01]  /*0970*/  IMAD.U32 R16, RZ, RZ, UR4 ;  /* 0x00000004ff107e24 */ /* 0x000fe2000f8e00ff */
[----:B------:R-:W-:Y:S01]  /*0980*/  UMOV UR39, URZ ;  /* 0x0000003f00277c82 */ /* 0x000fe20008000000 */
[----:B------:R-:W-:Y:S01]  /*0990*/  IMAD.MOV.U32 R166, RZ, RZ, RZ ;  /* 0x000000ffffa67224 */ /* 0x000fe200078e00ff */
[----:B0-----:R-:W0:Y:S01]  /*09a0*/  S2R R2, SR_TID.X ;  /* 0x0000000000027919 */ /* 0x001e220000002100 */
[----:B------:R-:W-:Y:S01]  /*09b0*/  UMOV UR38, URZ ;  /* 0x0000003f00267c82 */ /* 0x000fe20008000000 */
[----:B0-----:R-:W-:Y:S01]  /*09c0*/  VIADD R174, R2, 0xffffff80 ;  /* 0xffffff8002ae7836 */ /* 0x001fe20000000000 */
[----:B--2---:R-:W-:-:S04]  /*09d0*/  R2UR UR5, R3 ;  /* 0x00000000030572ca */ /* 0x004fc800000e0000 */
[----:B------:R-:W-:-:S04]  /*09e0*/  SHF.R.S32.HI R3, RZ, 0x1f, R174 ;  /* 0x0000001fff037819 */ /* 0x000fc800000114ae */
[CC--:B------:R-:W-:Y:S02]  /*09f0*/  LEA.HI R0, R3.reuse, R174.reuse, RZ, 0x7 ;  /* 0x000000ae03007211 */ /* 0x0c0fe400078f38ff */
[CC--:B------:R-:W-:Y:S02]  /*0a00*/  LEA.HI R4, R3.reuse, R174.reuse, RZ, 0x5 ;  /* 0x000000ae03047211 */ /* 0x0c0fe400078f28ff */
[----:B------:R-:W-:Y:S02]  /*0a10*/  LOP3.LUT R167, R0, 0xffffff80, RZ, 0xc0, !PT ;  /* 0xffffff8000a77812 */ /* 0x000fe400078ec0ff */
[CC--:B------:R-:W-:Y:S01]  /*0a20*/  LEA.HI R2, R3.reuse, R174.reuse, RZ, 0x4 ;  /* 0x000000ae03027211 */ /* 0x0c0fe200078f20ff */
[----:B------:R-:W-:Y:S01]  /*0a30*/  IMAD.SHL.U32 R4, R4, 0x20, RZ ;  /* 0x0000002004047824 */ /* 0x000fe200078e00ff */
[----:B------:R-:W-:Y:S01]  /*0a40*/  LEA.HI R11, R3, R174, RZ, 0x2 ;  /* 0x000000ae030b7211 */ /* 0x000fe200078f10ff */
[----:B------:R-:W-:Y:S01]  /*0a50*/  IMAD.IADD R167, R174, 0x1, -R167 ;  /* 0x00000001aea77824 */ /* 0x000fe200078e0aa7 */
[----:B------:R-:W-:Y:S01]  /*0a60*/  LOP3.LUT R5, R2, 0x3fffff0, RZ, 0xc0, !PT ;  /* 0x03fffff002057812 */ /* 0x000fe200078ec0ff */
[----:B------:R-:W-:Y:S01]  /*0a70*/  ULOP3.LUT UR61, UR5, 0x1, URZ, 0xfc, !UPT ;  /* 0x00000001053d7892 */ /* 0x000fe2000f8efc3f */
[----:B------:R-:W-:-:S02]  /*0a80*/  LOP3.LUT R11, R11, 0xfffffffc, RZ, 0xc0, !PT ;  /* 0xfffffffc0b0b7812 */ /* 0x000fc400078ec0ff */
[----:B------:R-:W-:Y:S01]  /*0a90*/  SHF.R.S32.HI R6, RZ, 0x1f, R167 ;  /* 0x0000001fff067819 */ /* 0x000fe200000114a7 */
[C---:B------:R-:W-:Y:S01]  /*0aa0*/  IMAD.IADD R5, R174.reuse, 0x1, -R5 ;  /* 0x00000001ae057824 */ /* 0x040fe200078e0a05 */
[----:B------:R-:W-:Y:S01]  /*0ab0*/  LEA.HI R3, R3, R174, RZ, 0x3 ;  /* 0x000000ae03037211 */ /* 0x000fe200078f18ff */
[----:B------:R-:W-:Y:S01]  /*0ac0*/  IMAD.IADD R11, R174, 0x1, -R11 ;  /* 0x00000001ae0b7824 */ /* 0x000fe200078e0a0b */
[----:B------:R-:W-:Y:S02]  /*0ad0*/  LEA.HI R8, R6, R167, RZ, 0x2 ;  /* 0x000000a706087211 */ /* 0x000fe400078f10ff */
[----:B------:R-:W-:Y:S02]  /*0ae0*/  SHF.R.S32.HI R169, RZ, 0x7, R0 ;  /* 0x00000007ffa97819 */ /* 0x000fe40000011400 */
[--C-:B------:R-:W-:Y:S02]  /*0af0*/  SHF.R.S32.HI R9, RZ, 0x2, R8.reuse ;  /* 0x00000002ff097819 */ /* 0x100fe40000011408 */
[----:B------:R-:W-:-:S02]  /*0b00*/  SHF.R.S32.HI R10, RZ, 0x1f, R8 ;  /* 0x0000001fff0a7819 */ /* 0x000fc40000011408 */
[----:B------:R-:W-:Y:S02]  /*0b10*/  LOP3.LUT R4, R4, 0xfffffc00, RZ, 0xc0, !PT ;  /* 0xfffffc0004047812 */ /* 0x000fe400078ec0ff */
[----:B------:R-:W-:Y:S02]  /*0b20*/  LEA.HI R10, R10, R9, RZ, 0x3 ;  /* 0x000000090a0a7211 */ /* 0x000fe400078f18ff */
[----:B------:R-:W-:Y:S01]  /*0b30*/  LOP3.LUT R163, R3, 0xfffffff8, RZ, 0xc0, !PT ;  /* 0xfffffff803a37812 */ /* 0x000fe200078ec0ff */
[----:B------:R-:W-:Y:S01]  /*0b40*/  IMAD R5, R5, 0x40, R4 ;  /* 0x0000004005057824 */ /* 0x000fe200078e0204 */
[----:B------:R-:W-:Y:S02]  /*0b50*/  SHF.R.S32.HI R7, RZ, 0x4, R2 ;  /* 0x00000004ff077819 */ /* 0x000fe40000011402 */
[----:B------:R-:W-:Y:S01]  /*0b60*/  LOP3.LUT R10, R10, 0xfffffff8, RZ, 0xc0, !PT ;  /* 0xfffffff80a0a7812 */ /* 0x000fe200078ec0ff */
[----:B------:R-:W-:Y:S01]  /*0b70*/  IMAD.IADD R163, R174, 0x1, -R163 ;  /* 0x00000001aea37824 */ /* 0x000fe200078e0aa3 */
[----:B------:R-:W-:-:S02]  /*0b80*/  LEA.HI R6, R6, R167, RZ, 0x5 ;  /* 0x000000a706067211 */ /* 0x000fc400078f28ff */
[----:B------:R-:W-:Y:S01]  /*0b90*/  LEA.HI R0, R0, R169, RZ, 0x1 ;  /* 0x000000a900007211 */ /* 0x000fe200078f08ff */
[----:B------:R-:W-:Y:S01]  /*0ba0*/  IMAD.IADD R9, R9, 0x1, -R10 ;  /* 0x0000000109097824 */ /* 0x000fe200078e0a0a */
[----:B------:R-:W-:Y:S01]  /*0bb0*/  LEA.HI R2, R2, R7, RZ, 0x1 ;  /* 0x0000000702027211 */ /* 0x000fe200078f08ff */
[----:B------:R-:W-:Y:S01]  /*0bc0*/  IMAD.SHL.U32 R160, R163, 0x8, RZ ;  /* 0x00000008a3a07824 */ /* 0x000fe200078e00ff */
[----:B------:R-:W-:Y:S02]  /*0bd0*/  SHF.R.S32.HI R6, RZ, 0x5, R6 ;  /* 0x00000005ff067819 */ /* 0x000fe40000011406 */
[----:B------:R-:W-:Y:S01]  /*0be0*/  LEA.HI R4, R11, R11, RZ, 0x1 ;  /* 0x0000000b0b047211 */ /* 0x000fe200078f08ff */
[----:B------:R-:W-:Y:S01]  /*0bf0*/  VIADD R161, R160, 0x40 ;  /* 0x00000040a0a17836 */ /* 0x000fe20000000000 */
[----:B------:R-:W-:Y:S01]  /*0c00*/  LOP3.LUT R0, R0, 0x3fffffe, RZ, 0xc0, !PT ;  /* 0x03fffffe00007812 */ /* 0x000fe200078ec0ff */
[----:B------:R-:W-:Y:S01]  /*0c10*/  IMAD R9, R6, 0x10, R9 ;  /* 0x0000001006097824 */ /* 0x000fe200078e0209 */
[----:B------:R-:W-:-:S02]  /*0c20*/  LOP3.LUT R2, R2, 0x1ffffffe, RZ, 0xc0, !PT ;  /* 0x1ffffffe02027812 */ /* 0x000fc400078ec0ff */
[----:B------:R-:W-:Y:S01]  /*0c30*/  LOP3.LUT R4, R4, 0x1ffffffe, RZ, 0xc0, !PT ;  /* 0x1ffffffe04047812 */ /* 0x000fe200078ec0ff */
[----:B------:R-:W-:Y:S01]  /*0c40*/  IMAD.IADD R0, R169, 0x1, -R0 ;  /* 0x00000001a9007824 */ /* 0x000fe200078e0a00 */
[----:B------:R-:W-:Y:S01]  /*0c50*/  LOP3.LUT R18, R8, 0x7ffffffc, RZ, 0xc0, !PT ;  /* 0x7ffffffc08127812 */ /* 0x000fe200078ec0ff */
[----:B------:R-:W-:Y:S01]  /*0c60*/  IMAD.IADD R2, R7, 0x1, -R2 ;  /* 0x0000000107027824 */ /* 0x000fe200078e0a02 */
[----:B------:R-:W-:Y:S01]  /*0c70*/  SHF.R.S32.HI R165, RZ, 0x3, R3 ;  /* 0x00000003ffa57819 */ /* 0x000fe20000011403 */
[----:B------:R-:W-:Y:S01]  /*0c80*/  IMAD.IADD R11, R11, 0x1, -R4 ;  /* 0x000000010b0b7824 */ /* 0x000fe200078e0a04 */
[----:B------:R-:W-:Y:S01]  /*0c90*/  SHF.R.S32.HI R173, RZ, 0x1f, R160 ;  /* 0x0000001fffad7819 */ /* 0x000fe200000114a0 */
[----:B------:R-:W-:Y:S01]  /*0ca0*/  IMAD R170, R0, 0x40, R9 ;  /* 0x0000004000aa7824 */ /* 0x000fe200078e0209 */
[----:B------:R-:W-:Y:S01]  /*0cb0*/  SHF.R.S32.HI R172, RZ, 0x1f, R161 ;  /* 0x0000001fffac7819 */ /* 0x000fe200000114a1 */
[----:B------:R-:W-:Y:S02]  /*0cc0*/  IMAD R171, R2, 0x8, R5 ;  /* 0x0000000802ab7824 */ /* 0x000fe400078e0205 */
[----:B------:R-:W-:-:S02]  /*0cd0*/  IMAD.IADD R18, R167, 0x1, -R18 ;  /* 0x00000001a7127824 */ /* 0x000fc400078e0a12 */
[----:B------:R-:W-:-:S07]  /*0ce0*/  IMAD R22, R11, 0x8, R170 ;  /* 0x000000080b167824 */ /* 0x000fce00078e02aa */
.L_x_1065:
[----:B0--34-:R-:W0:Y:S01]  /*0cf0*/  LDC R3, c[0x0][0xc60] ;  /* 0x00031800ff037b82 */ /* 0x019e220000000800 */
[----:B------:R-:W-:Y:S01]  /*0d00*/  IMAD.MOV.U32 R0, RZ, RZ, R16 ;  /* 0x000000ffff007224 */ /* 0x000fe200078e0010 */
[----:B------:R-:W-:Y:S01]  /*0d10*/  ULDC UR4, c[0x0][0xc78] ;  /* 0x00031e0000047ab9 */ /* 0x000fe20000000800 */
[----:B0-----:R-:W-:-:S13]  /*0d20*/  ISETP.NE.AND P0, PT, R3, 0x1, PT ;  /* 0x000000010300780c */ /* 0x001fda0003f05270 */
[----:B-----5:R-:W0:Y:S08]  /*0d30*/  @P0 LDC R5, c[0x0][0xc64] ;  /* 0x00031900ff050b82 */ /* 0x020e300000000800 */
[----:B------:R-:W1:Y:S01]  /*0d40*/  @P0 LDC R7, c[0x0][0xc68] ;  /* 0x00031a00ff070b82 */ /* 0x000e620000000800 */
[----:B0-----:R-:W-:-:S05]  /*0d50*/  @P0 IMAD.HI.U32 R2, R16, R5, RZ ;  /* 0x0000000510020227 */ /* 0x001fca00078e00ff */
[----:B-1----:R-:W-:-:S04]  /*0d60*/  @P0 SHF.R.U32.HI R0, RZ, R7, R2 ;  /* 0x00000007ff000219 */ /* 0x002fc80000011602 */
[----:B------:R-:W-:Y:S01]  /*0d70*/  ISETP.GE.AND P0, PT, R0, UR4, PT ;  /* 0x0000000400007c0c */ /* 0x000fe2000bf06270 */
[----:B------:R-:W-:-:S04]  /*0d80*/  IMAD.MOV R2, RZ, RZ, -R0 ;  /* 0x000000ffff027224 */ /* 0x000fc800078e0a00 */
[----:B------:R-:W-:-:S08]  /*0d90*/  IMAD R11, R3, R2, R16 ;  /* 0x00000002030b7224 */ /* 0x000fd000078e0210 */
[----:B--2---:R-:W-:Y:S05]  /*0da0*/  @!P0 BRA `(.L_x_961) ;  /* 0x0000000000208947 */ /* 0x004fea0003800000 */
[----:B------:R-:W0:Y:S01]  /*0db0*/  LDC R3, c[0x0][0xc6c] ;  /* 0x00031b00ff037b82 */ /* 0x000e220000000800 */
[----:B------:R-:W-:Y:S01]  /*0dc0*/  IMAD.MOV.U32 R2, RZ, RZ, R11 ;  /* 0x000000ffff027224 */ /* 0x000fe200078e000b */
[----:B0-----:R-:W-:-:S13]  /*0dd0*/  ISETP.NE.AND P0, PT, R3, 0x1, PT ;  /* 0x000000010300780c */ /* 0x001fda0003f05270 */
[----:B------:R-:W0:Y:S02]  /*0de0*/  @P0 LDC.64 R4, c[0x0][0xc70] ;  /* 0x00031c00ff040b82 */ /* 0x000e240000000a00 */
[----:B0-----:R-:W-:-:S05]  /*0df0*/  @P0 IMAD.HI.U32 R4, R11, R4, RZ ;  /* 0x000000040b040227 */ /* 0x001fca00078e00ff */
[----:B------:R-:W-:-:S05]  /*0e00*/  @P0 SHF.R.U32.HI R2, RZ, R5, R4 ;  /* 0x00000005ff020219 */ /* 0x000fca0000011604 */
[----:B------:R-:W-:Y:S01]  /*0e10*/  IMAD R3, R2, R3, RZ ;  /* 0x0000000302037224 */ /* 0x000fe200078e02ff */
[----:B------:R-:W-:Y:S06]  /*0e20*/  BRA `(.L_x_962) ;  /* 0x00000000001c7947 */ /* 0x000fec0003800000 */
.L_x_961:
[----:B------:R-:W0:Y:S01]  /*0e30*/  LDC R3, c[0x0][0xc54] ;  /* 0x00031500ff037b82 */ /* 0x000e220000000800 */
[----:B------:R-:W-:Y:S01]  /*0e40*/  IMAD.MOV.U32 R2, RZ, RZ, R11 ;  /* 0x000000ffff027224 */ /* 0x000fe200078e000b */
[----:B0-----:R-:W-:-:S13]  /*0e50*/  ISETP.NE.AND P0, PT, R3, 0x1, PT ;  /* 0x000000010300780c */ /* 0x001fda0003f05270 */
[----:B------:R-:W0:Y:S02]  /*0e60*/  @P0 LDC.64 R4, c[0x0][0xc58] ;  /* 0x00031600ff040b82 */ /* 0x000e240000000a00 */
[----:B0-----:R-:W-:-:S05]  /*0e70*/  @P0 IMAD.HI.U32 R4, R11, R4, RZ ;  /* 0x000000040b040227 */ /* 0x001fca00078e00ff */
[----:B------:R-:W-:-:S05]  /*0e80*/  @P0 SHF.R.U32.HI R2, RZ, R5, R4 ;  /* 0x00000005ff020219 */ /* 0x000fca0000011604 */
[----:B------:R-:W-:-:S07]  /*0e90*/  IMAD R3, R2, R3, RZ ;  /* 0x0000000302037224 */ /* 0x000fce00078e02ff */
.L_x_962:
[----:B------:R-:W0:Y:S01]  /*0ea0*/  LDC R164, c[0x0][0xc48] ;  /* 0x00031200ffa47b82 */ /* 0x000e220000000800 */
[----:B------:R-:W-:Y:S01]  /*0eb0*/  LOP3.LUT R2, RZ, R2, RZ, 0x33, !PT ;  /* 0x00000002ff027212 */ /* 0x000fe200078e33ff */
[----:B------:R-:W-:Y:S01]  /*0ec0*/  ULDC UR4, c[0x0][0xc3c] ;  /* 0x00030f0000047ab9 */ /* 0x000fe20000000800 */
[----:B------:R-:W-:Y:S01]  /*0ed0*/  IMAD.IADD R3, R11, 0x1, -R3 ;  /* 0x000000010b037824 */ /* 0x000fe200078e0a03 */
[----:B------:R-:W-:Y:S01]  /*0ee0*/  ULDC UR6, c[0x0][0xc54] ;  /* 0x0003150000067ab9 */ /* 0x000fe20000000800 */
[----:B------:R-:W-:Y:S01]  /*0ef0*/  LOP3.LUT R19, R19, 0xffefffff, RZ, 0xc0, !PT ;  /* 0xffefffff13137812 */ /* 0x000fe200078ec0ff */
[----:B------:R-:W-:Y:S01]  /*0f00*/  VIADD R2, R2, UR4 ;  /* 0x0000000402027c36 */ /* 0x000fe20008000000 */
[----:B------:R-:W-:Y:S01]  /*0f10*/  ULDC.64 UR4, c[0x0][0x418] ;  /* 0x0001060000047ab9 */ /* 0x000fe20000000a00 */
[----:B------:R-:W1:Y:S01]  /*0f20*/  LDC R168, c[0x0][0x448] ;  /* 0x00011200ffa87b82 */ /* 0x000e620000000800 */
[----:B------:R-:W-:Y:S01]  /*0f30*/  ISETP.NE.U32.AND P0, PT, RZ, UR4, PT ;  /* 0x00000004ff007c0c */ /* 0x000fe2000bf05070 */
[----:B------:R-:W-:-:S02]  /*0f40*/  IMAD.SHL.U32 R17, R2, 0x80, RZ ;  /* 0x0000008002117824 */ /* 0x000fc400078e00ff */
[----:B------:R-:W-:Y:S01]  /*0f50*/  IMAD R14, R0, UR6, R3 ;  /* 0x00000006000e7c24 */ /* 0x000fe2000f8e0203 */
[----:B------:R-:W-:Y:S01]  /*0f60*/  ISETP.NE.AND.EX P0, PT, RZ, UR5, PT, P0 ;  /* 0x00000005ff007c0c */ /* 0x000fe2000bf05300 */
[----:B------:R-:W-:Y:S02]  /*0f70*/  VIADD R2, R17, 0x7f ;  /* 0x0000007f11027836 */ /* 0x000fe40000000000 */
[----:B------:R-:W2:Y:S01]  /*0f80*/  LDC.64 R12, c[0x0][0x9e0] ;  /* 0x00027800ff0c7b82 */ /* 0x000ea20000000a00 */
[----:B------:R-:W-:Y:S01]  /*0f90*/  IMAD.MOV.U32 R162, RZ, RZ, R14 ;  /* 0x000000ffffa27224 */ /* 0x000fe200078e000e */
[----:B0-----:R-:W-:-:S06]  /*0fa0*/  ISETP.NE.AND P1, PT, R164, 0x1, PT ;  /* 0x00000001a400780c */ /* 0x001fcc0003f25270 */
[----:B------:R-:W0:Y:S01]  /*0fb0*/  LDC R10, c[0x0][0x288] ;  /* 0x0000a200ff0a7b82 */ /* 0x000e220000000800 */
[----:B-1----:R-:W-:-:S07]  /*0fc0*/  ISETP.NE.AND P3, PT, R168, 0x1, PT ;  /* 0x00000001a800780c */ /* 0x002fce0003f65270 */
[----:B------:R-:W1:Y:S01]  /*0fd0*/  LDC R73, c[0x0][0x424] ;  /* 0x00010900ff497b82 */ /* 0x000e620000000800 */
[----:B--2---:R-:W-:-:S07]  /*0fe0*/  ISETP.GE.AND P2, PT, R13, 0x1, PT ;  /* 0x000000010d00780c */ /* 0x004fce0003f46270 */
[----:B------:R-:W2:Y:S01]  /*0ff0*/  @P1 LDC R5, c[0x0][0xc4c] ;  /* 0x00031300ff051b82 */ /* 0x000ea20000000800 */
[----:B------:R-:W-:-:S07]  /*1000*/  @P3 LOP3.LUT R19, R19, 0x100000, RZ, 0xfc, !PT ;  /* 0x0010000013133812 */ /* 0x000fce00078efcff */
[----:B------:R-:W3:Y:S01]  /*1010*/  @P3 LDC R9, c[0x0][0x44c] ;  /* 0x00011300ff093b82 */ /* 0x000ee20000000800 */
[----:B0-----:R-:W-:Y:S02]  /*1020*/  IADD3 R4, -R10, 0x1, RZ ;  /* 0x000000010a047810 */ /* 0x001fe40007ffe1ff */
[----:B------:R-:W-:-:S04]  /*1030*/  LOP3.LUT R19, R19, 0xfff7ffff, RZ, 0xc0, !PT ;  /* 0xfff7ffff13137812 */ /* 0x000fc800078ec0ff */
[----:B------:R-:W-:Y:S01]  /*1040*/  @P2 LOP3.LUT R19, R19, 0x80000, RZ, 0xfc, !PT ;  /* 0x0008000013132812 */ /* 0x000fe200078efcff */
[----:B------:R-:W0:Y:S01]  /*1050*/  @P1 LDC R7, c[0x0][0xc50] ;  /* 0x00031400ff071b82 */ /* 0x000e220000000800 */
[----:B-1----:R-:W-:-:S07]  /*1060*/  SEL R73, R73, 0x1, P0 ;  /* 0x0000000149497807 */ /* 0x002fce0000000000 */
[----:B------:R-:W1:Y:S01]  /*1070*/  @P3 LDC R6, c[0x0][0x450] ;  /* 0x00011400ff063b82 */ /* 0x000e620000000800 */
[----:B--2---:R-:W-:-:S07]  /*1080*/  @P1 IMAD.HI.U32 R0, R14, R5, RZ ;  /* 0x000000050e001227 */ /* 0x004fce00078e00ff */
[----:B------:R-:W2:Y:S01]  /*1090*/  LDC R8, c[0x0][0x2f0] ;  /* 0x0000bc00ff087b82 */ /* 0x000ea20000000800 */
[----:B---3--:R-:W-:Y:S01]  /*10a0*/  @P3 IMAD.HI.U32 R3, R2, R9, RZ ;  /* 0x0000000902033227 */ /* 0x008fe200078e00ff */
[----:B0-----:R-:W-:-:S04]  /*10b0*/  @P1 SHF.R.U32.HI R162, RZ, R7, R0 ;  /* 0x00000007ffa21219 */ /* 0x001fc80000011600 */
[----:B-1----:R-:W-:Y:S01]  /*10c0*/  @P3 SHF.R.U32.HI R2, RZ, R6, R3 ;  /* 0x00000006ff023219 */ /* 0x002fe20000011603 */
[----:B------:R-:W-:-:S04]  /*10d0*/  IMAD.MOV R3, RZ, RZ, -R162 ;  /* 0x000000ffff037224 */ /* 0x000fc800078e0aa2 */
[----:B------:R-:W-:Y:S02]  /*10e0*/  IMAD R164, R164, R3, R14 ;  /* 0x00000003a4a47224 */ /* 0x000fe400078e020e */
[CC--:B--2---:R-:W-:Y:S02]  /*10f0*/  IMAD R5, R73.reuse, R8.reuse, R4 ;  /* 0x0000000849057224 */ /* 0x0c4fe400078e0204 */
[----:B------:R-:W-:Y:S02]  /*1100*/  IMAD R16, R73, R8, RZ ;  /* 0x0000000849107224 */ /* 0x000fe400078e02ff */
[----:B------:R-:W-:-:S04]  /*1110*/  IMAD.IADD R7, R5, 0x1, R2 ;  /* 0x0000000105077824 */ /* 0x000fc800078e0202 */
[----:B------:R-:W-:Y:S01]  /*1120*/  IMAD.IADD R0, R7, 0x1, R12 ;  /* 0x0000000107007824 */ /* 0x000fe200078e020c */
[----:B------:R-:W-:Y:S06]  /*1130*/  @!P2 BRA `(.L_x_963) ;  /* 0x000000000040a947 */ /* 0x000fec0003800000 */
[C---:B------:R-:W-:Y:S01]  /*1140*/  ISETP.GT.AND P0, PT, R7.reuse, RZ, PT ;  /* 0x000000ff0700720c */ /* 0x040fe20003f04270 */
[----:B------:R-:W-:-:S12]  /*1150*/  VIADD R2, R7, 0xffffffff ;  /* 0xffffffff07027836 */ /* 0x000fd80000000000 */
[----:B------:R-:W-:Y:S05]  /*1160*/  @P0 BRA `(.L_x_964) ;  /* 0x00000000001c0947 */ /* 0x000fea0003800000 */
[----:B------:R-:W-:Y:S01]  /*1170*/  ISETP.NE.AND P0, PT, R13, 0x1, PT ;  /* 0x000000010d00780c */ /* 0x000fe20003f05270 */
[----:B------:R-:W-:-:S12]  /*1180*/  IMAD.MOV R3, RZ, RZ, -R7 ;  /* 0x000000ffff037224 */ /* 0x000fd800078e0a07 */
[----:B------:R-:W0:Y:S02]  /*1190*/  @P0 LDC.64 R4, c[0x0][0x9e8] ;  /* 0x00027a00ff040b82 */ /* 0x000e240000000a00 */
[----:B0-----:R-:W-:-:S05]  /*11a0*/  @P0 IMAD.HI.U32 R2, R3, R4, RZ ;  /* 0x0000000403020227 */ /* 0x001fca00078e00ff */
[----:B------:R-:W-:-:S04]  /*11b0*/  @P0 SHF.R.U32.HI R3, RZ, R5, R2 ;  /* 0x00000005ff030219 */ /* 0x000fc80000011602 */
[----:B------:R-:W-:Y:S01]  /*11c0*/  LOP3.LUT R2, RZ, R3, RZ, 0x33, !PT ;  /* 0x00000003ff027212 */ /* 0x000fe200078e33ff */
[----:B------:R-:W-:Y:S06]  /*11d0*/  BRA `(.L_x_965) ;  /* 0x0000000000107947 */ /* 0x000fec0003800000 */
.L_x_964:
[----:B------:R-:W-:-:S13]  /*11e0*/  ISETP.NE.AND P0, PT, R13, 0x1, PT ;  /* 0x000000010d00780c */ /* 0x000fda0003f05270 */
[----:B------:R-:W0:Y:S02]  /*11f0*/  @P0 LDC.64 R4, c[0x0][0x9e8] ;  /* 0x00027a00ff040b82 */ /* 0x000e240000000a00 */
[----:B0-----:R-:W-:-:S05]  /*1200*/  @P0 IMAD.HI.U32 R4, R2, R4, RZ ;  /* 0x0000000402040227 */ /* 0x001fca00078e00ff */
[----:B------:R-:W-:-:S07]  /*1210*/  @P0 SHF.R.U32.HI R2, RZ, R5, R4 ;  /* 0x00000005ff020219 */ /* 0x000fce0000011604 */
.L_x_965:
[----:B------:R-:W-:-:S05]  /*1220*/  IMAD R3, R2, R13, R13 ;  /* 0x0000000d02037224 */ /* 0x000fca00078e020d */
[----:B------:R-:W-:-:S07]  /*1230*/  VIMNMX R0, R0, R3, PT ;  /* 0x0000000300007248 */ /* 0x000fce0003fe0100 */
.L_x_963:
[----:B------:R-:W0:Y:S01]  /*1240*/  @P3 LDC R6, c[0x0][0x44c] ;  /* 0x00011300ff063b82 */ /* 0x000e220000000800 */
[----:B------:R-:W-:Y:S01]  /*1250*/  VIADD R2, R0, 0x5f ;  /* 0x0000005f00027836 */ /* 0x000fe20000000000 */
[----:B------:R-:W-:Y:S01]  /*1260*/  ULDC UR4, c[0x0][0x9dc] ;  /* 0x0002770000047ab9 */ /* 0x000fe20000000800 */
[----:B------:R-:W-:Y:S02]  /*1270*/  IMAD R0, R73, R8, 0x5f ;  /* 0x0000005f49007424 */ /* 0x000fe400078e0208 */
[----:B------:R-:W-:-:S03]  /*1280*/  IMAD.HI R2, R2, 0x2aaaaaab, RZ ;  /* 0x2aaaaaab02027827 */ /* 0x000fc600078e02ff */
[----:B------:R-:W1:Y:S01]  /*1290*/  @P3 LDC R7, c[0x0][0x450] ;  /* 0x00011400ff073b82 */ /* 0x000e620000000800 */
[----:B------:R-:W-:Y:S01]  /*12a0*/  IMAD.HI R0, R0, 0x2aaaaaab, RZ ;  /* 0x2aaaaaab00007827 */ /* 0x000fe200078e02ff */
[----:B------:R-:W-:-:S03]  /*12b0*/  SHF.R.U32.HI R5, RZ, 0x1f, R2 ;  /* 0x0000001fff057819 */ /* 0x000fc60000011602 */
[----:B------:R-:W-:Y:S01]  /*12c0*/  IMAD.MOV.U32 R4, RZ, RZ, R17 ;  /* 0x000000ffff047224 */ /* 0x000fe200078e0011 */
[----:B------:R-:W-:Y:S01]  /*12d0*/  SHF.R.U32.HI R3, RZ, 0x1f, R0 ;  /* 0x0000001fff037819 */ /* 0x000fe20000011600 */
[----:B------:R-:W-:Y:S01]  /*12e0*/  IMAD R73, R73, R8, -R10 ;  /* 0x0000000849497224 */ /* 0x000fe200078e0a0a */
[----:B------:R-:W-:Y:S02]  /*12f0*/  LEA.HI.SX32 R72, R2, R5, 0x1c ;  /* 0x0000000502487211 */ /* 0x000fe400078fe2ff */
[----:B------:R-:W-:-:S04]  /*1300*/  LEA.HI.SX32 R3, R0, R3, 0x1c ;  /* 0x0000000300037211 */ /* 0x000fc800078fe2ff */
[----:B------:R-:W-:Y:S01]  /*1310*/  VIMNMX R72, R3, R72, PT ;  /* 0x0000004803487248 */ /* 0x000fe20003fe0100 */
[----:B0-----:R-:W-:-:S05]  /*1320*/  @P3 IMAD.HI.U32 R6, R17, R6, RZ ;  /* 0x0000000611063227 */ /* 0x001fca00078e00ff */
[----:B-1----:R-:W-:-:S05]  /*1330*/  @P3 SHF.R.U32.HI R4, RZ, R7, R6 ;  /* 0x00000007ff043219 */ /* 0x002fca0000011606 */
[----:B------:R-:W-:-:S04]  /*1340*/  IMAD.IADD R0, R73, 0x1, R4 ;  /* 0x0000000149007824 */ /* 0x000fc800078e0204 */
[----:B------:R-:W-:Y:S01]  /*1350*/  VIADD R2, R0, -UR4 ;  /* 0x8000000400027c36 */ /* 0x000fe20008000000 */
[----:B------:R-:W-:Y:S06]  /*1360*/  @!P2 BRA `(.L_x_966) ;  /* 0x00000000003ca947 */ /* 0x000fec0003800000 */
[----:B------:R-:W-:-:S13]  /*1370*/  ISETP.GT.AND P0, PT, R0, -0x1, PT ;  /* 0xffffffff0000780c */ /* 0x000fda0003f04270 */
[----:B------:R-:W-:Y:S05]  /*1380*/  @P0 BRA `(.L_x_967) ;  /* 0x00000000001c0947 */ /* 0x000fea0003800000 */
[----:B------:R-:W-:Y:S02]  /*1390*/  ISETP.NE.AND P0, PT, R13, 0x1, PT ;  /* 0x000000010d00780c */ /* 0x000fe40003f05270 */
[----:B------:R-:W-:-:S11]  /*13a0*/  LOP3.LUT R3, RZ, R0, RZ, 0x33, !PT ;  /* 0x00000000ff037212 */ /* 0x000fd600078e33ff */
[----:B------:R-:W0:Y:S02]  /*13b0*/  @P0 LDC.64 R4, c[0x0][0x9e8] ;  /* 0x00027a00ff040b82 */ /* 0x000e240000000a00 */
[----:B0-----:R-:W-:-:S05]  /*13c0*/  @P0 IMAD.HI.U32 R0, R3, R4, RZ ;  /* 0x0000000403000227 */ /* 0x001fca00078e00ff */
[----:B------:R-:W-:-:S04]  /*13d0*/  @P0 SHF.R.U32.HI R3, RZ, R5, R0 ;  /* 0x00000005ff030219 */ /* 0x000fc80000011600 */
[----:B------:R-:W-:Y:S01]  /*13e0*/  LOP3.LUT R0, RZ, R3, RZ, 0x33, !PT ;  /* 0x00000003ff007212 */ /* 0x000fe200078e33ff */
[----:B------:R-:W-:Y:S06]  /*13f0*/  BRA `(.L_x_968) ;  /* 0x0000000000107947 */ /* 0x000fec0003800000 */
.L_x_967:
[----:B------:R-:W-:-:S13]  /*1400*/  ISETP.NE.AND P0, PT, R13, 0x1, PT ;  /* 0x000000010d00780c */ /* 0x000fda0003f05270 */
[----:B------:R-:W0:Y:S02]  /*1410*/  @P0 LDC.64 R4, c[0x0][0x9e8] ;  /* 0x00027a00ff040b82 */ /* 0x000e240000000a00 */
[----:B0-----:R-:W-:-:S05]  /*1420*/  @P0 IMAD.HI.U32 R4, R0, R4, RZ ;  /* 0x0000000400040227 */ /* 0x001fca00078e00ff */
[----:B------:R-:W-:-:S07]  /*1430*/  @P0 SHF.R.U32.HI R0, RZ, R5, R4 ;  /* 0x00000005ff000219 */ /* 0x000fce0000011604 */
.L_x_968:
[----:B------:R-:W-:-:S05]  /*1440*/  IMAD R3, R0, R13, RZ ;  /* 0x0000000d00037224 */ /* 0x000fca00078e02ff */
[----:B------:R-:W-:-:S07]  /*1450*/  VIMNMX R2, R2, R3, !PT ;  /* 0x0000000302027248 */ /* 0x000fce0007fe0100 */
.L_x_966:
[----:B------:R-:W-:Y:S01]  /*1460*/  IMAD.HI R2, R2, 0x2aaaaaab, RZ ;  /* 0x2aaaaaab02027827 */ /* 0x000fe200078e02ff */
[----:B------:R-:W-:Y:S02]  /*1470*/  PLOP3.LUT P0, PT, PT, PT, PT, 0x80, 0x0 ;  /* 0x000000000000781c */ /* 0x000fe40003f0f070 */
[----:B------:R-:W-:Y:S02]  /*1480*/  CS2R R88, SRZ ;  /* 0x0000000000587805 */ /* 0x000fe4000001ff00 */
[----:B------:R-:W-:Y:S01]  /*1490*/  CS2R R86, SRZ ;  /* 0x0000000000567805 */ /* 0x000fe2000001ff00 */
[----:B------:R-:W-:Y:S01]  /*14a0*/  IMAD.MOV.U32 R0, RZ, RZ, RZ ;  /* 0x000000ffff007224 */ /* 0x000fe200078e00ff */
[----:B------:R-:W-:Y:S02]  /*14b0*/  SHF.R.U32.HI R3, RZ, 0x1f, R2 ;  /* 0x0000001fff037819 */ /* 0x000fe40000011602 */
[----:B------:R-:W-:Y:S02]  /*14c0*/  CS2R R84, SRZ ;  /* 0x0000000000547805 */ /* 0x000fe4000001ff00 */
[----:B------:R-:W-:-:S02]  /*14d0*/  CS2R R82, SRZ ;  /* 0x0000000000527805 */ /* 0x000fc4000001ff00 */
[----:B------:R-:W-:Y:S02]  /*14e0*/  CS2R R80, SRZ ;  /* 0x0000000000507805 */ /* 0x000fe4000001ff00 */
[----:B------:R-:W-:Y:S01]  /*14f0*/  LEA.HI.SX32 R3, R2, R3, 0x1c ;  /* 0x0000000302037211 */ /* 0x000fe200078fe2ff */
[----:B------:R-:W-:Y:S01]  /*1500*/  IMAD.MOV.U32 R54, RZ, RZ, RZ ;  /* 0x000000ffff367224 */ /* 0x000fe200078e00ff */
[----:B------:R-:W-:Y:S02]  /*1510*/  CS2R R50, SRZ ;  /* 0x0000000000327805 */ /* 0x000fe4000001ff00 */
[----:B------:R-:W-:Y:S02]  /*1520*/  CS2R R76, SRZ ;  /* 0x00000000004c7805 */ /* 0x000fe4000001ff00 */
[----:B------:R-:W-:Y:S02]  /*1530*/  VIMNMX R23, RZ, R3, !PT ;  /* 0x00000003ff177248 */ /* 0x000fe40007fe0100 */
[----:B------:R-:W-:-:S02]  /*1540*/  CS2R R74, SRZ ;  /* 0x00000000004a7805 */ /* 0x000fc4000001ff00 */
[----:B------:R-:W-:Y:S02]  /*1550*/  CS2R R40, SRZ ;  /* 0x0000000000287805 */ /* 0x000fe4000001ff00 */
[----:B------:R-:W-:Y:S02]  /*1560*/  CS2R R48, SRZ ;  /* 0x0000000000307805 */ /* 0x000fe4000001ff00 */
[----:B------:R-:W-:Y:S02]  /*1570*/  ISETP.GT.AND P1, PT, R72, R23, PT ;  /* 0x000000174800720c */ /* 0x000fe40003f24270 */
[----:B------:R-:W-:Y:S02]  /*1580*/  CS2R R70, SRZ ;  /* 0x0000000000467805 */ /* 0x000fe4000001ff00 */
[----:B------:R-:W-:Y:S02]  /*1590*/  CS2R R68, SRZ ;  /* 0x0000000000447805 */ /* 0x000fe4000001ff00 */
[----:B------:R-:W-:-:S02]  /*15a0*/  CS2R R66, SRZ ;  /* 0x0000000000427805 */ /* 0x000fc4000001ff00 */
[----:B------:R-:W-:Y:S02]  /*15b0*/  CS2R R64, SRZ ;  /* 0x0000000000407805 */ /* 0x000fe4000001ff00 */
[----:B------:R-:W-:Y:S02]  /*15c0*/  CS2R R62, SRZ ;  /* 0x00000000003e7805 */ /* 0x000fe4000001ff00 */
[----:B------:R-:W-:Y:S01]  /*15d0*/  CS2R R60, SRZ ;  /* 0x00000000003c7805 */ /* 0x000fe2000001ff00 */
[----:B------:R-:W-:Y:S01]  /*15e0*/  IMAD.MOV.U32 R59, RZ, RZ, RZ ;  /* 0x000000ffff3b7224 */ /* 0x000fe200078e00ff */
[----:B------:R-:W-:Y:S01]  /*15f0*/  CS2R R44, SRZ ;  /* 0x00000000002c7805 */ /* 0x000fe2000001ff00 */
[----:B------:R-:W-:Y:S01]  /*1600*/  IMAD.MOV.U32 R56, RZ, RZ, RZ ;  /* 0x000000ffff387224 */ /* 0x000fe200078e00ff */
        /* <DEDUP_REMOVED lines=12> */
[----:B------:R-:W-:Y:S01]  /*16d0*/  CS2R R26, SRZ ;  /* 0x00000000001a7805 */ /* 0x000fe2000001ff00 */
        /* <DEDUP_REMOVED lines=35> */
.L_x_970:
[----:B------:R-:W-:Y:S01]  /*1910*/  LEA.HI R0, R166, R166, RZ, 0x1 ;  /* 0x000000a6a6007211 */ /* 0x000fe200078f08ff */
[----:B------:R-:W-:-:S03]  /*1920*/  IMAD.U32 R2, RZ, RZ, UR61 ;  /* 0x0000003dff027e24 */ /* 0x000fc6000f8e00ff */
[----:B------:R-:W-:Y:S02]  /*1930*/  LOP3.LUT R3, R0, 0xfffffffe, RZ, 0xc0, !PT ;  /* 0xfffffffe00037812 */ /* 0x000fe400078ec0ff */
[----:B------:R-:W-:-:S03]  /*1940*/  ISETP.NE.AND P0, PT, R2, 0x3, PT ;  /* 0x000000030200780c */ /* 0x000fc60003f05270 */
[----:B------:R-:W-:-:S05]  /*1950*/  IMAD.IADD R0, R166, 0x1, -R3 ;  /* 0x00000001a6007824 */ /* 0x000fca00078e0a03 */
[----:B------:R-:W-:-:S04]  /*1960*/  SHF.L.U32 R0, R0, 0x1f, RZ ;  /* 0x0000001f00007819 */ /* 0x000fc800000006ff */
[----:B------:R-:W0:Y:S02]  /*1970*/  SYNCS.PHASECHK.TRANS64.TRYWAIT P1, [UR40+0x2a800], R0 ;  /* 0x02a80000ff0075a7 */ /* 0x000e240008020168 */
[----:B0-----:R-:W-:Y:S05]  /*1980*/  @!P1 BRA `(.L_x_971) ;  /* 0x0000012c00109947 */ /* 0x001fea0003800000 */
.L_x_1135:
[----:B------:R-:W-:Y:S05]  /*1990*/  @!P0 BRA `(.L_x_972) ;  /* 0x0000000000048947 */ /* 0x000fea0003800000 */
[----:B------:R-:W-:Y:S01]  /*19a0*/  BPT.TRAP 0x1 ;  /* 0x000000040000795c */ /* 0x000fe20000300000 */
.L_x_972:
[----:B------:R-:W-:Y:S02]  /*19b0*/  IMAD.U32 R15, RZ, RZ, UR38 ;  /* 0x00000026ff0f7e24 */ /* 0x000fe4000f8e00ff */
[----:B0-----:R-:W-:-:S03]  /*19c0*/  IMAD.U32 R0, RZ, RZ, UR39 ;  /* 0x00000027ff007e24 */ /* 0x001fc6000f8e00ff */
[----:B------:R-:W-:Y:S02]  /*19d0*/  LEA R15, R15, UR40, 0x3 ;  /* 0x000000280f0f7c11 */ /* 0x000fe4000f8e18ff */
[----:B------:R-:W-:-:S04]  /*19e0*/  SHF.L.U32 R0, R0, 0x1f, RZ ;  /* 0x0000001f00007819 */ /* 0x000fc800000006ff */
[----:B------:R0:W1:Y:S01]  /*19f0*/  SYNCS.PHASECHK.TRANS64.TRYWAIT P1, [R15+URZ+0x2a830], R0 ;  /* 0x02a830000f0075a7 */ /* 0x000062000802017f */
[----:B------:R-:W-:Y:S05]  /*1a00*/  @!P0 BRA `(.L_x_973) ;  /* 0x0000000000048947 */ /* 0x000fea0003800000 */
[----:B------:R-:W-:Y:S01]  /*1a10*/  BPT.TRAP 0x1 ;  /* 0x000000040000795c */ /* 0x000fe20000300000 */
.L_x_973:
[----:B-1----:R-:W-:Y:S05]  /*1a20*/  @P1 BRA `(.L_x_974) ;  /* 0x0000000000081947 */ /* 0x002fea0003800000 */
[----:B------:R-:W1:Y:S02]  /*1a30*/  SYNCS.PHASECHK.TRANS64.TRYWAIT P1, [R15+URZ+0x2a830], R0 ;  /* 0x02a830000f0075a7 */ /* 0x000e64000802017f */
[----:B-1----:R-:W-:Y:S05]  /*1a40*/  @!P1 BRA `(.L_x_975) ;  /* 0x0000012800f89947 */ /* 0x002fea0003800000 */
.L_x_974:
        /* <DEDUP_REMOVED lines=30> */
[----:B------:R-:W-:Y:S01]  /*1c30*/  IMAD.U32 R5, RZ, RZ, UR9 ;  /* 0x00000009ff057e24 */ /* 0x000fe2000f8e00ff */
        /* <DEDUP_REMOVED lines=28> */
[----:B------:R-:W-:Y:S02]  /*1e00*/  WARPGROUP.DEPBAR.LE gsb0, 0x0 ;  /* 0x00008000000079c5 */ /* 0x000fe40000010000 */
        /* <DEDUP_REMOVED lines=39> */
.L_x_976:
[----:B------:R-:W-:Y:S01]  /*2080*/  ISETP.NE.AND P2, PT, R168, 0x1, PT ;  /* 0x00000001a800780c */ /* 0x000fe20003f45270 */
[----:B------:R-:W-:Y:S01]  /*2090*/  ULDC UR5, c[0x0][0x9d8] ;  /* 0x0002760000057ab9 */ /* 0x000fe20000000800 */
[----:B------:R-:W-:Y:S01]  /*20a0*/  R2UR UR4, R15 ;  /* 0x000000000f0472ca */ /* 0x000fe200000e0000 */
[----:B------:R-:W-:Y:S01]  /*20b0*/  FMUL.FTZ R3, R27, UR5 ;  /* 0x000000051b037c20 */ /* 0x000fe20008410000 */
[----:B01----:R-:W-:Y:S01]  /*20c0*/  FMUL.FTZ R0, R26, UR5 ;  /* 0x000000051a007c20 */ /* 0x003fe20008410000 */
[----:B------:R-:W-:Y:S02]  /*20d0*/  IMAD.IADD R26, R22, 0x1, R17 ;  /* 0x00000001161a7824 */ /* 0x000fe400078e0211 */
[----:B------:R-:W-:Y:S01]  /*20e0*/  FMUL.FTZ R9, R30, UR5 ;  /* 0x000000051e097c20 */ /* 0x000fe20008410000 */
[----:B------:R-:W-:Y:S01]  /*20f0*/  FMUL.FTZ R25, R25, UR5 ;  /* 0x0000000519197c20 */ /* 0x000fe20008410000 */
[----:B------:R-:W-:Y:S01]  /*2100*/  FMUL.FTZ R28, R28, UR5 ;  /* 0x000000051c1c7c20 */ /* 0x000fe20008410000 */
[----:B------:R-:W-:Y:S01]  /*2110*/  FMUL.FTZ R13, R24, UR5 ;  /* 0x00000005180d7c20 */ /* 0x000fe20008410000 */
[----:B------:R-:W-:Y:S01]  /*2120*/  FMUL.FTZ R11, R31, UR5 ;  /* 0x000000051f0b7c20 */ /* 0x000fe20008410000 */
[----:B------:R0:W1:Y:S01]  /*2130*/  MUFU.TANH R74, R25 ;  /* 0x00000019004a7308 */ /* 0x0000620000002400 */
[----:B------:R-:W-:Y:S01]  /*2140*/  FMUL.FTZ R32, R32, UR5 ;  /* 0x0000000520207c20 */ /* 0x000fe20008410000 */
[----:B------:R-:W2:Y:S01]  /*2150*/  @P2 LDC R21, c[0x0][0x44c] ;  /* 0x00011300ff152b82 */ /* 0x000ea20000000800 */
[----:B------:R-:W-:Y:S01]  /*2160*/  FMUL.FTZ R33, R33, UR5 ;  /* 0x0000000521217c20 */ /* 0x000fe20008410000 */
[----:B------:R-:W-:Y:S01]  /*2170*/  UIADD3 UR4, UR4, 0x2a840, URZ ;  /* 0x0002a84004047890 */ /* 0x000fe2000fffe03f */
[----:B------:R-:W-:Y:S01]  /*2180*/  FMUL.FTZ R14, R34, UR5 ;  /* 0x00000005220e7c20 */ /* 0x000fe20008410000 */
[----:B------:R-:W-:Y:S01]  /*2190*/  FMUL.FTZ R20, R35, UR5 ;  /* 0x0000000523147c20 */ /* 0x000fe20008410000 */
[----:B------:R-:W-:Y:S01]  /*21a0*/  FMUL.FTZ R36, R36, UR5 ;  /* 0x0000000524247c20 */ /* 0x000fe20008410000 */
[----:B------:R-:W-:Y:S01]  /*21b0*/  UPRMT UR4, UR60, 0x654, UR4 ;  /* 0x000006543c047896 */ /* 0x000fe20008000004 */
[----:B------:R-:W-:Y:S01]  /*21c0*/  FMUL.FTZ R37, R37, UR5 ;  /* 0x0000000525257c20 */ /* 0x000fe20008410000 */
[----:B------:R-:W3:Y:S01]  /*21d0*/  @P2 LDC R27, c[0x0][0x450] ;  /* 0x00011400ff1b2b82 */ /* 0x000ee20000000800 */
[----:B------:R-:W-:Y:S01]  /*21e0*/  FMUL.FTZ R24, R38, UR5 ;  /* 0x0000000526187c20 */ /* 0x000fe20008410000 */
[----:B0-----:R-:W-:Y:S01]  /*21f0*/  FMUL.FTZ R25, R39, UR5 ;  /* 0x0000000527197c20 */ /* 0x001fe20008410000 */
[----:B------:R-:W-:Y:S01]  /*2200*/  FMUL.FTZ R40, R40, UR5 ;  /* 0x0000000528287c20 */ /* 0x000fe20008410000 */
        /* <DEDUP_REMOVED lines=12> */
[----:B--2---:R-:W-:-:S04]  /*22d0*/  @P2 IMAD.HI.U32 R10, R26, R21, RZ ;  /* 0x000000151a0a2227 */ /* 0x004fc800078e00ff */
[----:B------:R-:W-:Y:S01]  /*22e0*/  FMUL.FTZ R56, R56, UR5 ;  /* 0x0000000538387c20 */ /* 0x000fe20008410000 */
[----:B------:R-:W0:Y:S01]  /*22f0*/  LDC R21, c[0x0][0x288] ;  /* 0x0000a200ff157b82 */ /* 0x000e220000000800 */
[----:B------:R-:W-:Y:S01]  /*2300*/  FMUL.FTZ R58, R58, UR5 ;  /* 0x000000053a3a7c20 */ /* 0x000fe20008410000 */
[----:B------:R-:W-:Y:S01]  /*2310*/  FMUL.FTZ R60, R60, UR5 ;  /* 0x000000053c3c7c20 */ /* 0x000fe20008410000 */
[----:B------:R-:W-:Y:S01]  /*2320*/  FMUL.FTZ R62, R62, UR5 ;  /* 0x000000053e3e7c20 */ /* 0x000fe20008410000 */
[----:B------:R-:W-:Y:S01]  /*2330*/  FMUL.FTZ R64, R64, UR5 ;  /* 0x0000000540407c20 */ /* 0x000fe20008410000 */
[----:B------:R-:W-:Y:S01]  /*2340*/  FMUL.FTZ R65, R65, UR5 ;  /* 0x0000000541417c20 */ /* 0x000fe20008410000 */
[----:B---3--:R-:W-:Y:S01]  /*2350*/  @P2 SHF.R.U32.HI R26, RZ, R27, R10 ;  /* 0x0000001bff1a2219 */ /* 0x008fe2000001160a */
[----:B------:R-:W-:Y:S02]  /*2360*/  IMAD.MOV.U32 R27, RZ, RZ, -0x60 ;  /* 0xffffffa0ff1b7424 */ /* 0x000fe400078e00ff */
[----:B------:R-:W-:Y:S01]  /*2370*/  FMUL.FTZ R8, R66, UR5 ;  /* 0x0000000542087c20 */ /* 0x000fe20008410000 */
[----:B------:R-:W-:Y:S01]  /*2380*/  FMUL.FTZ R2, R67, UR5 ;  /* 0x0000000543027c20 */ /* 0x000fe20008410000 */
[----:B------:R-:W-:Y:S01]  /*2390*/  FMUL.FTZ R68, R68, UR5 ;  /* 0x0000000544447c20 */ /* 0x000fe20008410000 */
[----:B------:R-:W2:Y:S01]  /*23a0*/  SHFL.IDX PT, R30, R26, RZ, 0x1c1f ;  /* 0x001c1fff1a1e7589 */ /* 0x000ea200000e0000 */
[----:B------:R-:W-:-:S02]  /*23b0*/  IMAD R27, R72, R27, 0x61 ;  /* 0x00000061481b7424 */ /* 0x000fc400078e021b */
[----:B------:R-:W-:Y:S01]  /*23c0*/  FMUL.FTZ R12, R70, UR5 ;  /* 0x00000005460c7c20 */ /* 0x000fe20008410000 */
[----:B------:R-:W-:Y:S01]  /*23d0*/  FMUL.FTZ R10, R71, UR5 ;  /* 0x00000005470a7c20 */ /* 0x000fe20008410000 */
[----:B------:R3:W4:Y:S01]  /*23e0*/  MUFU.TANH R75, R28 ;  /* 0x0000001c004b7308 */ /* 0x0007220000002400 */
[----:B------:R-:W-:Y:S01]  /*23f0*/  FMUL.FTZ R47, R47, UR5 ;  /* 0x000000052f2f7c20 */ /* 0x000fe20008410000 */
[----:B------:R-:W-:Y:S01]  /*2400*/  FMUL.FTZ R51, R51, UR5 ;  /* 0x0000000533337c20 */ /* 0x000fe20008410000 */
[----:B------:R-:W-:Y:S01]  /*2410*/  FMUL.FTZ R57, R57, UR5 ;  /* 0x0000000539397c20 */ /* 0x000fe20008410000 */
[----:B------:R-:W-:Y:S01]  /*2420*/  FMUL.FTZ R63, R63, UR5 ;  /* 0x000000053f3f7c20 */ /* 0x000fe20008410000 */
[----:B------:R-:W-:Y:S01]  /*2430*/  FMUL.FTZ R69, R69, UR5 ;  /* 0x0000000545457c20 */ /* 0x000fe20008410000 */
[----:B------:R-:W-:Y:S01]  /*2440*/  LOP3.LUT P1, RZ, R19, 0x80000, RZ, 0xc0, !PT ;  /* 0x0008000013ff7812 */ /* 0x000fe2000782c0ff */
[----:B------:R-:W-:Y:S01]  /*2450*/  FMUL.FTZ R29, R29, UR5 ;  /* 0x000000051d1d7c20 */ /* 0x000fe20008410000 */
[----:B------:R-:W-:Y:S01]  /*2460*/  IMAD R15, R72, -0x60, R16 ;  /* 0xffffffa0480f7824 */ /* 0x000fe200078e0210 */
[----:B------:R-:W0:Y:S01]  /*2470*/  MUFU.TANH R13, R13 ;  /* 0x0000000d000d7308 */ /* 0x000e220000002400 */
[----:B---3--:R-:W-:Y:S01]  /*2480*/  IMAD R28, R18, -0x2, R27 ;  /* 0xfffffffe121c7824 */ /* 0x008fe200078e021b */
[----:B------:R-:W-:Y:S01]  /*2490*/  ULDC UR50, c[0x0][0x9dc] ;  /* 0x0002770000327ab9 */ /* 0x000fe20000000800 */
[----:B------:R-:W-:Y:S01]  /*24a0*/  SYNCS.ARRIVE.TRANS64.RED.A1T0 RZ, [UR4], RZ ;  /* 0x000000ffffff79a7 */ /* 0x000fe20008100404 */
[----:B------:R-:W-:Y:S01]  /*24b0*/  FMUL.FTZ R55, R55, UR5 ;  /* 0x0000000537377c20 */ /* 0x000fe20008410000 */
[----:B------:R-:W-:Y:S01]  /*24c0*/  ULOP3.LUT UR4, URZ, UR50, URZ, 0x33, !UPT ;  /* 0x000000323f047292 */ /* 0x000fe2000f8e333f */
[----:B------:R-:W-:Y:S01]  /*24d0*/  FMUL.FTZ R59, R59, UR5 ;  /* 0x000000053b3b7c20 */ /* 0x000fe20008410000 */
[----:B------:R-:W-:Y:S01]  /*24e0*/  VIADD R15, R15, 0x60 ;  /* 0x000000600f0f7836 */ /* 0x000fe20000000000 */
[----:B------:R-:W3:Y:S01]  /*24f0*/  MUFU.TANH R0, R0 ;  /* 0x0000000000007308 */ /* 0x000ee20000002400 */
[----:B------:R-:W-:Y:S01]  /*2500*/  FMUL.FTZ R61, R61, UR5 ;  /* 0x000000053d3d7c20 */ /* 0x000fe20008410000 */
[----:B------:R-:W-:Y:S01]  /*2510*/  ULDC UR5, c[0x0][0x9e0] ;  /* 0x0002780000057ab9 */ /* 0x000fe20000000800 */
[----:B------:R-:W-:-:S05]  /*2520*/  VIADD R70, R28, 0xffffffff ;  /* 0xffffffff1c467836 */ /* 0x000fca0000000000 */
[----:B------:R-:W0:Y:S08]  /*2530*/  MUFU.TANH R3, R3 ;  /* 0x0000000300037308 */ /* 0x000e300000002400 */
        /* <DEDUP_REMOVED lines=39> */
[----:B------:R0:W1:Y:S08]  /*27b0*/  MUFU.TANH R76, R29 ;  /* 0x0000001d004c7308 */ /* 0x0000700000002400 */
[----:B------:R5:W1:Y:S01]  /*27c0*/  MUFU.TANH R38, R55 ;  /* 0x0000003700267308 */ /* 0x000a620000002400 */
[----:B0-----:R-:W-:-:S05]  /*27d0*/  IADD3 R29, R28, -R21, R16 ;  /* 0x800000151c1d7210 */ /* 0x001fca0007ffe010 */
[----:B------:R-:W-:Y:S02]  /*27e0*/  VIADD R66, R29, UR5 ;  /* 0x000000051d427c36 */ /* 0x000fe40008000000 */
[----:B------:R0:W1:Y:S01]  /*27f0*/  MUFU.TANH R78, R59 ;  /* 0x0000003b004e7308 */ /* 0x0000620000002400 */
[----:B-----5:R-:W-:-:S07]  /*2800*/  IMAD R55, R18, -0x2, R15 ;  /* 0xfffffffe12377824 */ /* 0x020fce00078e020f */
[----:B------:R5:W1:Y:S01]  /*2810*/  MUFU.TANH R35, R61 ;  /* 0x0000003d00237308 */ /* 0x000a620000002400 */
[----:B0-----:R-:W-:-:S04]  /*2820*/  VIADD R59, R29, UR4 ;  /* 0x000000041d3b7c36 */ /* 0x001fc80008000000 */
[----:B--2---:R-:W-:Y:S02]  /*2830*/  IMAD.IADD R28, R59, 0x1, R30 ;  /* 0x000000013b1c7824 */ /* 0x004fe400078e021e */
[----:B-----5:R-:W-:Y:S01]  /*2840*/  VIADD R61, R27, 0xffffffff ;  /* 0xffffffff1b3d7836 */ /* 0x020fe20000000000 */
[----:B------:R-:W-:Y:S01]  /*2850*/  VIADDMNMX R27, R30, R66, R55, PT ;  /* 0x000000421e1b7246 */ /* 0x000fe20003800137 */
[----:B---34-:R-:W-:Y:S06]  /*2860*/  @!P1 BRA `(.L_x_977) ;  /* 0x00000000005c9947 */ /* 0x018fec0003800000 */
[----:B------:R-:W-:Y:S01]  /*2870*/  IADD3 R15, R16, -R21, R30 ;  /* 0x80000015100f7210 */ /* 0x000fe20007ffe01e */
[----:B------:R-:W-:Y:S03]  /*2880*/  BSSY B0, `(.L_x_978) ;  /* 0x0000012000007945 */ /* 0x000fe60003800000 */
[----:B------:R-:W-:-:S13]  /*2890*/  ISETP.GT.AND P1, PT, R15, -0x1, PT ;  /* 0xffffffff0f00780c */ /* 0x000fda0003f24270 */
[----:B------:R-:W-:Y:S05]  /*28a0*/  @P1 BRA `(.L_x_979) ;  /* 0x0000000000241947 */ /* 0x000fea0003800000 */
[----:B------:R-:W-:Y:S01]  /*28b0*/  ULDC UR4, c[0x0][0x9e4] ;  /* 0x0002790000047ab9 */ /* 0x000fe20000000800 */
[----:B------:R-:W-:Y:S01]  /*28c0*/  LOP3.LUT R15, RZ, R15, RZ, 0x33, !PT ;  /* 0x0000000fff0f7212 */ /* 0x000fe200078e33ff */
[----:B------:R-:W-:-:S05]  /*28d0*/  IMAD.U32 R80, RZ, RZ, UR4 ;  /* 0x00000004ff507e24 */ /* 0x000fca000f8e00ff */
[----:B------:R-:W-:-:S13]  /*28e0*/  ISETP.NE.AND P1, PT, R80, 0x1, PT ;  /* 0x000000015000780c */ /* 0x000fda0003f25270 */
[----:B------:R-:W0:Y:S02]  /*28f0*/  @P1 LDC.64 R84, c[0x0][0x9e8] ;  /* 0x00027a00ff541b82 */ /* 0x000e240000000a00 */
[----:B0-----:R-:W-:-:S05]  /*2900*/  @P1 IMAD.HI.U32 R30, R15, R84, RZ ;  /* 0x000000540f1e1227 */ /* 0x001fca00078e00ff */
[----:B------:R-:W-:-:S04]  /*2910*/  @P1 SHF.R.U32.HI R15, RZ, R85, R30 ;  /* 0x00000055ff0f1219 */ /* 0x000fc8000001161e */
[----:B------:R-:W-:Y:S01]  /*2920*/  LOP3.LUT R15, RZ, R15, RZ, 0x33, !PT ;  /* 0x0000000fff0f7212 */ /* 0x000fe200078e33ff */
[----:B------:R-:W-:Y:S06]  /*2930*/  BRA `(.L_x_980) ;  /* 0x0000000000187947 */ /* 0x000fec0003800000 */
.L_x_979:
[----:B------:R-:W-:Y:S02]  /*2940*/  ULDC UR4, c[0x0][0x9e4] ;  /* 0x0002790000047ab9 */ /* 0x000fe40000000800 */
[----:B------:R-:W-:-:S05]  /*2950*/  IMAD.U32 R80, RZ, RZ, UR4 ;  /* 0x00000004ff507e24 */ /* 0x000fca000f8e00ff */
[----:B------:R-:W-:-:S13]  /*2960*/  ISETP.NE.AND P1, PT, R80, 0x1, PT ;  /* 0x000000015000780c */ /* 0x000fda0003f25270 */
[----:B------:R-:W0:Y:S02]  /*2970*/  @P1 LDC.64 R84, c[0x0][0x9e8] ;  /* 0x00027a00ff541b82 */ /* 0x000e240000000a00 */
[----:B0-----:R-:W-:-:S05]  /*2980*/  @P1 IMAD.HI.U32 R30, R15, R84, RZ ;  /* 0x000000540f1e1227 */ /* 0x001fca00078e00ff */
[----:B------:R-:W-:-:S07]  /*2990*/  @P1 SHF.R.U32.HI R15, RZ, R85, R30 ;  /* 0x00000055ff0f1219 */ /* 0x000fce000001161e */
.L_x_980:
[----:B------:R-:W-:Y:S05]  /*29a0*/  BSYNC B0 ;  /* 0x0000000000007941 */ /* 0x000fea0003800000 */
.L_x_978:
[----:B------:R-:W-:-:S05]  /*29b0*/  IMAD R15, R15, R80, R70 ;  /* 0x000000500f0f7224 */ /* 0x000fca00078e0246 */
[----:B------:R-:W-:Y:S02]  /*29c0*/  VIADDMNMX R27, R15, R80, R27, PT ;  /* 0x000000500f1b7246 */ /* 0x000fe4000380011b */
[----:B------:R-:W-:-:S07]  /*29d0*/  VIMNMX R28, R28, R15, !PT ;  /* 0x0000000f1c1c7248 */ /* 0x000fce0007fe0100 */
.L_x_977:
[C---:B------:R-:W-:Y:S01]  /*29e0*/  ISETP.GE.AND P6, PT, R61.reuse, 0x9, PT ;  /* 0x000000093d00780c */ /* 0x040fe20003fc6270 */
[----:B------:R-:W0:Y:S01]  /*29f0*/  SHFL.IDX PT, R26, R26, 0x1, 0x1c1f ;  /* 0x003c1f001a1a7f89 */ /* 0x000e2200000e0000 */
[----:B------:R-:W-:Y:S02]  /*2a00*/  ISETP.GE.AND P1, PT, R61, 0x2, PT ;  /* 0x000000023d00780c */ /* 0x000fe40003f26270 */
[C---:B------:R-:W-:Y:S02]  /*2a10*/  ISETP.GT.AND P2, PT, R28.reuse, 0x8, !P6 ;  /* 0x000000081c00780c */ /* 0x040fe40007744270 */
[----:B------:R-:W-:Y:S02]  /*2a20*/  ISETP.GT.AND P3, PT, R28, 0x1, !P1 ;  /* 0x000000011c00780c */ /* 0x000fe40004f64270 */
[----:B------:R-:W-:Y:S02]  /*2a30*/  ISETP.LT.OR P2, PT, R27, 0x9, P2 ;  /* 0x000000091b00780c */ /* 0x000fe40001741670 */
[----:B------:R-:W-:-:S02]  /*2a40*/  ISETP.GE.AND P4, PT, R61, 0xa, PT ;  /* 0x0000000a3d00780c */ /* 0x000fc40003f86270 */
[----:B------:R-:W-:Y:S02]  /*2a50*/  FSEL R89, R75, -INF , !P2 ;  /* 0xff8000004b597808 */ /* 0x000fe40005000000 */
[C---:B------:R-:W-:Y:S02]  /*2a60*/  ISETP.LT.OR P3, PT, R27.reuse, 0x2, P3 ;  /* 0x000000021b00780c */ /* 0x040fe40001f61670 */
[----:B------:R-:W-:Y:S02]  /*2a70*/  ISETP.GT.AND P2, PT, R28, 0x9, !P4 ;  /* 0x000000091c00780c */ /* 0x000fe40006744270 */
[----:B-1----:R-:W-:Y:S02]  /*2a80*/  FSEL R87, R74, -INF , !P3 ;  /* 0xff8000004a577808 */ /* 0x002fe40005800000 */
[----:B------:R-:W-:Y:S02]  /*2a90*/  ISETP.LT.OR P2, PT, R27, 0xa, P2 ;  /* 0x0000000a1b00780c */ /* 0x000fe40001741670 */
[----:B------:R-:W-:-:S02]  /*2aa0*/  ISETP.GE.AND P3, PT, R61, 0x11, PT ;  /* 0x000000113d00780c */ /* 0x000fc40003f66270 */
[----:B------:R-:W-:Y:S01]  /*2ab0*/  FSEL R91, R76, -INF , !P2 ;  /* 0xff8000004c5b7808 */ /* 0x000fe20005000000 */
[----:B0-----:R-:W-:Y:S01]  /*2ac0*/  IMAD.IADD R30, R59, 0x1, R26 ;  /* 0x000000013b1e7824 */ /* 0x001fe200078e021a */
[----:B------:R-:W-:Y:S02]  /*2ad0*/  ISETP.GT.AND P2, PT, R28, 0x10, !P3 ;  /* 0x000000101c00780c */ /* 0x000fe40005f44270 */
[----:B------:R-:W-:Y:S02]  /*2ae0*/  P2R R67, PR, RZ, 0x8 ;  /* 0x00000008ff437803 */ /* 0x000fe40000000000 */
[----:B------:R-:W-:Y:S02]  /*2af0*/  ISETP.LT.OR P2, PT, R27, 0x11, P2 ;  /* 0x000000111b00780c */ /* 0x000fe40001741670 */
[----:B------:R-:W-:Y:S02]  /*2b00*/  ISETP.GE.AND P3, PT, R61, 0x12, PT ;  /* 0x000000123d00780c */ /* 0x000fe40003f66270 */
[----:B------:R-:W-:-:S02]  /*2b10*/  FSEL R95, R32, -INF , !P2 ;  /* 0xff800000205f7808 */ /* 0x000fc40005000000 */
[C---:B------:R-:W-:Y:S02]  /*2b20*/  ISETP.GT.AND P2, PT, R28.reuse, 0x11, !P3 ;  /* 0x000000111c00780c */ /* 0x040fe40005f44270 */
[----:B------:R-:W-:Y:S02]  /*2b30*/  P2R R32, PR, RZ, 0x8 ;  /* 0x00000008ff207803 */ /* 0x000fe40000000000 */
[----:B------:R-:W-:Y:S02]  /*2b40*/  ISETP.LT.OR P2, PT, R27, 0x12, P2 ;  /* 0x000000121b00780c */ /* 0x000fe40001741670 */
[----:B------:R-:W-:Y:S02]  /*2b50*/  ISETP.GE.AND P3, PT, R61, 0x19, PT ;  /* 0x000000193d00780c */ /* 0x000fe40003f66270 */
[----:B------:R-:W-:Y:S02]  /*2b60*/  FSEL R97, R33, -INF , !P2 ;  /* 0xff80000021617808 */ /* 0x000fe40005000000 */
[----:B------:R-:W-:-:S02]  /*2b70*/  ISETP.GT.AND P2, PT, R28, 0x18, !P3 ;  /* 0x000000181c00780c */ /* 0x000fc40005f44270 */
[----:B------:R-:W-:Y:S02]  /*2b80*/  P2R R69, PR, RZ, 0x8 ;  /* 0x00000008ff457803 */ /* 0x000fe40000000000 */
[----:B------:R-:W-:Y:S02]  /*2b90*/  ISETP.LT.OR P2, PT, R27, 0x19, P2 ;  /* 0x000000191b00780c */ /* 0x000fe40001741670 */
[----:B------:R-:W-:Y:S02]  /*2ba0*/  ISETP.GE.AND P3, PT, R61, 0x1a, PT ;  /* 0x0000001a3d00780c */ /* 0x000fe40003f66270 */
[----:B------:R-:W-:Y:S02]  /*2bb0*/  FSEL R99, R36, -INF , !P2 ;  /* 0xff80000024637808 */ /* 0x000fe40005000000 */
[----:B------:R-:W-:Y:S02]  /*2bc0*/  ISETP.GT.AND P2, PT, R28, 0x19, !P3 ;  /* 0x000000191c00780c */ /* 0x000fe40005f44270 */
[----:B------:R-:W-:-:S02]  /*2bd0*/  P2R R36, PR, RZ, 0x8 ;  /* 0x00000008ff247803 */ /* 0x000fc40000000000 */
[----:B------:R-:W-:Y:S02]  /*2be0*/  ISETP.LT.OR P2, PT, R27, 0x1a, P2 ;  /* 0x0000001a1b00780c */ /* 0x000fe40001741670 */
[----:B------:R-:W-:Y:S02]  /*2bf0*/  ISETP.GE.AND P3, PT, R61, 0x21, PT ;  /* 0x000000213d00780c */ /* 0x000fe40003f66270 */
[----:B------:R-:W-:Y:S02]  /*2c00*/  FSEL R101, R37, -INF , !P2 ;  /* 0xff80000025657808 */ /* 0x000fe40005000000 */
[----:B------:R-:W-:Y:S02]  /*2c10*/  ISETP.GT.AND P2, PT, R28, 0x20, !P3 ;  /* 0x000000201c00780c */ /* 0x000fe40005f44270 */
[----:B------:R-:W-:Y:S02]  /*2c20*/  P2R R71, PR, RZ, 0x8 ;  /* 0x00000008ff477803 */ /* 0x000fe40000000000 */
[----:B------:R-:W-:-:S02]  /*2c30*/  ISETP.LT.OR P2, PT, R27, 0x21, P2 ;  /* 0x000000211b00780c */ /* 0x000fc40001741670 */
[----:B------:R-:W-:Y:S02]  /*2c40*/  ISETP.GE.AND P3, PT, R61, 0x22, PT ;  /* 0x000000223d00780c */ /* 0x000fe40003f66270 */
[----:B------:R-:W-:Y:S02]  /*2c50*/  FSEL R103, R40, -INF , !P2 ;  /* 0xff80000028677808 */ /* 0x000fe40005000000 */
[----:B------:R-:W-:Y:S02]  /*2c60*/  ISETP.GT.AND P2, PT, R28, 0x21, !P3 ;  /* 0x000000211c00780c */ /* 0x000fe40005f44270 */
[----:B------:R-:W-:Y:S02]  /*2c70*/  P2R R40, PR, RZ, 0x8 ;  /* 0x00000008ff287803 */ /* 0x000fe40000000000 */
[----:B------:R-:W-:Y:S02]  /*2c80*/  ISETP.LT.OR P2, PT, R27, 0x22, P2 ;  /* 0x000000221b00780c */ /* 0x000fe40001741670 */
[----:B------:R-:W-:-:S02]  /*2c90*/  ISETP.GE.AND P3, PT, R61, 0x29, PT ;  /* 0x000000293d00780c */ /* 0x000fc40003f66270 */
[----:B------:R-:W-:Y:S02]  /*2ca0*/  FSEL R105, R41, -INF , !P2 ;  /* 0xff80000029697808 */ /* 0x000fe40005000000 */
        /* <DEDUP_REMOVED lines=53> */
[----:B------:R-:W-:Y:S02]  /*3000*/  P2R R63, PR, RZ, 0x10 ;  /* 0x00000010ff3f7803 */ /* 0x000fe40000000000 */
[----:B------:R-:W-:Y:S02]  /*3010*/  FSEL R33, R64, -INF , !P2 ;  /* 0xff80000040217808 */ /* 0x000fe40005000000 */
[----:B------:R-:W-:-:S04]  /*3020*/  ISETP.GE.AND P2, PT, R61, 0x52, PT ;  /* 0x000000523d00780c */ /* 0x000fc80003f46270 */
[----:B------:R-:W-:-:S04]  /*3030*/  ISETP.GT.AND P3, PT, R28, 0x51, !P2 ;  /* 0x000000511c00780c */ /* 0x000fc80005764270 */
[----:B------:R-:W-:-:S04]  /*3040*/  ISETP.LT.OR P3, PT, R27, 0x52, P3 ;  /* 0x000000521b00780c */ /* 0x000fc80001f61670 */
[----:B------:R-:W-:Y:S02]  /*3050*/  FSEL R15, R65, -INF , !P3 ;  /* 0xff800000410f7808 */ /* 0x000fe40005800000 */
[----:B------:R-:W-:-:S04]  /*3060*/  ISETP.GE.AND P3, PT, R61, 0x59, PT ;  /* 0x000000593d00780c */ /* 0x000fc80003f66270 */
[----:B------:R-:W-:-:S04]  /*3070*/  ISETP.GT.AND P4, PT, R28, 0x58, !P3 ;  /* 0x000000581c00780c */ /* 0x000fc80005f84270 */
[----:B------:R-:W-:-:S04]  /*3080*/  ISETP.LT.OR P4, PT, R27, 0x59, P4 ;  /* 0x000000591b00780c */ /* 0x000fc80002781670 */
[----:B------:R-:W-:Y:S02]  /*3090*/  FSEL R29, R68, -INF , !P4 ;  /* 0xff800000441d7808 */ /* 0x000fe40006000000 */
[----:B------:R-:W-:-:S04]  /*30a0*/  ISETP.GE.AND P4, PT, R61, 0x1, PT ;  /* 0x000000013d00780c */ /* 0x000fc80003f86270 */
[----:B------:R-:W-:-:S04]  /*30b0*/  ISETP.GT.AND P5, PT, R28, RZ, !P4 ;  /* 0x000000ff1c00720c */ /* 0x000fc800067a4270 */
[----:B------:R-:W-:-:S04]  /*30c0*/  ISETP.LT.OR P5, PT, R27, 0x1, P5 ;  /* 0x000000011b00780c */ /* 0x000fc80002fa1670 */
[----:B------:R-:W-:Y:S02]  /*30d0*/  FSEL R85, R13, -INF , !P5 ;  /* 0xff8000000d557808 */ /* 0x000fe40006800000 */
[----:B------:R-:W-:-:S04]  /*30e0*/  ISETP.GE.AND P5, PT, R61, 0x5a, PT ;  /* 0x0000005a3d00780c */ /* 0x000fc80003fa6270 */
[----:B------:R-:W-:Y:S02]  /*30f0*/  P2R R64, PR, RZ, 0x20 ;  /* 0x00000020ff407803 */ /* 0x000fe40000000000 */
[----:B------:R-:W-:Y:S02]  /*3100*/  ISETP.GT.AND P5, PT, R28, 0x59, !P5 ;  /* 0x000000591c00780c */ /* 0x000fe40006fa4270 */
[----:B------:R-:W-:Y:S02]  /*3110*/  VIADDMNMX R28, R26, R66, R55, PT ;  /* 0x000000421a1c7246 */ /* 0x000fe40003800137 */
[----:B------:R-:W-:-:S04]  /*3120*/  ISETP.LT.OR P5, PT, R27, 0x5a, P5 ;  /* 0x0000005a1b00780c */ /* 0x000fc80002fa1670 */
[----:B------:R-:W-:Y:S02]  /*3130*/  FSEL R31, R31, -INF , !P5 ;  /* 0xff8000001f1f7808 */ /* 0x000fe40006800000 */
[----:B------:R-:W-:-:S13]  /*3140*/  LOP3.LUT P5, RZ, R19, 0x80000, RZ, 0xc0, !PT ;  /* 0x0008000013ff7812 */ /* 0x000fda00078ac0ff */
[----:B------:R-:W-:Y:S05]  /*3150*/  @!P5 BRA `(.L_x_981) ;  /* 0x00000000005cd947 */ /* 0x000fea0003800000 */
        /* <DEDUP_REMOVED lines=13> */
.L_x_983:
[----:B------:R-:W-:Y:S02]  /*3230*/  ULDC UR4, c[0x0][0x9e4] ;  /* 0x0002790000047ab9 */ /* 0x000fe40000000800 */
[----:B------:R-:W-:-:S05]  /*3240*/  IMAD.U32 R27, RZ, RZ, UR4 ;  /* 0x00000004ff1b7e24 */ /* 0x000fca000f8e00ff */
[----:B------:R-:W-:-:S13]  /*3250*/  ISETP.NE.AND P5, PT, R27, 0x1, PT ;  /* 0x000000011b00780c */ /* 0x000fda0003fa5270 */
[----:B------:R-:W0:Y:S02]  /*3260*/  @P5 LDC.64 R52, c[0x0][0x9e8] ;  /* 0x00027a00ff345b82 */ /* 0x000e240000000a00 */
[----:B0-----:R-:W-:-:S05]  /*3270*/  @P5 IMAD.HI.U32 R26, R13, R52, RZ ;  /* 0x000000340d1a5227 */ /* 0x001fca00078e00ff */
[----:B------:R-:W-:-:S07]  /*3280*/  @P5 SHF.R.U32.HI R13, RZ, R53, R26 ;  /* 0x00000035ff0d5219 */ /* 0x000fce000001161a */
.L_x_984:
[----:B------:R-:W-:Y:S05]  /*3290*/  BSYNC B0 ;  /* 0x0000000000007941 */ /* 0x000fea0003800000 */
.L_x_982:
[----:B------:R-:W-:-:S05]  /*32a0*/  IMAD R13, R13, R27, R70 ;  /* 0x0000001b0d0d7224 */ /* 0x000fca00078e0246 */
[----:B------:R-:W-:Y:S02]  /*32b0*/  VIADDMNMX R28, R13, R27, R28, PT ;  /* 0x0000001b0d1c7246 */ /* 0x000fe4000380011c */
[----:B------:R-:W-:-:S07]  /*32c0*/  VIMNMX R30, R30, R13, !PT ;  /* 0x0000000d1e1e7248 */ /* 0x000fce0007fe0100 */
.L_x_981:
[----:B------:R-:W-:Y:S01]  /*32d0*/  ISETP.GT.AND P1, PT, R30, 0x1, !P1 ;  /* 0x000000011e00780c */ /* 0x000fe20004f24270 */
[----:B------:R-:W-:Y:S01]  /*32e0*/  ULDC UR4, c[0x0][0x988] ;  /* 0x0002620000047ab9 */ /* 0x000fe20000000800 */
[----:B------:R-:W-:Y:S02]  /*32f0*/  FMNMX.FTZ R13, R85, R87, !PT ;  /* 0x00000057550d7209 */ /* 0x000fe40007810000 */
[----:B------:R-:W-:Y:S02]  /*3300*/  ISETP.LT.OR P1, PT, R28, 0x2, P1 ;  /* 0x000000021c00780c */ /* 0x000fe40000f21670 */
[----:B------:R-:W-:Y:S02]  /*3310*/  ISETP.GT.AND P6, PT, R30, 0x8, !P6 ;  /* 0x000000081e00780c */ /* 0x000fe400077c4270 */
[----:B------:R-:W-:Y:S02]  /*3320*/  FSEL R59, R3, -INF , !P1 ;  /* 0xff800000033b7808 */ /* 0x000fe40004800000 */
[----:B------:R-:W-:-:S02]  /*3330*/  ISETP.NE.AND P1, PT, R63, RZ, PT ;  /* 0x000000ff3f00720c */ /* 0x000fc40003f25270 */
[----:B------:R-:W-:Y:S02]  /*3340*/  FMNMX.FTZ R13, R89, R13, !PT ;  /* 0x0000000d590d7209 */ /* 0x000fe40007810000 */
[----:B------:R-:W-:Y:S02]  /*3350*/  ISETP.GT.AND P1, PT, R30, 0x9, !P1 ;  /* 0x000000091e00780c */ /* 0x000fe40004f24270 */
[C---:B------:R-:W-:Y:S02]  /*3360*/  ISETP.LT.OR P6, PT, R28.reuse, 0x9, P6 ;  /* 0x000000091c00780c */ /* 0x040fe400037c1670 */
[----:B------:R-:W-:Y:S02]  /*3370*/  ISETP.LT.OR P1, PT, R28, 0xa, P1 ;  /* 0x0000000a1c00780c */ /* 0x000fe40000f21670 */
[----:B------:R-:W-:Y:S02]  /*3380*/  FMNMX.FTZ R13, R91, R13, !PT ;  /* 0x0000000d5b0d7209 */ /* 0x000fe40007810000 */
[----:B------:R-:W-:-:S02]  /*3390*/  FSEL R63, R11, -INF , !P1 ;  /* 0xff8000000b3f7808 */ /* 0x000fc40004800000 */
[----:B------:R-:W-:Y:S02]  /*33a0*/  ISETP.NE.AND P1, PT, R67, RZ, PT ;  /* 0x000000ff4300720c */ /* 0x000fe40003f25270 */
[----:B------:R-:W-:Y:S02]  /*33b0*/  FSEL R61, R9, -INF , !P6 ;  /* 0xff800000093d7808 */ /* 0x000fe40007000000 */
[----:B------:R-:W-:Y:S02]  /*33c0*/  ISETP.GT.AND P1, PT, R30, 0x10, !P1 ;  /* 0x000000101e00780c */ /* 0x000fe40004f24270 */
[----:B------:R-:W-:Y:S02]  /*33d0*/  ISETP.NE.AND P6, PT, R69, RZ, PT ;  /* 0x000000ff4500720c */ /* 0x000fe40003fc5270 */
[----:B------:R-:W-:Y:S02]  /*33e0*/  ISETP.LT.OR P1, PT, R28, 0x11, P1 ;  /* 0x000000111c00780c */ /* 0x000fe40000f21670 */
[----:B------:R-:W-:-:S02]  /*33f0*/  FMNMX.FTZ R13, R95, R13, !PT ;  /* 0x0000000d5f0d7209 */ /* 0x000fc40007810000 */
[----:B------:R-:W-:Y:S02]  /*3400*/  FSEL R65, R14, -INF , !P1 ;  /* 0xff8000000e417808 */ /* 0x000fe40004800000 */
[----:B------:R-:W-:Y:S02]  /*3410*/  ISETP.NE.AND P1, PT, R32, RZ, PT ;  /* 0x000000ff2000720c */ /* 0x000fe40003f25270 */
[----:B------:R-:W-:Y:S02]  /*3420*/  FMNMX.FTZ R13, R97, R13, !PT ;  /* 0x0000000d610d7209 */ /* 0x000fe40007810000 */
[----:B------:R-:W-:Y:S02]  /*3430*/  ISETP.GT.AND P1, PT, R30, 0x11, !P1 ;  /* 0x000000111e00780c */ /* 0x000fe40004f24270 */
[----:B------:R-:W-:Y:S02]  /*3440*/  ISETP.NE.AND P5, PT, R36, RZ, PT ;  /* 0x000000ff2400720c */ /* 0x000fe40003fa5270 */
[----:B------:R-:W-:-:S02]  /*3450*/  ISETP.LT.OR P1, PT, R28, 0x12, P1 ;  /* 0x000000121c00780c */ /* 0x000fc40000f21670 */
[----:B------:R-:W-:Y:S02]  /*3460*/  FMNMX.FTZ R13, R99, R13, !PT ;  /* 0x0000000d630d7209 */ /* 0x000fe40007810000 */
[----:B------:R-:W-:Y:S02]  /*3470*/  FSEL R67, R20, -INF , !P1 ;  /* 0xff80000014437808 */ /* 0x000fe40004800000 */
[----:B------:R-:W-:Y:S02]  /*3480*/  ISETP.GT.AND P1, PT, R30, 0x18, !P6 ;  /* 0x000000181e00780c */ /* 0x000fe40007724270 */
[----:B------:R-:W-:Y:S02]  /*3490*/  FMNMX.FTZ R13, R101, R13, !PT ;  /* 0x0000000d650d7209 */ /* 0x000fe40007810000 */
[----:B------:R-:W-:Y:S02]  /*34a0*/  ISETP.LT.OR P1, PT, R28, 0x19, P1 ;  /* 0x000000191c00780c */ /* 0x000fe40000f21670 */
[----:B------:R-:W-:-:S02]  /*34b0*/  FMNMX.FTZ R13, R103, R13, !PT ;  /* 0x0000000d670d7209 */ /* 0x000fc40007810000 */
[----:B------:R-:W-:Y:S02]  /*34c0*/  FSEL R53, R24, -INF , !P1 ;  /* 0xff80000018357808 */ /* 0x000fe40004800000 */
[----:B------:R-:W-:Y:S02]  /*34d0*/  ISETP.GT.AND P1, PT, R30, 0x19, !P5 ;  /* 0x000000191e00780c */ /* 0x000fe40006f24270 */
[----:B------:R-:W-:Y:S02]  /*34e0*/  FMNMX.FTZ R13, R105, R13, !PT ;  /* 0x0000000d690d7209 */ /* 0x000fe40007810000 */
[----:B------:R-:W-:Y:S02]  /*34f0*/  ISETP.LT.OR P1, PT, R28, 0x1a, P1 ;  /* 0x0000001a1c00780c */ /* 0x000fe40000f21670 */
[----:B------:R-:W-:Y:S02]  /*3500*/  FMNMX.FTZ R14, R107, R13, !PT ;  /* 0x0000000d6b0e7209 */ /* 0x000fe40007810000 */
[----:B------:R-:W-:-:S02]  /*3510*/  FSEL R69, R25, -INF , !P1 ;  /* 0xff80000019457808 */ /* 0x000fc40004800000 */
[----:B------:R-:W-:Y:S02]  /*3520*/  ISETP.NE.AND P1, PT, R71, RZ, PT ;  /* 0x000000ff4700720c */ /* 0x000fe40003f25270 */
[----:B------:R-:W-:Y:S02]  /*3530*/  FMNMX.FTZ R14, R57, R14, !PT ;  /* 0x0000000e390e7209 */ /* 0x000fe40007810000 */
[----:B------:R-:W-:Y:S02]  /*3540*/  ISETP.GT.AND P1, PT, R30, 0x20, !P1 ;  /* 0x000000201e00780c */ /* 0x000fe40004f24270 */
[----:B------:R-:W-:Y:S02]  /*3550*/  FMNMX.FTZ R14, R51, R14, !PT ;  /* 0x0000000e330e7209 */ /* 0x000fe40007810000 */
[----:B------:R-:W-:Y:S02]  /*3560*/  ISETP.LT.OR P1, PT, R28, 0x21, P1 ;  /* 0x000000211c00780c */ /* 0x000fe40000f21670 */
[----:B------:R-:W-:-:S02]  /*3570*/  FMNMX.FTZ R14, R49, R14, !PT ;  /* 0x0000000e310e7209 */ /* 0x000fc40007810000 */
[----:B------:R-:W-:Y:S02]  /*3580*/  FSEL R71, R42, -INF , !P1 ;  /* 0xff8000002a477808 */ /* 0x000fe40004800000 */
[----:B------:R-:W-:Y:S02]  /*3590*/  ISETP.NE.AND P1, PT, R40, RZ, PT ;  /* 0x000000ff2800720c */ /* 0x000fe40003f25270 */
[----:B------:R-:W-:Y:S02]  /*35a0*/  FMNMX.FTZ R14, R47, R14, !PT ;  /* 0x0000000e2f0e7209 */ /* 0x000fe40007810000 */
[----:B------:R-:W-:Y:S02]  /*35b0*/  ISETP.GT.AND P1, PT, R30, 0x21, !P1 ;  /* 0x000000211e00780c */ /* 0x000fe40004f24270 */
[----:B------:R-:W-:Y:S02]  /*35c0*/  FMNMX.FTZ R14, R45, R14, !PT ;  /* 0x0000000e2d0e7209 */ /* 0x000fe40007810000 */
[----:B------:R-:W-:-:S02]  /*35d0*/  ISETP.LT.OR P1, PT, R28, 0x22, P1 ;  /* 0x000000221c00780c */ /* 0x000fc40000f21670 */
[----:B------:R-:W-:Y:S02]  /*35e0*/  ISETP.NE.AND P5, PT, R75, RZ, PT ;  /* 0x000000ff4b00720c */ /* 0x000fe40003fa5270 */
[----:B------:R-:W-:Y:S02]  /*35f0*/  FSEL R75, R43, -INF , !P1 ;  /* 0xff8000002b4b7808 */ /* 0x000fe40004800000 */
[----:B------:R-:W-:Y:S02]  /*3600*/  ISETP.NE.AND P1, PT, R74, RZ, PT ;  /* 0x000000ff4a00720c */ /* 0x000fe40003f25270 */
[----:B------:R-:W-:Y:S02]  /*3610*/  FMNMX.FTZ R14, R41, R14, !PT ;  /* 0x0000000e290e7209 */ /* 0x000fe40007810000 */
[----:B------:R-:W-:Y:S02]  /*3620*/  ISETP.GT.AND P1, PT, R30, 0x28, !P1 ;  /* 0x000000281e00780c */ /* 0x000fe40004f24270 */
[----:B------:R-:W-:-:S02]  /*3630*/  FMNMX.FTZ R14, R39, R14, !PT ;  /* 0x0000000e270e7209 */ /* 0x000fc40007810000 */
[----:B------:R-:W-:Y:S02]  /*3640*/  ISETP.LT.OR P1, PT, R28, 0x29, P1 ;  /* 0x000000291c00780c */ /* 0x000fe40000f21670 */
[----:B------:R-:W-:Y:S02]  /*3650*/  FMNMX.FTZ R14, R37, R14, !PT ;  /* 0x0000000e250e7209 */ /* 0x000fe40007810000 */
[----:B------:R-:W-:Y:S02]  /*3660*/  FSEL R77, R46, -INF , !P1 ;  /* 0xff8000002e4d7808 */ /* 0x000fe40004800000 */
[----:B------:R-:W-:Y:S02]  /*3670*/  ISETP.NE.AND P1, PT, R44, RZ, PT ;  /* 0x000000ff2c00720c */ /* 0x000fe40003f25270 */
[----:B------:R-:W-:Y:S02]  /*3680*/  FMNMX.FTZ R14, R35, R14, !PT ;  /* 0x0000000e230e7209 */ /* 0x000fe40007810000 */
[----:B------:R-:W-:-:S02]  /*3690*/  ISETP.GT.AND P1, PT, R30, 0x29, !P1 ;  /* 0x000000291e00780c */ /* 0x000fc40004f24270 */
[----:B------:R-:W-:Y:S02]  /*36a0*/  FMNMX.FTZ R14, R33, R14, !PT ;  /* 0x0000000e210e7209 */ /* 0x000fe40007810000 */
[----:B------:R-:W-:Y:S02]  /*36b0*/  ISETP.LT.OR P1, PT, R28, 0x2a, P1 ;  /* 0x0000002a1c00780c */ /* 0x000fe40000f21670 */
[----:B------:R-:W-:Y:S02]  /*36c0*/  FMNMX.FTZ R14, R15, R14, !PT ;  /* 0x0000000e0f0e7209 */ /* 0x000fe40007810000 */
[----:B------:R-:W-:Y:S02]  /*36d0*/  FSEL R79, R79, -INF , !P1 ;  /* 0xff8000004f4f7808 */ /* 0x000fe40004800000 */
[----:B------:R-:W-:Y:S02]  /*36e0*/  FMNMX.FTZ R14, R29, R14, !PT ;  /* 0x0000000e1d0e7209 */ /* 0x000fe40007810000 */
[----:B------:R-:W-:-:S02]  /*36f0*/  ISETP.NE.AND P1, PT, R76, RZ, PT ;  /* 0x000000ff4c00720c */ /* 0x000fc40003f25270 */
[----:B------:R-:W-:Y:S01]  /*3700*/  FMNMX.FTZ R20, R31, R14, !PT ;  /* 0x0000000e1f147209 */ /* 0x000fe20007810000 */
[----:B------:R-:W-:Y:S01]  /*3710*/  IMAD.U32 R14, RZ, RZ, UR4 ;  /* 0x00000004ff0e7e24 */ /* 0x000fe2000f8e00ff */
[C---:B------:R-:W-:Y:S02]  /*3720*/  ISETP.GT.AND P1, PT, R30.reuse, 0x30, !P1 ;  /* 0x000000301e00780c */ /* 0x040fe40004f24270 */
[----:B------:R-:W-:Y:S01]  /*3730*/  ISETP.GT.AND P4, PT, R30, RZ, !P4 ;  /* 0x000000ff1e00720c */ /* 0x000fe20006784270 */
[----:B------:R-:W0:Y:S01]  /*3740*/  SHFL.BFLY PT, R13, R20, 0x2, 0x1f ;  /* 0x0c401f00140d7f89 */ /* 0x000e2200000e0000 */
[C---:B------:R-:W-:Y:S02]  /*3750*/  ISETP.LT.OR P1, PT, R28.reuse, 0x31, P1 ;  /* 0x000000311c00780c */ /* 0x040fe40000f21670 */
[----:B------:R-:W-:Y:S02]  /*3760*/  ISETP.LT.OR P4, PT, R28, 0x1, P4 ;  /* 0x000000011c00780c */ /* 0x000fe40002781670 */
[----:B------:R-:W-:-:S02]  /*3770*/  FSEL R81, R50, -INF , !P1 ;  /* 0xff80000032517808 */ /* 0x000fc40004800000 */
[----:B------:R-:W-:Y:S01]  /*3780*/  ISETP.NE.AND P1, PT, R48, RZ, PT ;  /* 0x000000ff3000720c */ /* 0x000fe20003f25270 */
[----:B------:R-:W-:Y:S01]  /*3790*/  IMAD.MOV.U32 R48, RZ, RZ, R17 ;  /* 0x000000ffff307224 */ /* 0x000fe200078e0011 */
[----:B------:R-:W-:Y:S02]  /*37a0*/  FSEL R0, R0, -INF , !P4 ;  /* 0xff80000000007808 */ /* 0x000fe40006000000 */
[----:B------:R-:W-:Y:S02]  /*37b0*/  ISETP.GT.AND P1, PT, R30, 0x31, !P1 ;  /* 0x000000311e00780c */ /* 0x000fe40004f24270 */
[----:B------:R-:W-:Y:S02]  /*37c0*/  ISETP.NE.AND P6, PT, R56, RZ, PT ;  /* 0x000000ff3800720c */ /* 0x000fe40003fc5270 */
[----:B------:R-:W-:Y:S02]  /*37d0*/  ISETP.LT.OR P1, PT, R28, 0x32, P1 ;  /* 0x000000321c00780c */ /* 0x000fe40000f21670 */
[----:B------:R-:W-:-:S02]  /*37e0*/  ISETP.GT.AND P2, PT, R30, 0x51, !P2 ;  /* 0x000000511e00780c */ /* 0x000fc40005744270 */
[----:B------:R-:W-:Y:S02]  /*37f0*/  FSEL R55, R34, -INF , !P1 ;  /* 0xff80000022377808 */ /* 0x000fe40004800000 */
[----:B------:R-:W-:Y:S02]  /*3800*/  ISETP.NE.AND P1, PT, R80, RZ, PT ;  /* 0x000000ff5000720c */ /* 0x000fe40003f25270 */
[C---:B------:R-:W-:Y:S02]  /*3810*/  ISETP.GT.AND P3, PT, R30.reuse, 0x58, !P3 ;  /* 0x000000581e00780c */ /* 0x040fe40005f64270 */
[----:B------:R-:W-:Y:S02]  /*3820*/  ISETP.GT.AND P1, PT, R30, 0x38, !P1 ;  /* 0x000000381e00780c */ /* 0x000fe40004f24270 */
[----:B0-----:R-:W-:Y:S02]  /*3830*/  FMNMX.FTZ R24, R20, R13, !PT ;  /* 0x0000000d14187209 */ /* 0x001fe40007810000 */
[----:B------:R-:W-:-:S02]  /*3840*/  FMNMX.FTZ R20, R0, R59, !PT ;  /* 0x0000003b00147209 */ /* 0x000fc40007810000 */
[----:B------:R-:W-:Y:S01]  /*3850*/  ISETP.LT.OR P1, PT, R28, 0x39, P1 ;  /* 0x000000391c00780c */ /* 0x000fe20000f21670 */
[----:B------:R-:W0:Y:S01]  /*3860*/  SHFL.BFLY PT, R13, R24, 0x1, 0x1f ;  /* 0x0c201f00180d7f89 */ /* 0x000e2200000e0000 */
        /* <DEDUP_REMOVED lines=9> */
[----:B------:R-:W-:Y:S02]  /*3900*/  ISETP.NE.AND P1, PT, R84, RZ, PT ;  /* 0x000000ff5400720c */ /* 0x000fe40003f25270 */
[----:B------:R-:W-:-:S02]  /*3910*/  FMNMX.FTZ R20, R53, R20, !PT ;  /* 0x0000001435147209 */ /* 0x000fc40007810000 */
[----:B------:R-:W-:Y:S02]  /*3920*/  ISETP.GT.AND P1, PT, R30, 0x40, !P1 ;  /* 0x000000401e00780c */ /* 0x000fe40004f24270 */
[----:B------:R-:W-:Y:S02]  /*3930*/  FMNMX.FTZ R20, R69, R20, !PT ;  /* 0x0000001445147209 */ /* 0x000fe40007810000 */
[----:B------:R-:W-:Y:S02]  /*3940*/  ISETP.LT.OR P1, PT, R28, 0x41, P1 ;  /* 0x000000411c00780c */ /* 0x000fe40000f21670 */
[----:B------:R-:W-:Y:S02]  /*3950*/  FMNMX.FTZ R20, R71, R20, !PT ;  /* 0x0000001447147209 */ /* 0x000fe40007810000 */
[----:B------:R-:W-:Y:S02]  /*3960*/  FSEL R11, R58, -INF , !P1 ;  /* 0xff8000003a0b7808 */ /* 0x000fe40004800000 */
[----:B------:R-:W-:-:S02]  /*3970*/  ISETP.GT.AND P1, PT, R30, 0x41, !P6 ;  /* 0x000000411e00780c */ /* 0x000fc40007724270 */
[----:B------:R-:W-:Y:S02]  /*3980*/  FMNMX.FTZ R20, R75, R20, !PT ;  /* 0x000000144b147209 */ /* 0x000fe40007810000 */
[----:B------:R-:W-:Y:S02]  /*3990*/  ISETP.LT.OR P1, PT, R28, 0x42, P1 ;  /* 0x000000421c00780c */ /* 0x000fe40000f21670 */
[----:B------:R-:W-:Y:S02]  /*39a0*/  FMNMX.FTZ R20, R77, R20, !PT ;  /* 0x000000144d147209 */ /* 0x000fe40007810000 */
[----:B------:R-:W-:Y:S02]  /*39b0*/  FSEL R9, R78, -INF , !P1 ;  /* 0xff8000004e097808 */ /* 0x000fe40004800000 */
[----:B------:R-:W-:Y:S02]  /*39c0*/  FMNMX.FTZ R20, R79, R20, !PT ;  /* 0x000000144f147209 */ /* 0x000fe40007810000 */
[----:B------:R-:W-:-:S02]  /*39d0*/  ISETP.GT.AND P1, PT, R30, 0x48, !P5 ;  /* 0x000000481e00780c */ /* 0x000fc40006f24270 */
[----:B0-----:R-:W-:Y:S02]  /*39e0*/  FMNMX.FTZ R13, R24, R13, !PT ;  /* 0x0000000d180d7209 */ /* 0x001fe40007810000 */
[----:B------:R-:W-:Y:S02]  /*39f0*/  FMNMX.FTZ R20, R81, R20, !PT ;  /* 0x0000001451147209 */ /* 0x000fe40007810000 */
[----:B------:R-:W-:Y:S01]  /*3a00*/  ISETP.LT.OR P1, PT, R28, 0x49, P1 ;  /* 0x000000491c00780c */ /* 0x000fe20000f21670 */
[----:B------:R-:W-:Y:S01]  /*3a10*/  FMUL.FTZ R26, R13, R14 ;  /* 0x0000000e0d1a7220 */ /* 0x000fe20000410000 */
[----:B------:R-:W-:Y:S02]  /*3a20*/  FMNMX.FTZ R20, R55, R20, !PT ;  /* 0x0000001437147209 */ /* 0x000fe40007810000 */
[----:B------:R-:W-:Y:S02]  /*3a30*/  FSEL R3, R62, -INF , !P1 ;  /* 0xff8000003e037808 */ /* 0x000fe40004800000 */
[----:B------:R-:W-:-:S02]  /*3a40*/  FSETP.NEU.FTZ.AND P1, PT, R13, -INF , PT ;  /* 0xff8000000d00780b */ /* 0x000fc40003f3d000 */
[----:B------:R-:W-:Y:S02]  /*3a50*/  ISETP.NE.AND P5, PT, R60, RZ, PT ;  /* 0x000000ff3c00720c */ /* 0x000fe40003fa5270 */
[----:B------:R-:W-:Y:S02]  /*3a60*/  FMNMX.FTZ R20, R43, R20, !PT ;  /* 0x000000142b147209 */ /* 0x000fe40007810000 */
[----:B------:R-:W-:Y:S02]  /*3a70*/  FSEL R26, R26, RZ, P1 ;  /* 0x000000ff1a1a7208 */ /* 0x000fe40000800000 */
[----:B------:R-:W-:Y:S02]  /*3a80*/  ISETP.GT.AND P1, PT, R30, 0x49, !P5 ;  /* 0x000000491e00780c */ /* 0x000fe40006f24270 */
[----:B------:R-:W-:Y:S01]  /*3a90*/  FMNMX.FTZ R20, R25, R20, !PT ;  /* 0x0000001419147209 */ /* 0x000fe20007810000 */
[-CC-:B------:R-:W-:Y:S01]  /*3aa0*/  FFMA.FTZ R156, R85, R14.reuse, -R26.reuse ;  /* 0x0000000e559c7223 */ /* 0x180fe2000001081a */
[----:B------:R-:W-:Y:S01]  /*3ab0*/  ISETP.LT.OR P1, PT, R28, 0x4a, P1 ;  /* 0x0000004a1c00780c */ /* 0x000fe20000f21670 */
[-CC-:B------:R-:W-:Y:S01]  /*3ac0*/  FFMA.FTZ R27, R87, R14.reuse, -R26.reuse ;  /* 0x0000000e571b7223 */ /* 0x180fe2000001081a */
[----:B------:R-:W-:Y:S01]  /*3ad0*/  ISETP.NE.AND P6, PT, R86, RZ, PT ;  /* 0x000000ff5600720c */ /* 0x000fe20003fc5270 */
[--C-:B------:R-:W-:Y:S01]  /*3ae0*/  FFMA.FTZ R158, R89, R14, -R26.reuse ;  /* 0x0000000e599e7223 */ /* 0x100fe2000001081a */
[----:B------:R-:W-:Y:S01]  /*3af0*/  FMNMX.FTZ R20, R11, R20, !PT ;  /* 0x000000140b147209 */ /* 0x000fe20007810000 */
[-CC-:B------:R-:W-:Y:S01]  /*3b00*/  FFMA.FTZ R24, R91, R14.reuse, -R26.reuse ;  /* 0x0000000e5b187223 */ /* 0x180fe2000001081a */
[----:B------:R-:W-:Y:S01]  /*3b10*/  FSEL R83, R83, -INF , !P1 ;  /* 0xff80000053537808 */ /* 0x000fe20004800000 */
[--C-:B------:R-:W-:Y:S01]  /*3b20*/  FFMA.FTZ R36, R99, R14, -R26.reuse ;  /* 0x0000000e63247223 */ /* 0x100fe2000001081a */
[----:B------:R-:W-:Y:S01]  /*3b30*/  ISETP.GT.AND P1, PT, R30, 0x50, !P6 ;  /* 0x000000501e00780c */ /* 0x000fe20007724270 */
[----:B------:R0:W-:Y:S01]  /*3b40*/  MUFU.EX2 R93, R24 ;  /* 0x00000018005d7308 */ /* 0x0001e20000000800 */
[----:B------:R-:W-:Y:S01]  /*3b50*/  FMNMX.FTZ R20, R9, R20, !PT ;  /* 0x0000001409147209 */ /* 0x000fe20007810000 */
[-CC-:B------:R-:W-:Y:S01]  /*3b60*/  FFMA.FTZ R32, R95, R14.reuse, -R26.reuse ;  /* 0x0000000e5f207223 */ /* 0x180fe2000001081a */
[----:B------:R-:W-:Y:S01]  /*3b70*/  ISETP.LT.OR P1, PT, R28, 0x51, P1 ;  /* 0x000000511c00780c */ /* 0x000fe20000f21670 */
[--C-:B------:R-:W-:Y:S01]  /*3b80*/  FFMA.FTZ R34, R97, R14, -R26.reuse ;  /* 0x0000000e61227223 */ /* 0x100fe2000001081a */
[----:B------:R-:W-:Y:S01]  /*3b90*/  FMNMX.FTZ R20, R3, R20, !PT ;  /* 0x0000001403147209 */ /* 0x000fe20007810000 */
[-CC-:B------:R-:W-:Y:S01]  /*3ba0*/  FFMA.FTZ R51, R51, R14.reuse, -R26.reuse ;  /* 0x0000000e33337223 */ /* 0x180fe2000001081a */
[----:B------:R-:W-:Y:S01]  /*3bb0*/  ISETP.NE.AND P5, PT, R64, RZ, PT ;  /* 0x000000ff4000720c */ /* 0x000fe20003fa5270 */
[----:B------:R-:W-:Y:S01]  /*3bc0*/  MUFU.EX2 R156, R156 ;  /* 0x0000009c009c7308 */ /* 0x000fe20000000800 */
[----:B------:R-:W-:Y:S01]  /*3bd0*/  ISETP.LT.OR P2, PT, R28, 0x52, P2 ;  /* 0x000000521c00780c */ /* 0x000fe20001741670 */
[-CC-:B0-----:R-:W-:Y:S01]  /*3be0*/  FFMA.FTZ R24, R101, R14.reuse, -R26.reuse ;  /* 0x0000000e65187223 */ /* 0x181fe2000001081a */
[----:B------:R-:W-:Y:S01]  /*3bf0*/  FSEL R85, R8, -INF , !P1 ;  /* 0xff80000008557808 */ /* 0x000fe20004800000 */
[--C-:B------:R-:W-:Y:S01]  /*3c00*/  FFMA.FTZ R8, R107, R14, -R26.reuse ;  /* 0x0000000e6b087223 */ /* 0x100fe2000001081a */
[----:B------:R-:W-:Y:S01]  /*3c10*/  FMNMX.FTZ R20, R83, R20, !PT ;  /* 0x0000001453147209 */ /* 0x000fe20007810000 */
[-CC-:B------:R-:W-:Y:S01]  /*3c20*/  FFMA.FTZ R49, R49, R14.reuse, -R26.reuse ;  /* 0x0000000e31317223 */ /* 0x180fe2000001081a */
[----:B------:R-:W-:Y:S01]  /*3c30*/  ISETP.GT.AND P4, PT, R30, 0x59, !P5 ;  /* 0x000000591e00780c */ /* 0x000fe20006f84270 */
[----:B------:R-:W0:Y:S01]  /*3c40*/  MUFU.EX2 R27, R27 ;  /* 0x0000001b001b7308 */ /* 0x000e220000000800 */
[----:B------:R-:W-:Y:S01]  /*3c50*/  ISETP.LT.OR P3, PT, R28, 0x59, P3 ;  /* 0x000000591c00780c */ /* 0x000fe20001f61670 */
[-CC-:B------:R-:W-:Y:S01]  /*3c60*/  FFMA.FTZ R30, R103, R14.reuse, -R26.reuse ;  /* 0x0000000e671e7223 */ /* 0x180fe2000001081a */
[----:B------:R-:W-:Y:S01]  /*3c70*/  FSEL R87, R2, -INF , !P2 ;  /* 0xff80000002577808 */ /* 0x000fe20005000000 */
[--C-:B------:R-:W-:Y:S01]  /*3c80*/  FFMA.FTZ R2, R105, R14, -R26.reuse ;  /* 0x0000000e69027223 */ /* 0x100fe2000001081a */
[----:B------:R-:W-:Y:S01]  /*3c90*/  FMNMX.FTZ R20, R85, R20, !PT ;  /* 0x0000001455147209 */ /* 0x000fe20007810000 */
[-CC-:B------:R-:W-:Y:S01]  /*3ca0*/  FFMA.FTZ R47, R47, R14.reuse, -R26.reuse ;  /* 0x0000000e2f2f7223 */ /* 0x180fe2000001081a */
[----:B------:R-:W-:Y:S01]  /*3cb0*/  ISETP.LT.OR P4, PT, R28, 0x5a, P4 ;  /* 0x0000005a1c00780c */ /* 0x000fe20002781670 */
[----:B------:R-:W-:Y:S01]  /*3cc0*/  MUFU.EX2 R99, R2 ;  /* 0x0000000200637308 */ /* 0x000fe20000000800 */
[----:B------:R-:W-:Y:S01]  /*3cd0*/  FSEL R89, R12, -INF , !P3 ;  /* 0xff8000000c597808 */ /* 0x000fe20005800000 */
[--C-:B------:R-:W-:Y:S01]  /*3ce0*/  FFMA.FTZ R45, R45, R14, -R26.reuse ;  /* 0x0000000e2d2d7223 */ /* 0x100fe2000001081a */
[----:B------:R-:W-:Y:S01]  /*3cf0*/  FMNMX.FTZ R20, R87, R20, !PT ;  /* 0x0000001457147209 */ /* 0x000fe20007810000 */
[-CC-:B------:R-:W-:Y:S01]  /*3d00*/  FFMA.FTZ R41, R41, R14.reuse, -R26.reuse ;  /* 0x0000000e29297223 */ /* 0x180fe2000001081a */
[----:B------:R-:W-:Y:S01]  /*3d10*/  FSEL R91, R10, -INF , !P4 ;  /* 0xff8000000a5b7808 */ /* 0x000fe20006000000 */
[--C-:B------:R-:W-:Y:S01]  /*3d20*/  FFMA.FTZ R10, R57, R14, -R26.reuse ;  /* 0x0000000e390a7223 */ /* 0x100fe2000001081a */
[----:B------:R-:W-:Y:S01]  /*3d30*/  FMNMX.FTZ R20, R89, R20, !PT ;  /* 0x0000001459147209 */ /* 0x000fe20007810000 */
[----:B------:R-:W1:Y:S01]  /*3d40*/  MUFU.EX2 R158, R158 ;  /* 0x0000009e009e7308 */ /* 0x000e620000000800 */
[-CC-:B------:R-:W-:Y:S01]  /*3d50*/  FFMA.FTZ R39, R39, R14.reuse, -R26.reuse ;  /* 0x0000000e27277223 */ /* 0x180fe2000001081a */
[--C-:B------:R-:W-:Y:S01]  /*3d60*/  FFMA.FTZ R37, R37, R14, -R26.reuse ;  /* 0x0000000e25257223 */ /* 0x100fe2000001081a */
[----:B------:R-:W-:Y:S01]  /*3d70*/  FMNMX.FTZ R20, R91, R20, !PT ;  /* 0x000000145b147209 */ /* 0x000fe20007810000 */
[-CC-:B------:R-:W-:Y:S01]  /*3d80*/  FFMA.FTZ R35, R35, R14.reuse, -R26.reuse ;  /* 0x0000000e23237223 */ /* 0x180fe2000001081a */
[-CC-:B------:R-:W-:Y:S01]  /*3d90*/  FFMA.FTZ R33, R33, R14.reuse, -R26.reuse ;  /* 0x0000000e21217223 */ /* 0x180fe2000001081a */
[-CC-:B------:R-:W-:Y:S01]  /*3da0*/  FFMA.FTZ R29, R29, R14.reuse, -R26.reuse ;  /* 0x0000000e1d1d7223 */ /* 0x180fe2000001081a */
[----:B------:R-:W-:Y:S01]  /*3db0*/  ISETP.NE.AND P5, PT, R168, 0x1, PT ;  /* 0x00000001a800780c */ /* 0x000fe20003fa5270 */
[----:B------:R-:W2:Y:S01]  /*3dc0*/  SHFL.BFLY PT, R57, R20, 0x2, 0x1f ;  /* 0x0c401f0014397f89 */ /* 0x000ea200000e0000 */
[----:B------:R3:W-:Y:S08]  /*3dd0*/  MUFU.EX2 R101, R10 ;  /* 0x0000000a00657308 */ /* 0x0007f00000000800 */
[----:B------:R-:W4:Y:S01]  /*3de0*/  MUFU.EX2 R32, R32 ;  /* 0x0000002000207308 */ /* 0x000f220000000800 */
[-CC-:B---3--:R-:W-:Y:S01]  /*3df0*/  FFMA.FTZ R10, R15, R14.reuse, -R26.reuse ;  /* 0x0000000e0f0a7223 */ /* 0x188fe2000001081a */
[----:B------:R-:W-:Y:S01]  /*3e00*/  FFMA.FTZ R26, R31, R14, -R26 ;  /* 0x0000000e1f1a7223 */ /* 0x000fe2000001081a */
[----:B0-----:R-:W-:Y:S01]  /*3e10*/  FADD.FTZ R31, R156, R27 ;  /* 0x0000001b9c1f7221 */ /* 0x001fe20000010000 */
[----:B------:R-:W0:Y:S01]  /*3e20*/  @P5 LDC R46, c[0x0][0x44c] ;  /* 0x00011300ff2e5b82 */ /* 0x000e220000000800 */
[----:B------:R-:W-:-:S02]  /*3e30*/  F2FP.BF16.F32.PACK_AB R156, R27, R156 ;  /* 0x0000009c1b9c723e */ /* 0x000fc400000010ff */
[----:B-1----:R-:W-:Y:S01]  /*3e40*/  FADD.FTZ R40, R158, R31 ;  /* 0x0000001f9e287221 */ /* 0x002fe20000010000 */
[----:B------:R-:W1:Y:S01]  /*3e50*/  MUFU.EX2 R95, R34 ;  /* 0x00000022005f7308 */ /* 0x000e620000000800 */
[C---:B------:R-:W-:Y:S02]  /*3e60*/  F2FP.BF16.F32.PACK_AB R158, R93.reuse, R158 ;  /* 0x0000009e5d9e723e */ /* 0x040fe400000010ff */
[----:B------:R-:W-:Y:S01]  /*3e70*/  FADD.FTZ R31, R93, R40 ;  /* 0x000000285d1f7221 */ /* 0x000fe20000010000 */
[----:B------:R-:W3:Y:S01]  /*3e80*/  @P5 LDC R50, c[0x0][0x450] ;  /* 0x00011400ff325b82 */ /* 0x000ee20000000800 */
[----:B--2---:R-:W-:-:S03]  /*3e90*/  FMNMX.FTZ R57, R20, R57, !PT ;  /* 0x0000003914397209 */ /* 0x004fc60007810000 */
[----:B------:R-:W-:Y:S01]  /*3ea0*/  MUFU.EX2 R36, R36 ;  /* 0x0000002400247308 */ /* 0x000fe20000000800 */
[----:B----4-:R-:W-:Y:S01]  /*3eb0*/  FADD.FTZ R42, R32, R31 ;  /* 0x0000001f202a7221 */ /* 0x010fe20000010000 */
[----:B------:R-:W2:Y:S06]  /*3ec0*/  SHFL.BFLY PT, R2, R57, 0x1, 0x1f ;  /* 0x0c201f0039027f89 */ /* 0x000eac00000e0000 */
[----:B------:R-:W4:Y:S01]  /*3ed0*/  MUFU.EX2 R97, R24 ;  /* 0x0000001800617308 */ /* 0x000f220000000800 */
[----:B-1----:R-:W-:-:S07]  /*3ee0*/  F2FP.BF16.F32.PACK_AB R152, R95, R32 ;  /* 0x000000205f98723e */ /* 0x002fce00000010ff */
[----:B------:R-:W1:Y:S08]  /*3ef0*/  MUFU.EX2 R30, R30 ;  /* 0x0000001e001e7308 */ /* 0x000e700000000800 */
[----:B------:R5:W-:Y:S01]  /*3f00*/  MUFU.EX2 R142, R35 ;  /* 0x00000023008e7308 */ /* 0x000be20000000800 */
[----:B----4-:R-:W-:Y:S02]  /*3f10*/  F2FP.BF16.F32.PACK_AB R154, R97, R36 ;  /* 0x00000024619a723e */ /* 0x010fe400000010ff */
[----:B--2---:R-:W-:-:S04]  /*3f20*/  FMNMX.FTZ R15, R57, R2, !PT ;  /* 0x00000002390f7209 */ /* 0x004fc80007810000 */
[C---:B------:R-:W-:Y:S01]  /*3f30*/  FSETP.NEU.FTZ.AND P1, PT, R15.reuse, -INF , PT ;  /* 0xff8000000f00780b */ /* 0x040fe20003f3d000 */
[----:B------:R-:W-:Y:S01]  /*3f40*/  FMUL.FTZ R2, R15, R14 ;  /* 0x0000000e0f027220 */ /* 0x000fe20000410000 */
[----:B-----5:R-:W-:Y:S01]  /*3f50*/  FADD.FTZ R35, R95, R42 ;  /* 0x0000002a5f237221 */ /* 0x020fe20000010000 */
[----:B------:R-:W-:Y:S01]  /*3f60*/  MUFU.EX2 R8, R8 ;  /* 0x0000000800087308 */ /* 0x000fe20000000800 */
[----:B-1----:R-:W-:Y:S02]  /*3f70*/  F2FP.BF16.F32.PACK_AB R148, R99, R30 ;  /* 0x0000001e6394723e */ /* 0x002fe400000010ff */
[----:B------:R-:W-:Y:S01]  /*3f80*/  FSEL R2, R2, RZ, P1 ;  /* 0x000000ff02027208 */ /* 0x000fe20000800000 */
[----:B------:R-:W-:-:S04]  /*3f90*/  FADD.FTZ R44, R36, R35 ;  /* 0x00000023242c7221 */ /* 0x000fc80000010000 */
        /* <DEDUP_REMOVED lines=10> */
[-C--:B------:R-:W-:Y:S01]  /*4040*/  FFMA.FTZ R75, R75, R14.reuse, -R2 ;  /* 0x0000000e4b4b7223 */ /* 0x080fe20000010802 */
[----:B------:R-:W-:Y:S01]  /*4050*/  FADD.FTZ R35, R97, R44 ;  /* 0x0000002c61237221 */ /* 0x000fe20000010000 */
[-CC-:B------:R-:W-:Y:S01]  /*4060*/  FFMA.FTZ R77, R77, R14.reuse, -R2.reuse ;  /* 0x0000000e4d4d7223 */ /* 0x180fe20000010802 */
[-CC-:B------:R-:W-:Y:S01]  /*4070*/  FFMA.FTZ R25, R25, R14.reuse, -R2.reuse ;  /* 0x0000000e19197223 */ /* 0x180fe20000010802 */
[----:B------:R-:W1:Y:S01]  /*4080*/  MUFU.EX2 R59, R59 ;  /* 0x0000003b003b7308 */ /* 0x000e620000000800 */
[----:B------:R-:W-:Y:S01]  /*4090*/  FADD.FTZ R44, R30, R35 ;  /* 0x000000231e2c7221 */ /* 0x000fe20000010000 */
[-CC-:B------:R-:W-:Y:S01]  /*40a0*/  FFMA.FTZ R79, R79, R14.reuse, -R2.reuse ;  /* 0x0000000e4f4f7223 */ /* 0x180fe20000010802 */
[----:B------:R-:W-:Y:S01]  /*40b0*/  FFMA.FTZ R81, R81, R14, -R2 ;  /* 0x0000000e51517223 */ /* 0x000fe20000010802 */
[----:B0-----:R-:W-:-:S04]  /*40c0*/  @P5 IMAD.HI.U32 R35, R17, R46, RZ ;  /* 0x0000002e11235227 */ /* 0x001fc800078e00ff */
[-CC-:B------:R-:W-:Y:S01]  /*40d0*/  FFMA.FTZ R55, R55, R14.reuse, -R2.reuse ;  /* 0x0000000e37377223 */ /* 0x180fe20000010802 */
[-CC-:B------:R-:W-:Y:S01]  /*40e0*/  FFMA.FTZ R43, R43, R14.reuse, -R2.reuse ;  /* 0x0000000e2b2b7223 */ /* 0x180fe20000010802 */
[-CC-:B------:R-:W-:Y:S01]  /*40f0*/  FFMA.FTZ R9, R9, R14.reuse, -R2.reuse ;  /* 0x0000000e09097223 */ /* 0x180fe20000010802 */
[----:B------:R-:W0:Y:S01]  /*4100*/  MUFU.EX2 R61, R61 ;  /* 0x0000003d003d7308 */ /* 0x000e220000000800 */
[-CC-:B------:R-:W-:Y:S01]  /*4110*/  FFMA.FTZ R11, R11, R14.reuse, -R2.reuse ;  /* 0x0000000e0b0b7223 */ /* 0x180fe20000010802 */
[-CC-:B------:R-:W-:Y:S01]  /*4120*/  FFMA.FTZ R3, R3, R14.reuse, -R2.reuse ;  /* 0x0000000e03037223 */ /* 0x180fe20000010802 */
[-CC-:B------:R-:W-:Y:S01]  /*4130*/  FFMA.FTZ R83, R83, R14.reuse, -R2.reuse ;  /* 0x0000000e53537223 */ /* 0x180fe20000010802 */
[-CC-:B------:R-:W-:Y:S01]  /*4140*/  FFMA.FTZ R85, R85, R14.reuse, -R2.reuse ;  /* 0x0000000e55557223 */ /* 0x180fe20000010802 */
[-CC-:B------:R-:W-:Y:S01]  /*4150*/  FFMA.FTZ R87, R87, R14.reuse, -R2.reuse ;  /* 0x0000000e57577223 */ /* 0x180fe20000010802 */
[-CC-:B------:R-:W-:Y:S01]  /*4160*/  FFMA.FTZ R89, R89, R14.reuse, -R2.reuse ;  /* 0x0000000e59597223 */ /* 0x180fe20000010802 */
[----:B------:R-:W-:Y:S01]  /*4170*/  FFMA.FTZ R91, R91, R14, -R2 ;  /* 0x0000000e5b5b7223 */ /* 0x000fe20000010802 */
[----:B------:R-:W2:Y:S01]  /*4180*/  MUFU.EX2 R12, R63 ;  /* 0x0000003f000c7308 */ /* 0x000ea20000000800 */
[----:B-1----:R-:W-:Y:S01]  /*4190*/  FADD.FTZ R40, R0, R59 ;  /* 0x0000003b00287221 */ /* 0x002fe20000010000 */
[----:B------:R-:W-:-:S02]  /*41a0*/  F2FP.BF16.F32.PACK_AB R150, R101, R8 ;  /* 0x000000086596723e */ /* 0x000fc400000010ff */
[----:B---3--:R-:W-:Y:S02]  /*41b0*/  @P5 SHF.R.U32.HI R48, RZ, R50, R35 ;  /* 0x00000032ff305219 */ /* 0x008fe40000011623 */
[----:B------:R-:W-:Y:S02]  /*41c0*/  LOP3.LUT P5, RZ, R19, 0x80000, RZ, 0xc0, !PT ;  /* 0x0008000013ff7812 */ /* 0x000fe400078ac0ff */
[----:B------:R-:W1:Y:S01]  /*41d0*/  MUFU.EX2 R65, R65 ;  /* 0x0000004100417308 */ /* 0x000e620000000800 */
[----:B0-----:R-:W-:Y:S01]  /*41e0*/  FADD.FTZ R31, R61, R40 ;  /* 0x000000283d1f7221 */ /* 0x001fe20000010000 */
[----:B------:R-:W-:Y:S01]  /*41f0*/  F2FP.BF16.F32.PACK_AB R157, R59, R0 ;  /* 0x000000003b9d723e */ /* 0x000fe200000010ff */
[----:B------:R-:W-:-:S05]  /*4200*/  IMAD.IADD R73, R73, 0x1, R48 ;  /* 0x0000000149497824 */ /* 0x000fca00078e0230 */
[----:B------:R-:W0:Y:S01]  /*4210*/  MUFU.EX2 R20, R67 ;  /* 0x0000004300147308 */ /* 0x000e220000000800 */
[C---:B--2---:R-:W-:Y:S01]  /*4220*/  FADD.FTZ R42, R12.reuse, R31 ;  /* 0x0000001f0c2a7221 */ /* 0x044fe20000010000 */
[----:B------:R-:W-:Y:S01]  /*4230*/  F2FP.BF16.F32.PACK_AB R159, R12, R61 ;  /* 0x0000003d0c9f723e */ /* 0x000fe200000010ff */
[----:B------:R-:W-:-:S05]  /*4240*/  VIADD R12, R72, 0xfffffffe ;  /* 0xfffffffe480c7836 */ /* 0x000fca0000000000 */
[----:B------:R-:W-:Y:S01]  /*4250*/  MUFU.EX2 R53, R53 ;  /* 0x0000003500357308 */ /* 0x000fe20000000800 */
[----:B-1----:R-:W-:-:S07]  /*4260*/  FADD.FTZ R31, R65, R42 ;  /* 0x0000002a411f7221 */ /* 0x002fce0000010000 */
[----:B------:R-:W1:Y:S01]  /*4270*/  MUFU.EX2 R24, R69 ;  /* 0x0000004500187308 */ /* 0x000e620000000800 */
[C---:B0-----:R-:W-:Y:S01]  /*4280*/  FADD.FTZ R42, R20.reuse, R31 ;  /* 0x0000001f142a7221 */ /* 0x041fe20000010000 */
[----:B------:R-:W-:Y:S01]  /*4290*/  FADD.FTZ R31, R99, R44 ;  /* 0x0000002c631f7221 */ /* 0x000fe20000010000 */
[----:B------:R-:W-:-:S03]  /*42a0*/  F2FP.BF16.F32.PACK_AB R153, R20, R65 ;  /* 0x000000411499723e */ /* 0x000fc600000010ff */
[----:B------:R-:W-:Y:S02]  /*42b0*/  FADD.FTZ R46, R8, R31 ;  /* 0x0000001f082e7221 */ /* 0x000fe40000010000 */
[----:B------:R-:W-:Y:S02]  /*42c0*/  MUFU.EX2 R71, R71 ;  /* 0x0000004700477308 */ /* 0x000fe40000000800 */
[----:B------:R-:W-:-:S06]  /*42d0*/  FADD.FTZ R46, R101, R46 ;  /* 0x0000002e652e7221 */ /* 0x000fcc0000010000 */
[----:B------:R-:W0:Y:S01]  /*42e0*/  MUFU.EX2 R51, R51 ;  /* 0x0000003300337308 */ /* 0x000e220000000800 */
[----:B-1----:R-:W-:-:S07]  /*42f0*/  F2FP.BF16.F32.PACK_AB R155, R24, R53 ;  /* 0x00000035189b723e */ /* 0x002fce00000010ff */
[----:B------:R-:W1:Y:S08]  /*4300*/  MUFU.EX2 R28, R75 ;  /* 0x0000004b001c7308 */ /* 0x000e700000000800 */
[----:B------:R-:W2:Y:S01]  /*4310*/  MUFU.EX2 R144, R49 ;  /* 0x0000003100907308 */ /* 0x000ea20000000800 */
[----:B0-----:R-:W-:-:S07]  /*4320*/  FADD.FTZ R31, R51, R46 ;  /* 0x0000002e331f7221 */ /* 0x001fce0000010000 */
[----:B------:R-:W-:Y:S01]  /*4330*/  MUFU.EX2 R77, R77 ;  /* 0x0000004d004d7308 */ /* 0x000fe20000000800 */
[----:B-1----:R-:W-:-:S07]  /*4340*/  F2FP.BF16.F32.PACK_AB R149, R28, R71 ;  /* 0x000000471c95723e */ /* 0x002fce00000010ff */
[----:B------:R0:W-:Y:S01]  /*4350*/  MUFU.EX2 R40, R25 ;  /* 0x0000001900287308 */ /* 0x0001e20000000800 */
[C---:B--2---:R-:W-:Y:S01]  /*4360*/  FADD.FTZ R46, R144.reuse, R31 ;  /* 0x0000001f902e7221 */ /* 0x044fe20000010000 */
[----:B------:R-:W-:-:S06]  /*4370*/  F2FP.BF16.F32.PACK_AB R144, R144, R51 ;  /* 0x000000339090723e */ /* 0x000fcc00000010ff */
[----:B------:R-:W1:Y:S01]  /*4380*/  MUFU.EX2 R47, R47 ;  /* 0x0000002f002f7308 */ /* 0x000e620000000800 */
[----:B0-----:R-:W-:-:S04]  /*4390*/  FADD.FTZ R25, R53, R42 ;  /* 0x0000002a35197221 */ /* 0x001fc80000010000 */
[----:B------:R-:W-:-:S03]  /*43a0*/  FADD.FTZ R44, R24, R25 ;  /* 0x00000019182c7221 */ /* 0x000fc60000010000 */
[----:B------:R-:W0:Y:S01]  /*43b0*/  MUFU.EX2 R34, R79 ;  /* 0x0000004f00227308 */ /* 0x000e220000000800 */
[----:B------:R-:W-:-:S04]  /*43c0*/  FADD.FTZ R25, R71, R44 ;  /* 0x0000002c47197221 */ /* 0x000fc80000010000 */
[----:B------:R-:W-:-:S03]  /*43d0*/  FADD.FTZ R44, R28, R25 ;  /* 0x000000191c2c7221 */ /* 0x000fc60000010000 */
[----:B------:R-:W2:Y:S01]  /*43e0*/  MUFU.EX2 R146, R45 ;  /* 0x0000002d00927308 */ /* 0x000ea20000000800 */
[----:B-1----:R-:W-:-:S07]  /*43f0*/  FADD.FTZ R25, R47, R46 ;  /* 0x0000002e2f197221 */ /* 0x002fce0000010000 */
[----:B------:R-:W-:Y:S01]  /*4400*/  MUFU.EX2 R81, R81 ;  /* 0x0000005100517308 */ /* 0x000fe20000000800 */
[----:B0-----:R-:W-:-:S07]  /*4410*/  F2FP.BF16.F32.PACK_AB R151, R34, R77 ;  /* 0x0000004d2297723e */ /* 0x001fce00000010ff */
[----:B------:R-:W0:Y:S01]  /*4420*/  MUFU.EX2 R41, R41 ;  /* 0x0000002900297308 */ /* 0x000e220000000800 */
[C---:B--2---:R-:W-:Y:S01]  /*4430*/  FADD.FTZ R46, R146.reuse, R25 ;  /* 0x00000019922e7221 */ /* 0x044fe20000010000 */
[----:B------:R-:W-:-:S06]  /*4440*/  F2FP.BF16.F32.PACK_AB R146, R146, R47 ;  /* 0x0000002f9292723e */ /* 0x000fcc00000010ff */
[----:B------:R-:W1:Y:S08]  /*4450*/  MUFU.EX2 R38, R55 ;  /* 0x0000003700267308 */ /* 0x000e700000000800 */
[----:B------:R-:W2:Y:S01]  /*4460*/  MUFU.EX2 R140, R39 ;  /* 0x00000027008c7308 */ /* 0x000ea20000000800 */
[----:B0-----:R-:W-:-:S07]  /*4470*/  FADD.FTZ R25, R41, R46 ;  /* 0x0000002e29197221 */ /* 0x001fce0000010000 */
[----:B------:R-:W0:Y:S01]  /*4480*/  MUFU.EX2 R43, R43 ;  /* 0x0000002b002b7308 */ /* 0x000e220000000800 */
[----:B-1----:R-:W-:-:S07]  /*4490*/  F2FP.BF16.F32.PACK_AB R145, R38, R81 ;  /* 0x000000512691723e */ /* 0x002fce00000010ff */
[----:B------:R1:W-:Y:S01]  /*44a0*/  MUFU.EX2 R42, R9 ;  /* 0x00000009002a7308 */ /* 0x0003e20000000800 */
[C---:B--2---:R-:W-:Y:S01]  /*44b0*/  FADD.FTZ R46, R140.reuse, R25 ;  /* 0x000000198c2e7221 */ /* 0x044fe20000010000 */
[----:B------:R-:W-:-:S06]  /*44c0*/  F2FP.BF16.F32.PACK_AB R140, R140, R41 ;  /* 0x000000298c8c723e */ /* 0x000fcc00000010ff */
[----:B------:R-:W2:Y:S01]  /*44d0*/  MUFU.EX2 R37, R37 ;  /* 0x0000002500257308 */ /* 0x000ea20000000800 */
[----:B-1----:R-:W-:Y:S01]  /*44e0*/  FADD.FTZ R9, R77, R44 ;  /* 0x0000002c4d097221 */ /* 0x002fe20000010000 */
[----:B0-----:R-:W-:-:S03]  /*44f0*/  F2FP.BF16.F32.PACK_AB R147, R40, R43 ;  /* 0x0000002b2893723e */ /* 0x001fc600000010ff */
[----:B------:R-:W-:-:S03]  /*4500*/  FADD.FTZ R44, R34, R9 ;  /* 0x00000009222c7221 */ /* 0x000fc60000010000 */
[----:B------:R-:W0:Y:S01]  /*4510*/  MUFU.EX2 R11, R11 ;  /* 0x0000000b000b7308 */ /* 0x000e220000000800 */
[----:B------:R-:W-:-:S04]  /*4520*/  FADD.FTZ R9, R81, R44 ;  /* 0x0000002c51097221 */ /* 0x000fc80000010000 */
[----:B------:R-:W-:-:S03]  /*4530*/  FADD.FTZ R44, R38, R9 ;  /* 0x00000009262c7221 */ /* 0x000fc60000010000 */
[----:B------:R-:W1:Y:S01]  /*4540*/  MUFU.EX2 R33, R33 ;  /* 0x0000002100217308 */ /* 0x000e620000000800 */
[----:B------:R-:W-:Y:S01]  /*4550*/  FADD.FTZ R9, R43, R44 ;  /* 0x0000002c2b097221 */ /* 0x000fe20000010000 */
[----:B--2---:R-:W-:-:S03]  /*4560*/  FADD.FTZ R25, R37, R46 ;  /* 0x0000002e25197221 */ /* 0x004fc60000010000 */
[----:B------:R-:W-:Y:S01]  /*4570*/  FADD.FTZ R32, R40, R9 ;  /* 0x0000000928207221 */ /* 0x000fe20000010000 */
[C---:B------:R-:W-:Y:S01]  /*4580*/  FADD.FTZ R36, R142.reuse, R25 ;  /* 0x000000198e247221 */ /* 0x040fe20000010000 */
[----:B------:R-:W-:Y:S01]  /*4590*/  F2FP.BF16.F32.PACK_AB R142, R142, R37 ;  /* 0x000000258e8e723e */ /* 0x000fe200000010ff */
[----:B------:R-:W2:Y:S01]  /*45a0*/  MUFU.EX2 R10, R10 ;  /* 0x0000000a000a7308 */ /* 0x000ea20000000800 */
[----:B0-----:R-:W-:Y:S01]  /*45b0*/  FADD.FTZ R9, R11, R32 ;  /* 0x000000200b097221 */ /* 0x001fe20000010000 */
[----:B------:R-:W-:-:S03]  /*45c0*/  F2FP.BF16.F32.PACK_AB R141, R42, R11 ;  /* 0x0000000b2a8d723e */ /* 0x000fc600000010ff */
[----:B------:R-:W-:-:S03]  /*45d0*/  FADD.FTZ R8, R42, R9 ;  /* 0x000000092a087221 */ /* 0x000fc60000010000 */
[----:B------:R-:W0:Y:S01]  /*45e0*/  MUFU.EX2 R3, R3 ;  /* 0x0000000300037308 */ /* 0x000e220000000800 */
[----:B-1----:R-:W-:-:S07]  /*45f0*/  FADD.FTZ R25, R33, R36 ;  /* 0x0000002421197221 */ /* 0x002fce0000010000 */
[----:B------:R-:W1:Y:S01]  /*4600*/  MUFU.EX2 R29, R29 ;  /* 0x0000001d001d7308 */ /* 0x000e620000000800 */
[C---:B--2---:R-:W-:Y:S01]  /*4610*/  FADD.FTZ R32, R10.reuse, R25 ;  /* 0x000000190a207221 */ /* 0x044fe20000010000 */
[----:B------:R-:W-:-:S06]  /*4620*/  F2FP.BF16.F32.PACK_AB R136, R10, R33 ;  /* 0x000000210a88723e */ /* 0x000fcc00000010ff */
[----:B------:R-:W2:Y:S01]  /*4630*/  MUFU.EX2 R2, R83 ;  /* 0x0000005300027308 */ /* 0x000ea20000000800 */
[----:B0-----:R-:W-:-:S07]  /*4640*/  FADD.FTZ R9, R3, R8 ;  /* 0x0000000803097221 */ /* 0x001fce0000010000 */
        /* <DEDUP_REMOVED lines=8> */
[C---:B-1----:R-:W-:Y:S01]  /*46d0*/  FADD.FTZ R0, R30.reuse, R9 ;  /* 0x000000091e007221 */ /* 0x042fe20000010000 */
[----:B------:R-:W-:-:S06]  /*46e0*/  F2FP.BF16.F32.PACK_AB R137, R30, R85 ;  /* 0x000000551e89723e */ /* 0x000fcc00000010ff */
[----:B------:R-:W1:Y:S01]  /*46f0*/  MUFU.EX2 R10, R91 ;  /* 0x0000005b000a7308 */ /* 0x000e620000000800 */
[----:B--2---:R-:W-:Y:S01]  /*4700*/  FADD.FTZ R9, R89, R0 ;  /* 0x0000000059097221 */ /* 0x004fe20000010000 */
[----:B------:R-:W-:Y:S02]  /*4710*/  VIADD R0, R73, UR5 ;  /* 0x0000000549007c36 */ /* 0x000fe40008000000 */
[C---:B0-----:R-:W-:Y:S01]  /*4720*/  FADD.FTZ R8, R26.reuse, R25 ;  /* 0x000000191a087221 */ /* 0x041fe20000010000 */
[----:B------:R-:W-:Y:S01]  /*4730*/  F2FP.BF16.F32.PACK_AB R138, R26, R29 ;  /* 0x0000001d1a8a723e */ /* 0x000fe200000010ff */
[C---:B-1----:R-:W-:Y:S01]  /*4740*/  FADD.FTZ R3, R10.reuse, R9 ;  /* 0x000000090a037221 */ /* 0x042fe20000010000 */
[----:B------:R-:W-:Y:S01]  /*4750*/  F2FP.BF16.F32.PACK_AB R139, R10, R89 ;  /* 0x000000590a8b723e */ /* 0x000fe200000010ff */
[----:B------:R-:W-:Y:S06]  /*4760*/  @!P5 BRA `(.L_x_985) ;  /* 0x000000000048d947 */ /* 0x000fec0003800000 */
[C---:B------:R-:W-:Y:S01]  /*4770*/  ISETP.GT.AND P1, PT, R73.reuse, RZ, PT ;  /* 0x000000ff4900720c */ /* 0x040fe20003f24270 */
[----:B------:R-:W-:-:S12]  /*4780*/  VIADD R9, R73, 0xffffffff ;  /* 0xffffffff49097836 */ /* 0x000fd80000000000 */
[----:B------:R-:W-:Y:S05]  /*4790*/  @P1 BRA `(.L_x_986) ;  /* 0x0000000000201947 */ /* 0x000fea0003800000 */
[----:B------:R-:W0:Y:S01]  /*47a0*/  LDC R10, c[0x0][0x9e4] ;  /* 0x00027900ff0a7b82 */ /* 0x000e220000000800 */
[----:B------:R-:W-:Y:S01]  /*47b0*/  IMAD.MOV R9, RZ, RZ, -R73 ;  /* 0x000000ffff097224 */ /* 0x000fe200078e0a49 */
[----:B0-----:R-:W-:-:S13]  /*47c0*/  ISETP.NE.AND P1, PT, R10, 0x1, PT ;  /* 0x000000010a00780c */ /* 0x001fda0003f25270 */
[----:B------:R-:W0:Y:S02]  /*47d0*/  @P1 LDC.64 R24, c[0x0][0x9e8] ;  /* 0x00027a00ff181b82 */ /* 0x000e240000000a00 */
[----:B0-----:R-:W-:-:S05]  /*47e0*/  @P1 IMAD.HI.U32 R2, R9, R24, RZ ;  /* 0x0000001809021227 */ /* 0x001fca00078e00ff */
[----:B------:R-:W-:-:S04]  /*47f0*/  @P1 SHF.R.U32.HI R9, RZ, R25, R2 ;  /* 0x00000019ff091219 */ /* 0x000fc80000011602 */
[----:B------:R-:W-:Y:S01]  /*4800*/  LOP3.LUT R9, RZ, R9, RZ, 0x33, !PT ;  /* 0x00000009ff097212 */ /* 0x000fe200078e33ff */
[----:B------:R-:W-:Y:S06]  /*4810*/  BRA `(.L_x_987) ;  /* 0x0000000000147947 */ /* 0x000fec0003800000 */
.L_x_986:
[----:B------:R-:W0:Y:S02]  /*4820*/  LDC R10, c[0x0][0x9e4] ;  /* 0x00027900ff0a7b82 */ /* 0x000e240000000800 */
[----:B0-----:R-:W-:-:S13]  /*4830*/  ISETP.NE.AND P1, PT, R10, 0x1, PT ;  /* 0x000000010a00780c */ /* 0x001fda0003f25270 */
[----:B------:R-:W0:Y:S02]  /*4840*/  @P1 LDC.64 R24, c[0x0][0x9e8] ;  /* 0x00027a00ff181b82 */ /* 0x000e240000000a00 */
[----:B0-----:R-:W-:-:S05]  /*4850*/  @P1 IMAD.HI.U32 R2, R9, R24, RZ ;  /* 0x0000001809021227 */ /* 0x001fca00078e00ff */
[----:B------:R-:W-:-:S07]  /*4860*/  @P1 SHF.R.U32.HI R9, RZ, R25, R2 ;  /* 0x00000019ff091219 */ /* 0x000fce0000011602 */
.L_x_987:
[----:B------:R-:W-:-:S05]  /*4870*/  IMAD R9, R9, R10, R10 ;  /* 0x0000000a09097224 */ /* 0x000fca00078e020a */
[----:B------:R-:W-:-:S07]  /*4880*/  VIMNMX R0, R0, R9, PT ;  /* 0x0000000900007248 */ /* 0x000fce0003fe0100 */
.L_x_985:
[----:B------:R-:W-:Y:S01]  /*4890*/  IMAD.HI R9, R0, 0x2aaaaaab, RZ ;  /* 0x2aaaaaab00097827 */ /* 0x000fe200078e02ff */
[----:B------:R-:W-:Y:S02]  /*48a0*/  CS2R R86, SRZ ;  /* 0x0000000000567805 */ /* 0x000fe4000001ff00 */
[----:B------:R-:W-:Y:S02]  /*48b0*/  CS2R R84, SRZ ;  /* 0x0000000000547805 */ /* 0x000fe4000001ff00 */
[----:B------:R-:W-:Y:S01]  /*48c0*/  CS2R R82, SRZ ;  /* 0x0000000000527805 */ /* 0x000fe2000001ff00 */
[----:B------:R-:W-:Y:S01]  /*48d0*/  IMAD.MOV.U32 R2, RZ, RZ, 0x3f800000 ;  /* 0x3f800000ff027424 */ /* 0x000fe200078e00ff */
[----:B------:R-:W-:Y:S01]  /*48e0*/  SHF.R.U32.HI R10, RZ, 0x1f, R9 ;  /* 0x0000001fff0a7819 */ /* 0x000fe20000011609 */
[----:B------:R-:W-:Y:S01]  /*48f0*/  IMAD.MOV.U32 R0, RZ, RZ, 0x3f800000 ;  /* 0x3f800000ff007424 */ /* 0x000fe200078e00ff */
[----:B------:R-:W-:Y:S02]  /*4900*/  CS2R R80, SRZ ;  /* 0x0000000000507805 */ /* 0x000fe4000001ff00 */
[----:B------:R-:W-:-:S02]  /*4910*/  CS2R R78, SRZ ;  /* 0x00000000004e7805 */ /* 0x000fc4000001ff00 */
[----:B------:R-:W-:Y:S02]  /*4920*/  LEA.HI.SX32 R10, R9, R10, 0x1c ;  /* 0x0000000a090a7211 */ /* 0x000fe400078fe2ff */
[----:B------:R-:W-:Y:S02]  /*4930*/  CS2R R76, SRZ ;  /* 0x00000000004c7805 */ /* 0x000fe4000001ff00 */
[----:B------:R-:W-:Y:S02]  /*4940*/  CS2R R74, SRZ ;  /* 0x00000000004a7805 */ /* 0x000fe4000001ff00 */
[----:B------:R-:W-:Y:S02]  /*4950*/  CS2R R72, SRZ ;  /* 0x0000000000487805 */ /* 0x000fe4000001ff00 */
[----:B------:R-:W-:Y:S02]  /*4960*/  VIMNMX R9, R23, R10, !PT ;  /* 0x0000000a17097248 */ /* 0x000fe40007fe0100 */
[----:B------:R-:W-:-:S02]  /*4970*/  CS2R R70, SRZ ;  /* 0x0000000000467805 */ /* 0x000fc4000001ff00 */
[----:B------:R-:W-:Y:S02]  /*4980*/  CS2R R68, SRZ ;  /* 0x0000000000447805 */ /* 0x000fe4000001ff00 */
[----:B------:R-:W-:Y:S02]  /*4990*/  CS2R R66, SRZ ;  /* 0x0000000000427805 */ /* 0x000fe4000001ff00 */
        /* <DEDUP_REMOVED lines=21> */
[----:B------:R-:W-:Y:S01]  /*4af0*/  CS2R R24, SRZ ;  /* 0x0000000000187805 */ /* 0x000fe2000001ff00 */
[----:B------:R-:W-:Y:S06]  /*4b00*/  @!P1 BRA `(.L_x_988) ;  /* 0x0000003400049947 */ /* 0x000fec0003800000 */
[----:B------:R-:W-:Y:S01]  /*4b10*/  IMAD.MOV.U32 R11, RZ, RZ, R15 ;  /* 0x000000ffff0b7224 */ /* 0x000fe200078e000f */
[----:B------:R-:W-:Y:S01]  /*4b20*/  UMOV UR41, UR39 ;  /* 0x0000002700297c82 */ /* 0x000fe20008000000 */
[----:B------:R-:W-:Y:S01]  /*4b30*/  IMAD.MOV.U32 R10, RZ, RZ, R13 ;  /* 0x000000ffff0a7224 */ /* 0x000fe200078e000d */
[----:B------:R-:W-:Y:S01]  /*4b40*/  UMOV UR4, UR38 ;  /* 0x0000002600047c82 */ /* 0x000fe20008000000 */
[----:B------:R-:W-:Y:S01]  /*4b50*/  IMAD.MOV.U32 R2, RZ, RZ, 0x3f800000 ;  /* 0x3f800000ff027424 */ /* 0x000fe200078e00ff */
[----:B------:R-:W-:Y:S01]  /*4b60*/  ULDC UR43, c[0x0][0x9e4] ;  /* 0x00027900002b7ab9 */ /* 0x000fe20000000800 */
[----:B------:R-:W-:Y:S01]  /*4b70*/  IMAD.MOV.U32 R87, RZ, RZ, RZ ;  /* 0x000000ffff577224 */ /* 0x000fe200078e00ff */
[----:B------:R-:W-:Y:S01]  /*4b80*/  ULDC UR50, c[0x0][0x9dc] ;  /* 0x0002770000327ab9 */ /* 0x000fe20000000800 */
[----:B------:R-:W-:Y:S01]  /*4b90*/  ULDC UR5, c[0x0][0x9d8] ;  /* 0x0002760000057ab9 */ /* 0x000fe20000000800 */
[----:B------:R-:W-:-:S05]  /*4ba0*/  ULDC UR51, c[0x0][0x9e0] ;  /* 0x0002780000337ab9 */ /* 0x000fca0000000800 */
.L_x_1007:
[----:B------:R-:W-:-:S04]  /*4bb0*/  UISETP.NE.AND UP0, UPT, UR4, 0x1, UPT ;  /* 0x000000010400788c */ /* 0x000fc8000bf05270 */
[----:B------:R-:W-:-:S04]  /*4bc0*/  USEL UR39, URZ, 0x1, UP0 ;  /* 0x000000013f277887 */ /* 0x000fc80008000000 */
[----:B------:R-:W-:Y:S01]  /*4bd0*/  ULOP3.LUT UR39, UR41, UR39, URZ, 0x3c, !UPT ;  /* 0x0000002729277292 */ /* 0x000fe2000f8e3c3f */
[----:B------:R-:W-:Y:S11]  /*4be0*/  @!P0 BRA `(.L_x_989) ;  /* 0x0000000000048947 */ /* 0x000ff60003800000 */
[----:B------:R-:W-:Y:S01]  /*4bf0*/  BPT.TRAP 0x1 ;  /* 0x000000040000795c */ /* 0x000fe20000300000 */
.L_x_989:
[----:B------:R-:W-:Y:S01]  /*4c00*/  UIADD3 UR38, UR4, 0x1, URZ ;  /* 0x0000000104267890 */ /* 0x000fe2000fffe03f */
[----:B------:R-:W-:-:S03]  /*4c10*/  IMAD.U32 R13, RZ, RZ, UR39 ;  /* 0x00000027ff0d7e24 */ /* 0x000fc6000f8e00ff */
[----:B------:R-:W-:Y:S02]  /*4c20*/  UISETP.NE.AND UP0, UPT, UR38, 0x2, UPT ;  /* 0x000000022600788c */ /* 0x000fe4000bf05270 */
[----:B------:R-:W-:Y:S02]  /*4c30*/  SHF.L.U32 R13, R13, 0x1f, RZ ;  /* 0x0000001f0d0d7819 */ /* 0x000fe400000006ff */
[----:B------:R-:W-:-:S04]  /*4c40*/  USEL UR38, UR38, URZ, UP0 ;  /* 0x0000003f26267287 */ /* 0x000fc80008000000 */
[----:B------:R-:W-:-:S09]  /*4c50*/  ULEA UR7, UR38, UR40, 0x3 ;  /* 0x0000002826077291 */ /* 0x000fd2000f8e183f */
[----:B------:R0:W1:Y:S01]  /*4c60*/  SYNCS.PHASECHK.TRANS64.TRYWAIT P1, [UR7+0x2a830], R13 ;  /* 0x02a8300dff0075a7 */ /* 0x0000620008020147 */
[----:B------:R-:W-:Y:S05]  /*4c70*/  @!P0 BRA `(.L_x_990) ;  /* 0x0000000000048947 */ /* 0x000fea0003800000 */
[----:B------:R-:W-:Y:S01]  /*4c80*/  BPT.TRAP 0x1 ;  /* 0x000000040000795c */ /* 0x000fe20000300000 */
.L_x_990:
[----:B-1----:R-:W-:Y:S05]  /*4c90*/  @P1 BRA `(.L_x_991) ;  /* 0x0000000000081947 */ /* 0x002fea0003800000 */
[----:B------:R-:W1:Y:S02]  /*4ca0*/  SYNCS.PHASECHK.TRANS64.TRYWAIT P1, [UR7+0x2a830], R13 ;  /* 0x02a8300dff0075a7 */ /* 0x000e640008020147 */
[----:B-1----:R-:W-:Y:S05]  /*4cb0*/  @!P1 BRA `(.L_x_992) ;  /* 0x000000f800709947 */ /* 0x002fea0003800000 */
.L_x_991:
        /* <DEDUP_REMOVED lines=137> */
.L_x_993:
[----:B------:R-:W-:Y:S01]  /*5550*/  ULEA UR6, UR4, UR40, 0x3 ;  /* 0x0000002804067291 */ /* 0x000fe2000f8e183f */
[----:B------:R-:W-:-:S05]  /*5560*/  IMAD.U32 R0, RZ, RZ, UR41 ;  /* 0x00000029ff007e24 */ /* 0x000fca000f8e00ff */
[----:B------:R-:W-:-:S04]  /*5570*/  SHF.L.U32 R0, R0, 0x1f, RZ ;  /* 0x0000001f00007819 */ /* 0x000fc800000006ff */
[----:B------:R2:W3:Y:S01]  /*5580*/  SYNCS.PHASECHK.TRANS64.TRYWAIT P1, [UR6+0x2a850], R0 ;  /* 0x02a85000ff0075a7 */ /* 0x0004e20008020146 */
[----:B------:R-:W-:Y:S05]  /*5590*/  @!P0 BRA `(.L_x_994) ;  /* 0x0000000000048947 */ /* 0x000fea0003800000 */
[----:B------:R-:W-:Y:S01]  /*55a0*/  BPT.TRAP 0x1 ;  /* 0x000000040000795c */ /* 0x000fe20000300000 */
.L_x_994:
[----:B---3--:R-:W-:Y:S05]  /*55b0*/  @P1 BRA `(.L_x_995) ;  /* 0x0000000000081947 */ /* 0x008fea0003800000 */
[----:B------:R-:W3:Y:S02]  /*55c0*/  SYNCS.PHASECHK.TRANS64.TRYWAIT P1, [UR6+0x2a850], R0 ;  /* 0x02a85000ff0075a7 */ /* 0x000ee40008020146 */
[----:B---3--:R-:W-:Y:S05]  /*55d0*/  @!P1 BRA `(.L_x_996) ;  /* 0x000000f000409947 */ /* 0x008fea0003800000 */
.L_x_995:
        /* <DEDUP_REMOVED lines=37> */
.L_x_997:
[----:B------:R-:W-:Y:S01]  /*5830*/  ISETP.NE.AND P2, PT, R168, 0x1, PT ;  /* 0x00000001a800780c */ /* 0x000fe20003f45270 */
[----:B------:R-:W-:Y:S01]  /*5840*/  FMUL.FTZ R153, R105, UR5 ;  /* 0x0000000569997c20 */ /* 0x000fe20008410000 */
[----:B------:R-:W-:Y:S01]  /*5850*/  FMUL.FTZ R136, R93, UR5 ;  /* 0x000000055d887c20 */ /* 0x000fe20008410000 */
[----:B------:R-:W-:Y:S01]  /*5860*/  FMUL.FTZ R93, R106, UR5 ;  /* 0x000000056a5d7c20 */ /* 0x000fe20008410000 */
[----:B01----:R-:W-:Y:S01]  /*5870*/  FMUL.FTZ R13, R88, UR5 ;  /* 0x00000005580d7c20 */ /* 0x003fe20008410000 */
[----:B------:R-:W-:Y:S01]  /*5880*/  FMUL.FTZ R88, R95, UR5 ;  /* 0x000000055f587c20 */ /* 0x000fe20008410000 */
[----:B------:R-:W-:Y:S01]  /*5890*/  FMUL.FTZ R95, R110, UR5 ;  /* 0x000000056e5f7c20 */ /* 0x000fe20008410000 */
[----:B------:R-:W-:Y:S01]  /*58a0*/  FMUL.FTZ R110, R112, UR5 ;  /* 0x00000005706e7c20 */ /* 0x000fe20008410000 */
[----:B------:R-:W-:Y:S01]  /*58b0*/  FMUL.FTZ R112, R116, UR5 ;  /* 0x0000000574707c20 */ /* 0x000fe20008410000 */
[----:B------:R-:W-:Y:S01]  /*58c0*/  IMAD.IADD R116, R22, 0x1, R17 ;  /* 0x0000000116747824 */ /* 0x000fe200078e0211 */
[----:B------:R-:W0:Y:S01]  /*58d0*/  LDC R21, c[0x0][0x288] ;  /* 0x0000a200ff157b82 */ /* 0x000e220000000800 */
[----:B------:R-:W-:Y:S01]  /*58e0*/  FMUL.FTZ R137, R96, UR5 ;  /* 0x0000000560897c20 */ /* 0x000fe20008410000 */
[----:B------:R-:W-:Y:S01]  /*58f0*/  FMUL.FTZ R96, R111, UR5 ;  /* 0x000000056f607c20 */ /* 0x000fe20008410000 */
[----:B------:R-:W-:Y:S01]  /*5900*/  FMUL.FTZ R111, R113, UR5 ;  /* 0x00000005716f7c20 */ /* 0x000fe20008410000 */
[----:B------:R-:W-:Y:S01]  /*5910*/  FMUL.FTZ R113, R117, UR5 ;  /* 0x0000000575717c20 */ /* 0x000fe20008410000 */
[----:B------:R-:W-:Y:S01]  /*5920*/  FMUL.FTZ R14, R89, UR5 ;  /* 0x00000005590e7c20 */ /* 0x000fe20008410000 */
[----:B--2---:R-:W-:Y:S01]  /*5930*/  FMUL.FTZ R0, R90, UR5 ;  /* 0x000000055a007c20 */ /* 0x004fe20008410000 */
[----:B------:R-:W-:Y:S01]  /*5940*/  FMUL.FTZ R2, R91, UR5 ;  /* 0x000000055b027c20 */ /* 0x000fe20008410000 */
[----:B------:R-:W1:Y:S01]  /*5950*/  @P2 LDC R105, c[0x0][0x44c] ;  /* 0x00011300ff692b82 */ /* 0x000e620000000800 */
[----:B------:R-:W-:Y:S01]  /*5960*/  FMUL.FTZ R15, R92, UR5 ;  /* 0x000000055c0f7c20 */ /* 0x000fe20008410000 */
[----:B------:R-:W-:Y:S01]  /*5970*/  FMUL.FTZ R20, R94, UR5 ;  /* 0x000000055e147c20 */ /* 0x000fe20008410000 */
[----:B------:R-:W-:Y:S01]  /*5980*/  FMUL.FTZ R138, R97, UR5 ;  /* 0x00000005618a7c20 */ /* 0x000fe20008410000 */
[----:B------:R-:W-:Y:S01]  /*5990*/  FMUL.FTZ R89, R98, UR5 ;  /* 0x0000000562597c20 */ /* 0x000fe20008410000 */
[----:B------:R-:W-:Y:S01]  /*59a0*/  FMUL.FTZ R90, R99, UR5 ;  /* 0x00000005635a7c20 */ /* 0x000fe20008410000 */
[----:B------:R-:W-:Y:S01]  /*59b0*/  FMUL.FTZ R139, R100, UR5 ;  /* 0x00000005648b7c20 */ /* 0x000fe20008410000 */
[----:B------:R-:W-:Y:S01]  /*59c0*/  FMUL.FTZ R91, R102, UR5 ;  /* 0x00000005665b7c20 */ /* 0x000fe20008410000 */
[----:B------:R-:W2:Y:S01]  /*59d0*/  @P2 LDC R106, c[0x0][0x450] ;  /* 0x00011400ff6a2b82 */ /* 0x000ea20000000800 */
        /* <DEDUP_REMOVED lines=15> */
[----:B-1----:R-:W-:-:S04]  /*5ad0*/  @P2 IMAD.HI.U32 R105, R116, R105, RZ ;  /* 0x0000006974692227 */ /* 0x002fc800078e00ff */
[----:B------:R-:W-:Y:S01]  /*5ae0*/  FMUL.FTZ R177, R126, UR5 ;  /* 0x000000057eb17c20 */ /* 0x000fe20008410000 */
[----:B------:R-:W-:Y:S01]  /*5af0*/  FMUL.FTZ R181, R127, UR5 ;  /* 0x000000057fb57c20 */ /* 0x000fe20008410000 */
[----:B------:R-:W-:Y:S01]  /*5b00*/  FMUL.FTZ R128, R128, UR5 ;  /* 0x0000000580807c20 */ /* 0x000fe20008410000 */
[----:B------:R-:W-:Y:S01]  /*5b10*/  FMUL.FTZ R183, R130, UR5 ;  /* 0x0000000582b77c20 */ /* 0x000fe20008410000 */
[----:B------:R-:W-:Y:S01]  /*5b20*/  FMUL.FTZ R103, R131, UR5 ;  /* 0x0000000583677c20 */ /* 0x000fe20008410000 */
[----:B------:R-:W-:Y:S01]  /*5b30*/  FMUL.FTZ R132, R132, UR5 ;  /* 0x0000000584847c20 */ /* 0x000fe20008410000 */
[----:B------:R-:W-:Y:S01]  /*5b40*/  FMUL.FTZ R125, R125, UR5 ;  /* 0x000000057d7d7c20 */ /* 0x000fe20008410000 */
[----:B--2---:R-:W-:Y:S01]  /*5b50*/  @P2 SHF.R.U32.HI R116, RZ, R106, R105 ;  /* 0x0000006aff742219 */ /* 0x004fe20000011669 */
[----:B------:R-:W-:Y:S01]  /*5b60*/  FMUL.FTZ R105, R134, UR5 ;  /* 0x0000000586697c20 */ /* 0x000fe20008410000 */
[----:B------:R-:W-:Y:S02]  /*5b70*/  IMAD R134, R12, -0x60, RZ ;  /* 0xffffffa00c867824 */ /* 0x000fe400078e02ff */
[----:B------:R-:W-:Y:S01]  /*5b80*/  FMUL.FTZ R106, R135, UR5 ;  /* 0x00000005876a7c20 */ /* 0x000fe20008410000 */
[----:B------:R-:W-:Y:S01]  /*5b90*/  FMUL.FTZ R129, R129, UR5 ;  /* 0x0000000581817c20 */ /* 0x000fe20008410000 */
[----:B------:R-:W1:Y:S01]  /*5ba0*/  SHFL.IDX PT, R117, R116, RZ, 0x1c1f ;  /* 0x001c1fff74757589 */ /* 0x000e6200000e0000 */
[----:B------:R-:W-:-:S02]  /*5bb0*/  VIADD R109, R134, 0x1 ;  /* 0x00000001866d7836 */ /* 0x000fc40000000000 */
[----:B------:R-:W-:Y:S01]  /*5bc0*/  FMUL.FTZ R133, R133, UR5 ;  /* 0x0000000585857c20 */ /* 0x000fe20008410000 */
[----:B------:R-:W-:Y:S01]  /*5bd0*/  UIADD3 UR7, UR7, 0x2a840, URZ ;  /* 0x0002a84007077890 */ /* 0x000fe2000fffe03f */
[----:B------:R-:W-:Y:S01]  /*5be0*/  LOP3.LUT P1, RZ, R19, 0x80000, RZ, 0xc0, !PT ;  /* 0x0008000013ff7812 */ /* 0x000fe2000782c0ff */
[----:B------:R-:W-:Y:S01]  /*5bf0*/  IMAD R109, R18, -0x2, R109 ;  /* 0xfffffffe126d7824 */ /* 0x000fe200078e026d */
[----:B------:R-:W2:Y:S01]  /*5c00*/  MUFU.TANH R13, R13 ;  /* 0x0000000d000d7308 */ /* 0x000ea20000002400 */
[----:B------:R-:W-:Y:S02]  /*5c10*/  UPRMT UR7, UR60, 0x654, UR7 ;  /* 0x000006543c077896 */ /* 0x000fe40008000007 */
[----:B------:R-:W-:Y:S01]  /*5c20*/  ULOP3.LUT UR4, URZ, UR50, URZ, 0x33, !UPT ;  /* 0x000000323f047292 */ /* 0x000fe2000f8e333f */
[C---:B0-----:R-:W-:Y:S01]  /*5c30*/  IADD3 R108, R109.reuse, -R21, R16 ;  /* 0x800000156d6c7210 */ /* 0x041fe20007ffe010 */
[----:B------:R-:W-:-:S03]  /*5c40*/  VIADD R144, R109, 0xffffffff ;  /* 0xffffffff6d907836 */ /* 0x000fc60000000000 */
[----:B------:R-:W0:Y:S01]  /*5c50*/  MUFU.TANH R14, R14 ;  /* 0x0000000e000e7308 */ /* 0x000e220000002400 */
[C---:B------:R-:W-:Y:S01]  /*5c60*/  VIADD R142, R108.reuse, UR51 ;  /* 0x000000336c8e7c36 */ /* 0x040fe20008000000 */
[----:B------:R-:W-:Y:S01]  /*5c70*/  SYNCS.ARRIVE.TRANS64.RED.A1T0 RZ, [UR7], RZ ;  /* 0x000000ffffff79a7 */ /* 0x000fe20008100407 */
[----:B------:R-:W-:-:S05]  /*5c80*/  VIADD R143, R108, UR4 ;  /* 0x000000046c8f7c36 */ /* 0x000fca0008000000 */
[----:B------:R-:W3:Y:S01]  /*5c90*/  MUFU.TANH R0, R0 ;  /* 0x0000000000007308 */ /* 0x000ee20000002400 */
[--C-:B-1----:R-:W-:Y:S02]  /*5ca0*/  IMAD.IADD R118, R142, 0x1, R117.reuse ;  /* 0x000000018e767824 */ /* 0x102fe400078e0275 */
[----:B------:R-:W-:-:S05]  /*5cb0*/  IMAD.IADD R120, R143, 0x1, R117 ;  /* 0x000000018f787824 */ /* 0x000fca00078e0275 */
[----:B------:R-:W1:Y:S08]  /*5cc0*/  MUFU.TANH R2, R2 ;  /* 0x0000000200027308 */ /* 0x000e700000002400 */
[----:B------:R-:W4:Y:S08]  /*5cd0*/  MUFU.TANH R15, R15 ;  /* 0x0000000f000f7308 */ /* 0x000f300000002400 */
        /* <DEDUP_REMOVED lines=32> */
[----:B------:R0:W0:Y:S08]  /*5ee0*/  MUFU.TANH R122, R125 ;  /* 0x0000007d007a7308 */ /* 0x0000300000002400 */
        /* <DEDUP_REMOVED lines=9> */
[----:B------:R-:W0:Y:S01]  /*5f80*/  MUFU.TANH R106, R106 ;  /* 0x0000006a006a7308 */ /* 0x000e220000002400 */
[----:B-1234-:R-:W-:Y:S05]  /*5f90*/  @!P1 BRA `(.L_x_998) ;  /* 0x0000000000549947 */ /* 0x01efea0003800000 */
[----:B------:R-:W-:Y:S01]  /*5fa0*/  IADD3 R117, R16, -R21, R117 ;  /* 0x8000001510757210 */ /* 0x000fe20007ffe075 */
[----:B------:R-:W-:Y:S03]  /*5fb0*/  BSSY B0, `(.L_x_999) ;  /* 0x0000010000007945 */ /* 0x000fe60003800000 */
[----:B------:R-:W-:-:S13]  /*5fc0*/  ISETP.GT.AND P1, PT, R117, -0x1, PT ;  /* 0xffffffff7500780c */ /* 0x000fda0003f24270 */
[----:B------:R-:W-:Y:S05]  /*5fd0*/  @P1 BRA `(.L_x_1000) ;  /* 0x0000000000201947 */ /* 0x000fea0003800000 */
[----:B------:R-:W-:Y:S01]  /*5fe0*/  IMAD.U32 R119, RZ, RZ, UR43 ;  /* 0x0000002bff777e24 */ /* 0x000fe2000f8e00ff */
[----:B------:R-:W-:-:S04]  /*5ff0*/  LOP3.LUT R117, RZ, R117, RZ, 0x33, !PT ;  /* 0x00000075ff757212 */ /* 0x000fc800078e33ff */
[----:B------:R-:W-:-:S13]  /*6000*/  ISETP.NE.AND P1, PT, R119, 0x1, PT ;  /* 0x000000017700780c */ /* 0x000fda0003f25270 */
[----:B------:R-:W1:Y:S02]  /*6010*/  @P1 LDC.64 R108, c[0x0][0x9e8] ;  /* 0x00027a00ff6c1b82 */ /* 0x000e640000000a00 */
[----:B-1----:R-:W-:-:S05]  /*6020*/  @P1 IMAD.HI.U32 R108, R117, R108, RZ ;  /* 0x0000006c756c1227 */ /* 0x002fca00078e00ff */
[----:B------:R-:W-:-:S04]  /*6030*/  @P1 SHF.R.U32.HI R117, RZ, R109, R108 ;  /* 0x0000006dff751219 */ /* 0x000fc8000001166c */
[----:B------:R-:W-:Y:S01]  /*6040*/  LOP3.LUT R117, RZ, R117, RZ, 0x33, !PT ;  /* 0x00000075ff757212 */ /* 0x000fe200078e33ff */
[----:B------:R-:W-:Y:S06]  /*6050*/  BRA `(.L_x_1001) ;  /* 0x0000000000147947 */ /* 0x000fec0003800000 */
.L_x_1000:
[----:B------:R-:W-:-:S05]  /*6060*/  IMAD.U32 R119, RZ, RZ, UR43 ;  /* 0x0000002bff777e24 */ /* 0x000fca000f8e00ff */
[----:B------:R-:W-:-:S13]  /*6070*/  ISETP.NE.AND P1, PT, R119, 0x1, PT ;  /* 0x000000017700780c */ /* 0x000fda0003f25270 */
[----:B------:R-:W1:Y:S02]  /*6080*/  @P1 LDC.64 R108, c[0x0][0x9e8] ;  /* 0x00027a00ff6c1b82 */ /* 0x000e640000000a00 */
[----:B-1----:R-:W-:-:S05]  /*6090*/  @P1 IMAD.HI.U32 R108, R117, R108, RZ ;  /* 0x0000006c756c1227 */ /* 0x002fca00078e00ff */
[----:B------:R-:W-:-:S07]  /*60a0*/  @P1 SHF.R.U32.HI R117, RZ, R109, R108 ;  /* 0x0000006dff751219 */ /* 0x000fce000001166c */
.L_x_1001:
[----:B------:R-:W-:Y:S05]  /*60b0*/  BSYNC B0 ;  /* 0x0000000000007941 */ /* 0x000fea0003800000 */
.L_x_999:
[----:B------:R-:W-:-:S05]  /*60c0*/  IMAD R117, R117, R119, R144 ;  /* 0x0000007775757224 */ /* 0x000fca00078e0290 */
[----:B------:R-:W-:Y:S02]  /*60d0*/  VIADDMNMX R118, R117, R119, R118, PT ;  /* 0x0000007775767246 */ /* 0x000fe40003800176 */
[----:B------:R-:W-:-:S07]  /*60e0*/  VIMNMX R120, R120, R117, !PT ;  /* 0x0000007578787248 */ /* 0x000fce0007fe0100 */
.L_x_998:
[C---:B------:R-:W-:Y:S02]  /*60f0*/  ISETP.GE.AND P2, PT, R134.reuse, 0x9, PT ;  /* 0x000000098600780c */ /* 0x040fe40003f46270 */
[----:B------:R-:W-:Y:S02]  /*6100*/  ISETP.GE.AND P1, PT, R134, 0x2, PT ;  /* 0x000000028600780c */ /* 0x000fe40003f26270 */
[C---:B------:R-:W-:Y:S02]  /*6110*/  ISETP.GT.AND P3, PT, R120.reuse, 0x8, !P2 ;  /* 0x000000087800780c */ /* 0x040fe40005764270 */
[----:B------:R-:W-:Y:S02]  /*6120*/  ISETP.GT.AND P4, PT, R120, 0x1, !P1 ;  /* 0x000000017800780c */ /* 0x000fe40004f84270 */
[----:B------:R-:W-:Y:S02]  /*6130*/  ISETP.LT.OR P3, PT, R118, 0x9, P3 ;  /* 0x000000097600780c */ /* 0x000fe40001f61670 */
[----:B------:R-:W-:-:S02]  /*6140*/  ISETP.GE.AND P5, PT, R134, 0xa, PT ;  /* 0x0000000a8600780c */ /* 0x000fc40003fa6270 */
[----:B------:R-:W-:Y:S02]  /*6150*/  FSEL R189, R15, -INF , !P3 ;  /* 0xff8000000fbd7808 */ /* 0x000fe40005800000 */
[----:B------:R-:W-:Y:S02]  /*6160*/  ISETP.LT.OR P4, PT, R118, 0x2, P4 ;  /* 0x000000027600780c */ /* 0x000fe40002781670 */
[----:B------:R-:W-:Y:S02]  /*6170*/  ISETP.GT.AND P3, PT, R120, 0x9, !P5 ;  /* 0x000000097800780c */ /* 0x000fe40006f64270 */
[----:B0-----:R-:W-:Y:S02]  /*6180*/  FSEL R191, R14, -INF , !P4 ;  /* 0xff8000000ebf7808 */ /* 0x001fe40006000000 */
        /* <DEDUP_REMOVED lines=8> */
[----:B------:R-:W-:Y:S02]  /*6210*/  ISETP.GT.AND P3, PT, R120, 0x11, !P4 ;  /* 0x000000117800780c */ /* 0x000fe40006764270 */
        /* <DEDUP_REMOVED lines=87> */
[----:B------:R-:W-:Y:S02]  /*6790*/  P2R R122, PR, RZ, 0x40 ;  /* 0x00000040ff7a7803 */ /* 0x000fe40000000000 */
[----:B------:R-:W-:-:S04]  /*67a0*/  ISETP.GT.AND P6, PT, R120, RZ, !P6 ;  /* 0x000000ff7800720c */ /* 0x000fc800077c4270 */
[----:B------:R-:W-:-:S04]  /*67b0*/  ISETP.LT.OR P6, PT, R118, 0x1, P6 ;  /* 0x000000017600780c */ /* 0x000fc800037c1670 */
[----:B------:R-:W-:Y:S02]  /*67c0*/  FSEL R193, R13, -INF , !P6 ;  /* 0xff8000000dc17808 */ /* 0x000fe40007000000 */
[----:B------:R-:W-:Y:S01]  /*67d0*/  ISETP.GE.AND P6, PT, R134, 0x5a, PT ;  /* 0x0000005a8600780c */ /* 0x000fe20003fc6270 */
[----:B------:R-:W0:Y:S03]  /*67e0*/  SHFL.IDX PT, R13, R116, 0x1, 0x1c1f ;  /* 0x003c1f00740d7f89 */ /* 0x000e2600000e0000 */
[----:B------:R-:W-:Y:S02]  /*67f0*/  P2R R114, PR, RZ, 0x40 ;  /* 0x00000040ff727803 */ /* 0x000fe40000000000 */
[----:B------:R-:W-:-:S04]  /*6800*/  ISETP.GT.AND P6, PT, R120, 0x59, !P6 ;  /* 0x000000597800780c */ /* 0x000fc800077c4270 */
[----:B------:R-:W-:-:S04]  /*6810*/  ISETP.LT.OR P6, PT, R118, 0x5a, P6 ;  /* 0x0000005a7600780c */ /* 0x000fc800037c1670 */
[----:B------:R-:W-:Y:S02]  /*6820*/  FSEL R109, R130, -INF , !P6 ;  /* 0xff800000826d7808 */ /* 0x000fe40007000000 */
[----:B------:R-:W-:Y:S01]  /*6830*/  LOP3.LUT P6, RZ, R19, 0x80000, RZ, 0xc0, !PT ;  /* 0x0008000013ff7812 */ /* 0x000fe200078cc0ff */
[--C-:B0-----:R-:W-:Y:S02]  /*6840*/  IMAD.IADD R108, R142, 0x1, R13.reuse ;  /* 0x000000018e6c7824 */ /* 0x101fe400078e020d */
[----:B------:R-:W-:-:S10]  /*6850*/  IMAD.IADD R110, R143, 0x1, R13 ;  /* 0x000000018f6e7824 */ /* 0x000fd400078e020d */
[----:B------:R-:W-:Y:S05]  /*6860*/  @!P6 BRA `(.L_x_1002) ;  /* 0x000000000054e947 */ /* 0x000fea0003800000 */
[----:B------:R-:W-:Y:S01]  /*6870*/  IADD3 R13, R16, -R21, R13 ;  /* 0x80000015100d7210 */ /* 0x000fe20007ffe00d */
[----:B------:R-:W-:Y:S03]  /*6880*/  BSSY B0, `(.L_x_1003) ;  /* 0x0000010000007945 */ /* 0x000fe60003800000 */
[----:B------:R-:W-:-:S13]  /*6890*/  ISETP.GT.AND P6, PT, R13, -0x1, PT ;  /* 0xffffffff0d00780c */ /* 0x000fda0003fc4270 */
[----:B------:R-:W-:Y:S05]  /*68a0*/  @P6 BRA `(.L_x_1004) ;  /* 0x0000000000206947 */ /* 0x000fea0003800000 */
[----:B------:R-:W-:Y:S01]  /*68b0*/  IMAD.U32 R112, RZ, RZ, UR43 ;  /* 0x0000002bff707e24 */ /* 0x000fe2000f8e00ff */
[----:B------:R-:W-:-:S04]  /*68c0*/  LOP3.LUT R13, RZ, R13, RZ, 0x33, !PT ;  /* 0x0000000dff0d7212 */ /* 0x000fc800078e33ff */
[----:B------:R-:W-:-:S13]  /*68d0*/  ISETP.NE.AND P6, PT, R112, 0x1, PT ;  /* 0x000000017000780c */ /* 0x000fda0003fc5270 */
[----:B------:R-:W0:Y:S02]  /*68e0*/  @P6 LDC.64 R14, c[0x0][0x9e8] ;  /* 0x00027a00ff0e6b82 */ /* 0x000e240000000a00 */
[----:B0-----:R-:W-:-:S05]  /*68f0*/  @P6 IMAD.HI.U32 R14, R13, R14, RZ ;  /* 0x0000000e0d0e6227 */ /* 0x001fca00078e00ff */
[----:B------:R-:W-:-:S04]  /*6900*/  @P6 SHF.R.U32.HI R13, RZ, R15, R14 ;  /* 0x0000000fff0d6219 */ /* 0x000fc8000001160e */
[----:B------:R-:W-:Y:S01]  /*6910*/  LOP3.LUT R13, RZ, R13, RZ, 0x33, !PT ;  /* 0x0000000dff0d7212 */ /* 0x000fe200078e33ff */
[----:B------:R-:W-:Y:S06]  /*6920*/  BRA `(.L_x_1005) ;  /* 0x0000000000147947 */ /* 0x000fec0003800000 */
.L_x_1004:
[----:B------:R-:W-:-:S05]  /*6930*/  IMAD.U32 R112, RZ, RZ, UR43 ;  /* 0x0000002bff707e24 */ /* 0x000fca000f8e00ff */
[----:B------:R-:W-:-:S13]  /*6940*/  ISETP.NE.AND P6, PT, R112, 0x1, PT ;  /* 0x000000017000780c */ /* 0x000fda0003fc5270 */
[----:B------:R-:W0:Y:S02]  /*6950*/  @P6 LDC.64 R14, c[0x0][0x9e8] ;  /* 0x00027a00ff0e6b82 */ /* 0x000e240000000a00 */
[----:B0-----:R-:W-:-:S05]  /*6960*/  @P6 IMAD.HI.U32 R14, R13, R14, RZ ;  /* 0x0000000e0d0e6227 */ /* 0x001fca00078e00ff */
[----:B------:R-:W-:-:S07]  /*6970*/  @P6 SHF.R.U32.HI R13, RZ, R15, R14 ;  /* 0x0000000fff0d6219 */ /* 0x000fce000001160e */
.L_x_1005:
[----:B------:R-:W-:Y:S05]  /*6980*/  BSYNC B0 ;  /* 0x0000000000007941 */ /* 0x000fea0003800000 */
.L_x_1003:
[----:B------:R-:W-:-:S05]  /*6990*/  IMAD R13, R13, R112, R144 ;  /* 0x000000700d0d7224 */ /* 0x000fca00078e0290 */
[----:B------:R-:W-:Y:S02]  /*69a0*/  VIADDMNMX R108, R13, R112, R108, PT ;  /* 0x000000700d6c7246 */ /* 0x000fe4000380016c */
[----:B------:R-:W-:-:S07]  /*69b0*/  VIMNMX R110, R110, R13, !PT ;  /* 0x0000000d6e6e7248 */ /* 0x000fce0007fe0100 */
.L_x_1002:
[----:B------:R-:W-:Y:S01]  /*69c0*/  ISETP.GT.AND P1, PT, R110, 0x1, !P1 ;  /* 0x000000016e00780c */ /* 0x000fe20004f24270 */
[----:B------:R-:W0:Y:S01]  /*69d0*/  LDC R14, c[0x0][0x988] ;  /* 0x00026200ff0e7b82 */ /* 0x000e220000000800 */
[----:B------:R-:W-:Y:S02]  /*69e0*/  ISETP.NE.AND P6, PT, R137, RZ, PT ;  /* 0x000000ff8900720c */ /* 0x000fe40003fc5270 */
[----:B------:R-:W-:Y:S02]  /*69f0*/  ISETP.LT.OR P1, PT, R108, 0x2, P1 ;  /* 0x000000026c00780c */ /* 0x000fe40000f21670 */
[----:B------:R-:W-:Y:S02]  /*6a00*/  ISETP.GT.AND P2, PT, R110, 0x8, !P2 ;  /* 0x000000086e00780c */ /* 0x000fe40005744270 */
[----:B------:R-:W-:Y:S02]  /*6a10*/  FSEL R137, R2, -INF , !P1 ;  /* 0xff80000002897808 */ /* 0x000fe40004800000 */
[----:B------:R-:W-:-:S02]  /*6a20*/  ISETP.NE.AND P1, PT, R145, RZ, PT ;  /* 0x000000ff9100720c */ /* 0x000fc40003f25270 */
[----:B------:R-:W-:Y:S02]  /*6a30*/  ISETP.LT.OR P2, PT, R108, 0x9, P2 ;  /* 0x000000096c00780c */ /* 0x000fe40001741670 */
[----:B------:R-:W-:Y:S02]  /*6a40*/  ISETP.GT.AND P1, PT, R110, 0x9, !P1 ;  /* 0x000000096e00780c */ /* 0x000fe40004f24270 */
[----:B------:R-:W-:Y:S02]  /*6a50*/  FSEL R139, R20, -INF , !P2 ;  /* 0xff800000148b7808 */ /* 0x000fe40005000000 */
[----:B------:R-:W-:Y:S02]  /*6a60*/  ISETP.LT.OR P1, PT, R108, 0xa, P1 ;  /* 0x0000000a6c00780c */ /* 0x000fe40000f21670 */
[----:B------:R-:W-:Y:S02]  /*6a70*/  ISETP.NE.AND P2, PT, R147, RZ, PT ;  /* 0x000000ff9300720c */ /* 0x000fe40003f45270 */
        /* <DEDUP_REMOVED lines=13> */
[----:B------:R-:W-:Y:S02]  /*6b50*/  FMNMX.FTZ R2, R179, R2, !PT ;  /* 0x00000002b3027209 */ /* 0x000fe40007810000 */
        /* <DEDUP_REMOVED lines=46> */
[----:B------:R-:W-:Y:S01]  /*6e40*/  ISETP.NE.AND P1, PT, R154, RZ, PT ;  /* 0x000000ff9a00720c */ /* 0x000fe20003f25270 */
[----:B------:R-:W1:Y:S01]  /*6e50*/  SHFL.BFLY PT, R2, R15, 0x2, 0x1f ;  /* 0x0c401f000f027f89 */ /* 0x000e6200000e0000 */
[----:B------:R-:W-:-:S02]  /*6e60*/  ISETP.NE.AND P6, PT, R124, RZ, PT ;  /* 0x000000ff7c00720c */ /* 0x000fc40003fc5270 */
[C---:B------:R-:W-:Y:S02]  /*6e70*/  ISETP.GT.AND P1, PT, R110.reuse, 0x31, !P1 ;  /* 0x000000316e00780c */ /* 0x040fe40004f24270 */
[----:B------:R-:W-:Y:S02]  /*6e80*/  ISETP.GT.AND P3, PT, R110, 0x50, !P3 ;  /* 0x000000506e00780c */ /* 0x000fe40005f64270 */
[C---:B------:R-:W-:Y:S02]  /*6e90*/  ISETP.LT.OR P1, PT, R108.reuse, 0x32, P1 ;  /* 0x000000326c00780c */ /* 0x040fe40000f21670 */
[----:B------:R-:W-:Y:S02]  /*6ea0*/  ISETP.LT.OR P3, PT, R108, 0x51, P3 ;  /* 0x000000516c00780c */ /* 0x000fe40001f61670 */
[----:B------:R-:W-:Y:S02]  /*6eb0*/  FSEL R91, R98, -INF , !P1 ;  /* 0xff800000625b7808 */ /* 0x000fe40004800000 */
[----:B------:R-:W-:-:S02]  /*6ec0*/  ISETP.NE.AND P1, PT, R156, RZ, PT ;  /* 0x000000ff9c00720c */ /* 0x000fc40003f25270 */
[C---:B------:R-:W-:Y:S02]  /*6ed0*/  ISETP.GT.AND P4, PT, R110.reuse, 0x51, !P4 ;  /* 0x000000516e00780c */ /* 0x040fe40006784270 */
[----:B------:R-:W-:Y:S02]  /*6ee0*/  ISETP.GT.AND P1, PT, R110, 0x38, !P1 ;  /* 0x000000386e00780c */ /* 0x000fe40004f24270 */
[----:B------:R-:W-:Y:S02]  /*6ef0*/  FSEL R183, R183, -INF , !P3 ;  /* 0xff800000b7b77808 */ /* 0x000fe40005800000 */
[----:B------:R-:W-:Y:S02]  /*6f00*/  ISETP.LT.OR P1, PT, R108, 0x39, P1 ;  /* 0x000000396c00780c */ /* 0x000fe40000f21670 */
[----:B------:R-:W-:Y:S02]  /*6f10*/  ISETP.GT.AND P5, PT, R110, 0x58, !P5 ;  /* 0x000000586e00780c */ /* 0x000fe40006fa4270 */
[----:B------:R-:W-:-:S02]  /*6f20*/  FSEL R99, R99, -INF , !P1 ;  /* 0xff80000063637808 */ /* 0x000fc40004800000 */
[----:B------:R-:W-:Y:S02]  /*6f30*/  ISETP.NE.AND P1, PT, R157, RZ, PT ;  /* 0x000000ff9d00720c */ /* 0x000fe40003f25270 */
[----:B-1----:R-:W-:Y:S02]  /*6f40*/  FMNMX.FTZ R88, R15, R2, !PT ;  /* 0x000000020f587209 */ /* 0x002fe40007810000 */
[----:B------:R-:W-:Y:S02]  /*6f50*/  ISETP.GT.AND P1, PT, R110, 0x39, !P1 ;  /* 0x000000396e00780c */ /* 0x000fe40004f24270 */
[C---:B------:R-:W-:Y:S01]  /*6f60*/  ISETP.LT.OR P4, PT, R108.reuse, 0x52, P4 ;  /* 0x000000526c00780c */ /* 0x040fe20002781670 */
[----:B------:R-:W1:Y:S01]  /*6f70*/  SHFL.BFLY PT, R13, R88, 0x1, 0x1f ;  /* 0x0c201f00580d7f89 */ /* 0x000e6200000e0000 */
[C---:B------:R-:W-:Y:S02]  /*6f80*/  ISETP.LT.OR P1, PT, R108.reuse, 0x3a, P1 ;  /* 0x0000003a6c00780c */ /* 0x040fe40000f21670 */
[----:B------:R-:W-:-:S02]  /*6f90*/  ISETP.LT.OR P5, PT, R108, 0x59, P5 ;  /* 0x000000596c00780c */ /* 0x000fc40002fa1670 */
[----:B------:R-:W-:Y:S02]  /*6fa0*/  FSEL R157, R100, -INF , !P1 ;  /* 0xff800000649d7808 */ /* 0x000fe40004800000 */
[----:B------:R-:W-:-:S04]  /*6fb0*/  ISETP.NE.AND P1, PT, R158, RZ, PT ;  /* 0x000000ff9e00720c */ /* 0x000fc80003f25270 */
[----:B------:R-:W-:-:S04]  /*6fc0*/  ISETP.GT.AND P1, PT, R110, 0x40, !P1 ;  /* 0x000000406e00780c */ /* 0x000fc80004f24270 */
[----:B------:R-:W-:-:S04]  /*6fd0*/  ISETP.LT.OR P1, PT, R108, 0x41, P1 ;  /* 0x000000416c00780c */ /* 0x000fc80000f21670 */
[----:B------:R-:W-:Y:S02]  /*6fe0*/  FSEL R159, R102, -INF , !P1 ;  /* 0xff800000669f7808 */ /* 0x000fe40004800000 */
[----:B------:R-:W-:Y:S02]  /*6ff0*/  ISETP.NE.AND P1, PT, R175, RZ, PT ;  /* 0x000000ffaf00720c */ /* 0x000fe40003f25270 */
[----:B-1----:R-:W-:Y:S02]  /*7000*/  FMNMX.FTZ R13, R88, R13, !PT ;  /* 0x0000000d580d7209 */ /* 0x002fe40007810000 */
[----:B------:R-:W-:-:S04]  /*7010*/  ISETP.GT.AND P1, PT, R110, 0x41, !P1 ;  /* 0x000000416e00780c */ /* 0x000fc80004f24270 */
[----:B------:R-:W-:-:S04]  /*7020*/  ISETP.LT.OR P1, PT, R108, 0x42, P1 ;  /* 0x000000426c00780c */ /* 0x000fc80000f21670 */
[----:B------:R-:W-:Y:S02]  /*7030*/  FSEL R175, R104, -INF , !P1 ;  /* 0xff80000068af7808 */ /* 0x000fe40004800000 */
[----:B------:R-:W-:-:S04]  /*7040*/  ISETP.GT.AND P1, PT, R110, 0x48, !P2 ;  /* 0x000000486e00780c */ /* 0x000fc80005724270 */
[----:B------:R-:W-:-:S04]  /*7050*/  ISETP.LT.OR P1, PT, R108, 0x49, P1 ;  /* 0x000000496c00780c */ /* 0x000fc80000f21670 */
[----:B------:R-:W-:Y:S02]  /*7060*/  FSEL R177, R177, -INF , !P1 ;  /* 0xff800000b1b17808 */ /* 0x000fe40004800000 */
[----:B------:R-:W-:Y:S02]  /*7070*/  ISETP.GT.AND P1, PT, R110, 0x49, !P6 ;  /* 0x000000496e00780c */ /* 0x000fe40007724270 */
[----:B------:R-:W-:Y:S02]  /*7080*/  ISETP.NE.AND P6, PT, R122, RZ, PT ;  /* 0x000000ff7a00720c */ /* 0x000fe40003fc5270 */
[----:B------:R-:W-:-:S04]  /*7090*/  ISETP.LT.OR P1, PT, R108, 0x4a, P1 ;  /* 0x0000004a6c00780c */ /* 0x000fc80000f21670 */
[----:B------:R-:W-:Y:S02]  /*70a0*/  FSEL R181, R181, -INF , !P1 ;  /* 0xff800000b5b57808 */ /* 0x000fe40004800000 */
[----:B------:R-:W-:Y:S02]  /*70b0*/  ISETP.GT.AND P1, PT, R110, RZ, !P6 ;  /* 0x000000ff6e00720c */ /* 0x000fe40007724270 */
[----:B------:R-:W-:Y:S02]  /*70c0*/  ISETP.NE.AND P6, PT, R114, RZ, PT ;  /* 0x000000ff7200720c */ /* 0x000fe40003fc5270 */
[----:B------:R-:W-:Y:S02]  /*70d0*/  ISETP.LT.OR P1, PT, R108, 0x1, P1 ;  /* 0x000000016c00780c */ /* 0x000fe40000f21670 */
[----:B------:R-:W-:Y:S02]  /*70e0*/  ISETP.GT.AND P2, PT, R110, 0x59, !P6 ;  /* 0x000000596e00780c */ /* 0x000fe40007744270 */
[----:B------:R-:W-:Y:S01]  /*70f0*/  FSEL R2, R0, -INF , !P1 ;  /* 0xff80000000027808 */ /* 0x000fe20004800000 */
[C---:B0-----:R-:W-:Y:S01]  /*7100*/  FMUL.FTZ R0, R13.reuse, R14 ;  /* 0x0000000e0d007220 */ /* 0x041fe20000410000 */
[----:B------:R-:W-:-:S02]  /*7110*/  FSETP.NEU.FTZ.AND P1, PT, R13, -INF , PT ;  /* 0xff8000000d00780b */ /* 0x000fc40003f3d000 */
[----:B------:R-:W-:Y:S02]  /*7120*/  FMNMX.FTZ R20, R2, R11, !PT ;  /* 0x0000000b02147209 */ /* 0x000fe40007810000 */
[----:B------:R-:W-:Y:S02]  /*7130*/  FSEL R0, R0, RZ, P1 ;  /* 0x000000ff00007208 */ /* 0x000fe40000800000 */
[----:B------:R-:W-:Y:S02]  /*7140*/  FMNMX.FTZ R20, R137, R20, !PT ;  /* 0x0000001489147209 */ /* 0x000fe40007810000 */
[----:B------:R-:W-:Y:S01]  /*7150*/  ISETP.LT.OR P2, PT, R108, 0x5a, P2 ;  /* 0x0000005a6c00780c */ /* 0x000fe20001741670 */
[--C-:B------:R-:W-:Y:S01]  /*7160*/  FFMA.FTZ R148, R135, R14, -R0.reuse ;  /* 0x0000000e87947223 */ /* 0x100fe20000010800 */
[----:B------:R-:W-:Y:S01]  /*7170*/  FMNMX.FTZ R20, R139, R20, !PT ;  /* 0x000000148b147209 */ /* 0x000fe20007810000 */
[-CC-:B------:R-:W-:Y:S01]  /*7180*/  FFMA.FTZ R15, R153, R14.reuse, -R0.reuse ;  /* 0x0000000e990f7223 */ /* 0x180fe20000010800 */
[----:B------:R-:W-:Y:S01]  /*7190*/  FSEL R135, R103, -INF , !P4 ;  /* 0xff80000067877808 */ /* 0x000fe20006000000 */
[--C-:B------:R-:W-:Y:S01]  /*71a0*/  FFMA.FTZ R150, R131, R14, -R0.reuse ;  /* 0x0000000e83967223 */ /* 0x100fe20000010800 */
[----:B------:R-:W-:Y:S01]  /*71b0*/  FMNMX.FTZ R20, R141, R20, !PT ;  /* 0x000000148d147209 */ /* 0x000fe20007810000 */
[----:B------:R0:W-:Y:S01]  /*71c0*/  MUFU.EX2 R103, R15 ;  /* 0x0000000f00677308 */ /* 0x0001e20000000800 */
[----:B------:R-:W-:Y:S01]  /*71d0*/  FSEL R153, R105, -INF , !P5 ;  /* 0xff80000069997808 */ /* 0x000fe20006800000 */
[--C-:B------:R-:W-:Y:S01]  /*71e0*/  FFMA.FTZ R136, R111, R14, -R0.reuse ;  /* 0x0000000e6f887223 */ /* 0x100fe20000010800 */
[----:B------:R-:W-:Y:S01]  /*71f0*/  FMNMX.FTZ R20, R143, R20, !PT ;  /* 0x000000148f147209 */ /* 0x000fe20007810000 */
[-CC-:B------:R-:W-:Y:S01]  /*7200*/  FFMA.FTZ R138, R101, R14.reuse, -R0.reuse ;  /* 0x0000000e658a7223 */ /* 0x180fe20000010800 */
[----:B------:R-:W-:Y:S01]  /*7210*/  FSEL R131, R106, -INF , !P2 ;  /* 0xff8000006a837808 */ /* 0x000fe20005000000 */
[--C-:B------:R-:W-:Y:S01]  /*7220*/  FFMA.FTZ R101, R109, R14, -R0.reuse ;  /* 0x0000000e6d657223 */ /* 0x100fe20000010800 */
[----:B------:R-:W-:Y:S01]  /*7230*/  FMNMX.FTZ R20, R145, R20, !PT ;  /* 0x0000001491147209 */ /* 0x000fe20007810000 */
[-CC-:B------:R-:W-:Y:S01]  /*7240*/  FFMA.FTZ R144, R117, R14.reuse, -R0.reuse ;  /* 0x0000000e75907223 */ /* 0x180fe20000010800 */
[----:B------:R-:W-:Y:S01]  /*7250*/  FSEL R111, R13, RZ, P1 ;  /* 0x000000ff0d6f7208 */ /* 0x000fe20000800000 */
[--C-:B------:R-:W-:Y:S01]  /*7260*/  FFMA.FTZ R117, R119, R14, -R0.reuse ;  /* 0x0000000e77757223 */ /* 0x100fe20000010800 */
[----:B------:R-:W-:Y:S01]  /*7270*/  FMNMX.FTZ R20, R147, R20, !PT ;  /* 0x0000001493147209 */ /* 0x000fe20007810000 */
[-CC-:B------:R-:W-:Y:S01]  /*7280*/  FFMA.FTZ R146, R121, R14.reuse, -R0.reuse ;  /* 0x0000000e79927223 */ /* 0x180fe20000010800 */
[----:B------:R-:W-:Y:S01]  /*7290*/  FFMA.FTZ R193, R193, R14, -R0 ;  /* 0x0000000ec1c17223 */ /* 0x000fe20000010800 */
[----:B------:R-:W-:Y:S01]  /*72a0*/  FADD.FTZ R111, -R111, R10 ;  /* 0x0000000a6f6f7221 */ /* 0x000fe20000010100 */
[----:B------:R-:W-:Y:S01]  /*72b0*/  FMNMX.FTZ R20, R149, R20, !PT ;  /* 0x0000001495147209 */ /* 0x000fe20007810000 */
[-CC-:B------:R-:W-:Y:S01]  /*72c0*/  FFMA.FTZ R156, R191, R14.reuse, -R0.reuse ;  /* 0x0000000ebf9c7223 */ /* 0x180fe20000010800 */
[-CC-:B------:R-:W-:Y:S01]  /*72d0*/  FFMA.FTZ R158, R189, R14.reuse, -R0.reuse ;  /* 0x0000000ebd9e7223 */ /* 0x180fe20000010800 */
[--C-:B------:R-:W-:Y:S01]  /*72e0*/  FFMA.FTZ R187, R187, R14, -R0.reuse ;  /* 0x0000000ebbbb7223 */ /* 0x100fe20000010800 */
        /* <DEDUP_REMOVED lines=14> */
[-C--:B------:R-:W-:Y:S01]  /*73d0*/  FFMA.FTZ R107, R107, R14.reuse, -R0 ;  /* 0x0000000e6b6b7223 */ /* 0x080fe20000010800 */
[----:B------:R-:W-:Y:S01]  /*73e0*/  FMUL.FTZ R0, R111, R14 ;  /* 0x0000000e6f007220 */ /* 0x000fe20000410000 */
[----:B------:R-:W-:Y:S01]  /*73f0*/  FMNMX.FTZ R20, R97, R20, !PT ;  /* 0x0000001461147209 */ /* 0x000fe20007810000 */
[----:B------:R-:W-:Y:S03]  /*7400*/  MUFU.EX2 R193, R193 ;  /* 0x000000c100c17308 */ /* 0x000fe60000000800 */
[----:B------:R-:W-:-:S04]  /*7410*/  FMNMX.FTZ R20, R91, R20, !PT ;  /* 0x000000145b147209 */ /* 0x000fc80007810000 */
[----:B------:R-:W-:Y:S01]  /*7420*/  FMNMX.FTZ R20, R99, R20, !PT ;  /* 0x0000001463147209 */ /* 0x000fe20007810000 */
[----:B------:R-:W1:Y:S03]  /*7430*/  MUFU.EX2 R0, R0 ;  /* 0x0000000000007308 */ /* 0x000e660000000800 */
[----:B------:R-:W-:-:S04]  /*7440*/  FMNMX.FTZ R20, R157, R20, !PT ;  /* 0x000000149d147209 */ /* 0x000fc80007810000 */
[----:B------:R-:W-:Y:S01]  /*7450*/  FMNMX.FTZ R20, R159, R20, !PT ;  /* 0x000000149f147209 */ /* 0x000fe20007810000 */
[----:B------:R-:W2:Y:S03]  /*7460*/  MUFU.EX2 R156, R156 ;  /* 0x0000009c009c7308 */ /* 0x000ea60000000800 */
[----:B------:R-:W-:-:S04]  /*7470*/  FMNMX.FTZ R20, R175, R20, !PT ;  /* 0x00000014af147209 */ /* 0x000fc80007810000 */
[----:B------:R-:W-:Y:S01]  /*7480*/  FMNMX.FTZ R20, R177, R20, !PT ;  /* 0x00000014b1147209 */ /* 0x000fe20007810000 */
[----:B------:R-:W3:Y:S03]  /*7490*/  MUFU.EX2 R158, R158 ;  /* 0x0000009e009e7308 */ /* 0x000ee60000000800 */
[----:B------:R-:W-:-:S04]  /*74a0*/  FMNMX.FTZ R20, R181, R20, !PT ;  /* 0x00000014b5147209 */ /* 0x000fc80007810000 */
[----:B------:R-:W-:Y:S01]  /*74b0*/  FMNMX.FTZ R20, R183, R20, !PT ;  /* 0x00000014b7147209 */ /* 0x000fe20007810000 */
[----:B------:R-:W-:Y:S03]  /*74c0*/  MUFU.EX2 R187, R187 ;  /* 0x000000bb00bb7308 */ /* 0x000fe60000000800 */
[----:B------:R-:W-:-:S04]  /*74d0*/  FMNMX.FTZ R20, R135, R20, !PT ;  /* 0x0000001487147209 */ /* 0x000fc80007810000 */
[----:B------:R-:W-:Y:S01]  /*74e0*/  FMNMX.FTZ R20, R153, R20, !PT ;  /* 0x0000001499147209 */ /* 0x000fe20007810000 */
[----:B------:R-:W-:Y:S03]  /*74f0*/  MUFU.EX2 R152, R152 ;  /* 0x0000009800987308 */ /* 0x000fe60000000800 */
[----:B------:R-:W-:-:S05]  /*7500*/  FMNMX.FTZ R20, R131, R20, !PT ;  /* 0x0000001483147209 */ /* 0x000fca0007810000 */
[----:B0-----:R-:W0:Y:S01]  /*7510*/  SHFL.BFLY PT, R15, R20, 0x2, 0x1f ;  /* 0x0c401f00140f7f89 */ /* 0x001e2200000e0000 */
[----:B------:R-:W-:Y:S08]  /*7520*/  MUFU.EX2 R179, R179 ;  /* 0x000000b300b37308 */ /* 0x000ff00000000800 */
[----:B------:R-:W-:Y:S08]  /*7530*/  MUFU.EX2 R154, R154 ;  /* 0x0000009a009a7308 */ /* 0x000ff00000000800 */
[----:B------:R-:W-:Y:S01]  /*7540*/  MUFU.EX2 R133, R133 ;  /* 0x0000008500857308 */ /* 0x000fe20000000800 */
[----:B0-----:R-:W-:-:S07]  /*7550*/  FMNMX.FTZ R15, R20, R15, !PT ;  /* 0x0000000f140f7209 */ /* 0x001fce0007810000 */
[----:B------:R-:W-:Y:S01]  /*7560*/  MUFU.EX2 R148, R148 ;  /* 0x0000009400947308 */ /* 0x000fe20000000800 */
[----:B------:R-:W0:Y:S07]  /*7570*/  SHFL.BFLY PT, R20, R15, 0x1, 0x1f ;  /* 0x0c201f000f147f89 */ /* 0x000e2e00000e0000 */
[----:B------:R-:W-:Y:S08]  /*7580*/  MUFU.EX2 R150, R150 ;  /* 0x0000009600967308 */ /* 0x000ff00000000800 */
[----:B------:R-:W-:Y:S08]  /*7590*/  MUFU.EX2 R105, R105 ;  /* 0x0000006900697308 */ /* 0x000ff00000000800 */
[----:B------:R-:W-:Y:S01]  /*75a0*/  MUFU.EX2 R144, R144 ;  /* 0x0000009000907308 */ /* 0x000fe20000000800 */
[----:B0-----:R-:W-:-:S04]  /*75b0*/  FMNMX.FTZ R15, R15, R20, !PT ;  /* 0x000000140f0f7209 */ /* 0x001fc80007810000 */
[C---:B------:R-:W-:Y:S01]  /*75c0*/  FSETP.NEU.FTZ.AND P1, PT, R15.reuse, -INF , PT ;  /* 0xff8000000f00780b */ /* 0x040fe20003f3d000 */
[----:B------:R-:W-:Y:S02]  /*75d0*/  FMUL.FTZ R92, R15, R14 ;  /* 0x0000000e0f5c7220 */ /* 0x000fe40000410000 */
[----:B------:R-:W-:Y:S03]  /*75e0*/  MUFU.EX2 R117, R117 ;  /* 0x0000007500757308 */ /* 0x000fe60000000800 */
[----:B------:R-:W-:-:S05]  /*75f0*/  FSEL R92, R92, RZ, P1 ;  /* 0x000000ff5c5c7208 */ /* 0x000fca0000800000 */
[----:B------:R-:W-:Y:S01]  /*7600*/  MUFU.EX2 R146, R146 ;  /* 0x0000009200927308 */ /* 0x000fe20000000800 */
[-CC-:B------:R-:W-:Y:S01]  /*7610*/  FFMA.FTZ R109, R2, R14.reuse, -R92.reuse ;  /* 0x0000000e026d7223 */ /* 0x180fe2000001085c */
[----:B------:R-:W-:Y:S01]  /*7620*/  FSEL R2, R15, RZ, P1 ;  /* 0x000000ff0f027208 */ /* 0x000fe20000800000 */
[-CC-:B------:R-:W-:Y:S01]  /*7630*/  FFMA.FTZ R10, R137, R14.reuse, -R92.reuse ;  /* 0x0000000e890a7223 */ /* 0x180fe2000001085c */
[-CC-:B------:R-:W-:Y:S01]  /*7640*/  FFMA.FTZ R20, R139, R14.reuse, -R92.reuse ;  /* 0x0000000e8b147223 */ /* 0x180fe2000001085c */
[-CC-:B------:R-:W-:Y:S01]  /*7650*/  FFMA.FTZ R111, R141, R14.reuse, -R92.reuse ;  /* 0x0000000e8d6f7223 */ /* 0x180fe2000001085c */
[-CC-:B------:R-:W-:Y:S01]  /*7660*/  FFMA.FTZ R88, R143, R14.reuse, -R92.reuse ;  /* 0x0000000e8f587223 */ /* 0x180fe2000001085c */
[----:B------:R-:W-:Y:S01]  /*7670*/  FADD.FTZ R11, -R2, R11 ;  /* 0x0000000b020b7221 */ /* 0x000fe20000010100 */
[----:B------:R-:W-:Y:S01]  /*7680*/  MUFU.EX2 R109, R109 ;  /* 0x0000006d006d7308 */ /* 0x000fe20000000800 */
[-CC-:B------:R-:W-:Y:S01]  /*7690*/  FFMA.FTZ R115, R145, R14.reuse, -R92.reuse ;  /* 0x0000000e91737223 */ /* 0x180fe2000001085c */
[-CC-:B------:R-:W-:Y:S01]  /*76a0*/  FFMA.FTZ R96, R89, R14.reuse, -R92.reuse ;  /* 0x0000000e59607223 */ /* 0x180fe2000001085c */
[----:B------:R-:W-:Y:S01]  /*76b0*/  FMUL.FTZ R11, R11, R14 ;  /* 0x0000000e0b0b7220 */ /* 0x000fe20000410000 */
[----:B-1----:R-:W-:Y:S01]  /*76c0*/  FFMA.FTZ R89, R0, R8, R193 ;  /* 0x0000000800597223 */ /* 0x002fe200000100c1 */
[-CC-:B------:R-:W-:Y:S01]  /*76d0*/  FFMA.FTZ R155, R147, R14.reuse, -R92.reuse ;  /* 0x0000000e939b7223 */ /* 0x180fe2000001085c */
[-CC-:B------:R-:W-:Y:S01]  /*76e0*/  FFMA.FTZ R90, R149, R14.reuse, -R92.reuse ;  /* 0x0000000e955a7223 */ /* 0x180fe2000001085c */
[-CC-:B------:R-:W-:Y:S01]  /*76f0*/  FFMA.FTZ R149, R93, R14.reuse, -R92.reuse ;  /* 0x0000000e5d957223 */ /* 0x180fe2000001085c */
[----:B------:R-:W0:Y:S01]  /*7700*/  MUFU.EX2 R2, R11 ;  /* 0x0000000b00027308 */ /* 0x000e220000000800 */
[----:B--2---:R-:W-:Y:S01]  /*7710*/  FADD.FTZ R89, R156, R89 ;  /* 0x000000599c597221 */ /* 0x004fe20000010000 */
[-CC-:B------:R-:W-:Y:S01]  /*7720*/  FFMA.FTZ R94, R151, R14.reuse, -R92.reuse ;  /* 0x0000000e975e7223 */ /* 0x180fe2000001085c */
[-CC-:B------:R-:W-:Y:S01]  /*7730*/  FFMA.FTZ R151, R95, R14.reuse, -R92.reuse ;  /* 0x0000000e5f977223 */ /* 0x180fe2000001085c */
[-CC-:B------:R-:W-:Y:S01]  /*7740*/  FFMA.FTZ R145, R97, R14.reuse, -R92.reuse ;  /* 0x0000000e61917223 */ /* 0x180fe2000001085c */
[----:B---3--:R-:W-:Y:S01]  /*7750*/  FADD.FTZ R8, R158, R89 ;  /* 0x000000599e087221 */ /* 0x008fe20000010000 */
[-CC-:B------:R-:W-:Y:S01]  /*7760*/  FFMA.FTZ R91, R91, R14.reuse, -R92.reuse ;  /* 0x0000000e5b5b7223 */ /* 0x180fe2000001085c */
[-CC-:B------:R-:W-:Y:S01]  /*7770*/  FFMA.FTZ R99, R99, R14.reuse, -R92.reuse ;  /* 0x0000000e63637223 */ /* 0x180fe2000001085c */
[----:B------:R-:W1:Y:S01]  /*7780*/  MUFU.EX2 R10, R10 ;  /* 0x0000000a000a7308 */ /* 0x000e620000000800 */
[-CC-:B------:R-:W-:Y:S01]  /*7790*/  FFMA.FTZ R157, R157, R14.reuse, -R92.reuse ;  /* 0x0000000e9d9d7223 */ /* 0x180fe2000001085c */
[-CC-:B------:R-:W-:Y:S01]  /*77a0*/  FFMA.FTZ R159, R159, R14.reuse, -R92.reuse ;  /* 0x0000000e9f9f7223 */ /* 0x180fe2000001085c */
[-CC-:B------:R-:W-:Y:S01]  /*77b0*/  FFMA.FTZ R175, R175, R14.reuse, -R92.reuse ;  /* 0x0000000eafaf7223 */ /* 0x180fe2000001085c */
[-CC-:B------:R-:W-:Y:S01]  /*77c0*/  FFMA.FTZ R177, R177, R14.reuse, -R92.reuse ;  /* 0x0000000eb1b17223 */ /* 0x180fe2000001085c */
[-CC-:B------:R-:W-:Y:S01]  /*77d0*/  FFMA.FTZ R181, R181, R14.reuse, -R92.reuse ;  /* 0x0000000eb5b57223 */ /* 0x180fe2000001085c */
[-CC-:B------:R-:W-:Y:S01]  /*77e0*/  FFMA.FTZ R183, R183, R14.reuse, -R92.reuse ;  /* 0x0000000eb7b77223 */ /* 0x180fe2000001085c */
[-CC-:B------:R-:W-:Y:S01]  /*77f0*/  FFMA.FTZ R135, R135, R14.reuse, -R92.reuse ;  /* 0x0000000e87877223 */ /* 0x180fe2000001085c */
[----:B------:R-:W2:Y:S01]  /*7800*/  MUFU.EX2 R20, R20 ;  /* 0x0000001400147308 */ /* 0x000ea20000000800 */
[----:B0-----:R-:W-:Y:S01]  /*7810*/  FFMA.FTZ R3, R2, R3, R109 ;  /* 0x0000000302037223 */ /* 0x001fe2000001006d */
[-CC-:B------:R-:W-:Y:S01]  /*7820*/  FFMA.FTZ R153, R153, R14.reuse, -R92.reuse ;  /* 0x0000000e99997223 */ /* 0x180fe2000001085c */
[----:B------:R-:W-:-:S05]  /*7830*/  FFMA.FTZ R92, R131, R14, -R92 ;  /* 0x0000000e835c7223 */ /* 0x000fca000001085c */
[----:B------:R-:W0:Y:S01]  /*7840*/  MUFU.EX2 R111, R111 ;  /* 0x0000006f006f7308 */ /* 0x000e220000000800 */
[----:B-1----:R-:W-:-:S07]  /*7850*/  FADD.FTZ R3, R10, R3 ;  /* 0x000000030a037221 */ /* 0x002fce0000010000 */
[----:B------:R-:W1:Y:S01]  /*7860*/  MUFU.EX2 R88, R88 ;  /* 0x0000005800587308 */ /* 0x000e620000000800 */
[----:B--2---:R-:W-:Y:S01]  /*7870*/  FADD.FTZ R98, R20, R3 ;  /* 0x0000000314627221 */ /* 0x004fe20000010000 */
[----:B------:R-:W-:-:S04]  /*7880*/  FADD.FTZ R3, R187, R8 ;  /* 0x00000008bb037221 */ /* 0x000fc80000010000 */
[----:B------:R-:W-:Y:S02]  /*7890*/  FADD.FTZ R8, R152, R3 ;  /* 0x0000000398087221 */ /* 0x000fe40000010000 */
[----:B------:R-:W2:Y:S01]  /*78a0*/  MUFU.EX2 R115, R115 ;  /* 0x0000007300737308 */ /* 0x000ea20000000800 */
[----:B0-----:R-:W-:Y:S01]  /*78b0*/  FADD.FTZ R11, R111, R98 ;  /* 0x000000626f0b7221 */ /* 0x001fe20000010000 */
[----:B------:R-:W-:-:S04]  /*78c0*/  FADD.FTZ R3, R179, R8 ;  /* 0x00000008b3037221 */ /* 0x000fc80000010000 */
[----:B------:R-:W-:Y:S02]  /*78d0*/  FADD.FTZ R8, R154, R3 ;  /* 0x000000039a087221 */ /* 0x000fe40000010000 */
[----:B------:R-:W0:Y:S01]  /*78e0*/  MUFU.EX2 R155, R155 ;  /* 0x0000009b009b7308 */ /* 0x000e220000000800 */
[----:B-1----:R-:W-:Y:S01]  /*78f0*/  FADD.FTZ R98, R88, R11 ;  /* 0x0000000b58627221 */ /* 0x002fe20000010000 */
[----:B------:R-:W-:-:S06]  /*7900*/  FADD.FTZ R11, R133, R8 ;  /* 0x00000008850b7221 */ /* 0x000fcc0000010000 */
[----:B------:R-:W1:Y:S01]  /*7910*/  MUFU.EX2 R90, R90 ;  /* 0x0000005a005a7308 */ /* 0x000e620000000800 */
[----:B--2---:R-:W-:-:S07]  /*7920*/  FADD.FTZ R98, R115, R98 ;  /* 0x0000006273627221 */ /* 0x004fce0000010000 */
[----:B------:R-:W2:Y:S01]  /*7930*/  MUFU.EX2 R149, R149 ;  /* 0x0000009500957308 */ /* 0x000ea20000000800 */
[----:B0-----:R-:W-:Y:S01]  /*7940*/  FADD.FTZ R3, R155, R98 ;  /* 0x000000629b037221 */ /* 0x001fe20000010000 */
[----:B------:R-:W-:-:S04]  /*7950*/  FADD.FTZ R98, R148, R11 ;  /* 0x0000000b94627221 */ /* 0x000fc80000010000 */
[----:B------:R-:W-:Y:S02]  /*7960*/  FADD.FTZ R11, R103, R98 ;  /* 0x00000062670b7221 */ /* 0x000fe40000010000 */
[----:B------:R-:W0:Y:S01]  /*7970*/  MUFU.EX2 R94, R94 ;  /* 0x0000005e005e7308 */ /* 0x000e220000000800 */
[----:B-1----:R-:W-:Y:S01]  /*7980*/  FADD.FTZ R8, R90, R3 ;  /* 0x000000035a087221 */ /* 0x002fe20000010000 */
[----:B------:R-:W-:-:S04]  /*7990*/  FADD.FTZ R98, R150, R11 ;  /* 0x0000000b96627221 */ /* 0x000fc80000010000 */
[----:B------:R-:W-:Y:S02]  /*79a0*/  FADD.FTZ R11, R105, R98 ;  /* 0x00000062690b7221 */ /* 0x000fe40000010000 */
[----:B------:R-:W1:Y:S01]  /*79b0*/  MUFU.EX2 R151, R151 ;  /* 0x0000009700977308 */ /* 0x000e620000000800 */
[----:B--2---:R-:W-:Y:S01]  /*79c0*/  FADD.FTZ R3, R149, R8 ;  /* 0x0000000895037221 */ /* 0x004fe20000010000 */
[----:B------:R-:W-:-:S06]  /*79d0*/  FADD.FTZ R98, R144, R11 ;  /* 0x0000000b90627221 */ /* 0x000fcc0000010000 */
[----:B------:R-:W2:Y:S01]  /*79e0*/  MUFU.EX2 R96, R96 ;  /* 0x0000006000607308 */ /* 0x000ea20000000800 */
[----:B0-----:R-:W-:-:S07]  /*79f0*/  FADD.FTZ R8, R94, R3 ;  /* 0x000000035e087221 */ /* 0x001fce0000010000 */
[----:B------:R-:W0:Y:S01]  /*7a00*/  MUFU.EX2 R145, R145 ;  /* 0x0000009100917308 */ /* 0x000e220000000800 */
[----:B-1----:R-:W-:-:S07]  /*7a10*/  FADD.FTZ R3, R151, R8 ;  /* 0x0000000897037221 */ /* 0x002fce0000010000 */
[----:B------:R-:W1:Y:S01]  /*7a20*/  MUFU.EX2 R91, R91 ;  /* 0x0000005b005b7308 */ /* 0x000e620000000800 */
[----:B--2---:R-:W-:Y:S01]  /*7a30*/  FADD.FTZ R8, R96, R3 ;  /* 0x0000000360087221 */ /* 0x004fe20000010000 */
[----:B------:R-:W-:-:S04]  /*7a40*/  FADD.FTZ R3, R117, R98 ;  /* 0x0000006275037221 */ /* 0x000fc80000010000 */
[----:B------:R-:W-:Y:S02]  /*7a50*/  FADD.FTZ R98, R146, R3 ;  /* 0x0000000392627221 */ /* 0x000fe40000010000 */
        /* <DEDUP_REMOVED lines=42> */
.L_x_1006:
[----:B------:R-:W-:Y:S01]  /*7d00*/  UIADD3 UR6, UR6, 0x2a860, URZ ;  /* 0x0002a86006067890 */ /* 0x000fe2000fffe03f */
[----:B------:R-:W-:Y:S01]  /*7d10*/  ISETP.GT.AND P1, PT, R12, R9, PT ;  /* 0x000000090c00720c */ /* 0x000fe20003f24270 */
        /* <DEDUP_REMOVED lines=32> */
.L_x_988:
[----:B------:R-:W-:Y:S01]  /*7f20*/  ISETP.NE.AND P2, PT, R168, 0x1, PT ;  /* 0x00000001a800780c */ /* 0x000fe20003f45270 */
[----:B------:R-:W-:Y:S01]  /*7f30*/  VIADD R9, R17, 0x7f ;  /* 0x0000007f11097836 */ /* 0x000fe20000000000 */
[----:B------:R-:W-:-:S11]  /*7f40*/  LOP3.LUT P1, RZ, R19, 0x80000, RZ, 0xc0, !PT ;  /* 0x0008000013ff7812 */ /* 0x000fd6000782c0ff */
[----:B------:R-:W0:Y:S08]  /*7f50*/  @P2 LDC R10, c[0x0][0x44c] ;  /* 0x00011300ff0a2b82 */ /* 0x000e300000000800 */
[----:B------:R-:W1:Y:S01]  /*7f60*/  @P2 LDC R20, c[0x0][0x450] ;  /* 0x00011400ff142b82 */ /* 0x000e620000000800 */
[----:B0-----:R-:W-:Y:S01]  /*7f70*/  @P2 IMAD.HI.U32 R11, R9, R10, RZ ;  /* 0x0000000a090b2227 */ /* 0x001fe200078e00ff */
[----:B------:R-:W-:-:S04]  /*7f80*/  IADD3 R10, R16, 0x1, -R21 ;  /* 0x00000001100a7810 */ /* 0x000fc80007ffe815 */
[----:B-1----:R-:W-:-:S05]  /*7f90*/  @P2 SHF.R.U32.HI R9, RZ, R20, R11 ;  /* 0x00000014ff092219 */ /* 0x002fca000001160b */
[----:B------:R-:W-:-:S04]  /*7fa0*/  IMAD.IADD R9, R10, 0x1, R9 ;  /* 0x000000010a097824 */ /* 0x000fc800078e0209 */
[----:B------:R-:W-:Y:S01]  /*7fb0*/  VIADD R10, R9, -UR50 ;  /* 0x80000032090a7c36 */ /* 0x000fe20008000000 */
[----:B------:R-:W-:Y:S06]  /*7fc0*/  @!P1 BRA `(.L_x_1008) ;  /* 0x0000000000449947 */ /* 0x000fec0003800000 */
[----:B------:R-:W-:-:S13]  /*7fd0*/  ISETP.GT.AND P1, PT, R9, -0x1, PT ;  /* 0xffffffff0900780c */ /* 0x000fda0003f24270 */
[----:B------:R-:W-:Y:S05]  /*7fe0*/  @P1 BRA `(.L_x_1009) ;  /* 0x0000000000201947 */ /* 0x000fea0003800000 */
[----:B------:R-:W0:Y:S01]  /*7ff0*/  LDC R88, c[0x0][0x9e4] ;  /* 0x00027900ff587b82 */ /* 0x000e220000000800 */
[----:B------:R-:W-:Y:S02]  /*8000*/  LOP3.LUT R9, RZ, R9, RZ, 0x33, !PT ;  /* 0x00000009ff097212 */ /* 0x000fe400078e33ff */
[----:B0-----:R-:W-:-:S13]  /*8010*/  ISETP.NE.AND P1, PT, R88, 0x1, PT ;  /* 0x000000015800780c */ /* 0x001fda0003f25270 */
[----:B------:R-:W0:Y:S02]  /*8020*/  @P1 LDC.64 R20, c[0x0][0x9e8] ;  /* 0x00027a00ff141b82 */ /* 0x000e240000000a00 */
[----:B0-----:R-:W-:-:S05]  /*8030*/  @P1 IMAD.HI.U32 R20, R9, R20, RZ ;  /* 0x0000001409141227 */ /* 0x001fca00078e00ff */
[----:B------:R-:W-:-:S04]  /*8040*/  @P1 SHF.R.U32.HI R9, RZ, R21, R20 ;  /* 0x00000015ff091219 */ /* 0x000fc80000011614 */
[----:B------:R-:W-:Y:S01]  /*8050*/  LOP3.LUT R9, RZ, R9, RZ, 0x33, !PT ;  /* 0x00000009ff097212 */ /* 0x000fe200078e33ff */
[----:B------:R-:W-:Y:S06]  /*8060*/  BRA `(.L_x_1010) ;  /* 0x0000000000147947 */ /* 0x000fec0003800000 */
.L_x_1009:
[----:B------:R-:W0:Y:S02]  /*8070*/  LDC R88, c[0x0][0x9e4] ;  /* 0x00027900ff587b82 */ /* 0x000e240000000800 */
[----:B0-----:R-:W-:-:S13]  /*8080*/  ISETP.NE.AND P1, PT, R88, 0x1, PT ;  /* 0x000000015800780c */ /* 0x001fda0003f25270 */
[----:B------:R-:W0:Y:S02]  /*8090*/  @P1 LDC.64 R20, c[0x0][0x9e8] ;  /* 0x00027a00ff141b82 */ /* 0x000e240000000a00 */
[----:B0-----:R-:W-:-:S05]  /*80a0*/  @P1 IMAD.HI.U32 R20, R9, R20, RZ ;  /* 0x0000001409141227 */ /* 0x001fca00078e00ff */
[----:B------:R-:W-:-:S07]  /*80b0*/  @P1 SHF.R.U32.HI R9, RZ, R21, R20 ;  /* 0x00000015ff091219 */ /* 0x000fce0000011614 */
.L_x_1010:
[----:B------:R-:W-:-:S05]  /*80c0*/  IMAD R9, R9, R88, RZ ;  /* 0x0000005809097224 */ /* 0x000fca00078e02ff */
[----:B------:R-:W-:-:S07]  /*80d0*/  VIMNMX R10, R10, R9, !PT ;  /* 0x000000090a0a7248 */ /* 0x000fce0007fe0100 */
.L_x_1008:
[----:B------:R-:W-:-:S04]  /*80e0*/  VIADD R10, R10, 0x5f ;  /* 0x0000005f0a0a7836 */ /* 0x000fc80000000000 */
[----:B------:R-:W-:-:S05]  /*80f0*/  IMAD.HI R10, R10, 0x2aaaaaab, RZ ;  /* 0x2aaaaaab0a0a7827 */ /* 0x000fca00078e02ff */
[----:B------:R-:W-:-:S04]  /*8100*/  SHF.R.U32.HI R9, RZ, 0x1f, R10 ;  /* 0x0000001fff097819 */ /* 0x000fc8000001160a */
[----:B------:R-:W-:-:S04]  /*8110*/  LEA.HI.SX32 R10, R10, R9, 0x1c ;  /* 0x000000090a0a7211 */ /* 0x000fc800078fe2ff */
[----:B------:R-:W-:-:S04]  /*8120*/  VIMNMX R9, R23, R10, !PT ;  /* 0x0000000a17097248 */ /* 0x000fc80007fe0100 */
[----:B------:R-:W-:-:S13]  /*8130*/  ISETP.GE.AND P1, PT, R12, R9, PT ;  /* 0x000000090c00720c */ /* 0x000fda0003f26270 */
[----:B------:R-:W-:Y:S05]  /*8140*/  @!P1 BRA `(.L_x_1011) ;  /* 0x0000002000a09947 */ /* 0x000fea0003800000 */
[----:B------:R-:W-:Y:S01]  /*8150*/  IMAD.MOV.U32 R176, RZ, RZ, R15 ;  /* 0x000000ffffb07224 */ /* 0x000fe200078e000f */
[----:B------:R-:W-:Y:S01]  /*8160*/  UMOV UR41, UR39 ;  /* 0x0000002700297c82 */ /* 0x000fe20008000000 */
[----:B------:R-:W-:Y:S01]  /*8170*/  IMAD.MOV.U32 R20, RZ, RZ, R13 ;  /* 0x000000ffff147224 */ /* 0x000fe200078e000d */
[----:B------:R-:W-:Y:S01]  /*8180*/  UMOV UR4, UR38 ;  /* 0x0000002600047c82 */ /* 0x000fe20008000000 */
[----:B------:R-:W-:Y:S01]  /*8190*/  IMAD.MOV.U32 R10, RZ, RZ, R12 ;  /* 0x000000ffff0a7224 */ /* 0x000fe200078e000c */
[----:B------:R-:W-:-:S06]  /*81a0*/  ULDC UR5, c[0x0][0x9d8] ;  /* 0x0002760000057ab9 */ /* 0x000fcc0000000800 */
.L_x_1022:
[----:B------:R-:W-:-:S04]  /*81b0*/  UISETP.NE.AND UP0, UPT, UR4, 0x1, UPT ;  /* 0x000000010400788c */ /* 0x000fc8000bf05270 */
[----:B------:R-:W-:-:S04]  /*81c0*/  USEL UR39, URZ, 0x1, UP0 ;  /* 0x000000013f277887 */ /* 0x000fc80008000000 */
[----:B------:R-:W-:Y:S01]  /*81d0*/  ULOP3.LUT UR39, UR41, UR39, URZ, 0x3c, !UPT ;  /* 0x0000002729277292 */ /* 0x000fe2000f8e3c3f */
[----:B------:R-:W-:Y:S11]  /*81e0*/  @!P0 BRA `(.L_x_1012) ;  /* 0x0000000000048947 */ /* 0x000ff60003800000 */
[----:B------:R-:W-:Y:S01]  /*81f0*/  BPT.TRAP 0x1 ;  /* 0x000000040000795c */ /* 0x000fe20000300000 */
.L_x_1012:
        /* <DEDUP_REMOVED lines=9> */
.L_x_1013:
[----:B-1----:R-:W-:Y:S05]  /*8290*/  @P1 BRA `(.L_x_1014) ;  /* 0x0000000000081947 */ /* 0x002fea0003800000 */
[----:B------:R-:W1:Y:S02]  /*82a0*/  SYNCS.PHASECHK.TRANS64.TRYWAIT P1, [UR7+0x2a830], R11 ;  /* 0x02a8300bff0075a7 */ /* 0x000e640008020147 */
[----:B-1----:R-:W-:Y:S05]  /*82b0*/  @!P1 BRA `(.L_x_1015) ;  /* 0x000000c400209947 */ /* 0x002fea0003800000 */
.L_x_1014:
        /* <DEDUP_REMOVED lines=137> */
.L_x_1016:
[----:B------:R-:W-:Y:S01]  /*8b50*/  ULEA UR6, UR4, UR40, 0x3 ;  /* 0x0000002804067291 */ /* 0x000fe2000f8e183f */
[----:B------:R-:W-:-:S05]  /*8b60*/  IMAD.U32 R0, RZ, RZ, UR41 ;  /* 0x00000029ff007e24 */ /* 0x000fca000f8e00ff */
[----:B------:R-:W-:-:S04]  /*8b70*/  SHF.L.U32 R0, R0, 0x1f, RZ ;  /* 0x0000001f00007819 */ /* 0x000fc800000006ff */
[----:B------:R2:W3:Y:S01]  /*8b80*/  SYNCS.PHASECHK.TRANS64.TRYWAIT P1, [UR6+0x2a850], R0 ;  /* 0x02a85000ff0075a7 */ /* 0x0004e20008020146 */
[----:B------:R-:W-:Y:S05]  /*8b90*/  @!P0 BRA `(.L_x_1017) ;  /* 0x0000000000048947 */ /* 0x000fea0003800000 */
[----:B------:R-:W-:Y:S01]  /*8ba0*/  BPT.TRAP 0x1 ;  /* 0x000000040000795c */ /* 0x000fe20000300000 */
.L_x_1017:
[----:B---3--:R-:W-:Y:S05]  /*8bb0*/  @P1 BRA `(.L_x_1018) ;  /* 0x0000000000081947 */ /* 0x008fea0003800000 */
[----:B------:R-:W3:Y:S02]  /*8bc0*/  SYNCS.PHASECHK.TRANS64.TRYWAIT P1, [UR6+0x2a850], R0 ;  /* 0x02a85000ff0075a7 */ /* 0x000ee40008020146 */
[----:B---3--:R-:W-:Y:S05]  /*8bd0*/  @!P1 BRA `(.L_x_1019) ;  /* 0x000000b800f09947 */ /* 0x008fea0003800000 */
.L_x_1018:
        /* <DEDUP_REMOVED lines=38> */
.L_x_1020:
[----:B------:R-:W-:Y:S01]  /*8e40*/  FMUL.FTZ R137, R88, UR5 ;  /* 0x0000000558897c20 */ /* 0x000fe20008410000 */
[----:B------:R-:W-:Y:S01]  /*8e50*/  FMUL.FTZ R139, R89, UR5 ;  /* 0x00000005598b7c20 */ /* 0x000fe20008410000 */
[----:B01----:R-:W-:Y:S01]  /*8e60*/  FMUL.FTZ R11, R90, UR5 ;  /* 0x000000055a0b7c20 */ /* 0x003fe20008410000 */
        /* <DEDUP_REMOVED lines=57> */
[----:B------:R-:W0:Y:S01]  /*9200*/  LDC R14, c[0x0][0x988] ;  /* 0x00026200ff0e7b82 */ /* 0x000e220000000800 */
[----:B------:R-:W-:Y:S01]  /*9210*/  UIADD3 UR7, UR7, 0x2a840, URZ ;  /* 0x0002a84007077890 */ /* 0x000fe2000fffe03f */
[----:B------:R-:W3:Y:S01]  /*9220*/  MUFU.TANH R145, R145 ;  /* 0x0000009100917308 */ /* 0x000ee20000002400 */
[----:B-1----:R-:W-:-:S02]  /*9230*/  FMNMX.FTZ R0, R143, R0, !PT ;  /* 0x000000008f007209 */ /* 0x002fc40007810000 */
[----:B------:R-:W-:-:S05]  /*9240*/  UPRMT UR7, UR60, 0x654, UR7 ;  /* 0x000006543c077896 */ /* 0x000fca0008000007 */
[----:B------:R-:W1:Y:S01]  /*9250*/  MUFU.TANH R91, R91 ;  /* 0x0000005b005b7308 */ /* 0x000e620000002400 */
[----:B--2---:R-:W-:-:S03]  /*9260*/  FMNMX.FTZ R2, R89, R2, !PT ;  /* 0x0000000259027209 */ /* 0x004fc60007810000 */
[----:B------:R-:W-:Y:S04]  /*9270*/  SYNCS.ARRIVE.TRANS64.RED.A1T0 RZ, [UR7], RZ ;  /* 0x000000ffffff79a7 */ /* 0x000fe80008100407 */
        /* <DEDUP_REMOVED lines=77> */
[----:B--2---:R-:W-:-:S05]  /*9750*/  FMNMX.FTZ R0, R195, R0, !PT ;  /* 0x00000000c3007209 */ /* 0x004fca0007810000 */
[----:B------:R-:W2:Y:S01]  /*9760*/  SHFL.BFLY PT, R13, R0, 0x2, 0x1f ;  /* 0x0c401f00000d7f89 */ /* 0x000ea200000e0000 */
[----:B---3--:R-:W-:-:S04]  /*9770*/  FMNMX.FTZ R2, R131, R2, !PT ;  /* 0x0000000283027209 */ /* 0x008fc80007810000 */
[----:B-1----:R-:W-:-:S05]  /*9780*/  FMNMX.FTZ R2, R133, R2, !PT ;  /* 0x0000000285027209 */ /* 0x002fca0007810000 */
[----:B------:R-:W1:Y:S01]  /*9790*/  SHFL.BFLY PT, R15, R2, 0x2, 0x1f ;  /* 0x0c401f00020f7f89 */ /* 0x000e6200000e0000 */
[----:B--2---:R-:W-:-:S05]  /*97a0*/  FMNMX.FTZ R12, R0, R13, !PT ;  /* 0x0000000d000c7209 */ /* 0x004fca0007810000 */
[----:B------:R-:W2:Y:S01]  /*97b0*/  SHFL.BFLY PT, R13, R12, 0x1, 0x1f ;  /* 0x0c201f000c0d7f89 */ /* 0x000ea200000e0000 */
[----:B-1----:R-:W-:-:S05]  /*97c0*/  FMNMX.FTZ R88, R2, R15, !PT ;  /* 0x0000000f02587209 */ /* 0x002fca0007810000 */
[----:B------:R-:W1:Y:S01]  /*97d0*/  SHFL.BFLY PT, R15, R88, 0x1, 0x1f ;  /* 0x0c201f00580f7f89 */ /* 0x000e6200000e0000 */
[----:B--2---:R-:W-:-:S05]  /*97e0*/  FMNMX.FTZ R13, R12, R13, !PT ;  /* 0x0000000d0c0d7209 */ /* 0x004fca0007810000 */
[C---:B------:R-:W-:Y:S01]  /*97f0*/  FADD.FTZ R135, -R13.reuse, R20 ;  /* 0x000000140d877221 */ /* 0x040fe20000010100 */
[----:B0-----:R-:W-:-:S03]  /*9800*/  FMUL.FTZ R90, R13, R14 ;  /* 0x0000000e0d5a7220 */ /* 0x001fc60000410000 */
[-C--:B------:R-:W-:Y:S01]  /*9810*/  FMUL.FTZ R20, R135, R14.reuse ;  /* 0x0000000e87147220 */ /* 0x080fe20000410000 */
[-CC-:B------:R-:W-:Y:S01]  /*9820*/  FFMA.FTZ R150, R157, R14.reuse, -R90.reuse ;  /* 0x0000000e9d967223 */ /* 0x180fe2000001085a */
[-CC-:B------:R-:W-:Y:S01]  /*9830*/  FFMA.FTZ R156, R139, R14.reuse, -R90.reuse ;  /* 0x0000000e8b9c7223 */ /* 0x180fe2000001085a */
[-CC-:B------:R-:W-:Y:S01]  /*9840*/  FFMA.FTZ R152, R145, R14.reuse, -R90.reuse ;  /* 0x0000000e91987223 */ /* 0x180fe2000001085a */
[----:B------:R0:W-:Y:S01]  /*9850*/  MUFU.EX2 R0, R20 ;  /* 0x0000001400007308 */ /* 0x0001e20000000800 */
[-CC-:B------:R-:W-:Y:S01]  /*9860*/  FFMA.FTZ R158, R141, R14.reuse, -R90.reuse ;  /* 0x0000000e8d9e7223 */ /* 0x180fe2000001085a */
[-CC-:B------:R-:W-:Y:S01]  /*9870*/  FFMA.FTZ R145, R159, R14.reuse, -R90.reuse ;  /* 0x0000000e9f917223 */ /* 0x180fe2000001085a */
[----:B-1----:R-:W-:Y:S01]  /*9880*/  FMNMX.FTZ R15, R88, R15, !PT ;  /* 0x0000000f580f7209 */ /* 0x002fe20007810000 */
[-CC-:B------:R-:W-:Y:S01]  /*9890*/  FFMA.FTZ R148, R153, R14.reuse, -R90.reuse ;  /* 0x0000000e99947223 */ /* 0x180fe2000001085a */
[-CC-:B------:R-:W-:Y:S01]  /*98a0*/  FFMA.FTZ R139, R147, R14.reuse, -R90.reuse ;  /* 0x0000000e938b7223 */ /* 0x180fe2000001085a */
[-CC-:B------:R-:W-:Y:S01]  /*98b0*/  FFMA.FTZ R154, R149, R14.reuse, -R90.reuse ;  /* 0x0000000e959a7223 */ /* 0x180fe2000001085a */
[-C--:B------:R-:W-:Y:S01]  /*98c0*/  FFMA.FTZ R144, R175, R14.reuse, -R90 ;  /* 0x0000000eaf907223 */ /* 0x080fe2000001085a */
[C---:B------:R-:W-:Y:S01]  /*98d0*/  FADD.FTZ R135, -R15.reuse, R176 ;  /* 0x000000b00f877221 */ /* 0x040fe20000010100 */
[-C--:B------:R-:W-:Y:S01]  /*98e0*/  FMUL.FTZ R92, R15, R14.reuse ;  /* 0x0000000e0f5c7220 */ /* 0x080fe20000410000 */
[----:B------:R-:W-:Y:S01]  /*98f0*/  MUFU.EX2 R156, R156 ;  /* 0x0000009c009c7308 */ /* 0x000fe20000000800 */
[-CC-:B------:R-:W-:Y:S01]  /*9900*/  FFMA.FTZ R147, R177, R14.reuse, -R90.reuse ;  /* 0x0000000eb1937223 */ /* 0x180fe2000001085a */
[-C--:B------:R-:W-:Y:S01]  /*9910*/  FMUL.FTZ R2, R135, R14.reuse ;  /* 0x0000000e87027220 */ /* 0x080fe20000410000 */
[-C--:B------:R-:W-:Y:S01]  /*9920*/  FFMA.FTZ R135, R137, R14.reuse, -R90 ;  /* 0x0000000e89877223 */ /* 0x080fe2000001085a */
[-CC-:B------:R-:W-:Y:S01]  /*9930*/  FFMA.FTZ R157, R11, R14.reuse, -R92.reuse ;  /* 0x0000000e0b9d7223 */ /* 0x180fe2000001085c */
[-CC-:B------:R-:W-:Y:S01]  /*9940*/  FFMA.FTZ R12, R21, R14.reuse, -R92.reuse ;  /* 0x0000000e150c7223 */ /* 0x180fe2000001085c */
[-C--:B------:R-:W-:Y:S01]  /*9950*/  FFMA.FTZ R159, R89, R14.reuse, -R92 ;  /* 0x0000000e599f7223 */ /* 0x080fe2000001085c */
[-C--:B------:R-:W-:Y:S01]  /*9960*/  FFMA.FTZ R137, R143, R14.reuse, -R90 ;  /* 0x0000000e8f897223 */ /* 0x080fe2000001085a */
[----:B------:R-:W-:Y:S01]  /*9970*/  MUFU.EX2 R2, R2 ;  /* 0x0000000200027308 */ /* 0x000fe20000000800 */
[-CC-:B0-----:R-:W-:Y:S01]  /*9980*/  FFMA.FTZ R20, R91, R14.reuse, -R92.reuse ;  /* 0x0000000e5b147223 */ /* 0x181fe2000001085c */
[-CC-:B------:R-:W-:Y:S01]  /*9990*/  FFMA.FTZ R153, R93, R14.reuse, -R92.reuse ;  /* 0x0000000e5d997223 */ /* 0x180fe2000001085c */
[-C--:B------:R-:W-:Y:S01]  /*99a0*/  FFMA.FTZ R88, R95, R14.reuse, -R92 ;  /* 0x0000000e5f587223 */ /* 0x080fe2000001085c */
[-C--:B------:R-:W-:Y:S01]  /*99b0*/  FFMA.FTZ R143, R155, R14.reuse, -R90 ;  /* 0x0000000e9b8f7223 */ /* 0x080fe2000001085a */
[-C--:B------:R-:W-:Y:S01]  /*99c0*/  FFMA.FTZ R155, R97, R14.reuse, -R92 ;  /* 0x0000000e619b7223 */ /* 0x080fe2000001085c */
        /* <DEDUP_REMOVED lines=9> */
[-CC-:B------:R-:W-:Y:S01]  /*9a60*/  FFMA.FTZ R179, R191, R14.reuse, -R90.reuse ;  /* 0x0000000ebfb37223 */ /* 0x180fe2000001085a */
[----:B------:R-:W1:Y:S01]  /*9a70*/  MUFU.EX2 R157, R157 ;  /* 0x0000009d009d7308 */ /* 0x000e620000000800 */
[-CC-:B------:R-:W-:Y:S01]  /*9a80*/  FFMA.FTZ R138, R193, R14.reuse, -R90.reuse ;  /* 0x0000000ec18a7223 */ /* 0x180fe2000001085a */
[-C--:B------:R-:W-:Y:S01]  /*9a90*/  FFMA.FTZ R181, R195, R14.reuse, -R90 ;  /* 0x0000000ec3b57223 */ /* 0x080fe2000001085a */
[-CC-:B------:R-:W-:Y:S01]  /*9aa0*/  FFMA.FTZ R90, R99, R14.reuse, -R92.reuse ;  /* 0x0000000e635a7223 */ /* 0x180fe2000001085c */
[-CC-:B------:R-:W-:Y:S01]  /*9ab0*/  FFMA.FTZ R149, R101, R14.reuse, -R92.reuse ;  /* 0x0000000e65957223 */ /* 0x180fe2000001085c */
[-CC-:B------:R-:W-:Y:S01]  /*9ac0*/  FFMA.FTZ R94, R103, R14.reuse, -R92.reuse ;  /* 0x0000000e675e7223 */ /* 0x180fe2000001085c */
[-CC-:B------:R-:W-:Y:S01]  /*9ad0*/  FFMA.FTZ R151, R105, R14.reuse, -R92.reuse ;  /* 0x0000000e69977223 */ /* 0x180fe2000001085c */
[--C-:B------:R-:W-:Y:S01]  /*9ae0*/  FFMA.FTZ R96, R107, R14, -R92.reuse ;  /* 0x0000000e6b607223 */ /* 0x100fe2000001085c */
[----:B------:R-:W2:Y:S01]  /*9af0*/  MUFU.EX2 R12, R12 ;  /* 0x0000000c000c7308 */ /* 0x000ea20000000800 */
[----:B0-----:R-:W-:Y:S01]  /*9b00*/  FFMA.FTZ R21, R0, R8, R135 ;  /* 0x0000000800157223 */ /* 0x001fe20000010087 */
[-CC-:B------:R-:W-:Y:S01]  /*9b10*/  FFMA.FTZ R11, R109, R14.reuse, -R92.reuse ;  /* 0x0000000e6d0b7223 */ /* 0x180fe2000001085c */
[-CC-:B------:R-:W-:Y:S01]  /*9b20*/  FFMA.FTZ R111, R111, R14.reuse, -R92.reuse ;  /* 0x0000000e6f6f7223 */ /* 0x180fe2000001085c */
[-CC-:B------:R-:W-:Y:S01]  /*9b30*/  FFMA.FTZ R113, R113, R14.reuse, -R92.reuse ;  /* 0x0000000e71717223 */ /* 0x180fe2000001085c */
[----:B------:R-:W-:Y:S01]  /*9b40*/  FADD.FTZ R21, R156, R21 ;  /* 0x000000159c157221 */ /* 0x000fe20000010000 */
[-CC-:B------:R-:W-:Y:S01]  /*9b50*/  FFMA.FTZ R115, R115, R14.reuse, -R92.reuse ;  /* 0x0000000e73737223 */ /* 0x180fe2000001085c */
[-CC-:B------:R-:W-:Y:S01]  /*9b60*/  FFMA.FTZ R117, R117, R14.reuse, -R92.reuse ;  /* 0x0000000e75757223 */ /* 0x180fe2000001085c */
[----:B------:R-:W0:Y:S01]  /*9b70*/  MUFU.EX2 R158, R158 ;  /* 0x0000009e009e7308 */ /* 0x000e220000000800 */
[----:B-1----:R-:W-:Y:S01]  /*9b80*/  FFMA.FTZ R3, R2, R3, R157 ;  /* 0x0000000302037223 */ /* 0x002fe2000001009d */
[-CC-:B------:R-:W-:Y:S01]  /*9b90*/  FFMA.FTZ R119, R119, R14.reuse, -R92.reuse ;  /* 0x0000000e77777223 */ /* 0x180fe2000001085c */
[-CC-:B------:R-:W-:Y:S01]  /*9ba0*/  FFMA.FTZ R121, R121, R14.reuse, -R92.reuse ;  /* 0x0000000e79797223 */ /* 0x180fe2000001085c */
[-CC-:B------:R-:W-:Y:S01]  /*9bb0*/  FFMA.FTZ R123, R123, R14.reuse, -R92.reuse ;  /* 0x0000000e7b7b7223 */ /* 0x180fe2000001085c */
[-CC-:B------:R-:W-:Y:S01]  /*9bc0*/  FFMA.FTZ R127, R127, R14.reuse, -R92.reuse ;  /* 0x0000000e7f7f7223 */ /* 0x180fe2000001085c */
[-CC-:B------:R-:W-:Y:S01]  /*9bd0*/  FFMA.FTZ R129, R129, R14.reuse, -R92.reuse ;  /* 0x0000000e81817223 */ /* 0x180fe2000001085c */
[-CC-:B------:R-:W-:Y:S01]  /*9be0*/  FFMA.FTZ R131, R131, R14.reuse, -R92.reuse ;  /* 0x0000000e83837223 */ /* 0x180fe2000001085c */
[----:B------:R-:W1:Y:S01]  /*9bf0*/  MUFU.EX2 R159, R159 ;  /* 0x0000009f009f7308 */ /* 0x000e620000000800 */
[----:B--2---:R-:W-:Y:S01]  /*9c00*/  FADD.FTZ R8, R12, R3 ;  /* 0x000000030c087221 */ /* 0x004fe20000010000 */
[----:B------:R-:W-:-:S06]  /*9c10*/  FFMA.FTZ R92, R133, R14, -R92 ;  /* 0x0000000e855c7223 */ /* 0x000fcc000001085c */
        /* <DEDUP_REMOVED lines=83> */
[----:B--2---:R-:W-:Y:S01]  /*a150*/  FADD.FTZ R3, R131, R8 ;  /* 0x0000000883037221 */ /* 0x004fe20000010000 */
[----:B0-----:R-:W-:-:S03]  /*a160*/  FADD.FTZ R8, R181, R98 ;  /* 0x00000062b5087221 */ /* 0x001fc60000010000 */
[----:B-1----:R-:W-:Y:S01]  /*a170*/  FADD.FTZ R3, R92, R3 ;  /* 0x000000035c037221 */ /* 0x002fe20000010000 */
[----:B------:R-:W-:Y:S06]  /*a180*/  @!P0 BRA `(.L_x_1021) ;  /* 0x0000000000048947 */ /* 0x000fec0003800000 */
[----:B------:R-:W-:Y:S01]  /*a190*/  BPT.TRAP 0x1 ;  /* 0x000000040000795c */ /* 0x000fe20000300000 */
.L_x_1021:
[----:B------:R-:W-:Y:S01]  /*a1a0*/  UIADD3 UR6, UR6, 0x2a860, URZ ;  /* 0x0002a86006067890 */ /* 0x000fe2000fffe03f */
[C---:B------:R-:W-:Y:S01]  /*a1b0*/  ISETP.GT.AND P1, PT, R10.reuse, R9, PT ;  /* 0x000000090a00720c */ /* 0x040fe20003f24270 */
        /* <DEDUP_REMOVED lines=32> */
[----:B------:R-:W-:-:S07]  /*a3c0*/  IMAD.MOV.U32 R12, RZ, RZ, R10 ;  /* 0x000000ffff0c7224 */ /* 0x000fce00078e000a */
.L_x_1011:
[----:B------:R-:W-:-:S13]  /*a3d0*/  ISETP.GE.AND P1, PT, R12, R23, PT ;  /* 0x000000170c00720c */ /* 0x000fda0003f26270 */
[----:B------:R-:W-:Y:S05]  /*a3e0*/  @!P1 BRA `(.L_x_1023) ;  /* 0x0000003000fc9947 */ /* 0x000fea0003800000 */
[----:B------:R-:W-:Y:S01]  /*a3f0*/  IMAD.MOV.U32 R10, RZ, RZ, R15 ;  /* 0x000000ffff0a7224 */ /* 0x000fe200078e000f */
[----:B------:R-:W-:Y:S01]  /*a400*/  UMOV UR7, UR39 ;  /* 0x0000002700077c82 */ /* 0x000fe20008000000 */
[----:B------:R-:W-:Y:S01]  /*a410*/  IMAD.MOV.U32 R9, RZ, RZ, R13 ;  /* 0x000000ffff097224 */ /* 0x000fe200078e000d */
[----:B------:R-:W-:Y:S01]  /*a420*/  UMOV UR4, UR38 ;  /* 0x0000002600047c82 */ /* 0x000fe20008000000 */
[----:B------:R-:W-:Y:S01]  /*a430*/  ULDC UR41, c[0x0][0x9e4] ;  /* 0x0002790000297ab9 */ /* 0x000fe20000000800 */
[----:B------:R-:W-:Y:S01]  /*a440*/  ULDC UR50, c[0x0][0x9dc] ;  /* 0x0002770000327ab9 */ /* 0x000fe20000000800 */
[----:B------:R-:W-:Y:S01]  /*a450*/  ULDC UR43, c[0x0][0x288] ;  /* 0x0000a200002b7ab9 */ /* 0x000fe20000000800 */
[----:B------:R-:W-:Y:S01]  /*a460*/  ULDC UR5, c[0x0][0x9d8] ;  /* 0x0002760000057ab9 */ /* 0x000fe20000000800 */
[----:B------:R-:W-:-:S05]  /*a470*/  ULDC UR51, c[0x0][0x9e0] ;  /* 0x0002780000337ab9 */ /* 0x000fca0000000800 */
.L_x_1042:
[----:B------:R-:W-:-:S04]  /*a480*/  UIADD3 UR38, UR4, 0x1, URZ ;  /* 0x0000000104267890 */ /* 0x000fc8000fffe03f */
[----:B------:R-:W-:-:S04]  /*a490*/  UISETP.NE.AND UP0, UPT, UR38, 0x2, UPT ;  /* 0x000000022600788c */ /* 0x000fc8000bf05270 */
[----:B------:R-:W-:Y:S02]  /*a4a0*/  USEL UR39, URZ, 0x1, UP0 ;  /* 0x000000013f277887 */ /* 0x000fe40008000000 */
[----:B------:R-:W-:Y:S02]  /*a4b0*/  USEL UR38, UR38, URZ, UP0 ;  /* 0x0000003f26267287 */ /* 0x000fe40008000000 */
[----:B------:R-:W-:Y:S01]  /*a4c0*/  ULOP3.LUT UR39, UR7, UR39, URZ, 0x3c, !UPT ;  /* 0x0000002707277292 */ /* 0x000fe2000f8e3c3f */
[----:B------:R-:W-:Y:S11]  /*a4d0*/  @!P0 BRA `(.L_x_1024) ;  /* 0x0000000000048947 */ /* 0x000ff60003800000 */
[----:B------:R-:W-:Y:S01]  /*a4e0*/  BPT.TRAP 0x1 ;  /* 0x000000040000795c */ /* 0x000fe20000300000 */
.L_x_1024:
[----:B------:R-:W-:Y:S01]  /*a4f0*/  ULEA UR6, UR38, UR40, 0x3 ;  /* 0x0000002826067291 */ /* 0x000fe2000f8e183f */
[----:B------:R-:W-:-:S05]  /*a500*/  IMAD.U32 R11, RZ, RZ, UR39 ;  /* 0x00000027ff0b7e24 */ /* 0x000fca000f8e00ff */
[----:B------:R-:W-:-:S04]  /*a510*/  SHF.L.U32 R11, R11, 0x1f, RZ ;  /* 0x0000001f0b0b7819 */ /* 0x000fc800000006ff */
[----:B------:R0:W1:Y:S01]  /*a520*/  SYNCS.PHASECHK.TRANS64.TRYWAIT P1, [UR6+0x2a830], R11 ;  /* 0x02a8300bff0075a7 */ /* 0x0000620008020146 */
[----:B------:R-:W-:Y:S05]  /*a530*/  @!P0 BRA `(.L_x_1025) ;  /* 0x0000000000048947 */ /* 0x000fea0003800000 */
[----:B------:R-:W-:Y:S01]  /*a540*/  BPT.TRAP 0x1 ;  /* 0x000000040000795c */ /* 0x000fe20000300000 */
.L_x_1025:
[----:B-1----:R-:W-:Y:S05]  /*a550*/  @P1 BRA `(.L_x_1026) ;  /* 0x0000000000081947 */ /* 0x002fea0003800000 */
[----:B------:R-:W1:Y:S02]  /*a560*/  SYNCS.PHASECHK.TRANS64.TRYWAIT P1, [UR6+0x2a830], R11 ;  /* 0x02a8300bff0075a7 */ /* 0x000e640008020146 */
[----:B-1----:R-:W-:Y:S05]  /*a570*/  @!P1 BRA `(.L_x_1027) ;  /* 0x000000a000a09947 */ /* 0x002fea0003800000 */
.L_x_1026:
        /* <DEDUP_REMOVED lines=137> */
.L_x_1028:
[----:B------:R-:W-:Y:S01]  /*ae10*/  ULEA UR10, UR4, UR40, 0x3 ;  /* 0x00000028040a7291 */ /* 0x000fe2000f8e183f */
[----:B------:R-:W-:-:S05]  /*ae20*/  IMAD.U32 R0, RZ, RZ, UR7 ;  /* 0x00000007ff007e24 */ /* 0x000fca000f8e00ff */
[----:B------:R-:W-:-:S04]  /*ae30*/  SHF.L.U32 R0, R0, 0x1f, RZ ;  /* 0x0000001f00007819 */ /* 0x000fc800000006ff */
[----:B------:R2:W3:Y:S01]  /*ae40*/  SYNCS.PHASECHK.TRANS64.TRYWAIT P1, [UR10+0x2a850], R0 ;  /* 0x02a85000ff0075a7 */ /* 0x0004e2000802014a */
[----:B------:R-:W-:Y:S05]  /*ae50*/  @!P0 BRA `(.L_x_1029) ;  /* 0x0000000000048947 */ /* 0x000fea0003800000 */
[----:B------:R-:W-:Y:S01]  /*ae60*/  BPT.TRAP 0x1 ;  /* 0x000000040000795c */ /* 0x000fe20000300000 */
.L_x_1029:
[----:B---3--:R-:W-:Y:S05]  /*ae70*/  @P1 BRA `(.L_x_1030) ;  /* 0x0000000000081947 */ /* 0x008fea0003800000 */
[----:B------:R-:W3:Y:S02]  /*ae80*/  SYNCS.PHASECHK.TRANS64.TRYWAIT P1, [UR10+0x2a850], R0 ;  /* 0x02a85000ff0075a7 */ /* 0x000ee4000802014a */
[----:B---3--:R-:W-:Y:S05]  /*ae90*/  @!P1 BRA `(.L_x_1031) ;  /* 0x0000009800709947 */ /* 0x008fea0003800000 */
.L_x_1030:
        /* <DEDUP_REMOVED lines=37> */
.L_x_1032:
[----:B------:R-:W-:Y:S01]  /*b0f0*/  ISETP.NE.AND P2, PT, R168, 0x1, PT ;  /* 0x00000001a800780c */ /* 0x000fe20003f45270 */
[----:B------:R-:W-:Y:S01]  /*b100*/  FMUL.FTZ R149, R101, UR5 ;  /* 0x0000000565957c20 */ /* 0x000fe20008410000 */
[----:B------:R-:W-:Y:S01]  /*b110*/  FMUL.FTZ R21, R102, UR5 ;  /* 0x0000000566157c20 */ /* 0x000fe20008410000 */
[----:B------:R-:W-:Y:S01]  /*b120*/  FMUL.FTZ R2, R91, UR5 ;  /* 0x000000055b027c20 */ /* 0x000fe20008410000 */
[----:B------:R-:W-:Y:S01]  /*b130*/  FMUL.FTZ R91, R110, UR5 ;  /* 0x000000056e5b7c20 */ /* 0x000fe20008410000 */
[----:B------:R-:W-:Y:S01]  /*b140*/  IMAD.IADD R110, R22, 0x1, R17 ;  /* 0x00000001166e7824 */ /* 0x000fe200078e0211 */
[----:B------:R-:W-:Y:S01]  /*b150*/  ULEA UR4, UR38, UR40, 0x3 ;  /* 0x0000002826047291 */ /* 0x000fe2000f8e183f */
[----:B------:R-:W-:Y:S01]  /*b160*/  FMUL.FTZ R137, R92, UR5 ;  /* 0x000000055c897c20 */ /* 0x000fe20008410000 */
[----:B------:R-:W-:Y:S01]  /*b170*/  FMUL.FTZ R92, R111, UR5 ;  /* 0x000000056f5c7c20 */ /* 0x000fe20008410000 */
[----:B------:R-:W-:Y:S01]  /*b180*/  FMUL.FTZ R15, R98, UR5 ;  /* 0x00000005620f7c20 */ /* 0x000fe20008410000 */
[----:B------:R-:W-:Y:S01]  /*b190*/  UIADD3 UR4, UR4, 0x2a840, URZ ;  /* 0x0002a84004047890 */ /* 0x000fe2000fffe03f */
[----:B------:R-:W-:Y:S01]  /*b1a0*/  FMUL.FTZ R98, R118, UR5 ;  /* 0x0000000576627c20 */ /* 0x000fe20008410000 */
[----:B------:R-:W-:Y:S01]  /*b1b0*/  IMAD R118, R12, -0x60, RZ ;  /* 0xffffffa00c767824 */ /* 0x000fe200078e02ff */
[----:B------:R-:W3:Y:S01]  /*b1c0*/  @P2 LDC R101, c[0x0][0x44c] ;  /* 0x00011300ff652b82 */ /* 0x000ee20000000800 */
[----:B01----:R-:W-:Y:S01]  /*b1d0*/  FMUL.FTZ R11, R88, UR5 ;  /* 0x00000005580b7c20 */ /* 0x003fe20008410000 */
[----:B------:R-:W-:Y:S01]  /*b1e0*/  FMUL.FTZ R136, R89, UR5 ;  /* 0x0000000559887c20 */ /* 0x000fe20008410000 */
[----:B--2---:R-:W-:Y:S01]  /*b1f0*/  FMUL.FTZ R0, R90, UR5 ;  /* 0x000000055a007c20 */ /* 0x004fe20008410000 */
[----:B------:R-:W-:Y:S01]  /*b200*/  FMUL.FTZ R88, R103, UR5 ;  /* 0x0000000567587c20 */ /* 0x000fe20008410000 */
[----:B------:R-:W-:Y:S01]  /*b210*/  UPRMT UR4, UR60, 0x654, UR4 ;  /* 0x000006543c047896 */ /* 0x000fe20008000004 */
[----:B------:R-:W-:Y:S01]  /*b220*/  FMUL.FTZ R13, R94, UR5 ;  /* 0x000000055e0d7c20 */ /* 0x000fe20008410000 */
[----:B------:R-:W-:Y:S01]  /*b230*/  FMUL.FTZ R14, R95, UR5 ;  /* 0x000000055f0e7c20 */ /* 0x000fe20008410000 */
[----:B------:R-:W0:Y:S01]  /*b240*/  @P2 LDC R102, c[0x0][0x450] ;  /* 0x00011400ff662b82 */ /* 0x000e220000000800 */
        /* <DEDUP_REMOVED lines=15> */
[----:B---3--:R-:W-:-:S04]  /*b340*/  @P2 IMAD.HI.U32 R101, R110, R101, RZ ;  /* 0x000000656e652227 */ /* 0x008fc800078e00ff */
[----:B------:R-:W-:Y:S01]  /*b350*/  FMUL.FTZ R108, R116, UR5 ;  /* 0x00000005746c7c20 */ /* 0x000fe20008410000 */
[----:B------:R-:W-:Y:S01]  /*b360*/  FMUL.FTZ R109, R117, UR5 ;  /* 0x00000005756d7c20 */ /* 0x000fe20008410000 */
[----:B------:R-:W-:Y:S01]  /*b370*/  FMUL.FTZ R99, R119, UR5 ;  /* 0x0000000577637c20 */ /* 0x000fe20008410000 */
[----:B------:R-:W-:Y:S01]  /*b380*/  FMUL.FTZ R151, R122, UR5 ;  /* 0x000000057a977c20 */ /* 0x000fe20008410000 */
[----:B------:R-:W-:Y:S01]  /*b390*/  FMUL.FTZ R153, R123, UR5 ;  /* 0x000000057b997c20 */ /* 0x000fe20008410000 */
[----:B------:R-:W-:Y:S01]  /*b3a0*/  FMUL.FTZ R124, R124, UR5 ;  /* 0x000000057c7c7c20 */ /* 0x000fe20008410000 */
[----:B------:R-:W-:Y:S01]  /*b3b0*/  FMUL.FTZ R125, R125, UR5 ;  /* 0x000000057d7d7c20 */ /* 0x000fe20008410000 */
[----:B0-----:R-:W-:Y:S01]  /*b3c0*/  @P2 SHF.R.U32.HI R110, RZ, R102, R101 ;  /* 0x00000066ff6e2219 */ /* 0x001fe20000011665 */
[----:B------:R-:W-:Y:S01]  /*b3d0*/  FMUL.FTZ R155, R126, UR5 ;  /* 0x000000057e9b7c20 */ /* 0x000fe20008410000 */
[----:B------:R-:W-:Y:S01]  /*b3e0*/  FMUL.FTZ R157, R127, UR5 ;  /* 0x000000057f9d7c20 */ /* 0x000fe20008410000 */
[----:B------:R-:W-:Y:S01]  /*b3f0*/  FMUL.FTZ R128, R128, UR5 ;  /* 0x0000000580807c20 */ /* 0x000fe20008410000 */
[----:B------:R-:W-:Y:S01]  /*b400*/  FMUL.FTZ R129, R129, UR5 ;  /* 0x0000000581817c20 */ /* 0x000fe20008410000 */
[----:B------:R-:W0:Y:S01]  /*b410*/  SHFL.IDX PT, R111, R110, RZ, 0x1c1f ;  /* 0x001c1fff6e6f7589 */ /* 0x000e2200000e0000 */
[----:B------:R-:W-:Y:S01]  /*b420*/  FMUL.FTZ R175, R130, UR5 ;  /* 0x0000000582af7c20 */ /* 0x000fe20008410000 */
[----:B------:R-:W-:Y:S01]  /*b430*/  FMUL.FTZ R100, R131, UR5 ;  /* 0x0000000583647c20 */ /* 0x000fe20008410000 */
[----:B------:R-:W-:Y:S01]  /*b440*/  FMUL.FTZ R132, R132, UR5 ;  /* 0x0000000584847c20 */ /* 0x000fe20008410000 */
[----:B------:R-:W-:Y:S01]  /*b450*/  FMUL.FTZ R133, R133, UR5 ;  /* 0x0000000585857c20 */ /* 0x000fe20008410000 */
[----:B------:R-:W-:Y:S01]  /*b460*/  FMUL.FTZ R101, R134, UR5 ;  /* 0x0000000586657c20 */ /* 0x000fe20008410000 */
[----:B------:R-:W-:-:S02]  /*b470*/  VIADD R105, R118, 0x1 ;  /* 0x0000000176697836 */ /* 0x000fc40000000000 */
[----:B------:R-:W-:Y:S01]  /*b480*/  FMUL.FTZ R102, R135, UR5 ;  /* 0x0000000587667c20 */ /* 0x000fe20008410000 */
[----:B------:R-:W-:Y:S01]  /*b490*/  FMUL.FTZ R121, R121, UR5 ;  /* 0x0000000579797c20 */ /* 0x000fe20008410000 */
[----:B------:R-:W-:Y:S01]  /*b4a0*/  LOP3.LUT P1, RZ, R19, 0x80000, RZ, 0xc0, !PT ;  /* 0x0008000013ff7812 */ /* 0x000fe2000782c0ff */
[----:B------:R-:W-:Y:S01]  /*b4b0*/  IMAD R105, R18, -0x2, R105 ;  /* 0xfffffffe12697824 */ /* 0x000fe200078e0269 */
[----:B------:R-:W1:Y:S01]  /*b4c0*/  MUFU.TANH R11, R11 ;  /* 0x0000000b000b7308 */ /* 0x000e620000002400 */
[----:B------:R-:W-:Y:S01]  /*b4d0*/  SYNCS.ARRIVE.TRANS64.RED.A1T0 RZ, [UR4], RZ ;  /* 0x000000ffffff79a7 */ /* 0x000fe20008100404 */
[----:B------:R-:W-:Y:S01]  /*b4e0*/  ULOP3.LUT UR4, URZ, UR50, URZ, 0x33, !UPT ;  /* 0x000000323f047292 */ /* 0x000fe2000f8e333f */
[----:B------:R-:W-:Y:S01]  /*b4f0*/  FMUL.FTZ R120, R120, UR5 ;  /* 0x0000000578787c20 */ /* 0x000fe20008410000 */
[C---:B------:R-:W-:Y:S01]  /*b500*/  IADD3 R104, R105.reuse, -UR43, R16 ;  /* 0x8000002b69687c10 */ /* 0x040fe2000fffe010 */
[----:B------:R-:W-:-:S03]  /*b510*/  VIADD R126, R105, 0xffffffff ;  /* 0xffffffff697e7836 */ /* 0x000fc60000000000 */
[----:B------:R-:W2:Y:S01]  /*b520*/  MUFU.TANH R136, R136 ;  /* 0x0000008800887308 */ /* 0x000ea20000002400 */
[----:B------:R-:W-:-:S04]  /*b530*/  VIADD R122, R104, UR4 ;  /* 0x00000004687a7c36 */ /* 0x000fc80008000000 */
[----:B0-----:R-:W-:-:S03]  /*b540*/  IMAD.IADD R114, R122, 0x1, R111 ;  /* 0x000000017a727824 */ /* 0x001fc600078e026f */
[----:B------:R-:W0:Y:S08]  /*b550*/  MUFU.TANH R0, R0 ;  /* 0x0000000000007308 */ /* 0x000e300000002400 */
[----:B------:R-:W3:Y:S08]  /*b560*/  MUFU.TANH R2, R2 ;  /* 0x0000000200027308 */ /* 0x000ef00000002400 */
        /* <DEDUP_REMOVED lines=43> */
[----:B------:R5:W0:Y:S02]  /*b820*/  MUFU.TANH R113, R120 ;  /* 0x0000007800717308 */ /* 0x000a240000002400 */
[----:B-----5:R-:W-:-:S04]  /*b830*/  VIADD R120, R104, UR51 ;  /* 0x0000003368787c36 */ /* 0x020fc80008000000 */
[----:B------:R-:W-:Y:S01]  /*b840*/  IMAD.IADD R112, R120, 0x1, R111 ;  /* 0x0000000178707824 */ /* 0x000fe200078e026f */
[----:B-1234-:R-:W-:Y:S06]  /*b850*/  @!P1 BRA `(.L_x_1033) ;  /* 0x0000000000549947 */ /* 0x01efec0003800000 */
[----:B------:R-:W-:Y:S01]  /*b860*/  IADD3 R111, R16, -UR43, R111 ;  /* 0x8000002b106f7c10 */ /* 0x000fe2000fffe06f */
        /* <DEDUP_REMOVED lines=11> */
.L_x_1035:
[----:B------:R-:W-:-:S05]  /*b920*/  IMAD.U32 R115, RZ, RZ, UR41 ;  /* 0x00000029ff737e24 */ /* 0x000fca000f8e00ff */
[----:B------:R-:W-:-:S13]  /*b930*/  ISETP.NE.AND P1, PT, R115, 0x1, PT ;  /* 0x000000017300780c */ /* 0x000fda0003f25270 */
[----:B------:R-:W1:Y:S02]  /*b940*/  @P1 LDC.64 R104, c[0x0][0x9e8] ;  /* 0x00027a00ff681b82 */ /* 0x000e640000000a00 */
[----:B-1----:R-:W-:-:S05]  /*b950*/  @P1 IMAD.HI.U32 R104, R111, R104, RZ ;  /* 0x000000686f681227 */ /* 0x002fca00078e00ff */
[----:B------:R-:W-:-:S07]  /*b960*/  @P1 SHF.R.U32.HI R111, RZ, R105, R104 ;  /* 0x00000069ff6f1219 */ /* 0x000fce0000011668 */
.L_x_1036:
[----:B------:R-:W-:Y:S05]  /*b970*/  BSYNC B0 ;  /* 0x0000000000007941 */ /* 0x000fea0003800000 */
.L_x_1034:
[----:B------:R-:W-:-:S05]  /*b980*/  IMAD R111, R111, R115, R126 ;  /* 0x000000736f6f7224 */ /* 0x000fca00078e027e */
[----:B------:R-:W-:Y:S02]  /*b990*/  VIADDMNMX R112, R111, R115, R112, PT ;  /* 0x000000736f707246 */ /* 0x000fe40003800170 */
[----:B------:R-:W-:-:S07]  /*b9a0*/  VIMNMX R114, R114, R111, !PT ;  /* 0x0000006f72727248 */ /* 0x000fce0007fe0100 */
.L_x_1033:
        /* <DEDUP_REMOVED lines=9> */
[----:B------:R-:W-:Y:S02]  /*ba40*/  FSEL R185, R136, -INF , !P4 ;  /* 0xff80000088b97808 */ /* 0x000fe40006000000 */
[----:B------:R-:W-:Y:S02]  /*ba50*/  ISETP.LT.OR P3, PT, R112, 0xa, P3 ;  /* 0x0000000a7000780c */ /* 0x000fe40001f61670 */
[----:B------:R-:W-:-:S02]  /*ba60*/  ISETP.GE.AND P4, PT, R118, 0x11, PT ;  /* 0x000000117600780c */ /* 0x000fc40003f86270 */
[----:B0-----:R-:W-:Y:S02]  /*ba70*/  FSEL R181, R93, -INF , !P3 ;  /* 0xff8000005db57808 */ /* 0x001fe40005800000 */
        /* <DEDUP_REMOVED lines=80> */
[----:B------:R-:W-:Y:S01]  /*bf80*/  ISETP.GE.AND P3, PT, R118, 0x51, PT ;  /* 0x000000517600780c */ /* 0x000fe20003f66270 */
[----:B------:R-:W0:Y:S03]  /*bf90*/  SHFL.IDX PT, R125, R110, 0x1, 0x1c1f ;  /* 0x003c1f006e7d7f89 */ /* 0x000e2600000e0000 */
[----:B------:R-:W-:-:S04]  /*bfa0*/  ISETP.GT.AND P4, PT, R114, 0x50, !P3 ;  /* 0x000000507200780c */ /* 0x000fc80005f84270 */
[----:B------:R-:W-:-:S04]  /*bfb0*/  ISETP.LT.OR P4, PT, R112, 0x51, P4 ;  /* 0x000000517000780c */ /* 0x000fc80002781670 */
[----:B------:R-:W-:Y:S02]  /*bfc0*/  FSEL R105, R128, -INF , !P4 ;  /* 0xff80000080697808 */ /* 0x000fe40006000000 */
[----:B------:R-:W-:-:S04]  /*bfd0*/  ISETP.GE.AND P4, PT, R118, 0x52, PT ;  /* 0x000000527600780c */ /* 0x000fc80003f86270 */
[----:B------:R-:W-:-:S04]  /*bfe0*/  ISETP.GT.AND P5, PT, R114, 0x51, !P4 ;  /* 0x000000517200780c */ /* 0x000fc800067a4270 */
[----:B------:R-:W-:Y:S01]  /*bff0*/  ISETP.LT.OR P5, PT, R112, 0x52, P5 ;  /* 0x000000527000780c */ /* 0x000fe20002fa1670 */
[----:B0-----:R-:W-:-:S03]  /*c000*/  IMAD.IADD R104, R120, 0x1, R125 ;  /* 0x0000000178687824 */ /* 0x001fc600078e027d */
[----:B------:R-:W-:Y:S01]  /*c010*/  FSEL R103, R129, -INF , !P5 ;  /* 0xff80000081677808 */ /* 0x000fe20006800000 */
[----:B------:R-:W-:Y:S01]  /*c020*/  IMAD.IADD R106, R122, 0x1, R125 ;  /* 0x000000017a6a7824 */ /* 0x000fe200078e027d */
        /* <DEDUP_REMOVED lines=9> */
[----:B------:R-:W-:-:S04]  /*c0c0*/  ISETP.GE.AND P6, PT, R118, 0x5a, PT ;  /* 0x0000005a7600780c */ /* 0x000fc80003fc6270 */
[----:B------:R-:W-:Y:S02]  /*c0d0*/  P2R R116, PR, RZ, 0x40 ;  /* 0x00000040ff747803 */ /* 0x000fe40000000000 */
[----:B------:R-:W-:-:S04]  /*c0e0*/  ISETP.GT.AND P6, PT, R114, 0x59, !P6 ;  /* 0x000000597200780c */ /* 0x000fc800077c4270 */
[----:B------:R-:W-:-:S04]  /*c0f0*/  ISETP.LT.OR P6, PT, R112, 0x5a, P6 ;  /* 0x0000005a7000780c */ /* 0x000fc800037c1670 */
[----:B------:R-:W-:Y:S02]  /*c100*/  FSEL R11, R133, -INF , !P6 ;  /* 0xff800000850b7808 */ /* 0x000fe40007000000 */
[----:B------:R-:W-:-:S13]  /*c110*/  LOP3.LUT P6, RZ, R19, 0x80000, RZ, 0xc0, !PT ;  /* 0x0008000013ff7812 */ /* 0x000fda00078cc0ff */
[----:B------:R-:W-:Y:S05]  /*c120*/  @!P6 BRA `(.L_x_1037) ;  /* 0x000000000054e947 */ /* 0x000fea0003800000 */
[----:B------:R-:W-:Y:S01]  /*c130*/  IADD3 R125, R16, -UR43, R125 ;  /* 0x8000002b107d7c10 */ /* 0x000fe2000fffe07d */
        /* <DEDUP_REMOVED lines=11> */
.L_x_1039:
[----:B------:R-:W-:-:S05]  /*c1f0*/  IMAD.U32 R110, RZ, RZ, UR41 ;  /* 0x00000029ff6e7e24 */ /* 0x000fca000f8e00ff */
[----:B------:R-:W-:-:S13]  /*c200*/  ISETP.NE.AND P6, PT, R110, 0x1, PT ;  /* 0x000000016e00780c */ /* 0x000fda0003fc5270 */
[----:B------:R-:W0:Y:S02]  /*c210*/  @P6 LDC.64 R96, c[0x0][0x9e8] ;  /* 0x00027a00ff606b82 */ /* 0x000e240000000a00 */
[----:B0-----:R-:W-:-:S05]  /*c220*/  @P6 IMAD.HI.U32 R96, R125, R96, RZ ;  /* 0x000000607d606227 */ /* 0x001fca00078e00ff */
[----:B------:R-:W-:-:S07]  /*c230*/  @P6 SHF.R.U32.HI R125, RZ, R97, R96 ;  /* 0x00000061ff7d6219 */ /* 0x000fce0000011660 */
.L_x_1040:
[----:B------:R-:W-:Y:S05]  /*c240*/  BSYNC B0 ;  /* 0x0000000000007941 */ /* 0x000fea0003800000 */
.L_x_1038:
[----:B------:R-:W-:-:S05]  /*c250*/  IMAD R125, R125, R110, R126 ;  /* 0x0000006e7d7d7224 */ /* 0x000fca00078e027e */
[----:B------:R-:W-:Y:S02]  /*c260*/  VIADDMNMX R104, R125, R110, R104, PT ;  /* 0x0000006e7d687246 */ /* 0x000fe40003800168 */
[----:B------:R-:W-:-:S07]  /*c270*/  VIMNMX R106, R106, R125, !PT ;  /* 0x0000007d6a6a7248 */ /* 0x000fce0007fe0100 */
.L_x_1037:
[C---:B------:R-:W-:Y:S02]  /*c280*/  ISETP.GT.AND P1, PT, R106.reuse, 0x1, !P1 ;  /* 0x000000016a00780c */ /* 0x040fe40004f24270 */
[----:B------:R-:W-:Y:S02]  /*c290*/  ISETP.GT.AND P2, PT, R106, 0x8, !P2 ;  /* 0x000000086a00780c */ /* 0x000fe40005744270 */
[C---:B------:R-:W-:Y:S02]  /*c2a0*/  ISETP.LT.OR P1, PT, R104.reuse, 0x2, P1 ;  /* 0x000000026800780c */ /* 0x040fe40000f21670 */
[----:B------:R-:W-:Y:S02]  /*c2b0*/  ISETP.LT.OR P2, PT, R104, 0x9, P2 ;  /* 0x000000096800780c */ /* 0x000fe40001741670 */
[----:B------:R-:W-:Y:S02]  /*c2c0*/  FSEL R97, R2, -INF , !P1 ;  /* 0xff80000002617808 */ /* 0x000fe40004800000 */
[----:B------:R-:W-:-:S02]  /*c2d0*/  ISETP.NE.AND P1, PT, R127, RZ, PT ;  /* 0x000000ff7f00720c */ /* 0x000fc40003f25270 */
[----:B------:R-:W-:Y:S02]  /*c2e0*/  FSEL R125, R13, -INF , !P2 ;  /* 0xff8000000d7d7808 */ /* 0x000fe40005000000 */
[----:B------:R-:W-:Y:S02]  /*c2f0*/  ISETP.GT.AND P1, PT, R106, 0x9, !P1 ;  /* 0x000000096a00780c */ /* 0x000fe40004f24270 */
[----:B------:R-:W-:Y:S02]  /*c300*/  ISETP.NE.AND P2, PT, R135, RZ, PT ;  /* 0x000000ff8700720c */ /* 0x000fe40003f45270 */
[----:B------:R-:W-:Y:S02]  /*c310*/  ISETP.LT.OR P1, PT, R104, 0xa, P1 ;  /* 0x0000000a6800780c */ /* 0x000fe40000f21670 */
[----:B------:R-:W-:Y:S02]  /*c320*/  ISETP.NE.AND P6, PT, R136, RZ, PT ;  /* 0x000000ff8800720c */ /* 0x000fe40003fc5270 */
[----:B------:R-:W-:-:S02]  /*c330*/  FSEL R127, R14, -INF , !P1 ;  /* 0xff8000000e7f7808 */ /* 0x000fc40004800000 */
[----:B------:R-:W-:Y:S01]  /*c340*/  ISETP.NE.AND P1, PT, R130, RZ, PT ;  /* 0x000000ff8200720c */ /* 0x000fe20003f25270 */
[----:B------:R-:W0:Y:S01]  /*c350*/  LDC R14, c[0x0][0x988] ;  /* 0x00026200ff0e7b82 */ /* 0x000e220000000800 */
        /* <DEDUP_REMOVED lines=21> */
[----:B------:R-:W-:Y:S02]  /*c4b0*/  FMNMX.FTZ R2, R145, R2, !PT ;  /* 0x0000000291027209 */ /* 0x000fe40007810000 */
        /* <DEDUP_REMOVED lines=30> */
[----:B------:R-:W-:-:S02]  /*c6a0*/  ISETP.NE.AND P2, PT, R147, RZ, PT ;  /* 0x000000ff9300720c */ /* 0x000fc40003f45270 */
        /* <DEDUP_REMOVED lines=51> */
[----:B------:R-:W-:Y:S02]  /*c9e0*/  ISETP.LT.OR P2, PT, R104, 0x5a, P2 ;  /* 0x0000005a6800780c */ /* 0x000fe40001741670 */
[----:B------:R-:W-:Y:S02]  /*c9f0*/  FSEL R20, R0, RZ, P1 ;  /* 0x000000ff00147208 */ /* 0x000fe40000800000 */
[----:B------:R-:W-:Y:S02]  /*ca00*/  FMNMX.FTZ R0, R189, R10, !PT ;  /* 0x0000000abd007209 */ /* 0x000fe40007810000 */
[----:B------:R-:W-:Y:S01]  /*ca10*/  FSEL R2, R13, RZ, P1 ;  /* 0x000000ff0d027208 */ /* 0x000fe20000800000 */
[--C-:B------:R-:W-:Y:S01]  /*ca20*/  FFMA.FTZ R148, R143, R14, -R20.reuse ;  /* 0x0000000e8f947223 */ /* 0x100fe20000010814 */
[----:B------:R-:W-:Y:S01]  /*ca30*/  FMNMX.FTZ R0, R97, R0, !PT ;  /* 0x0000000061007209 */ /* 0x000fe20007810000 */
[-CC-:B------:R-:W-:Y:S01]  /*ca40*/  FFMA.FTZ R143, R145, R14.reuse, -R20.reuse ;  /* 0x0000000e918f7223 */ /* 0x180fe20000010814 */
[----:B------:R-:W-:Y:S01]  /*ca50*/  FSEL R145, R100, -INF , !P4 ;  /* 0xff80000064917808 */ /* 0x000fe20006000000 */
[--C-:B------:R-:W-:Y:S01]  /*ca60*/  FFMA.FTZ R154, R159, R14, -R20.reuse ;  /* 0x0000000e9f9a7223 */ /* 0x100fe20000010814 */
[----:B------:R-:W-:Y:S01]  /*ca70*/  FMNMX.FTZ R0, R125, R0, !PT ;  /* 0x000000007d007209 */ /* 0x000fe20007810000 */
[-CC-:B------:R-:W-:Y:S01]  /*ca80*/  FFMA.FTZ R150, R141, R14.reuse, -R20.reuse ;  /* 0x0000000e8d967223 */ /* 0x180fe20000010814 */
[----:B------:R-:W-:Y:S01]  /*ca90*/  FSEL R159, R101, -INF , !P5 ;  /* 0xff800000659f7808 */ /* 0x000fe20006800000 */
[--C-:B------:R-:W-:Y:S01]  /*caa0*/  FFMA.FTZ R142, R109, R14, -R20.reuse ;  /* 0x0000000e6d8e7223 */ /* 0x100fe20000010814 */
[----:B------:R-:W-:Y:S01]  /*cab0*/  FMNMX.FTZ R0, R127, R0, !PT ;  /* 0x000000007f007209 */ /* 0x000fe20007810000 */
[--C-:B------:R-:W-:Y:S01]  /*cac0*/  FFMA.FTZ R138, R93, R14, -R20.reuse ;  /* 0x0000000e5d8a7223 */ /* 0x100fe20000010814 */
[----:B------:R-:W-:Y:S01]  /*cad0*/  FSEL R141, R102, -INF , !P2 ;  /* 0xff800000668d7808 */ /* 0x000fe20005000000 */
        /* <DEDUP_REMOVED lines=24> */
[----:B------:R-:W-:Y:S01]  /*cc60*/  FFMA.FTZ R103, R103, R14, -R20 ;  /* 0x0000000e67677223 */ /* 0x000fe20000010814 */
[----:B------:R-:W-:Y:S01]  /*cc70*/  FMNMX.FTZ R0, R91, R0, !PT ;  /* 0x000000005b007209 */ /* 0x000fe20007810000 */
[----:B------:R-:W-:Y:S03]  /*cc80*/  MUFU.EX2 R187, R187 ;  /* 0x000000bb00bb7308 */ /* 0x000fe60000000800 */
[----:B------:R-:W-:-:S04]  /*cc90*/  FMNMX.FTZ R0, R21, R0, !PT ;  /* 0x0000000015007209 */ /* 0x000fc80007810000 */
        /* <DEDUP_REMOVED lines=17> */
[----:B------:R-:W-:-:S05]  /*cdb0*/  FMNMX.FTZ R0, R141, R0, !PT ;  /* 0x000000008d007209 */ /* 0x000fca0007810000 */
[----:B------:R-:W0:Y:S01]  /*cdc0*/  SHFL.BFLY PT, R15, R0, 0x2, 0x1f ;  /* 0x0c401f00000f7f89 */ /* 0x000e2200000e0000 */
        /* <DEDUP_REMOVED lines=9> */
[----:B0-----:R-:W-:Y:S01]  /*ce60*/  FMNMX.FTZ R15, R15, R0, !PT ;  /* 0x000000000f0f7209 */ /* 0x001fe20007810000 */
[----:B------:R-:W-:-:S03]  /*ce70*/  FMUL.FTZ R0, R93, R14 ;  /* 0x0000000e5d007220 */ /* 0x000fc60000410000 */
[C---:B------:R-:W-:Y:S01]  /*ce80*/  FSETP.NEU.FTZ.AND P1, PT, R15.reuse, -INF , PT ;  /* 0xff8000000f00780b */ /* 0x040fe20003f3d000 */
[C---:B------:R-:W-:Y:S02]  /*ce90*/  FMUL.FTZ R94, R15.reuse, R14 ;  /* 0x0000000e0f5e7220 */ /* 0x040fe40000410000 */
[----:B------:R-:W-:Y:S01]  /*cea0*/  MUFU.EX2 R146, R146 ;  /* 0x0000009200927308 */ /* 0x000fe20000000800 */
[----:B------:R-:W-:Y:S02]  /*ceb0*/  FSEL R109, R15, RZ, P1 ;  /* 0x000000ff0f6d7208 */ /* 0x000fe40000800000 */
[----:B------:R-:W-:-:S03]  /*cec0*/  FSEL R94, R94, RZ, P1 ;  /* 0x000000ff5e5e7208 */ /* 0x000fc60000800000 */
[----:B------:R-:W-:Y:S02]  /*ced0*/  FADD.FTZ R109, -R109, R10 ;  /* 0x0000000a6d6d7221 */ /* 0x000fe40000010100 */
[----:B------:R-:W0:Y:S01]  /*cee0*/  MUFU.EX2 R0, R0 ;  /* 0x0000000000007308 */ /* 0x000e220000000800 */
[-CC-:B------:R-:W-:Y:S01]  /*cef0*/  FFMA.FTZ R11, R189, R14.reuse, -R94.reuse ;  /* 0x0000000ebd0b7223 */ /* 0x180fe2000001085e */
[-CC-:B------:R-:W-:Y:S01]  /*cf00*/  FFMA.FTZ R20, R97, R14.reuse, -R94.reuse ;  /* 0x0000000e61147223 */ /* 0x180fe2000001085e */
[-C--:B------:R-:W-:Y:S01]  /*cf10*/  FMUL.FTZ R109, R109, R14.reuse ;  /* 0x0000000e6d6d7220 */ /* 0x080fe20000410000 */
        /* <DEDUP_REMOVED lines=11> */
[--C-:B------:R-:W-:Y:S01]  /*cfd0*/  FFMA.FTZ R139, R139, R14, -R94.reuse ;  /* 0x0000000e8b8b7223 */ /* 0x100fe2000001085e */
[----:B------:R-:W1:Y:S01]  /*cfe0*/  MUFU.EX2 R2, R109 ;  /* 0x0000006d00027308 */ /* 0x000e620000000800 */
        /* <DEDUP_REMOVED lines=8> */
[----:B------:R-:W-:Y:S01]  /*d070*/  FADD.FTZ R8, R158, R113 ;  /* 0x000000719e087221 */ /* 0x000fe20000010000 */
[-CC-:B------:R-:W-:Y:S01]  /*d080*/  FFMA.FTZ R155, R155, R14.reuse, -R94.reuse ;  /* 0x0000000e9b9b7223 */ /* 0x180fe2000001085e */
[-CC-:B------:R-:W-:Y:S01]  /*d090*/  FFMA.FTZ R157, R157, R14.reuse, -R94.reuse ;  /* 0x0000000e9d9d7223 */ /* 0x180fe2000001085e */
[-CC-:B------:R-:W-:Y:S01]  /*d0a0*/  FFMA.FTZ R175, R175, R14.reuse, -R94.reuse ;  /* 0x0000000eafaf7223 */ /* 0x180fe2000001085e */
[-CC-:B------:R-:W-:Y:S01]  /*d0b0*/  FFMA.FTZ R145, R145, R14.reuse, -R94.reuse ;  /* 0x0000000e91917223 */ /* 0x180fe2000001085e */
[-CC-:B------:R-:W-:Y:S01]  /*d0c0*/  FFMA.FTZ R159, R159, R14.reuse, -R94.reuse ;  /* 0x0000000e9f9f7223 */ /* 0x180fe2000001085e */
[----:B------:R-:W-:Y:S01]  /*d0d0*/  FFMA.FTZ R94, R141, R14, -R94 ;  /* 0x0000000e8d5e7223 */ /* 0x000fe2000001085e */
[----:B------:R-:W2:Y:S01]  /*d0e0*/  MUFU.EX2 R88, R88 ;  /* 0x0000005800587308 */ /* 0x000ea20000000800 */
[----:B-1----:R-:W-:-:S07]  /*d0f0*/  FFMA.FTZ R3, R2, R3, R11 ;  /* 0x0000000302037223 */ /* 0x002fce000001000b */
[----:B------:R-:W1:Y:S01]  /*d100*/  MUFU.EX2 R93, R93 ;  /* 0x0000005d005d7308 */ /* 0x000e620000000800 */
[----:B0-----:R-:W-:-:S07]  /*d110*/  FADD.FTZ R3, R20, R3 ;  /* 0x0000000314037221 */ /* 0x001fce0000010000 */
[----:B------:R-:W0:Y:S01]  /*d120*/  MUFU.EX2 R90, R90 ;  /* 0x0000005a005a7308 */ /* 0x000e220000000800 */
[----:B--2---:R-:W-:Y:S01]  /*d130*/  FADD.FTZ R98, R88, R3 ;  /* 0x0000000358627221 */ /* 0x004fe20000010000 */
[----:B------:R-:W-:-:S04]  /*d140*/  FADD.FTZ R3, R181, R8 ;  /* 0x00000008b5037221 */ /* 0x000fc80000010000 */
[----:B------:R-:W-:Y:S02]  /*d150*/  FADD.FTZ R8, R152, R3 ;  /* 0x0000000398087221 */ /* 0x000fe40000010000 */
[----:B------:R-:W2:Y:S02]  /*d160*/  MUFU.EX2 R97, R97 ;  /* 0x0000006100617308 */ /* 0x000ea40000000800 */
[----:B------:R-:W-:-:S04]  /*d170*/  FADD.FTZ R3, R177, R8 ;  /* 0x00000008b1037221 */ /* 0x000fc80000010000 */
[----:B------:R-:W-:Y:S02]  /*d180*/  FADD.FTZ R8, R154, R3 ;  /* 0x000000039a087221 */ /* 0x000fe40000010000 */
[----:B------:R-:W3:Y:S02]  /*d190*/  MUFU.EX2 R92, R92 ;  /* 0x0000005c005c7308 */ /* 0x000ee40000000800 */
[----:B------:R-:W-:-:S04]  /*d1a0*/  FADD.FTZ R3, R149, R8 ;  /* 0x0000000895037221 */ /* 0x000fc80000010000 */
[----:B------:R-:W-:Y:S02]  /*d1b0*/  FADD.FTZ R8, R148, R3 ;  /* 0x0000000394087221 */ /* 0x000fe40000010000 */
[----:B------:R-:W4:Y:S08]  /*d1c0*/  MUFU.EX2 R105, R105 ;  /* 0x0000006900697308 */ /* 0x000f300000000800 */
[----:B------:R1:W-:Y:S08]  /*d1d0*/  MUFU.EX2 R100, R21 ;  /* 0x0000001500647308 */ /* 0x0003f00000000800 */
[----:B------:R-:W5:Y:S01]  /*d1e0*/  MUFU.EX2 R89, R89 ;  /* 0x0000005900597308 */ /* 0x000f620000000800 */
[----:B-1----:R-:W-:-:S04]  /*d1f0*/  FADD.FTZ R21, R93, R98 ;  /* 0x000000625d157221 */ /* 0x002fc80000010000 */
[----:B0-----:R-:W-:-:S03]  /*d200*/  FADD.FTZ R98, R90, R21 ;  /* 0x000000155a627221 */ /* 0x001fc60000010000 */
[----:B------:R-:W0:Y:S01]  /*d210*/  MUFU.EX2 R96, R96 ;  /* 0x0000006000607308 */ /* 0x000e220000000800 */
[----:B--2---:R-:W-:-:S04]  /*d220*/  FADD.FTZ R21, R97, R98 ;  /* 0x0000006261157221 */ /* 0x004fc80000010000 */
[----:B---3--:R-:W-:Y:S01]  /*d230*/  FADD.FTZ R98, R92, R21 ;  /* 0x000000155c627221 */ /* 0x008fe20000010000 */
[----:B------:R-:W-:Y:S02]  /*d240*/  FADD.FTZ R21, R143, R8 ;  /* 0x000000088f157221 */ /* 0x000fe40000010000 */
[----:B------:R-:W1:Y:S01]  /*d250*/  MUFU.EX2 R10, R91 ;  /* 0x0000005b000a7308 */ /* 0x000e620000000800 */
[----:B----4-:R-:W-:Y:S01]  /*d260*/  FADD.FTZ R98, R105, R98 ;  /* 0x0000006269627221 */ /* 0x010fe20000010000 */
[----:B------:R-:W-:-:S03]  /*d270*/  FADD.FTZ R8, R150, R21 ;  /* 0x0000001596087221 */ /* 0x000fc60000010000 */
[----:B-----5:R-:W-:Y:S01]  /*d280*/  FADD.FTZ R3, R89, R98 ;  /* 0x0000006259037221 */ /* 0x020fe20000010000 */
[----:B------:R-:W-:Y:S02]  /*d290*/  FADD.FTZ R21, R101, R8 ;  /* 0x0000000865157221 */ /* 0x000fe40000010000 */
[----:B------:R-:W2:Y:S01]  /*d2a0*/  MUFU.EX2 R102, R139 ;  /* 0x0000008b00667308 */ /* 0x000ea20000000800 */
[----:B0-----:R-:W-:Y:S01]  /*d2b0*/  FADD.FTZ R3, R96, R3 ;  /* 0x0000000360037221 */ /* 0x001fe20000010000 */
[----:B------:R-:W-:-:S04]  /*d2c0*/  FADD.FTZ R8, R144, R21 ;  /* 0x0000001590087221 */ /* 0x000fc80000010000 */
[----:B------:R-:W-:Y:S02]  /*d2d0*/  FADD.FTZ R21, R115, R8 ;  /* 0x0000000873157221 */ /* 0x000fe40000010000 */
[----:B------:R-:W0:Y:S01]  /*d2e0*/  MUFU.EX2 R95, R95 ;  /* 0x0000005f005f7308 */ /* 0x000e220000000800 */
[----:B-1----:R-:W-:Y:S01]  /*d2f0*/  FADD.FTZ R3, R10, R3 ;  /* 0x000000030a037221 */ /* 0x002fe20000010000 */
[----:B------:R-:W-:-:S03]  /*d300*/  FADD.FTZ R8, R146, R21 ;  /* 0x0000001592087221 */ /* 0x000fc60000010000 */
[----:B------:R-:W-:-:S03]  /*d310*/  FADD.FTZ R3, R100, R3 ;  /* 0x0000000364037221 */ /* 0x000fc60000010000 */
        /* <DEDUP_REMOVED lines=42> */
.L_x_1041:
[----:B------:R-:W-:Y:S01]  /*d5c0*/  UIADD3 UR10, UR10, 0x2a860, URZ ;  /* 0x0002a8600a0a7890 */ /* 0x000fe2000fffe03f */
[C---:B------:R-:W-:Y:S01]  /*d5d0*/  ISETP.GT.AND P1, PT, R12.reuse, R23, PT ;  /* 0x000000170c00720c */ /* 0x040fe20003f24270 */
[----:B------:R-:W-:Y:S01]  /*d5e0*/  UMOV UR7, UR39 ;  /* 0x0000002700077c82 */ /* 0x000fe20008000000 */
[----:B------:R-:W-:Y:S01]  /*d5f0*/  UMOV UR4, UR38 ;  /* 0x0000002600047c82 */ /* 0x000fe20008000000 */
[----:B------:R-:W-:Y:S01]  /*d600*/  UPRMT UR10, UR60, 0x654, UR10 ;  /* 0x000006543c0a7896 */ /* 0x000fe2000800000a */
[----:B------:R-:W-:Y:S01]  /*d610*/  F2FP.BF16.F32.PACK_AB R154, R149, R154 ;  /* 0x0000009a959a723e */ /* 0x000fe200000010ff */
[----:B------:R-:W-:Y:S01]  /*d620*/  VIADD R12, R12, 0xffffffff ;  /* 0xffffffff0c0c7836 */ /* 0x000fe20000000000 */
[----:B------:R-:W-:Y:S02]  /*d630*/  F2FP.BF16.F32.PACK_AB R148, R143, R148 ;  /* 0x000000948f94723e */ /* 0x000fe400000010ff */
[----:B------:R-:W-:Y:S01]  /*d640*/  F2FP.BF16.F32.PACK_AB R151, R100, R10 ;  /* 0x0000000a6497723e */ /* 0x000fe200000010ff */
[----:B------:R-:W-:Y:S01]  /*d650*/  IMAD.MOV.U32 R10, RZ, RZ, R15 ;  /* 0x000000ffff0a7224 */ /* 0x000fe200078e000f */
[----:B------:R-:W-:Y:S01]  /*d660*/  F2FP.BF16.F32.PACK_AB R138, R9, R138 ;  /* 0x0000008a098a723e */ /* 0x000fe200000010ff */
[----:B------:R-:W-:Y:S01]  /*d670*/  IMAD.MOV.U32 R9, RZ, RZ, R13 ;  /* 0x000000ffff097224 */ /* 0x000fe200078e000d */
[----:B------:R-:W-:Y:S01]  /*d680*/  SYNCS.ARRIVE.TRANS64.RED.A1T0 RZ, [UR10], RZ ;  /* 0x000000ffffff79a7 */ /* 0x000fe2000810040a */
        /* <DEDUP_REMOVED lines=20> */
[----:B------:R-:W-:Y:S06]  /*d7d0*/  @P1 BRA `(.L_x_1042) ;  /* 0xffffffcc00281947 */ /* 0x000fec000383ffff */
.L_x_1023:
        /* <DEDUP_REMOVED lines=67> */
.L_x_1043:
[----:B------:R-:W-:Y:S01]  /*dc10*/  ULEA UR5, UR38, UR40, 0x3 ;  /* 0x0000002826057291 */ /* 0x000fe2000f8e183f */
[----:B------:R-:W-:-:S05]  /*dc20*/  IMAD.U32 R0, RZ, RZ, UR39 ;  /* 0x00000027ff007e24 */ /* 0x000fca000f8e00ff */
[----:B------:R-:W-:-:S04]  /*dc30*/  SHF.L.U32 R0, R0, 0x1f, RZ ;  /* 0x0000001f00007819 */ /* 0x000fc800000006ff */
[----:B------:R0:W1:Y:S01]  /*dc40*/  SYNCS.PHASECHK.TRANS64.TRYWAIT P1, [UR5+0x2a850], R0 ;  /* 0x02a85000ff0075a7 */ /* 0x0000620008020145 */
[----:B------:R-:W-:Y:S05]  /*dc50*/  @!P0 BRA `(.L_x_1044) ;  /* 0x0000000000048947 */ /* 0x000fea0003800000 */
[----:B------:R-:W-:Y:S01]  /*dc60*/  BPT.TRAP 0x1 ;  /* 0x000000040000795c */ /* 0x000fe20000300000 */
.L_x_1044:
[----:B-1----:R-:W-:Y:S05]  /*dc70*/  @P1 BRA `(.L_x_1045) ;  /* 0x0000000000081947 */ /* 0x002fea0003800000 */
[----:B------:R-:W1:Y:S02]  /*dc80*/  SYNCS.PHASECHK.TRANS64.TRYWAIT P1, [UR5+0x2a850], R0 ;  /* 0x02a85000ff0075a7 */ /* 0x000e640008020145 */
[----:B-1----:R-:W-:Y:S05]  /*dc90*/  @!P1 BRA `(.L_x_1046) ;  /* 0x0000006c00089947 */ /* 0x002fea0003800000 */
.L_x_1045:
[----:B------:R-:W-:Y:S01]  /*dca0*/  UIADD3 UR40, UR40, 0x400, URZ ;  /* 0x0000040028287890 */ /* 0x000fe2000fffe03f */
[----:B------:R-:W-:Y:S01]  /*dcb0*/  WARPGROUP.ARRIVE ;  /* 0x00000000000079c5 */ /* 0x000fe20000000000 */
[----:B------:R-:W-:Y:S01]  /*dcc0*/  UMOV UR7, 0x40000040 ;  /* 0x4000004000077882 */ /* 0x000fe20000000000 */
[----:B-1----:R-:W1:Y:S01]  /*dcd0*/  SHFL.BFLY PT, R5, R8, 0x2, 0x1f ;  /* 0x0c401f0008057f89 */ /* 0x002e6200000e0000 */
[----:B------:R-:W-:Y:S01]  /*dce0*/  USHF.R.U32.HI UR40, URZ, 0x4, UR40 ;  /* 0x000000043f287899 */ /* 0x000fe20008011628 */
[----:B------:R-:W-:Y:S02]  /*dcf0*/  IMAD.MOV.U32 R4, RZ, RZ, RZ ;  /* 0x000000ffff047224 */ /* 0x000fe400078e00ff */
[----:B0-----:R-:W0:Y:S01]  /*dd00*/  SHFL.BFLY PT, R0, R3, 0x2, 0x1f ;  /* 0x0c401f0003007f89 */ /* 0x001e2200000e0000 */
[----:B------:R-:W-:Y:S01]  /*dd10*/  ULOP3.LUT UR40, UR40, 0x3fff, URZ, 0xc0, !UPT ;  /* 0x00003fff28287892 */ /* 0x000fe2000f8ec03f */
[----:B------:R-:W-:-:S03]  /*dd20*/  IMAD.MOV.U32 R88, RZ, RZ, -0x800000 ;  /* 0xff800000ff587424 */ /* 0x000fc600078e00ff */
[----:B------:R-:W-:-:S04]  /*dd30*/  ULOP3.LUT UR4, UR40, 0x3000000, URZ, 0xfc, !UPT ;  /* 0x0300000028047892 */ /* 0x000fc8000f8efc3f */
[----:B------:R-:W-:-:S07]  /*dd40*/  UIMAD UR4, UR38, 0x600, UR4 ;  /* 0x00000600260478a4 */ /* 0x000fce000f8e0204 */
[----:B------:R-:W-:Y:S02]  /*dd50*/  UMOV UR6, UR4 ;  /* 0x0000000400067c82 */ /* 0x000fe40008000000 */
[----:B------:R-:W-:Y:S01]  /*dd60*/  HGMMA.64x128x16.F32.BF16 R24, R156, gdesc[UR4].tnspB, R24, gsb0 ;  /* 0x41e000049c187df0 */ /* 0x000fe20008001818 */
[----:B------:R-:W-:Y:S01]  /*dd70*/  UIADD3 UR6, UR4, 0x80, URZ ;  /* 0x0000008004067890 */ /* 0x000fe2000fffe03f */
[----:B-1----:R-:W-:Y:S01]  /*dd80*/  FADD.FTZ R5, R5, R8 ;  /* 0x0000000805057221 */ /* 0x002fe20000010000 */
[----:B------:R-:W-:Y:S01]  /*dd90*/  UMOV UR7, 0x40000040 ;  /* 0x4000004000077882 */ /* 0x000fe20000000000 */
[----:B------:R-:W-:Y:S02]  /*dda0*/  IMAD.MOV.U32 R8, RZ, RZ, RZ ;  /* 0x000000ffff087224 */ /* 0x000fe400078e00ff */
[----:B0-----:R-:W-:Y:S02]  /*ddb0*/  FADD.FTZ R2, R0, R3 ;  /* 0x0000000300027221 */ /* 0x001fe40000010000 */
[----:B------:R-:W0:Y:S04]  /*ddc0*/  SHFL.BFLY PT, R0, R5, 0x1, 0x1f ;  /* 0x0c201f0005007f89 */ /* 0x000e2800000e0000 */
[----:B------:R-:W1:Y:S01]  /*ddd0*/  SHFL.BFLY PT, R7, R2, 0x1, 0x1f ;  /* 0x0c201f0002077f89 */ /* 0x000e6200000e0000 */
[----:B0-----:R-:W-:Y:S01]  /*dde0*/  FADD.FTZ R9, R5, R0 ;  /* 0x0000000005097221 */ /* 0x001fe20000010000 */
[----:B------:R-:W-:-:S02]  /*ddf0*/  IMAD.MOV.U32 R0, RZ, RZ, -0x800000 ;  /* 0xff800000ff007424 */ /* 0x000fc400078e00ff */
        /* <DEDUP_REMOVED lines=40> */
.L_x_1047:
[----:B------:R-:W-:Y:S01]  /*e080*/  UIADD3 UR4, UR5, 0x2a860, URZ ;  /* 0x0002a86005047890 */ /* 0x000fe2000fffe03f */
[-C--:B------:R-:W-:Y:S01]  /*e090*/  FMUL.FTZ R89, R40, R4.reuse ;  /* 0x0000000428597220 */ /* 0x080fe20000410000 */
[----:B------:R-:W-:Y:S01]  /*e0a0*/  UIADD3 UR38, UR38, 0x1, URZ ;  /* 0x0000000126267890 */ /* 0x000fe2000fffe03f */
[-C--:B------:R-:W-:Y:S01]  /*e0b0*/  FMUL.FTZ R90, R41, R4.reuse ;  /* 0x00000004295a7220 */ /* 0x080fe20000410000 */
[----:B------:R-:W-:Y:S01]  /*e0c0*/  UPRMT UR4, UR60, 0x654, UR4 ;  /* 0x000006543c047896 */ /* 0x000fe20008000004 */
[-C--:B------:R-:W-:Y:S01]  /*e0d0*/  FMUL.FTZ R91, R45, R4.reuse ;  /* 0x000000042d5b7220 */ /* 0x080fe20000410000 */
[----:B------:R-:W-:Y:S01]  /*e0e0*/  UISETP.NE.AND UP0, UPT, UR38, 0x2, UPT ;  /* 0x000000022600788c */ /* 0x000fe2000bf05270 */
[----:B------:R-:W-:Y:S01]  /*e0f0*/  FMUL.FTZ R40, R48, R4 ;  /* 0x0000000430287220 */ /* 0x000fe20000410000 */
[-C--:B------:R-:W-:Y:S01]  /*e100*/  FMUL.FTZ R110, R26, R8.reuse ;  /* 0x000000081a6e7220 */ /* 0x080fe20000410000 */
[-C--:B------:R-:W-:Y:S01]  /*e110*/  FMUL.FTZ R98, R50, R8.reuse ;  /* 0x0000000832627220 */ /* 0x080fe20000410000 */
[-C--:B------:R-:W-:Y:S01]  /*e120*/  FMUL.FTZ R99, R51, R8.reuse ;  /* 0x0000000833637220 */ /* 0x080fe20000410000 */
[----:B------:R-:W-:Y:S01]  /*e130*/  FMUL.FTZ R97, R54, R8 ;  /* 0x0000000836617220 */ /* 0x000fe20000410000 */
[-C--:B------:R-:W-:Y:S01]  /*e140*/  FMUL.FTZ R3, R24, R4.reuse ;  /* 0x0000000418037220 */ /* 0x080fe20000410000 */
[----:B------:R-:W-:Y:S01]  /*e150*/  SYNCS.ARRIVE.TRANS64.RED.A1T0 RZ, [UR4], RZ ;  /* 0x000000ffffff79a7 */ /* 0x000fe20008100404 */
        /* <DEDUP_REMOVED lines=57> */
[----:B------:R-:W-:Y:S01]  /*e4f0*/  VIADD R166, R166, 0x1 ;  /* 0x00000001a6a67836 */ /* 0x000fe20000000000 */
[----:B------:R-:W-:-:S02]  /*e500*/  USEL UR38, UR38, URZ, UP0 ;  /* 0x0000003f26267287 */ /* 0x000fc40008000000 */
[----:B------:R-:W-:-:S12]  /*e510*/  ULOP3.LUT UR39, UR39, UR4, URZ, 0x3c, !UPT ;  /* 0x0000000427277292 */ /* 0x000fd8000f8e3c3f */
.L_x_969:
[----:B------:R-:W0:Y:S01]  /*e520*/  S2R R2, SR_CgaCtaId ;  /* 0x0000000000027919 */ /* 0x000e220000008800 */
[----:B------:R-:W-:Y:S01]  /*e530*/  MOV R23, 0x400 ;  /* 0x0000040000177802 */ /* 0x000fe20000000f00 */
[----:B------:R-:W-:Y:S01]  /*e540*/  BSSY B0, `(.L_x_1048) ;  /* 0x00001bc000007945 */ /* 0x000fe20003800000 */
[----:B------:R-:W-:Y:S02]  /*e550*/  BAR.SYNC.DEFER_BLOCKING 0x5, 0x180 ;  /* 0x0146000000007b1d */ /* 0x000fe40000010000 */
[----:B0-----:R-:W-:-:S05]  /*e560*/  LEA R23, R2, R23, 0x18 ;  /* 0x0000001702177211 */ /* 0x001fca00078ec0ff */
[----:B------:R0:W1:Y:S01]  /*e570*/  LDS R16, [R23+0x2a8d0] ;  /* 0x02a8d00017107984 */ /* 0x0000620000000800 */
[----:B------:R-:W-:Y:S06]  /*e580*/  BAR.ARV 0x4, 0x180 ;  /* 0x0106000000007b1d */ /* 0x000fec0000002000 */
[----:B------:R-:W-:Y:S05]  /*e590*/  @P0 BRA `(.L_x_1049) ;  /* 0x0000001000980947 */ /* 0x000fea0003800000 */
[----:B------:R-:W2:Y:S01]  /*e5a0*/  S2R R2, SR_SWINHI ;  /* 0x0000000000027919 */ /* 0x000ea20000002f00 */
[----:B------:R-:W3:Y:S01]  /*e5b0*/  LDC R57, c[0x0][0xbe8] ;  /* 0x0002fa00ff397b82 */ /* 0x000ee20000000800 */
[----:B------:R-:W-:Y:S01]  /*e5c0*/  SHF.R.S32.HI R58, RZ, 0x1f, R164 ;  /* 0x0000001fff3a7819 */ /* 0x000fe200000114a4 */
[----:B------:R-:W-:Y:S01]  /*e5d0*/  ULDC.64 UR4, c[0x0][0xb90] ;  /* 0x0002e40000047ab9 */ /* 0x000fe20000000a00 */
[----:B------:R-:W-:Y:S01]  /*e5e0*/  F2FP.BF16.F32.PACK_AB R7, R7, R26 ;  /* 0x0000001a0707723e */ /* 0x000fe200000010ff */
[----:B------:R-:W-:Y:S01]  /*e5f0*/  IMAD.WIDE.U32 R12, R164, UR4, RZ ;  /* 0x00000004a40c7c25 */ /* 0x000fe2000f8e00ff */
[----:B------:R-:W-:Y:S01]  /*e600*/  F2FP.BF16.F32.PACK_AB R6, R29, R6 ;  /* 0x000000061d06723e */ /* 0x000fe200000010ff */
[----:B------:R-:W-:Y:S01]  /*e610*/  ULDC UR6, c[0x0][0xa88] ;  /* 0x0002a20000067ab9 */ /* 0x000fe20000000800 */
[----:B------:R-:W-:Y:S01]  /*e620*/  SHF.R.S32.HI R112, RZ, 0x1f, R162 ;  /* 0x0000001fff707819 */ /* 0x000fe200000114a2 */
[----:B------:R-:W-:Y:S01]  /*e630*/  IMAD R9, R58, UR4, RZ ;  /* 0x000000043a097c24 */ /* 0x000fe2000f8e02ff */
[----:B------:R-:W-:-:S02]  /*e640*/  F2FP.BF16.F32.PACK_AB R80, R81, R80 ;  /* 0x000000505150723e */ /* 0x000fc400000010ff */
[----:B------:R-:W-:Y:S01]  /*e650*/  F2FP.BF16.F32.PACK_AB R48, R41, R48 ;  /* 0x000000302930723e */ /* 0x000fe200000010ff */
[----:B------:R-:W-:Y:S01]  /*e660*/  IMAD R11, R164, UR5, R9 ;  /* 0x00000005a40b7c24 */ /* 0x000fe2000f8e0209 */
[----:B------:R-:W-:Y:S01]  /*e670*/  ULDC.64 UR4, c[0x0][0xb98] ;  /* 0x0002e60000047ab9 */ /* 0x000fe20000000a00 */
[----:B------:R-:W-:Y:S01]  /*e680*/  IMAD R9, R165, 0x40, R160 ;  /* 0x00000040a5097824 */ /* 0x000fe200078e02a0 */
[----:B------:R-:W-:Y:S01]  /*e690*/  F2FP.BF16.F32.PACK_AB R51, R54, R51 ;  /* 0x000000333633723e */ /* 0x000fe200000010ff */
[----:B------:R-:W-:Y:S01]  /*e6a0*/  IMAD.IADD R13, R13, 0x1, R11 ;  /* 0x000000010d0d7824 */ /* 0x000fe200078e020b */
[----:B------:R-:W-:Y:S02]  /*e6b0*/  F2FP.BF16.F32.PACK_AB R81, R83, R82 ;  /* 0x000000525351723e */ /* 0x000fe400000010ff */
[----:B------:R-:W-:Y:S01]  /*e6c0*/  F2FP.BF16.F32.PACK_AB R82, R85, R84 ;  /* 0x000000545552723e */ /* 0x000fe200000010ff */
[----:B------:R-:W-:Y:S01]  /*e6d0*/  IMAD.WIDE.U32 R12, R162, UR4, R12 ;  /* 0x00000004a20c7c25 */ /* 0x000fe2000f8e000c */
[----:B------:R-:W-:-:S02]  /*e6e0*/  F2FP.BF16.F32.PACK_AB R83, R87, R86 ;  /* 0x000000565753723e */ /* 0x000fc400000010ff */
[----:B------:R-:W-:Y:S02]  /*e6f0*/  MOV R34, R23 ;  /* 0x0000001700227202 */ /* 0x000fe40000000f00 */
[----:B--2---:R-:W-:-:S03]  /*e700*/  MOV R35, R2 ;  /* 0x0000000200237202 */ /* 0x004fc60000000f00 */
[----:B------:R-:W-:-:S04]  /*e710*/  IMAD.WIDE R4, R171, 0x2, R34 ;  /* 0x00000002ab047825 */ /* 0x000fc800078e0222 */
[----:B------:R-:W-:Y:S01]  /*e720*/  IMAD.WIDE R34, R9, 0x2, R34 ;  /* 0x0000000209227825 */ /* 0x000fe200078e0222 */
[C---:B------:R-:W-:Y:S02]  /*e730*/  IADD3 R33, P2, R4.reuse, 0x4020, RZ ;  /* 0x0000402004217810 */ /* 0x040fe40007f5e0ff */
[C---:B------:R-:W-:Y:S02]  /*e740*/  IADD3 R21, P6, R4.reuse, 0x20, RZ ;  /* 0x0000002004157810 */ /* 0x040fe40007fde0ff */
[----:B------:R-:W-:Y:S01]  /*e750*/  LOP3.LUT R10, R33, 0x380, RZ, 0xc0, !PT ;  /* 0x00000380210a7812 */ /* 0x000fe200078ec0ff */
[--C-:B------:R-:W-:Y:S01]  /*e760*/  IMAD.X R39, RZ, RZ, R5.reuse, P2 ;  /* 0x000000ffff277224 */ /* 0x100fe200010e0605 */
[----:B------:R-:W-:Y:S01]  /*e770*/  IADD3 R73, P1, R4, 0x4040, RZ ;  /* 0x0000404004497810 */ /* 0x000fe20007f3e0ff */
[--C-:B------:R-:W-:Y:S01]  /*e780*/  IMAD.X R15, RZ, RZ, R5.reuse, P6 ;  /* 0x000000ffff0f7224 */ /* 0x100fe200030e0605 */
[----:B------:R-:W-:Y:S02]  /*e790*/  SHF.R.U64 R10, R10, 0x3, RZ ;  /* 0x000000030a0a7819 */ /* 0x000fe400000012ff */
[----:B------:R-:W-:Y:S01]  /*e7a0*/  IADD3 R31, P3, R4, 0x4000, RZ ;  /* 0x00004000041f7810 */ /* 0x000fe20007f7e0ff */
[----:B------:R-:W-:Y:S01]  /*e7b0*/  IMAD.X R43, RZ, RZ, R5, P1 ;  /* 0x000000ffff2b7224 */ /* 0x000fe200008e0605 */
[----:B------:R-:W-:-:S02]  /*e7c0*/  LOP3.LUT R38, R10, R33, RZ, 0x3c, !PT ;  /* 0x000000210a267212 */ /* 0x000fc400078e3cff */
[----:B------:R-:W-:Y:S01]  /*e7d0*/  IADD3 R33, P6, R34, 0x1000, RZ ;  /* 0x0000100022217810 */ /* 0x000fe20007fde0ff */
[--C-:B------:R-:W-:Y:S01]  /*e7e0*/  IMAD.X R37, RZ, RZ, R5.reuse, P3 ;  /* 0x000000ffff257224 */ /* 0x100fe200018e0605 */
[----:B---3--:R-:W-:Y:S02]  /*e7f0*/  ISETP.NE.AND P1, PT, R57, 0x1, PT ;  /* 0x000000013900780c */ /* 0x008fe40003f25270 */
[----:B------:R-:W-:Y:S02]  /*e800*/  LOP3.LUT R32, R33, 0x380, RZ, 0xc0, !PT ;  /* 0x0000038021207812 */ /* 0x000fe400078ec0ff */
[----:B------:R-:W-:Y:S02]  /*e810*/  IADD3 R55, P4, R4, 0x60, RZ ;  /* 0x0000006004377810 */ /* 0x000fe40007f9e0ff */
[----:B------:R-:W-:Y:S02]  /*e820*/  LOP3.LUT R14, R73, 0x380, RZ, 0xc0, !PT ;  /* 0x00000380490e7812 */ /* 0x000fe400078ec0ff */
[----:B------:R-:W-:Y:S01]  /*e830*/  SHF.R.U64 R32, R32, 0x3, RZ ;  /* 0x0000000320207819 */ /* 0x000fe200000012ff */
[----:B------:R-:W-:Y:S01]  /*e840*/  IMAD.X R11, RZ, RZ, R5, P4 ;  /* 0x000000ffff0b7224 */ /* 0x000fe200020e0605 */
[----:B------:R-:W-:-:S02]  /*e850*/  LOP3.LUT R8, R31, 0x380, RZ, 0xc0, !PT ;  /* 0x000003801f087812 */ /* 0x000fc400078ec0ff */
[----:B------:R-:W-:Y:S01]  /*e860*/  SHF.R.U64 R14, R14, 0x3, RZ ;  /* 0x000000030e0e7819 */ /* 0x000fe200000012ff */
[----:B------:R-:W2:Y:S01]  /*e870*/  @P1 LDC R79, c[0x0][0xbf0] ;  /* 0x0002fc00ff4f1b82 */ /* 0x000ea20000000800 */
[----:B------:R-:W-:Y:S02]  /*e880*/  LOP3.LUT R32, R32, R33, RZ, 0x3c, !PT ;  /* 0x0000002120207212 */ /* 0x000fe400078e3cff */
[----:B------:R-:W-:Y:S02]  /*e890*/  SHF.R.U64 R8, R8, 0x3, RZ ;  /* 0x0000000308087819 */ /* 0x000fe400000012ff */
[----:B------:R-:W-:Y:S02]  /*e8a0*/  IADD3 R33, P4, R34, 0x3000, RZ ;  /* 0x0000300022217810 */ /* 0x000fe40007f9e0ff */
[----:B------:R-:W-:Y:S02]  /*e8b0*/  LOP3.LUT R42, R14, R73, RZ, 0x3c, !PT ;  /* 0x000000490e2a7212 */ /* 0x000fe400078e3cff */
[----:B------:R-:W-:Y:S01]  /*e8c0*/  LOP3.LUT R36, R8, R31, RZ, 0x3c, !PT ;  /* 0x0000001f08247212 */ /* 0x000fe200078e3cff */
[----:B------:R-:W3:Y:S01]  /*e8d0*/  @P1 LDC R73, c[0x0][0xbec] ;  /* 0x0002fb00ff491b82 */ /* 0x000ee20000000800 */
[----:B------:R-:W-:Y:S01]  /*e8e0*/  LOP3.LUT R28, R33, 0x380, RZ, 0xc0, !PT ;  /* 0x00000380211c7812 */ /* 0x000fe200078ec0ff */
[----:B------:R-:W-:Y:S01]  /*e8f0*/  IMAD.X R29, RZ, RZ, R35, P4 ;  /* 0x000000ffff1d7224 */ /* 0x000fe200020e0623 */
[----:B------:R-:W-:-:S02]  /*e900*/  IADD3 R47, P0, R4, 0x4060, RZ ;  /* 0x00004060042f7810 */ /* 0x000fc40007f1e0ff */
[----:B------:R-:W-:Y:S02]  /*e910*/  LOP3.LUT R8, R55, 0x380, RZ, 0xc0, !PT ;  /* 0x0000038037087812 */ /* 0x000fe400078ec0ff */
[----:B------:R-:W-:Y:S02]  /*e920*/  SHF.R.U64 R28, R28, 0x3, RZ ;  /* 0x000000031c1c7819 */ /* 0x000fe400000012ff */
[----:B------:R-:W-:Y:S02]  /*e930*/  LOP3.LUT R46, R47, 0x380, RZ, 0xc0, !PT ;  /* 0x000003802f2e7812 */ /* 0x000fe400078ec0ff */
[----:B------:R-:W-:Y:S02]  /*e940*/  LOP3.LUT R9, R4, 0x380, RZ, 0xc0, !PT ;  /* 0x0000038004097812 */ /* 0x000fe400078ec0ff */
[----:B------:R-:W-:Y:S02]  /*e950*/  SHF.R.U64 R8, R8, 0x3, RZ ;  /* 0x0000000308087819 */ /* 0x000fe400000012ff */
[----:B------:R-:W-:Y:S01]  /*e960*/  LOP3.LUT R28, R28, R33, RZ, 0x3c, !PT ;  /* 0x000000211c1c7212 */ /* 0x000fe200078e3cff */
[----:B------:R-:W-:Y:S01]  /*e970*/  IMAD.X R33, RZ, RZ, R35, P6 ;  /* 0x000000ffff217224 */ /* 0x000fe200030e0623 */
[----:B------:R-:W-:-:S02]  /*e980*/  SHF.R.U64 R46, R46, 0x3, RZ ;  /* 0x000000032e2e7819 */ /* 0x000fc400000012ff */
[----:B------:R-:W-:Y:S02]  /*e990*/  SHF.R.U64 R9, R9, 0x3, RZ ;  /* 0x0000000309097819 */ /* 0x000fe400000012ff */
[----:B------:R-:W-:Y:S02]  /*e9a0*/  LOP3.LUT R10, R8, R55, RZ, 0x3c, !PT ;  /* 0x00000037080a7212 */ /* 0x000fe400078e3cff */
[----:B------:R-:W-:Y:S02]  /*e9b0*/  IADD3 R55, P6, R34, 0x7000, RZ ;  /* 0x0000700022377810 */ /* 0x000fe40007fde0ff */
[----:B------:R-:W-:Y:S02]  /*e9c0*/  IADD3 R25, P5, R4, 0x40, RZ ;  /* 0x0000004004197810 */ /* 0x000fe40007fbe0ff */
[----:B------:R-:W-:Y:S01]  /*e9d0*/  LOP3.LUT R46, R46, R47, RZ, 0x3c, !PT ;  /* 0x0000002f2e2e7212 */ /* 0x000fe200078e3cff */
[--C-:B------:R-:W-:Y:S01]  /*e9e0*/  IMAD.X R47, RZ, RZ, R5.reuse, P0 ;  /* 0x000000ffff2f7224 */ /* 0x100fe200000e0605 */
[----:B------:R-:W-:Y:S01]  /*e9f0*/  LOP3.LUT R4, R9, R4, RZ, 0x3c, !PT ;  /* 0x0000000409047212 */ /* 0x000fe200078e3cff */
[----:B------:R-:W-:Y:S01]  /*ea00*/  IMAD.X R9, RZ, RZ, R5, P5 ;  /* 0x000000ffff097224 */ /* 0x000fe200028e0605 */
[----:B------:R-:W-:-:S02]  /*ea10*/  LOP3.LUT R26, R55, 0x380, RZ, 0xc0, !PT ;  /* 0x00000380371a7812 */ /* 0x000fc400078ec0ff */
[----:B------:R-:W-:Y:S02]  /*ea20*/  MOV R72, R4 ;  /* 0x0000000400487202 */ /* 0x000fe40000000f00 */
[----:B------:R-:W-:Y:S02]  /*ea30*/  F2FP.BF16.F32.PACK_AB R4, R96, R3 ;  /* 0x000000036004723e */ /* 0x000fe400000010ff */
[----:B------:R-:W-:Y:S02]  /*ea40*/  SHF.R.U64 R26, R26, 0x3, RZ ;  /* 0x000000031a1a7819 */ /* 0x000fe400000012ff */
[----:B------:R-:W-:Y:S01]  /*ea50*/  MOV R96, R46 ;  /* 0x0000002e00607202 */ /* 0x000fe20000000f00 */
[----:B------:R-:W-:Y:S01]  /*ea60*/  IMAD.IADD R46, R22, 0x1, R17 ;  /* 0x00000001162e7824 */ /* 0x000fe200078e0211 */
[----:B------:R-:W-:Y:S02]  /*ea70*/  LOP3.LUT R2, R21, 0x380, RZ, 0xc0, !PT ;  /* 0x0000038015027812 */ /* 0x000fe400078ec0ff */
[----:B------:R-:W-:-:S02]  /*ea80*/  LOP3.LUT R26, R26, R55, RZ, 0x3c, !PT ;  /* 0x000000371a1a7212 */ /* 0x000fc400078e3cff */
[----:B------:R-:W-:Y:S01]  /*ea90*/  MOV R55, R38 ;  /* 0x0000002600377202 */ /* 0x000fe20000000f00 */
[----:B---3--:R-:W-:Y:S01]  /*eaa0*/  @P1 IMAD.HI.U32 R38, R46, R73, RZ ;  /* 0x000000492e261227 */ /* 0x008fe200078e00ff */
[----:B------:R-:W-:Y:S02]  /*eab0*/  SHF.R.U64 R2, R2, 0x3, RZ ;  /* 0x0000000302027819 */ /* 0x000fe400000012ff */
[----:B------:R-:W-:Y:S01]  /*eac0*/  IADD3 R31, P5, R34, 0x2000, RZ ;  /* 0x00002000221f7810 */ /* 0x000fe20007fbe0ff */
[----:B------:R-:W-:Y:S01]  /*ead0*/  IMAD.MOV.U32 R39, RZ, RZ, R46 ;  /* 0x000000ffff277224 */ /* 0x000fe200078e002e */
[----:B------:R-:W-:Y:S01]  /*eae0*/  F2FP.BF16.F32.PACK_AB R5, R27, R110 ;  /* 0x0000006e1b05723e */ /* 0x000fe200000010ff */
[----:B------:R-:W-:Y:S01]  /*eaf0*/  BAR.SYNC.DEFER_BLOCKING 0x1, 0x100 ;  /* 0x0044000000007b1d */ /* 0x000fe20000010000 */
[----:B--2---:R-:W-:Y:S01]  /*eb00*/  @P1 SHF.R.U32.HI R39, RZ, R79, R38 ;  /* 0x0000004fff271219 */ /* 0x004fe20000011626 */
[----:B------:R-:W-:Y:S01]  /*eb10*/  IMAD.IADD R38, R170, 0x1, R17 ;  /* 0x00000001aa267824 */ /* 0x000fe200078e0211 */
[----:B------:R-:W-:Y:S01]  /*eb20*/  LOP3.LUT R14, R2, R21, RZ, 0x3c, !PT ;  /* 0x00000015020e7212 */ /* 0x000fe200078e3cff */
[----:B------:R-:W-:Y:S01]  /*eb30*/  IMAD.X R27, RZ, RZ, R35, P6 ;  /* 0x000000ffff1b7224 */ /* 0x000fe200030e0623 */
[----:B------:R-:W-:-:S02]  /*eb40*/  LOP3.LUT R2, R25, 0x380, RZ, 0xc0, !PT ;  /* 0x0000038019027812 */ /* 0x000fc400078ec0ff */
[----:B------:R-:W-:Y:S02]  /*eb50*/  LOP3.LUT R30, R31, 0x380, RZ, 0xc0, !PT ;  /* 0x000003801f1e7812 */ /* 0x000fe400078ec0ff */
[----:B------:R-:W-:Y:S02]  /*eb60*/  LOP3.LUT R3, R34, 0x380, RZ, 0xc0, !PT ;  /* 0x0000038022037812 */ /* 0x000fe400078ec0ff */
[----:B------:R-:W-:Y:S02]  /*eb70*/  SHF.R.U64 R2, R2, 0x3, RZ ;  /* 0x0000000302027819 */ /* 0x000fe400000012ff */
[----:B------:R-:W-:Y:S02]  /*eb80*/  SHF.R.U64 R30, R30, 0x3, RZ ;  /* 0x000000031e1e7819 */ /* 0x000fe400000012ff */
[----:B------:R-:W-:Y:S02]  /*eb90*/  IADD3 R21, P0, R34, 0x6000, RZ ;  /* 0x0000600022157810 */ /* 0x000fe40007f1e0ff */
[----:B------:R-:W-:-:S02]  /*eba0*/  SHF.R.U64 R3, R3, 0x3, RZ ;  /* 0x0000000303037819 */ /* 0x000fc400000012ff */
[----:B------:R-:W-:Y:S02]  /*ebb0*/  MOV R111, R10 ;  /* 0x0000000a006f7202 */ /* 0x000fe40000000f00 */
[----:B------:R-:W-:Y:S02]  /*ebc0*/  LOP3.LUT R8, R2, R25, RZ, 0x3c, !PT ;  /* 0x0000001902087212 */ /* 0x000fe400078e3cff */
[----:B------:R-:W-:Y:S01]  /*ebd0*/  LOP3.LUT R30, R30, R31, RZ, 0x3c, !PT ;  /* 0x0000001f1e1e7212 */ /* 0x000fe200078e3cff */
[----:B------:R2:W-:Y:S01]  /*ebe0*/  STSM.16.M88.4 [R72], R4 ;  /* 0x0000000448007844 */ /* 0x0005e20000000200 */
[C---:B------:R-:W-:Y:S02]  /*ebf0*/  IADD3 R31, P3, R34.reuse, 0x4000, RZ ;  /* 0x00004000221f7810 */ /* 0x040fe40007f7e0ff */
[----:B------:R-:W-:Y:S02]  /*ec00*/  IADD3 R25, P2, R34, 0x5000, RZ ;  /* 0x0000500022197810 */ /* 0x000fe40007f5e0ff */
[----:B------:R-:W-:Y:S01]  /*ec10*/  LOP3.LUT R34, R3, R34, RZ, 0x3c, !PT ;  /* 0x0000002203227212 */ /* 0x000fe200078e3cff */
[----:B------:R-:W-:Y:S01]  /*ec20*/  IMAD.X R3, RZ, RZ, R35, P0 ;  /* 0x000000ffff037224 */ /* 0x000fe200000e0623 */
[----:B------:R-:W-:-:S02]  /*ec30*/  IADD3 R12, P0, R39, R12, RZ ;  /* 0x0000000c270c7210 */ /* 0x000fc40007f1e0ff */
[----:B------:R-:W-:Y:S02]  /*ec40*/  LOP3.LUT R2, R21, 0x380, RZ, 0xc0, !PT ;  /* 0x0000038015027812 */ /* 0x000fe400078ec0ff */
[----:B------:R-:W-:Y:S02]  /*ec50*/  LOP3.LUT R24, R25, 0x380, RZ, 0xc0, !PT ;  /* 0x0000038019187812 */ /* 0x000fe400078ec0ff */
[----:B------:R-:W-:Y:S02]  /*ec60*/  MOV R15, R14 ;  /* 0x0000000e000f7202 */ /* 0x000fe40000000f00 */
[----:B------:R-:W-:Y:S01]  /*ec70*/  SHF.R.U64 R2, R2, 0x3, RZ ;  /* 0x0000000302027819 */ /* 0x000fe200000012ff */
[----:B--2---:R-:W-:Y:S01]  /*ec80*/  IMAD.MOV R6, RZ, RZ, -R39 ;  /* 0x000000ffff067224 */ /* 0x004fe200078e0a27 */
[----:B------:R-:W-:Y:S01]  /*ec90*/  F2FP.BF16.F32.PACK_AB R7, R106, R105 ;  /* 0x000000696a07723e */ /* 0x000fe200000010ff */
[----:B------:R-:W-:Y:S01]  /*eca0*/  IMAD R5, R112, UR4, RZ ;  /* 0x0000000470057c24 */ /* 0x000fe2000f8e02ff */
[----:B------:R-:W-:Y:S01]  /*ecb0*/  MOV R110, R36 ;  /* 0x00000024006e7202 */ /* 0x000fe20000000f00 */
[----:B------:R-:W-:Y:S01]  /*ecc0*/  IMAD R11, R57, R6, R46 ;  /* 0x00000006390b7224 */ /* 0x000fe200078e022e */
[----:B------:R-:W-:Y:S01]  /*ecd0*/  F2FP.BF16.F32.PACK_AB R6, R95, R92 ;  /* 0x0000005c5f06723e */ /* 0x000fe200000010ff */
[----:B------:R-:W-:Y:S01]  /*ece0*/  IMAD R4, R162, UR5, R5 ;  /* 0x00000005a2047c24 */ /* 0x000fe2000f8e0205 */
[----:B------:R-:W-:Y:S01]  /*ecf0*/  SHF.R.S32.HI R5, RZ, 0x1f, R39 ;  /* 0x0000001fff057819 */ /* 0x000fe20000011427 */
[----:B------:R-:W-:Y:S01]  /*ed00*/  ULDC.64 UR4, c[0x0][0xb88] ;  /* 0x0002e20000047ab9 */ /* 0x000fe20000000a00 */
[----:B------:R-:W-:-:S02]  /*ed10*/  SHF.R.S32.HI R10, RZ, 0x1f, R11 ;  /* 0x0000001fff0a7819 */ /* 0x000fc4000001140b */
[----:B------:R-:W-:Y:S02]  /*ed20*/  IADD3.X R13, R5, R13, R4, P0, !PT ;  /* 0x0000000d050d7210 */ /* 0x000fe400007fe404 */
[----:B------:R-:W-:Y:S01]  /*ed30*/  F2FP.BF16.F32.PACK_AB R4, R93, R94 ;  /* 0x0000005e5d04723e */ /* 0x000fe200000010ff */
[----:B------:R-:W-:Y:S01]  /*ed40*/  IMAD R10, R10, UR4, RZ ;  /* 0x000000040a0a7c24 */ /* 0x000fe2000f8e02ff */
[----:B------:R-:W-:Y:S01]  /*ed50*/  F2FP.BF16.F32.PACK_AB R5, R108, R107 ;  /* 0x0000006b6c05723e */ /* 0x000fe200000010ff */
[C---:B------:R-:W-:Y:S01]  /*ed60*/  IMAD.WIDE.U32 R12, R11.reuse, UR4, R12 ;  /* 0x000000040b0c7c25 */ /* 0x040fe2000f8e000c */
[----:B------:R-:W-:Y:S02]  /*ed70*/  MOV R14, R8 ;  /* 0x00000008000e7202 */ /* 0x000fe40000000f00 */
[----:B------:R-:W-:Y:S01]  /*ed80*/  SHF.R.U64 R24, R24, 0x3, RZ ;  /* 0x0000000318187819 */ /* 0x000fe200000012ff */
[----:B------:R-:W-:Y:S01]  /*ed90*/  IMAD R37, R11, UR5, R10 ;  /* 0x000000050b257c24 */ /* 0x000fe2000f8e020a */
[----:B------:R-:W-:Y:S01]  /*eda0*/  F2FP.BF16.F32.PACK_AB R8, R90, R89 ;  /* 0x000000595a08723e */ /* 0x000fe200000010ff */
[----:B------:R2:W-:Y:S01]  /*edb0*/  STSM.16.M88.4 [R15], R4 ;  /* 0x000000040f007844 */ /* 0x0005e20000000200 */
[----:B------:R-:W-:Y:S01]  /*edc0*/  LOP3.LUT R2, R2, R21, RZ, 0x3c, !PT ;  /* 0x0000001502027212 */ /* 0x000fe200078e3cff */
[----:B------:R-:W-:Y:S01]  /*edd0*/  ULDC.64 UR4, c[0x0][0xb50] ;  /* 0x0002d40000047ab9 */ /* 0x000fe20000000a00 */
[----:B------:R-:W-:Y:S01]  /*ede0*/  IMAD R89, R57, UR6, RZ ;  /* 0x0000000639597c24 */ /* 0x000fe2000f8e02ff */
[----:B------:R-:W-:Y:S01]  /*edf0*/  LOP3.LUT P0, RZ, R167, 0x3, RZ, 0xc0, !PT ;  /* 0x00000003a7ff7812 */ /* 0x000fe2000780c0ff */
[----:B------:R-:W-:Y:S01]  /*ee00*/  IMAD.X R21, RZ, RZ, R35, P3 ;  /* 0x000000ffff157224 */ /* 0x000fe200018e0623 */
[----:B------:R-:W-:-:S02]  /*ee10*/  F2FP.BF16.F32.PACK_AB R9, R103, R102 ;  /* 0x000000666709723e */ /* 0x000fc400000010ff */
[----:B------:R-:W-:Y:S02]  /*ee20*/  F2FP.BF16.F32.PACK_AB R10, R91, R44 ;  /* 0x0000002c5b0a723e */ /* 0x000fe400000010ff */
[----:B------:R-:W-:Y:S02]  /*ee30*/  F2FP.BF16.F32.PACK_AB R11, R104, R101 ;  /* 0x00000065680b723e */ /* 0x000fe400000010ff */
[----:B------:R-:W-:Y:S02]  /*ee40*/  LEA R36, P3, R12, UR4, 0x2 ;  /* 0x000000040c247c11 */ /* 0x000fe4000f8610ff */
[----:B------:R-:W-:Y:S01]  /*ee50*/  LOP3.LUT R24, R24, R25, RZ, 0x3c, !PT ;  /* 0x0000001918187212 */ /* 0x000fe200078e3cff */
[----:B------:R-:W-:Y:S01]  /*ee60*/  IMAD.X R25, RZ, RZ, R35, P2 ;  /* 0x000000ffff197224 */ /* 0x000fe200010e0623 */
[C---:B------:R-:W-:Y:S01]  /*ee70*/  ISETP.GE.OR P2, PT, R38.reuse, R89, P0 ;  /* 0x000000592600720c */ /* 0x040fe20000746670 */
[----:B--2---:R-:W-:Y:S01]  /*ee80*/  VIADD R4, R38, 0x8 ;  /* 0x0000000826047836 */ /* 0x004fe20000000000 */
[----:B------:R2:W-:Y:S01]  /*ee90*/  STSM.16.M88.4 [R14], R8 ;  /* 0x000000080e007844 */ /* 0x0005e20000000200 */
[----:B------:R-:W-:Y:S01]  /*eea0*/  IMAD.IADD R5, R13, 0x1, R37 ;  /* 0x000000010d057824 */ /* 0x000fe200078e0225 */
[----:B------:R-:W-:-:S02]  /*eeb0*/  F2FP.BF16.F32.PACK_AB R6, R53, R52 ;  /* 0x000000343506723e */ /* 0x000fc400000010ff */
[----:B------:R-:W-:Y:S01]  /*eec0*/  ISETP.GE.OR P0, PT, R4, R89, P0 ;  /* 0x000000590400720c */ /* 0x000fe20000706670 */
[----:B------:R-:W-:Y:S01]  /*eed0*/  SHFL.IDX PT, R72, R36, RZ, 0x1c1f ;  /* 0x001c1fff24487589 */ /* 0x000fe200000e0000 */
[----:B------:R-:W-:Y:S01]  /*eee0*/  LEA.HI.X R37, R12, UR5, R5, 0x2, P3 ;  /* 0x000000050c257c11 */ /* 0x000fe200098f1405 */
[----:B------:R-:W-:Y:S01]  /*eef0*/  ULDC.64 UR4, c[0x0][0xae8] ;  /* 0x0002ba0000047ab9 */ /* 0x000fe20000000a00 */
[----:B------:R-:W-:Y:S01]  /*ef00*/  F2FP.BF16.F32.PACK_AB R4, R49, R40 ;  /* 0x000000283104723e */ /* 0x000fe200000010ff */
[----:B------:R-:W-:Y:S01]  /*ef10*/  SHFL.IDX PT, R78, R36, 0x1, 0x1c1f ;  /* 0x003c1f00244e7f89 */ /* 0x000fe200000e0000 */
[----:B------:R-:W-:Y:S02]  /*ef20*/  F2FP.BF16.F32.PACK_AB R5, R99, R98 ;  /* 0x000000626305723e */ /* 0x000fe400000010ff */
[----:B------:R-:W-:Y:S01]  /*ef30*/  F2FP.BF16.F32.PACK_AB R7, R100, R97 ;  /* 0x000000616407723e */ /* 0x000fe200000010ff */
[----:B------:R-:W3:Y:S01]  /*ef40*/  SHFL.IDX PT, R73, R37, RZ, 0x1c1f ;  /* 0x001c1fff25497589 */ /* 0x000ee200000e0000 */
[----:B------:R-:W-:-:S02]  /*ef50*/  F2FP.BF16.F32.PACK_AB R12, R45, R56 ;  /* 0x000000382d0c723e */ /* 0x000fc400000010ff */
[----:B------:R-:W-:Y:S01]  /*ef60*/  F2FP.BF16.F32.PACK_AB R13, R59, R50 ;  /* 0x000000323b0d723e */ /* 0x000fe200000010ff */
[----:B------:R-:W-:Y:S01]  /*ef70*/  STSM.16.M88.4 [R111], R4 ;  /* 0x000000046f007844 */ /* 0x000fe20000000200 */
[----:B--2---:R-:W-:Y:S02]  /*ef80*/  F2FP.BF16.F32.PACK_AB R14, R61, R60 ;  /* 0x0000003c3d0e723e */ /* 0x004fe400000010ff */
[----:B------:R-:W-:Y:S01]  /*ef90*/  F2FP.BF16.F32.PACK_AB R15, R63, R62 ;  /* 0x0000003e3f0f723e */ /* 0x000fe200000010ff */
[----:B------:R-:W2:Y:S01]  /*efa0*/  SHFL.IDX PT, R79, R37, 0x1, 0x1c1f ;  /* 0x003c1f00254f7f89 */ /* 0x000ea200000e0000 */
[----:B------:R-:W-:Y:S02]  /*efb0*/  F2FP.BF16.F32.PACK_AB R8, R65, R64 ;  /* 0x000000404108723e */ /* 0x000fe400000010ff */
[----:B------:R-:W-:Y:S01]  /*efc0*/  F2FP.BF16.F32.PACK_AB R9, R67, R66 ;  /* 0x000000424309723e */ /* 0x000fe200000010ff */
[----:B------:R-:W-:Y:S01]  /*efd0*/  STSM.16.M88.4 [R110], R12 ;  /* 0x0000000c6e007844 */ /* 0x000fe20000000200 */
[----:B------:R-:W-:-:S02]  /*efe0*/  F2FP.BF16.F32.PACK_AB R10, R69, R68 ;  /* 0x00000044450a723e */ /* 0x000fc400000010ff */
[----:B------:R-:W-:Y:S02]  /*eff0*/  F2FP.BF16.F32.PACK_AB R11, R71, R70 ;  /* 0x00000046470b723e */ /* 0x000fe400000010ff */
[----:B------:R-:W-:Y:S02]  /*f000*/  MOV R109, R42 ;  /* 0x0000002a006d7202 */ /* 0x000fe40000000f00 */
[----:B------:R-:W-:Y:S01]  /*f010*/  F2FP.BF16.F32.PACK_AB R49, R75, R74 ;  /* 0x0000004a4b31723e */ /* 0x000fe200000010ff */
[----:B------:R-:W-:Y:S01]  /*f020*/  STSM.16.M88.4 [R55], R8 ;  /* 0x0000000837007844 */ /* 0x000fe20000000200 */
[----:B------:R-:W-:Y:S02]  /*f030*/  F2FP.BF16.F32.PACK_AB R50, R77, R76 ;  /* 0x0000004c4d32723e */ /* 0x000fe400000010ff */
[----:B------:R-:W-:-:S03]  /*f040*/  LOP3.LUT R20, R31, 0x380, RZ, 0xc0, !PT ;  /* 0x000003801f147812 */ /* 0x000fc600078ec0ff */
[----:B------:R4:W-:Y:S01]  /*f050*/  STSM.16.M88.4 [R109], R48 ;  /* 0x000000306d007844 */ /* 0x0009e20000000200 */
[----:B------:R-:W-:-:S03]  /*f060*/  SHF.R.U64 R20, R20, 0x3, RZ ;  /* 0x0000000314147819 */ /* 0x000fc600000012ff */
[----:B------:R-:W-:Y:S01]  /*f070*/  STSM.16.M88.4 [R96], R80 ;  /* 0x0000005060007844 */ /* 0x000fe20000000200 */
[----:B------:R-:W-:Y:S01]  /*f080*/  LOP3.LUT R20, R20, R31, RZ, 0x3c, !PT ;  /* 0x0000001f14147212 */ /* 0x000fe200078e3cff */
[----:B------:R-:W-:Y:S01]  /*f090*/  IMAD.X R31, RZ, RZ, R35, P5 ;  /* 0x000000ffff1f7224 */ /* 0x000fe200028e0623 */
[----:B------:R-:W-:Y:S08]  /*f0a0*/  BAR.SYNC.DEFER_BLOCKING 0x1, 0x100 ;  /* 0x0044000000007b1d */ /* 0x000ff00000010000 */
[----:B----4-:R-:W4:Y:S08]  /*f0b0*/  @P1 LDC R49, c[0x0][0xbec] ;  /* 0x0002fb00ff311b82 */ /* 0x010f300000000800 */
[----:B------:R-:W0:Y:S01]  /*f0c0*/  @P1 LDC R51, c[0x0][0xbf0] ;  /* 0x0002fc00ff331b82 */ /* 0x000e220000000800 */
[----:B---3--:R-:W-:Y:S04]  /*f0d0*/  @!P2 ST.E desc[UR36][R72.64], R88 ;  /* 0x000000584800a985 */ /* 0x008fe8000c101924 */
[----:B--2---:R2:W-:Y:S04]  /*f0e0*/  @!P0 ST.E desc[UR36][R78.64], R0 ;  /* 0x000000004e008985 */ /* 0x0045e8000c101924 */
[----:B------:R3:W5:Y:S04]  /*f0f0*/  LD.E.128 R36, desc[UR36][R30.64] ;  /* 0x000000241e247980 */ /* 0x000768000c101d00 */
[----:B------:R1:W5:Y:S01]  /*f100*/  LD.E.128 R44, desc[UR36][R34.64] ;  /* 0x00000024222c7980 */ /* 0x000362000c101d00 */
[----:B--2---:R-:W-:-:S03]  /*f110*/  IMAD R0, R163, 0x20, R165 ;  /* 0x00000020a3007824 */ /* 0x004fc600078e02a5 */
[----:B------:R2:W5:Y:S01]  /*f120*/  LD.E.128 R4, desc[UR36][R28.64] ;  /* 0x000000241c047980 */ /* 0x000562000c101d00 */
[----:B---3--:R-:W-:-:S03]  /*f130*/  IMAD.IADD R30, R17, 0x1, R0 ;  /* 0x00000001111e7824 */ /* 0x008fc600078e0200 */
[----:B------:R3:W5:Y:S01]  /*f140*/  LD.E.128 R60, desc[UR36][R20.64] ;  /* 0x00000024143c7980 */ /* 0x000762000c101d00 */
[----:B-1----:R-:W-:Y:S02]  /*f150*/  IMAD R35, R58, UR4, RZ ;  /* 0x000000043a237c24 */ /* 0x002fe4000f8e02ff */
[----:B----4-:R-:W-:Y:S01]  /*f160*/  @P1 IMAD.HI.U32 R0, R30, R49, RZ ;  /* 0x000000311e001227 */ /* 0x010fe200078e00ff */
[----:B------:R1:W5:Y:S03]  /*f170*/  LD.E.128 R52, desc[UR36][R24.64] ;  /* 0x0000002418347980 */ /* 0x000366000c101d00 */
[C---:B------:R-:W-:Y:S01]  /*f180*/  IMAD R35, R164.reuse, UR5, R35 ;  /* 0x00000005a4237c24 */ /* 0x040fe2000f8e0223 */
[----:B------:R4:W5:Y:S01]  /*f190*/  LD.E.128 R12, desc[UR36][R2.64] ;  /* 0x00000024020c7980 */ /* 0x000962000c101d00 */
[----:B--2---:R-:W-:Y:S01]  /*f1a0*/  IMAD.WIDE.U32 R28, R164, UR4, RZ ;  /* 0x00000004a41c7c25 */ /* 0x004fe2000f8e00ff */
[----:B------:R-:W-:-:S02]  /*f1b0*/  ULDC.64 UR4, c[0x0][0xaf0] ;  /* 0x0002bc0000047ab9 */ /* 0x000fc40000000a00 */
[----:B------:R-:W5:Y:S01]  /*f1c0*/  LD.E.128 R40, desc[UR36][R32.64] ;  /* 0x0000002420287980 */ /* 0x000f62000c101d00 */
[----:B---3--:R-:W-:Y:S01]  /*f1d0*/  IMAD.MOV.U32 R21, RZ, RZ, R30 ;  /* 0x000000ffff157224 */ /* 0x008fe200078e001e */
[----:B0-----:R-:W-:Y:S01]  /*f1e0*/  @P1 SHF.R.U32.HI R21, RZ, R51, R0 ;  /* 0x00000033ff151219 */ /* 0x001fe20000011600 */
[----:B-1----:R-:W-:Y:S01]  /*f1f0*/  IMAD R25, R112, UR4, RZ ;  /* 0x0000000470197c24 */ /* 0x002fe2000f8e02ff */
[----:B------:R0:W5:Y:S01]  /*f200*/  LD.E.128 R8, desc[UR36][R26.64] ;  /* 0x000000241a087980 */ /* 0x000162000c101d00 */
[----:B----4-:R-:W-:Y:S02]  /*f210*/  IMAD.IADD R3, R29, 0x1, R35 ;  /* 0x000000011d037824 */ /* 0x010fe400078e0223 */
[----:B------:R-:W-:Y:S01]  /*f220*/  IMAD.MOV.U32 R2, RZ, RZ, R28 ;  /* 0x000000ffff027224 */ /* 0x000fe200078e001c */
[--C-:B------:R-:W-:Y:S01]  /*f230*/  SHF.R.S32.HI R0, RZ, 0x1f, R21.reuse ;  /* 0x0000001fff007819 */ /* 0x100fe20000011415 */
[----:B------:R-:W-:Y:S01]  /*f240*/  IMAD.MOV R20, RZ, RZ, -R21 ;  /* 0x000000ffff147224 */ /* 0x000fe200078e0a15 */
[----:B------:R-:W-:Y:S01]  /*f250*/  @!PT LDS RZ, [RZ] ;  /* 0x00000000fffff984 */ /* 0x000fe20000000800 */
[----:B------:R-:W-:Y:S01]  /*f260*/  @!PT LDS RZ, [RZ] ;  /* 0x00000000fffff984 */ /* 0x000fe20000000800 */
[----:B------:R-:W-:Y:S01]  /*f270*/  @!PT LDS RZ, [RZ] ;  /* 0x00000000fffff984 */ /* 0x000fe20000000800 */
[----:B------:R-:W-:Y:S01]  /*f280*/  @!PT LDS RZ, [RZ] ;  /* 0x00000000fffff984 */ /* 0x000fe20000000800 */
[----:B------:R1:W-:Y:S06]  /*f290*/  MEMBAR.ALL.CTA ;  /* 0x0000000000007992 */ /* 0x0003ec0000008000 */
[----:B-1----:R-:W1:Y:S01]  /*f2a0*/  FENCE.VIEW.ASYNC.S ;  /* 0x00000000000073c6 */ /* 0x002e620000000000 */
[----:B------:R-:W-:-:S02]  /*f2b0*/  IMAD R25, R162, UR5, R25 ;  /* 0x00000005a2197c24 */ /* 0x000fc4000f8e0219 */
[----:B------:R-:W-:Y:S01]  /*f2c0*/  IMAD.WIDE.U32 R2, R162, UR4, R2 ;  /* 0x00000004a2027c25 */ /* 0x000fe2000f8e0002 */
[----:B------:R-:W-:-:S03]  /*f2d0*/  ULDC.64 UR4, c[0x0][0xae0] ;  /* 0x0002b80000047ab9 */ /* 0x000fc60000000a00 */
[----:B------:R-:W-:Y:S02]  /*f2e0*/  IMAD R0, R0, UR4, RZ ;  /* 0x0000000400007c24 */ /* 0x000fe4000f8e02ff */
[----:B------:R-:W-:Y:S02]  /*f2f0*/  IMAD R57, R57, R20, R30 ;  /* 0x0000001439397224 */ /* 0x000fe400078e021e */
[----:B------:R-:W-:Y:S02]  /*f300*/  IMAD.IADD R3, R3, 0x1, R25 ;  /* 0x0000000103037824 */ /* 0x000fe400078e0219 */
[C---:B------:R-:W-:Y:S01]  /*f310*/  IMAD R25, R21.reuse, UR5, R0 ;  /* 0x0000000515197c24 */ /* 0x040fe2000f8e0200 */
[----:B------:R-:W-:Y:S01]  /*f320*/  SHF.R.S32.HI R0, RZ, 0x1f, R57 ;  /* 0x0000001fff007819 */ /* 0x000fe20000011439 */
[----:B------:R-:W-:Y:S01]  /*f330*/  IMAD.WIDE.U32 R2, R21, UR4, R2 ;  /* 0x0000000415027c25 */ /* 0x000fe2000f8e0002 */
[----:B------:R-:W-:-:S03]  /*f340*/  ULDC.64 UR4, c[0x0][0xad8] ;  /* 0x0002b60000047ab9 */ /* 0x000fc60000000a00 */
[----:B------:R-:W-:Y:S02]  /*f350*/  IMAD.IADD R3, R3, 0x1, R25 ;  /* 0x0000000103037824 */ /* 0x000fe400078e0219 */
[----:B------:R-:W-:Y:S02]  /*f360*/  IMAD R20, R0, UR4, RZ ;  /* 0x0000000400147c24 */ /* 0x000fe4000f8e02ff */
[----:B0-----:R-:W-:Y:S02]  /*f370*/  IMAD.IADD R26, R165, 0x1, R17 ;  /* 0x00000001a51a7824 */ /* 0x001fe400078e0211 */
[C---:B------:R-:W-:Y:S02]  /*f380*/  IMAD R17, R57.reuse, UR5, R20 ;  /* 0x0000000539117c24 */ /* 0x040fe4000f8e0214 */
[----:B------:R-:W-:Y:S01]  /*f390*/  IMAD.WIDE.U32 R2, R57, UR4, R2 ;  /* 0x0000000439027c25 */ /* 0x000fe2000f8e0002 */
[----:B------:R-:W-:Y:S01]  /*f3a0*/  ISETP.GE.AND P2, PT, R26, R89, PT ;  /* 0x000000591a00720c */ /* 0x000fe20003f46270 */
[----:B------:R-:W-:-:S02]  /*f3b0*/  ULDC.64 UR4, c[0x0][0xa80] ;  /* 0x0002a00000047ab9 */ /* 0x000fc40000000a00 */
[----:B------:R-:W-:Y:S02]  /*f3c0*/  VIADD R0, R26, 0x20 ;  /* 0x000000201a007836 */ /* 0x000fe40000000000 */
[----:B------:R-:W-:Y:S01]  /*f3d0*/  IMAD.IADD R3, R3, 0x1, R17 ;  /* 0x0000000103037824 */ /* 0x000fe200078e0211 */
[----:B------:R-:W-:Y:S01]  /*f3e0*/  LEA R17, P3, R2, UR4, 0x1 ;  /* 0x0000000402117c11 */ /* 0x000fe2000f8608ff */
[----:B------:R-:W-:Y:S01]  /*f3f0*/  VIADD R23, R23, 0x2a820 ;  /* 0x0002a82017177836 */ /* 0x000fe20000000000 */
[-C--:B------:R-:W-:Y:S01]  /*f400*/  ISETP.GE.AND P0, PT, R0, R89.reuse, PT ;  /* 0x000000590000720c */ /* 0x080fe20003f06270 */
[----:B------:R-:W-:Y:S01]  /*f410*/  VIADD R0, R26, 0x40 ;  /* 0x000000401a007836 */ /* 0x000fe20000000000 */
[----:B------:R-:W-:Y:S02]  /*f420*/  LEA.HI.X R24, R2, UR5, R3, 0x1, P3 ;  /* 0x0000000502187c11 */ /* 0x000fe400098f0c03 */
        /* <DEDUP_REMOVED lines=16> */
.L_x_1051:
[----:B------:R-:W-:Y:S05]  /*f530*/  BSYNC B1 ;  /* 0x0000000000017941 */ /* 0x000fea0003800000 */
.L_x_1050:
        /* <DEDUP_REMOVED lines=13> */
.L_x_1053:
[----:B------:R-:W-:Y:S05]  /*f610*/  BSYNC B1 ;  /* 0x0000000000017941 */ /* 0x000fea0003800000 */
.L_x_1052:
[----:B----4-:R4:W0:Y:S01]  /*f620*/  SHFL.IDX PT, R0, R24, 0x2, 0x181f ;  /* 0x00581f0018007f89 */ /* 0x01082200000e0000 */
        /* <DEDUP_REMOVED lines=8> */
[-C--:B0-----:R-:W-:Y:S02]  /*f6b0*/  @!P2 LEA.HI.X R3, R160, R0.reuse, R173, 0x1, P0 ;  /* 0x00000000a003a211 */ /* 0x081fe400000f0cad */
[----:B------:R-:W-:-:S03]  /*f6c0*/  @!P3 LEA.HI.X R21, R161, R0, R172, 0x1, P1 ;  /* 0x00000000a115b211 */ /* 0x000fc600008f0cac */
[----:B-----5:R3:W-:Y:S04]  /*f6d0*/  @!P2 ST.E.128 desc[UR36][R2.64], R36 ;  /* 0x000000240200a985 */ /* 0x0207e8000c101d24 */
[----:B------:R3:W-:Y:S02]  /*f6e0*/  @!P3 ST.E.128 desc[UR36][R20.64], R12 ;  /* 0x0000000c1400b985 */ /* 0x0007e4000c101d24 */
.L_x_1055:
[----:B------:R-:W-:Y:S05]  /*f6f0*/  BSYNC B1 ;  /* 0x0000000000017941 */ /* 0x000fea0003800000 */
.L_x_1054:
[----:B0-----:R-:W-:Y:S01]  /*f700*/  VIADD R0, R26, 0x60 ;  /* 0x000000601a007836 */ /* 0x001fe20000000000 */
[----:B--2-4-:R-:W0:Y:S04]  /*f710*/  SHFL.IDX PT, R24, R24, 0x3, 0x181f ;  /* 0x00781f0018187f89 */ /* 0x014e2800000e0000 */
[----:B------:R-:W-:Y:S01]  /*f720*/  ISETP.GE.AND P0, PT, R0, R89, PT ;  /* 0x000000590000720c */ /* 0x000fe20003f06270 */
[----:B------:R-:W2:-:S12]  /*f730*/  SHFL.IDX PT, R17, R17, 0x3, 0x181f ;  /* 0x00781f0011117f89 */ /* 0x000e9800000e0000 */
[----:B------:R-:W-:Y:S05]  /*f740*/  @P0 BRA `(.L_x_1056) ;  /* 0x00000008006c0947 */ /* 0x000fea0003800000 */
[----:B------:R-:W-:Y:S02]  /*f750*/  ULDC UR4, c[0x0][0xac8] ;  /* 0x0002b20000047ab9 */ /* 0x000fe40000000800 */
[----:B------:R-:W-:-:S13]  /*f760*/  ISETP.GE.AND P1, PT, R160, UR4, PT ;  /* 0x00000004a0007c0c */ /* 0x000fda000bf26270 */
[----:B--23--:R-:W-:-:S04]  /*f770*/  @!P1 LEA R2, P0, R160, R17, 0x1 ;  /* 0x00000011a0029211 */ /* 0x00cfc800078008ff */
[----:B0-----:R-:W-:Y:S02]  /*f780*/  @!P1 LEA.HI.X R3, R160, R24, R173, 0x1, P0 ;  /* 0x00000018a0039211 */ /* 0x001fe400000f0cad */
[----:B------:R-:W-:-:S03]  /*f790*/  ISETP.GE.AND P0, PT, R161, UR4, PT ;  /* 0x00000004a1007c0c */ /* 0x000fc6000bf06270 */
[----:B-----5:R4:W-:Y:S10]  /*f7a0*/  @!P1 ST.E.128 desc[UR36][R2.64], R4 ;  /* 0x0000000402009985 */ /* 0x0209f4000c101d24 */
[----:B------:R-:W-:Y:S05]  /*f7b0*/  @P0 BRA `(.L_x_1056) ;  /* 0x0000000800500947 */ /* 0x000fea0003800000 */
[----:B----4-:R-:W-:-:S04]  /*f7c0*/  LEA R2, P0, R161, R17, 0x1 ;  /* 0x00000011a1027211 */ /* 0x010fc800078008ff */
[----:B------:R-:W-:-:S05]  /*f7d0*/  LEA.HI.X R3, R161, R24, R172, 0x1, P0 ;  /* 0x00000018a1037211 */ /* 0x000fca00000f0cac */
[----:B------:R0:W-:Y:S01]  /*f7e0*/  ST.E.128 desc[UR36][R2.64], R8 ;  /* 0x0000000802007985 */ /* 0x0001e2000c101d24 */
[----:B------:R-:W-:Y:S05]  /*f7f0*/  BRA `(.L_x_1056) ;  /* 0x0000000800407947 */ /* 0x000fea0003800000 */
.L_x_1049:
[----:B------:R-:W2:Y:S01]  /*f800*/  LDC R11, c[0x0][0xbe8] ;  /* 0x0002fa00ff0b7b82 */ /* 0x000ea20000000800 */
[----:B------:R-:W-:Y:S01]  /*f810*/  ISETP.GE.AND P0, PT, R174, 0x80, PT ;  /* 0x00000080ae00780c */ /* 0x000fe20003f06270 */
[----:B------:R-:W-:Y:S01]  /*f820*/  IMAD R0, R163, 0x20, R165 ;  /* 0x00000020a3007824 */ /* 0x000fe200078e02a5 */
[----:B------:R-:W-:Y:S01]  /*f830*/  BSSY B1, `(.L_x_1057) ;  /* 0x000002e000017945 */ /* 0x000fe20003800000 */
[----:B------:R-:W-:Y:S02]  /*f840*/  SHF.R.S32.HI R6, RZ, 0x1f, R164 ;  /* 0x0000001fff067819 */ /* 0x000fe400000114a4 */
[----:B------:R-:W-:Y:S01]  /*f850*/  IMAD.IADD R12, R17, 0x1, R0 ;  /* 0x00000001110c7824 */ /* 0x000fe200078e0200 */
[----:B------:R-:W-:Y:S02]  /*f860*/  SHF.R.S32.HI R8, RZ, 0x1f, R162 ;  /* 0x0000001fff087819 */ /* 0x000fe400000114a2 */
[----:B--2---:R-:W-:-:S13]  /*f870*/  ISETP.NE.AND P1, PT, R11, 0x1, PT ;  /* 0x000000010b00780c */ /* 0x004fda0003f25270 */
[----:B------:R-:W2:Y:S08]  /*f880*/  @P1 LDC R13, c[0x0][0xbec] ;  /* 0x0002fb00ff0d1b82 */ /* 0x000eb00000000800 */
[----:B------:R-:W3:Y:S01]  /*f890*/  @P1 LDC R15, c[0x0][0xbf0] ;  /* 0x0002fc00ff0f1b82 */ /* 0x000ee20000000800 */
[----:B------:R-:W-:Y:S05]  /*f8a0*/  @P0 BRA `(.L_x_1058) ;  /* 0x0000000000980947 */ /* 0x000fea0003800000 */
[----:B------:R-:W4:Y:S01]  /*f8b0*/  S2R R2, SR_TID.X ;  /* 0x0000000000027919 */ /* 0x000f220000002100 */
[----:B------:R-:W5:Y:S01]  /*f8c0*/  LDC R10, c[0x0][0xbe8] ;  /* 0x0002fa00ff0a7b82 */ /* 0x000f620000000800 */
[----:B------:R-:W-:Y:S02]  /*f8d0*/  ULDC UR4, c[0x0][0xa88] ;  /* 0x0002a20000047ab9 */ /* 0x000fe40000000800 */
[----:B-----5:R-:W-:Y:S01]  /*f8e0*/  IMAD R3, R10, UR4, RZ ;  /* 0x000000040a037c24 */ /* 0x020fe2000f8e02ff */
[----:B----4-:R-:W-:-:S04]  /*f8f0*/  IADD3 R4, R17, -0x80, R2 ;  /* 0xffffff8011047810 */ /* 0x010fc80007ffe002 */
[----:B------:R-:W-:-:S13]  /*f900*/  ISETP.GE.AND P0, PT, R4, R3, PT ;  /* 0x000000030400720c */ /* 0x000fda0003f06270 */
[----:B------:R-:W-:Y:S05]  /*f910*/  @P0 BRA `(.L_x_1058) ;  /* 0x00000000007c0947 */ /* 0x000fea0003800000 */
[----:B------:R-:W-:Y:S01]  /*f920*/  ISETP.NE.AND P0, PT, R10, 0x1, PT ;  /* 0x000000010a00780c */ /* 0x000fe20003f05270 */
[----:B------:R-:W-:Y:S01]  /*f930*/  ULDC.64 UR4, c[0x0][0xb90] ;  /* 0x0002e40000047ab9 */ /* 0x000fe20000000a00 */
[----:B------:R-:W-:Y:S02]  /*f940*/  IMAD.MOV.U32 R5, RZ, RZ, R4 ;  /* 0x000000ffff057224 */ /* 0x000fe400078e0004 */
[----:B------:R-:W-:-:S04]  /*f950*/  IMAD R7, R6, UR4, RZ ;  /* 0x0000000406077c24 */ /* 0x000fc8000f8e02ff */
[----:B------:R-:W-:-:S05]  /*f960*/  IMAD R7, R164, UR5, R7 ;  /* 0x00000005a4077c24 */ /* 0x000fca000f8e0207 */
[----:B------:R-:W4:Y:S08]  /*f970*/  @P0 LDC R3, c[0x0][0xbec] ;  /* 0x0002fb00ff030b82 */ /* 0x000f300000000800 */
[----:B------:R-:W5:Y:S01]  /*f980*/  @P0 LDC R9, c[0x0][0xbf0] ;  /* 0x0002fc00ff090b82 */ /* 0x000f620000000800 */
[----:B----4-:R-:W-:-:S04]  /*f990*/  @P0 IMAD.HI.U32 R0, R4, R3, RZ ;  /* 0x0000000304000227 */ /* 0x010fc800078e00ff */
[----:B------:R-:W-:Y:S01]  /*f9a0*/  IMAD.WIDE.U32 R2, R164, UR4, RZ ;  /* 0x00000004a4027c25 */ /* 0x000fe2000f8e00ff */
[----:B------:R-:W-:Y:S01]  /*f9b0*/  ULDC.64 UR4, c[0x0][0xb98] ;  /* 0x0002e60000047ab9 */ /* 0x000fe20000000a00 */
[----:B-----5:R-:W-:Y:S02]  /*f9c0*/  @P0 SHF.R.U32.HI R5, RZ, R9, R0 ;  /* 0x00000009ff050219 */ /* 0x020fe40000011600 */
[----:B------:R-:W-:Y:S02]  /*f9d0*/  IMAD.IADD R3, R3, 0x1, R7 ;  /* 0x0000000103037824 */ /* 0x000fe400078e0207 */
[----:B------:R-:W-:Y:S02]  /*f9e0*/  IMAD R9, R8, UR4, RZ ;  /* 0x0000000408097c24 */ /* 0x000fe4000f8e02ff */
[----:B------:R-:W-:Y:S02]  /*f9f0*/  IMAD.MOV R7, RZ, RZ, -R5 ;  /* 0x000000ffff077224 */ /* 0x000fe400078e0a05 */
[----:B------:R-:W-:-:S04]  /*fa00*/  IMAD.WIDE.U32 R2, R162, UR4, R2 ;  /* 0x00000004a2027c25 */ /* 0x000fc8000f8e0002 */
[----:B------:R-:W-:Y:S01]  /*fa10*/  IMAD R7, R10, R7, R4 ;  /* 0x000000070a077224 */ /* 0x000fe200078e0204 */
[----:B------:R-:W-:Y:S01]  /*fa20*/  IADD3 R2, P0, R5, R2, RZ ;  /* 0x0000000205027210 */ /* 0x000fe20007f1e0ff */
[----:B------:R-:W-:Y:S01]  /*fa30*/  IMAD R4, R162, UR5, R9 ;  /* 0x00000005a2047c24 */ /* 0x000fe2000f8e0209 */
[----:B------:R-:W-:Y:S01]  /*fa40*/  SHF.R.S32.HI R9, RZ, 0x1f, R5 ;  /* 0x0000001fff097819 */ /* 0x000fe20000011405 */
[----:B------:R-:W-:Y:S01]  /*fa50*/  ULDC.64 UR4, c[0x0][0xb88] ;  /* 0x0002e20000047ab9 */ /* 0x000fe20000000a00 */
        /* <DEDUP_REMOVED lines=11> */
.L_x_1058:
[----:B------:R-:W-:Y:S05]  /*fb10*/  BSYNC B1 ;  /* 0x0000000000017941 */ /* 0x000fea0003800000 */
.L_x_1057:
[----:B------:R-:W-:Y:S01]  /*fb20*/  ULDC.64 UR4, c[0x0][0xae8] ;  /* 0x0002ba0000047ab9 */ /* 0x000fe20000000a00 */
[----:B--2---:R-:W-:Y:S01]  /*fb30*/  @P1 IMAD.HI.U32 R0, R12, R13, RZ ;  /* 0x0000000d0c001227 */ /* 0x004fe200078e00ff */
[----:B------:R-:W-:Y:S01]  /*fb40*/  ULDC UR6, c[0x0][0xa88] ;  /* 0x0002a20000067ab9 */ /* 0x000fe20000000800 */
[----:B------:R-:W-:Y:S02]  /*fb50*/  BSSY B1, `(.L_x_1059) ;  /* 0x0000030000017945 */ /* 0x000fe40003800000 */
[----:B----4-:R-:W-:Y:S02]  /*fb60*/  IMAD R3, R6, UR4, RZ ;  /* 0x0000000406037c24 */ /* 0x010fe4000f8e02ff */
[----:B------:R-:W-:Y:S01]  /*fb70*/  IMAD.MOV.U32 R5, RZ, RZ, R12 ;  /* 0x000000ffff057224 */ /* 0x000fe200078e000c */
[----:B---3--:R-:W-:Y:S01]  /*fb80*/  @P1 SHF.R.U32.HI R5, RZ, R15, R0 ;  /* 0x0000000fff051219 */ /* 0x008fe20000011600 */
[C---:B------:R-:W-:Y:S02]  /*fb90*/  IMAD R7, R164.reuse, UR5, R3 ;  /* 0x00000005a4077c24 */ /* 0x040fe4000f8e0203 */
[----:B------:R-:W-:Y:S01]  /*fba0*/  IMAD.WIDE.U32 R2, R164, UR4, RZ ;  /* 0x00000004a4027c25 */ /* 0x000fe2000f8e00ff */
[----:B------:R-:W-:Y:S01]  /*fbb0*/  ULDC.64 UR4, c[0x0][0xaf0] ;  /* 0x0002bc0000047ab9 */ /* 0x000fe20000000a00 */
[----:B------:R-:W-:-:S02]  /*fbc0*/  SHF.R.S32.HI R0, RZ, 0x1f, R5 ;  /* 0x0000001fff007819 */ /* 0x000fc40000011405 */
[----:B------:R-:W-:Y:S02]  /*fbd0*/  IMAD R9, R8, UR4, RZ ;  /* 0x0000000408097c24 */ /* 0x000fe4000f8e02ff */
[----:B------:R-:W-:Y:S02]  /*fbe0*/  IMAD.IADD R3, R3, 0x1, R7 ;  /* 0x0000000103037824 */ /* 0x000fe400078e0207 */
[----:B------:R-:W-:Y:S02]  /*fbf0*/  IMAD.MOV R7, RZ, RZ, -R5 ;  /* 0x000000ffff077224 */ /* 0x000fe400078e0a05 */
[C---:B------:R-:W-:Y:S02]  /*fc00*/  IMAD R9, R162.reuse, UR5, R9 ;  /* 0x00000005a2097c24 */ /* 0x040fe4000f8e0209 */
        /* <DEDUP_REMOVED lines=11> */
[----:B------:R-:W-:Y:S02]  /*fcc0*/  IMAD.IADD R6, R165, 0x1, R17 ;  /* 0x00000001a5067824 */ /* 0x000fe400078e0211 */
[----:B------:R-:W-:Y:S02]  /*fcd0*/  IMAD R11, R11, UR6, RZ ;  /* 0x000000060b0b7c24 */ /* 0x000fe4000f8e02ff */
        /* <DEDUP_REMOVED lines=10> */
[----:B------:R2:W3:Y:S02]  /*fd80*/  SHFL.IDX PT, R2, R4, RZ, 0x181f ;  /* 0x00181fff04027589 */ /* 0x0004e400000e0000 */
[----:B------:R-:W-:Y:S02]  /*fd90*/  ISETP.GE.AND P0, PT, R0, R11, PT ;  /* 0x0000000b0000720c */ /* 0x000fe40003f06270 */
[----:B------:R2:W4:Y:S01]  /*fda0*/  SHFL.IDX PT, R0, R5, RZ, 0x181f ;  /* 0x00181fff05007589 */ /* 0x00052200000e0000 */
[----:B------:R-:W-:Y:S10]  /*fdb0*/  @P2 BRA `(.L_x_1060) ;  /* 0x0000000000242947 */ /* 0x000ff40003800000 */
        /* <DEDUP_REMOVED lines=9> */
.L_x_1060:
[----:B------:R-:W-:Y:S05]  /*fe50*/  BSYNC B1 ;  /* 0x0000000000017941 */ /* 0x000fea0003800000 */
.L_x_1059:
        /* <DEDUP_REMOVED lines=13> */
.L_x_1062:
[----:B------:R-:W-:Y:S05]  /*ff30*/  BSYNC B1 ;  /* 0x0000000000017941 */ /* 0x000fea0003800000 */
.L_x_1061:
        /* <DEDUP_REMOVED lines=13> */
.L_x_1064:
[----:B------:R-:W-:Y:S05]  /*10010*/  BSYNC B1 ;  /* 0x0000000000017941 */ /* 0x000fea0003800000 */
.L_x_1063:
        /* <DEDUP_REMOVED lines=8> */
[CC--:B----4-:R-:W-:Y:S02]  /*100a0*/  @!P2 LEA R6, P0, R160.reuse, R2.reuse, 0x1 ;  /* 0x00000002a006a211 */ /* 0x0d0fe400078008ff */
[C---:B------:R-:W-:Y:S02]  /*100b0*/  @!P3 LEA R2, P1, R161.reuse, R2, 0x1 ;  /* 0x00000002a102b211 */ /* 0x040fe400078208ff */
[-C--:B0-----:R-:W-:Y:S02]  /*100c0*/  @!P2 LEA.HI.X R7, R160, R5.reuse, R173, 0x1, P0 ;  /* 0x00000005a007a211 */ /* 0x081fe400000f0cad */
[----:B------:R-:W-:-:S03]  /*100d0*/  @!P3 LEA.HI.X R3, R161, R5, R172, 0x1, P1 ;  /* 0x00000005a103b211 */ /* 0x000fc600008f0cac */
[----:B------:R0:W-:Y:S04]  /*100e0*/  @!P2 ST.E.128 desc[UR36][R6.64], RZ ;  /* 0x000000ff0600a985 */ /* 0x0001e8000c101d24 */
[----:B------:R0:W-:Y:S02]  /*100f0*/  @!P3 ST.E.128 desc[UR36][R2.64], RZ ;  /* 0x000000ff0200b985 */ /* 0x0001e4000c101d24 */
.L_x_1056:
[----:B------:R-:W-:Y:S05]  /*10100*/  BSYNC B0 ;  /* 0x0000000000007941 */ /* 0x000fea0003800000 */
.L_x_1048:
[----:B------:R-:W-:Y:S02]  /*10110*/  ULDC UR4, c[0x0][0xc38] ;  /* 0x00030e0000047ab9 */ /* 0x000fe40000000800 */
[----:B-1----:R-:W-:-:S13]  /*10120*/  ISETP.GE.AND P0, PT, R16, UR4, PT ;  /* 0x0000000410007c0c */ /* 0x002fda000bf06270 */
[----:B------:R-:W-:Y:S05]  /*10130*/  @!P0 BRA `(.L_x_1065) ;  /* 0xffffff0800ec8947 */ /* 0x000fea000383ffff */
[----:B------:R-:W-:Y:S05]  /*10140*/  EXIT ;  /* 0x000000000000794d */ /* 0x000fea0003800000 */
.L_x_959:
[----:B------:R-:W-:-:S08]  /*10150*/  NOP ;  /* 0x0000000000007918 */ /* 0x000fd00000000000 */
[----:B0-----:R-:W0:-:S00]  /*10160*/  USETMAXREG.DEALLOC.CTAPOOL 0x28 ;  /* 0x00000028000079c8 */ /* 0x001e0000080e0500 */
[----:B0-----:R-:W-:-:S06]  /*10170*/  LOP3.LUT R0, R0, 0x3, RZ, 0xc0, !PT ;  /* 0x0000000300007812 */ /* 0x001fcc00078ec0ff */
[----:B------:R-:W0:Y:S01]  /*10180*/  S2UR UR9, SR_CTAID.X ;  /* 0x00000000000979c3 */ /* 0x000e220000002500 */
[----:B------:R-:W-:Y:S01]  /*10190*/  LOP3.LUT R19, R19, 0xfffff7ff, RZ, 0xc0, !PT ;  /* 0xfffff7ff13137812 */ /* 0x000fe200078ec0ff */
[----:B------:R-:W-:Y:S01]  /*101a0*/  STL [R1], RZ ;  /* 0x000000ff01007387 */ /* 0x000fe20000100800 */
[----:B------:R-:W-:Y:S02]  /*101b0*/  IMAD.MOV.U32 R23, RZ, RZ, RZ ;  /* 0x000000ffff177224 */ /* 0x000fe400078e00ff */
[----:B------:R-:W-:Y:S01]  /*101c0*/  IMAD.MOV.U32 R26, RZ, RZ, 0x1 ;  /* 0x00000001ff1a7424 */ /* 0x000fe200078e00ff */
[----:B------:R1:W2:Y:S02]  /*101d0*/  SHFL.IDX PT, R2, R0, RZ, 0x1f ;  /* 0x00001fff00027589 */ /* 0x0002a400000e0000 */
[----:B-1----:R-:W0:Y:S01]  /*101e0*/  LDC R0, c[0x0][0xc38] ;  /* 0x00030e00ff007b82 */ /* 0x002e220000000800 */
[----:B--2---:R-:W-:-:S13]  /*101f0*/  ISETP.NE.AND P0, PT, R2, RZ, PT ;  /* 0x000000ff0200720c */ /* 0x004fda0003f05270 */
[----:B------:R-:W-:Y:S01]  /*10200*/  @P0 LOP3.LUT R19, R19, 0x800, RZ, 0xfc, !PT ;  /* 0x0000080013130812 */ /* 0x000fe200078efcff */
[----:B------:R-:W-:Y:S06]  /*10210*/  @P0 BAR.ARV 0x4, 0x180 ;  /* 0x0106000000000b1d */ /* 0x000fec0000002000 */
[----:B0-----:R-:W-:-:S13]  /*10220*/  ISETP.LE.AND P0, PT, R0, UR9, PT ;  /* 0x0000000900007c0c */ /* 0x001fda000bf03270 */
[----:B------:R-:W-:Y:S05]  /*10230*/  @P0 BRA `(.L_x_1066) ;  /* 0x0000003c00f40947 */ /* 0x000fea0003800000 */
[----:B------:R-:W2:Y:S01]  /*10240*/  LDL R3, [R1+0x4] ;  /* 0x0000040001037983 */ /* 0x000ea20000100800 */
[----:B------:R-:W-:Y:S01]  /*10250*/  ULDC.64 UR38, c[0x0][0x2f0] ;  /* 0x0000bc0000267ab9 */ /* 0x000fe20000000a00 */
[----:B------:R-:W-:Y:S01]  /*10260*/  ULDC UR7, c[0x0][0x320] ;  /* 0x0000c80000077ab9 */ /* 0x000fe20000000800 */
[----:B------:R-:W-:Y:S01]  /*10270*/  LOP3.LUT R19, R19, 0xfffffffe, RZ, 0xc0, !PT ;  /* 0xfffffffe13137812 */ /* 0x000fe200078ec0ff */
[----:B------:R-:W0:Y:S01]  /*10280*/  S2R R5, SR_TID.X ;  /* 0x0000000000057919 */ /* 0x000e220000002100 */
[----:B------:R-:W-:Y:S01]  /*10290*/  ULDC UR8, c[0x0][0x2b8] ;  /* 0x0000ae0000087ab9 */ /* 0x000fe20000000800 */
[----:B------:R-:W1:Y:S01]  /*102a0*/  S2UR UR6, SR_CgaCtaId ;  /* 0x00000000000679c3 */ /* 0x000e620000008800 */
[----:B------:R-:W-:Y:S01]  /*102b0*/  LOP3.LUT R19, R19, 0xfffffff7, RZ, 0xc0, !PT ;  /* 0xfffffff713137812 */ /* 0x000fe200078ec0ff */
[----:B------:R-:W-:Y:S01]  /*102c0*/  ULDC.64 UR4, c[0x0][0x418] ;  /* 0x0001060000047ab9 */ /* 0x000fe20000000a00 */
[----:B------:R3:W-:Y:S01]  /*102d0*/  STL [R1], RZ ;  /* 0x000000ff01007387 */ /* 0x0007e20000100800 */
[----:B------:R-:W-:Y:S01]  /*102e0*/  UISETP.NE.U32.AND UP0, UPT, UR4, URZ, UPT ;  /* 0x0000003f0400728c */ /* 0x000fe2000bf05070 */
[----:B------:R-:W-:Y:S01]  /*102f0*/  IMAD.U32 R34, RZ, RZ, UR9 ;  /* 0x00000009ff227e24 */ /* 0x000fe2000f8e00ff */
[----:B------:R-:W-:Y:S01]  /*10300*/  ULDC UR40, c[0x0][0x288] ;  /* 0x0000a20000287ab9 */ /* 0x000fe20000000800 */
[----:B------:R-:W-:Y:S01]  /*10310*/  ULDC UR4, c[0x0][0x424] ;  /* 0x0001090000047ab9 */ /* 0x000fe20000000800 */
[----:B------:R-:W-:Y:S01]  /*10320*/  UISETP.NE.AND.EX UP0, UPT, UR5, URZ, UPT, UP0 ;  /* 0x0000003f0500728c */ /* 0x000fe2000bf05300 */
[----:B------:R-:W-:Y:S01]  /*10330*/  IMAD.MOV.U32 R26, RZ, RZ, 0x1 ;  /* 0x00000001ff1a7424 */ /* 0x000fe200078e00ff */
[----:B------:R-:W-:Y:S01]  /*10340*/  ULDC UR47, c[0x0][0xc] ;  /* 0x00000300002f7ab9 */ /* 0x000fe20000000800 */
[----:B------:R-:W-:Y:S01]  /*10350*/  UMOV UR5, 0x400 ;  /* 0x0000040000057882 */ /* 0x000fe20000000000 */
[----:B------:R-:W-:Y:S01]  /*10360*/  USEL UR4, UR4, 0x1, UP0 ;  /* 0x0000000104047887 */ /* 0x000fe20008000000 */
[----:B------:R-:W-:-:S03]  /*10370*/  IMAD.MOV.U32 R23, RZ, RZ, RZ ;  /* 0x000000ffff177224 */ /* 0x000fc600078e00ff */
[----:B------:R-:W-:-:S04]  /*10380*/  UIMAD UR38, UR4, UR38, URZ ;  /* 0x00000026042672a4 */ /* 0x000fc8000f8e023f */
[----:B------:R-:W-:Y:S02]  /*10390*/  UIADD3 UR4, UR38, 0x5f, URZ ;  /* 0x0000005f26047890 */ /* 0x000fe4000fffe03f */
[----:B------:R-:W-:Y:S02]  /*103a0*/  UIADD3 UR49, UR38, 0x1, -UR40 ;  /* 0x0000000126317890 */ /* 0x000fe4000fffe828 */
[----:B-1----:R-:W-:Y:S02]  /*103b0*/  ULEA UR6, UR6, UR5, 0x18 ;  /* 0x0000000506067291 */ /* 0x002fe4000f8ec03f */
[----:B------:R-:W-:Y:S01]  /*103c0*/  UIMAD.WIDE UR4, UR4, 0x2aaaaaab, URZ ;  /* 0x2aaaaaab040478a5 */ /* 0x000fe2000f8e023f */
[C---:B0-----:R-:W-:Y:S01]  /*103d0*/  IMAD.SHL.U32 R30, R5.reuse, 0x8, RZ ;  /* 0x00000008051e7824 */ /* 0x041fe200078e00ff */
[----:B------:R-:W-:Y:S02]  /*103e0*/  LOP3.LUT R4, R5, 0x7f, RZ, 0xc0, !PT ;  /* 0x0000007f05047812 */ /* 0x000fe400078ec0ff */
[----:B------:R-:W-:Y:S01]  /*103f0*/  IMAD.U32 R16, RZ, RZ, UR6 ;  /* 0x00000006ff107e24 */ /* 0x000fe2000f8e00ff */
[----:B------:R-:W-:Y:S01]  /*10400*/  USHF.R.U32.HI UR41, URZ, 0x1f, UR5 ;  /* 0x0000001f3f297899 */ /* 0x000fe20008011605 */
[----:B------:R-:W-:-:S02]  /*10410*/  LOP3.LUT R0, R30, 0x1f8, RZ, 0xc0, !PT ;  /* 0x000001f81e007812 */ /* 0x000fc400078ec0ff */
[----:B------:R-:W-:Y:S01]  /*10420*/  LOP3.LUT R37, R30, 0x38, RZ, 0xc0, !PT ;  /* 0x000000381e257812 */ /* 0x000fe200078ec0ff */
[----:B------:R-:W-:Y:S01]  /*10430*/  ULEA.HI.SX32 UR41, UR5, UR41, 0x1c ;  /* 0x0000002905297291 */ /* 0x000fe2000f8fe23f */
[----:B------:R-:W-:Y:S02]  /*10440*/  SHF.R.U32.HI R36, RZ, 0x3, R4 ;  /* 0x00000003ff247819 */ /* 0x000fe40000011604 */
[----:B------:R-:W-:Y:S02]  /*10450*/  LOP3.LUT R2, R37, 0x80, RZ, 0xfc, !PT ;  /* 0x0000008025027812 */ /* 0x000fe400078efcff */
[----:B--2---:R-:W-:Y:S02]  /*10460*/  R2UR UR10, R3 ;  /* 0x00000000030a72ca */ /* 0x004fe400000e0000 */
[----:B------:R-:W-:Y:S02]  /*10470*/  LOP3.LUT R3, R0, 0x38, R5, 0x78, !PT ;  /* 0x0000003800037812 */ /* 0x000fe400078e7805 */
[----:B------:R-:W-:-:S02]  /*10480*/  LOP3.LUT R0, R37, 0x40, RZ, 0xfc, !PT ;  /* 0x0000004025007812 */ /* 0x000fc400078efcff */
[----:B------:R-:W-:Y:S01]  /*10490*/  LOP3.LUT R30, R3, 0x200, R30, 0xf8, !PT ;  /* 0x00000200031e7812 */ /* 0x000fe200078ef81e */
[----:B------:R-:W-:Y:S01]  /*104a0*/  IMAD.SHL.U32 R3, R5, 0x10, RZ ;  /* 0x0000001005037824 */ /* 0x000fe200078e00ff */
[C---:B------:R-:W-:Y:S02]  /*104b0*/  ISETP.GE.AND P0, PT, R0.reuse, UR39, PT ;  /* 0x0000002700007c0c */ /* 0x040fe4000bf06270 */
[----:B------:R-:W-:Y:S01]  /*104c0*/  ISETP.GE.AND P1, PT, R0, UR7, PT ;  /* 0x0000000700007c0c */ /* 0x000fe2000bf26270 */
[----:B------:R-:W-:Y:S02]  /*104d0*/  IMAD R31, R30, 0x2, R16 ;  /* 0x000000021e1f7824 */ /* 0x000fe400078e0210 */
[----:B------:R-:W-:-:S08]  /*104e0*/  ULOP3.LUT UR48, UR10, 0x2, URZ, 0xfc, !UPT ;  /* 0x000000020a307892 */ /* 0x000fd0000f8efc3f */
[----:B------:R-:W-:Y:S02]  /*104f0*/  @P0 LOP3.LUT R19, R19, 0x8, RZ, 0xfc, !PT ;  /* 0x0000000813130812 */ /* 0x000fe400078efcff */
[----:B------:R-:W-:Y:S02]  /*10500*/  ISETP.GE.AND P0, PT, R0, UR8, PT ;  /* 0x0000000800007c0c */ /* 0x000fe4000bf06270 */
[----:B------:R-:W-:Y:S02]  /*10510*/  @P1 LOP3.LUT R19, R19, 0x1, RZ, 0xfc, !PT ;  /* 0x0000000113131812 */ /* 0x000fe400078efcff */
[----:B------:R-:W-:Y:S02]  /*10520*/  ISETP.GE.AND P1, PT, R2, UR8, PT ;  /* 0x0000000802007c0c */ /* 0x000fe4000bf26270 */
[----:B------:R-:W-:Y:S02]  /*10530*/  LOP3.LUT R19, R19, 0xfffffdff, RZ, 0xc0, !PT ;  /* 0xfffffdff13137812 */ /* 0x000fe400078ec0ff */
[----:B------:R-:W-:-:S05]  /*10540*/  LOP3.LUT R0, R36, 0x70, R3, 0xf8, !PT ;  /* 0x0000007024007812 */ /* 0x000fca00078ef803 */
[----:B------:R-:W-:Y:S02]  /*10550*/  @P0 LOP3.LUT R19, R19, 0x200, RZ, 0xfc, !PT ;  /* 0x0000020013130812 */ /* 0x000fe400078efcff */
[----:B------:R-:W-:Y:S02]  /*10560*/  ISETP.GE.AND P0, PT, R2, UR39, PT ;  /* 0x0000002702007c0c */ /* 0x000fe4000bf06270 */
[----:B------:R-:W-:-:S11]  /*10570*/  LOP3.LUT R19, R19, 0xfffffffb, RZ, 0xc0, !PT ;  /* 0xfffffffb13137812 */ /* 0x000fd600078ec0ff */
[----:B------:R-:W-:Y:S02]  /*10580*/  @P0 LOP3.LUT R19, R19, 0x4, RZ, 0xfc, !PT ;  /* 0x0000000413130812 */ /* 0x000fe400078efcff */
[----:B------:R-:W-:Y:S01]  /*10590*/  ISETP.GE.AND P0, PT, R37, UR39, PT ;  /* 0x0000002725007c0c */ /* 0x000fe2000bf06270 */
[----:B------:R-:W-:Y:S01]  /*105a0*/  ULDC UR39, c[0x0][0x448] ;  /* 0x0001120000277ab9 */ /* 0x000fe20000000800 */
[----:B------:R-:W-:Y:S01]  /*105b0*/  LOP3.LUT R19, R19, 0xfffffeff, RZ, 0xc0, !PT ;  /* 0xfffffeff13137812 */ /* 0x000fe200078ec0ff */
[----:B------:R-:W-:Y:S02]  /*105c0*/  UIMAD UR39, UR39, UR40, URZ ;  /* 0x00000028272772a4 */ /* 0x000fe4000f8e023f */
[----:B------:R-:W-:Y:S01]  /*105d0*/  UIADD3 UR40, UR38, -UR40, URZ ;  /* 0x8000002826287290 */ /* 0x000fe2000fffe03f */
[----:B------:R-:W-:Y:S02]  /*105e0*/  @P1 LOP3.LUT R19, R19, 0x100, RZ, 0xfc, !PT ;  /* 0x0000010013131812 */ /* 0x000fe400078efcff */
[----:B------:R-:W-:-:S02]  /*105f0*/  ISETP.GE.AND P1, PT, R37, UR7, PT ;  /* 0x0000000725007c0c */ /* 0x000fc4000bf26270 */
[----:B------:R-:W-:-:S04]  /*10600*/  LOP3.LUT R19, R19, 0xffffffef, RZ, 0xc0, !PT ;  /* 0xffffffef13137812 */ /* 0x000fc800078ec0ff */
[----:B------:R-:W-:Y:S02]  /*10610*/  @P0 LOP3.LUT R19, R19, 0x10, RZ, 0xfc, !PT ;  /* 0x0000001013130812 */ /* 0x000fe400078efcff */
[----:B------:R-:W-:Y:S02]  /*10620*/  ISETP.GE.AND P0, PT, R37, UR8, PT ;  /* 0x0000000825007c0c */ /* 0x000fe4000bf06270 */
[----:B------:R-:W-:-:S04]  /*10630*/  LOP3.LUT R19, R19, 0xfffffbff, RZ, 0xc0, !PT ;  /* 0xfffffbff13137812 */ /* 0x000fc800078ec0ff */
[----:B------:R-:W-:-:S04]  /*10640*/  LOP3.LUT R19, R19, 0xfffffffd, RZ, 0xc0, !PT ;  /* 0xfffffffd13137812 */ /* 0x000fc800078ec0ff */
[----:B------:R-:W-:-:S04]  /*10650*/  @P1 LOP3.LUT R19, R19, 0x2, RZ, 0xfc, !PT ;  /* 0x0000000213131812 */ /* 0x000fc800078efcff */
[----:B---3--:R-:W-:-:S07]  /*10660*/  @P0 LOP3.LUT R19, R19, 0x400, RZ, 0xfc, !PT ;  /* 0x0000040013130812 */ /* 0x008fce00078efcff */
.L_x_1121:
[----:B------:R-:W-:Y:S01]  /*10670*/  ULDC UR7, c[0x0][0xc60] ;  /* 0x0003180000077ab9 */ /* 0x000fe20000000800 */
[C---:B------:R-:W-:Y:S01]  /*10680*/  R2UR UR42, R34.reuse ;  /* 0x00000000222a72ca */ /* 0x040fe200000e0000 */
[----:B------:R-:W-:Y:S01]  /*10690*/  UISETP.NE.AND UP0, UPT, UR7, 0x1, UPT ;  /* 0x000000010700788c */ /* 0x000fe2000bf05270 */
[----:B------:R-:W-:-:S10]  /*106a0*/  R2UR UR6, R34 ;  /* 0x00000000220672ca */ /* 0x000fd400000e0000 */
[----:B------:R-:W-:Y:S01]  /*106b0*/  @UP0 ULDC UR4, c[0x0][0xc64] ;  /* 0x0003190000040ab9 */ /* 0x000fe20000000800 */
[----:B------:R-:W-:Y:S01]  /*106c0*/  @UP0 ULDC UR8, c[0x0][0xc68] ;  /* 0x00031a0000080ab9 */ /* 0x000fe20000000800 */
[----:B------:R-:W-:-:S04]  /*106d0*/  UIMAD.WIDE.U32 UR4, UR42, UR4, URZ ;  /* 0x000000042a0472a5 */ /* 0x000fc8000f8e003f */
[----:B------:R-:W-:-:S03]  /*106e0*/  @UP0 USHF.R.U32.HI UR42, URZ, UR8, UR5 ;  /* 0x000000083f2a0299 */ /* 0x000fc60008011605 */
[----:B------:R-:W-:Y:S02]  /*106f0*/  ULDC UR4, c[0x0][0xc78] ;  /* 0x00031e0000047ab9 */ /* 0x000fe40000000800 */
[----:B------:R-:W-:Y:S02]  /*10700*/  UISETP.GE.AND UP0, UPT, UR42, UR4, UPT ;  /* 0x000000042a00728c */ /* 0x000fe4000bf06270 */
[----:B------:R-:W-:-:S04]  /*10710*/  UIADD3 UR4, -UR42, URZ, URZ ;  /* 0x0000003f2a047290 */ /* 0x000fc8000fffe13f */
[----:B------:R-:W-:Y:S01]  /*10720*/  PLOP3.LUT P0, PT, PT, PT, UP0, 0x40, 0x0 ;  /* 0x000000000000781c */ /* 0x000fe20003f0e808 */
[----:B------:R-:W-:-:S12]  /*10730*/  UIMAD UR7, UR7, UR4, UR6 ;  /* 0x00000004070772a4 */ /* 0x000fd8000f8e0206 */
[----:B0----5:R-:W-:Y:S05]  /*10740*/  @P0 BRA `(.L_x_1067) ;  /* 0x0000000000200947 */ /* 0x021fea0003800000 */
[----:B------:R-:W-:Y:S01]  /*10750*/  ULDC UR8, c[0x0][0xc6c] ;  /* 0x00031b0000087ab9 */ /* 0x000fe20000000800 */
[----:B------:R-:W-:Y:S01]  /*10760*/  UMOV UR6, UR7 ;  /* 0x0000000700067c82 */ /* 0x000fe20008000000 */
[----:B------:R-:W-:-:S11]  /*10770*/  UISETP.NE.AND UP0, UPT, UR8, 0x1, UPT ;  /* 0x000000010800788c */ /* 0x000fd6000bf05270 */
[----:B------:R-:W-:Y:S02]  /*10780*/  @UP0 ULDC.64 UR10, c[0x0][0xc70] ;  /* 0x00031c00000a0ab9 */ /* 0x000fe40000000a00 */
[----:B------:R-:W-:-:S04]  /*10790*/  UIMAD.WIDE.U32 UR4, UR7, UR10, URZ ;  /* 0x0000000a070472a5 */ /* 0x000fc8000f8e003f */
[----:B------:R-:W-:-:S04]  /*107a0*/  @UP0 USHF.R.U32.HI UR6, URZ, UR11, UR5 ;  /* 0x0000000b3f060299 */ /* 0x000fc80008011605 */
[----:B------:R-:W-:Y:S01]  /*107b0*/  UIMAD UR4, UR6, UR8, URZ ;  /* 0x00000008060472a4 */ /* 0x000fe2000f8e023f */
[----:B------:R-:W-:Y:S11]  /*107c0*/  BRA `(.L_x_1068) ;  /* 0x00000000001c7947 */ /* 0x000ff60003800000 */
.L_x_1067:
[----:B------:R-:W-:Y:S01]  /*107d0*/  ULDC UR8, c[0x0][0xc54] ;  /* 0x0003150000087ab9 */ /* 0x000fe20000000800 */
[----:B------:R-:W-:Y:S01]  /*107e0*/  UMOV UR6, UR7 ;  /* 0x0000000700067c82 */ /* 0x000fe20008000000 */
[----:B------:R-:W-:-:S11]  /*107f0*/  UISETP.NE.AND UP0, UPT, UR8, 0x1, UPT ;  /* 0x000000010800788c */ /* 0x000fd6000bf05270 */
[----:B------:R-:W-:Y:S02]  /*10800*/  @UP0 ULDC.64 UR10, c[0x0][0xc58] ;  /* 0x00031600000a0ab9 */ /* 0x000fe40000000a00 */
[----:B------:R-:W-:-:S04]  /*10810*/  UIMAD.WIDE.U32 UR4, UR7, UR10, URZ ;  /* 0x0000000a070472a5 */ /* 0x000fc8000f8e003f */
[----:B------:R-:W-:-:S04]  /*10820*/  @UP0 USHF.R.U32.HI UR6, URZ, UR11, UR5 ;  /* 0x0000000b3f060299 */ /* 0x000fc80008011605 */
[----:B------:R-:W-:-:S12]  /*10830*/  UIMAD UR4, UR6, UR8, URZ ;  /* 0x00000008060472a4 */ /* 0x000fd8000f8e023f */
.L_x_1068:
[----:B------:R-:W-:Y:S01]  /*10840*/  ULDC UR5, c[0x0][0xc48] ;  /* 0x0003120000057ab9 */ /* 0x000fe20000000800 */
[----:B------:R-:W-:Y:S01]  /*10850*/  ULDC.64 UR8, c[0x0][0xa28] ;  /* 0x00028a0000087ab9 */ /* 0x000fe20000000a00 */
[----:B------:R-:W-:Y:S01]  /*10860*/  UISETP.NE.AND UP1, UPT, UR5, 0x1, UPT ;  /* 0x000000010500788c */ /* 0x000fe2000bf25270 */
[----:B------:R-:W-:Y:S01]  /*10870*/  IMAD.MOV.U32 R32, RZ, RZ, RZ ;  /* 0x000000ffff207224 */ /* 0x000fe200078e00ff */
[----:B------:R-:W-:Y:S02]  /*10880*/  UIADD3 UR4, UR7, -UR4, URZ ;  /* 0x8000000407047290 */ /* 0x000fe4000fffe03f */
[----:B------:R-:W-:Y:S01]  /*10890*/  UISETP.NE.U32.AND UP0, UPT, UR8, URZ, UPT ;  /* 0x0000003f0800728c */ /* 0x000fe2000bf05070 */
[----:B------:R-:W-:Y:S02]  /*108a0*/  ULDC UR5, c[0x0][0xc54] ;  /* 0x0003150000057ab9 */ /* 0x000fe40000000800 */
[----:B------:R-:W-:Y:S02]  /*108b0*/  UIMAD UR42, UR42, UR5, UR4 ;  /* 0x000000052a2a72a4 */ /* 0x000fe4000f8e0204 */
[----:B------:R-:W-:-:S02]  /*108c0*/  UISETP.NE.AND.EX UP0, UPT, UR9, URZ, UPT, UP0 ;  /* 0x0000003f0900728c */ /* 0x000fc4000bf05300 */
[----:B------:R-:W-:Y:S01]  /*108d0*/  @UP1 ULDC UR4, c[0x0][0xc4c] ;  /* 0x0003130000041ab9 */ /* 0x000fe20000000800 */
[----:B------:R-:W-:Y:S01]  /*108e0*/  @UP1 ULDC UR7, c[0x0][0xc50] ;  /* 0x0003140000071ab9 */ /* 0x000fe20000000800 */
[----:B------:R-:W-:Y:S02]  /*108f0*/  UIMAD.WIDE.U32 UR4, UR42, UR4, URZ ;  /* 0x000000042a0472a5 */ /* 0x000fe4000f8e003f */
[----:B------:R-:W-:Y:S01]  /*10900*/  UMOV UR43, UR42 ;  /* 0x0000002a002b7c82 */ /* 0x000fe20008000000 */
[----:B------:R-:W-:Y:S01]  /*10910*/  ULOP3.LUT UR6, UR6, 0x1ffffff, URZ, 0x3c, !UPT ;  /* 0x01ffffff06067892 */ /* 0x000fe2000f8e3c3f */
[----:B------:R-:W-:Y:S01]  /*10920*/  PLOP3.LUT P0, PT, PT, PT, UP0, 0x80, 0x0 ;  /* 0x000000000000781c */ /* 0x000fe20003f0f008 */
[----:B------:R-:W-:-:S03]  /*10930*/  @UP1 USHF.R.U32.HI UR43, URZ, UR7, UR5 ;  /* 0x000000073f2b1299 */ /* 0x000fc60008011605 */
[----:B------:R-:W-:Y:S02]  /*10940*/  @UP0 ULDC.64 UR4, c[0x0][0xa28] ;  /* 0x00028a0000040ab9 */ /* 0x000fe40000000a00 */
[----:B------:R-:W-:-:S06]  /*10950*/  @UP0 UIMAD.WIDE UR4, UR43, 0x4, UR4 ;  /* 0x000000042b0408a5 */ /* 0x000fcc000f8e0204 */
[----:B------:R-:W-:Y:S01]  /*10960*/  IMAD.U32 R3, RZ, RZ, UR5 ;  /* 0x00000005ff037e24 */ /* 0x000fe2000f8e00ff */
[----:B------:R-:W-:Y:S01]  /*10970*/  ULDC UR5, c[0x0][0x448] ;  /* 0x0001120000057ab9 */ /* 0x000fe20000000800 */
[----:B------:R-:W-:Y:S01]  /*10980*/  IMAD.U32 R2, RZ, RZ, UR4 ;  /* 0x00000004ff027e24 */ /* 0x000fe2000f8e00ff */
[----:B------:R-:W-:Y:S01]  /*10990*/  ULDC UR4, c[0x0][0xc3c] ;  /* 0x00030f0000047ab9 */ /* 0x000fe20000000800 */
[----:B------:R-:W-:Y:S02]  /*109a0*/  UISETP.NE.AND UP2, UPT, UR5, 0x1, UPT ;  /* 0x000000010500788c */ /* 0x000fe4000bf45270 */
[----:B------:R-:W-:Y:S01]  /*109b0*/  UIADD3 UR6, UR6, UR4, URZ ;  /* 0x0000000406067290 */ /* 0x000fe2000fffe03f */
[----:B------:R0:W5:Y:S01]  /*109c0*/  @P0 LDG.E R32, desc[UR36][R2.64] ;  /* 0x0000002402200981 */ /* 0x000162000c1e1900 */
[----:B------:R-:W-:Y:S02]  /*109d0*/  UP2UR UR50, UPR, URZ, 0x4 ;  /* 0x000000043f327883 */ /* 0x000fe40008000000 */
[----:B------:R-:W-:-:S04]  /*109e0*/  USHF.L.U32 UR44, UR6, 0x7, URZ ;  /* 0x00000007062c7899 */ /* 0x000fc8000800063f */
[----:B------:R-:W-:Y:S01]  /*109f0*/  UIADD3 UR6, UR44, 0x7f, URZ ;  /* 0x0000007f2c067890 */ /* 0x000fe2000fffe03f */
[----:B------:R-:W-:Y:S01]  /*10a00*/  @UP2 ULDC UR4, c[0x0][0x44c] ;  /* 0x0001130000042ab9 */ /* 0x000fe20000000800 */
[----:B------:R-:W-:Y:S02]  /*10a10*/  @UP2 ULDC UR7, c[0x0][0x450] ;  /* 0x0001140000072ab9 */ /* 0x000fe40000000800 */
[----:B------:R-:W-:-:S04]  /*10a20*/  UIMAD.WIDE.U32 UR4, UR6, UR4, URZ ;  /* 0x00000004060472a5 */ /* 0x000fc8000f8e003f */
[----:B------:R-:W-:-:S03]  /*10a30*/  @UP2 USHF.R.U32.HI UR6, URZ, UR7, UR5 ;  /* 0x000000073f062299 */ /* 0x000fc60008011605 */
[----:B------:R-:W-:Y:S01]  /*10a40*/  ULDC.64 UR4, c[0x0][0x9e0] ;  /* 0x0002780000047ab9 */ /* 0x000fe20000000a00 */
[----:B------:R-:W-:Y:S02]  /*10a50*/  UIADD3 UR6, UR49, UR6, URZ ;  /* 0x0000000631067290 */ /* 0x000fe4000fffe03f */
[----:B------:R-:W-:Y:S02]  /*10a60*/  UISETP.GE.AND UP0, UPT, UR5, 0x1, UPT ;  /* 0x000000010500788c */ /* 0x000fe4000bf06270 */
[----:B------:R-:W-:-:S04]  /*10a70*/  UIADD3 UR4, UR6, UR4, URZ ;  /* 0x0000000406047290 */ /* 0x000fc8000fffe03f */
[----:B------:R-:W-:-:S13]  /*10a80*/  PLOP3.LUT P0, PT, PT, PT, UP0, 0x40, 0x0 ;  /* 0x000000000000781c */ /* 0x000fda0003f0e808 */
[----:B0-----:R-:W-:Y:S05]  /*10a90*/  @P0 BRA `(.L_x_1069) ;  /* 0x0000000000440947 */ /* 0x001fea0003800000 */
[----:B------:R-:W-:Y:S01]  /*10aa0*/  ISETP.LT.AND P0, PT, RZ, UR6, PT ;  /* 0x00000006ff007c0c */ /* 0x000fe2000bf01270 */
[----:B------:R-:W-:-:S12]  /*10ab0*/  UIADD3 UR8, UR6, -0x1, URZ ;  /* 0xffffffff06087890 */ /* 0x000fd8000fffe03f */
[----:B------:R-:W-:Y:S05]  /*10ac0*/  @P0 BRA `(.L_x_1070) ;  /* 0x00000000001c0947 */ /* 0x000fea0003800000 */
[----:B------:R-:W-:Y:S02]  /*10ad0*/  UISETP.NE.AND UP1, UPT, UR5, 0x1, UPT ;  /* 0x000000010500788c */ /* 0x000fe4000bf25270 */
[----:B------:R-:W-:-:S09]  /*10ae0*/  UIADD3 UR8, -UR6, URZ, URZ ;  /* 0x0000003f06087290 */ /* 0x000fd2000fffe13f */
[----:B------:R-:W-:Y:S02]  /*10af0*/  @UP1 ULDC.64 UR10, c[0x0][0x9e8] ;  /* 0x00027a00000a1ab9 */ /* 0x000fe40000000a00 */
[----:B------:R-:W-:-:S04]  /*10b00*/  UIMAD.WIDE.U32 UR6, UR8, UR10, URZ ;  /* 0x0000000a080672a5 */ /* 0x000fc8000f8e003f */
[----:B------:R-:W-:-:S04]  /*10b10*/  @UP1 USHF.R.U32.HI UR8, URZ, UR11, UR7 ;  /* 0x0000000b3f081299 */ /* 0x000fc80008011607 */
[----:B------:R-:W-:Y:S01]  /*10b20*/  ULOP3.LUT UR8, URZ, UR8, URZ, 0x33, !UPT ;  /* 0x000000083f087292 */ /* 0x000fe2000f8e333f */
[----:B------:R-:W-:Y:S11]  /*10b30*/  BRA `(.L_x_1071) ;  /* 0x0000000000107947 */ /* 0x000ff60003800000 */
.L_x_1070:
[----:B------:R-:W-:-:S11]  /*10b40*/  UISETP.NE.AND UP1, UPT, UR5, 0x1, UPT ;  /* 0x000000010500788c */ /* 0x000fd6000bf25270 */
[----:B------:R-:W-:Y:S02]  /*10b50*/  @UP1 ULDC.64 UR10, c[0x0][0x9e8] ;  /* 0x00027a00000a1ab9 */ /* 0x000fe40000000a00 */
[----:B------:R-:W-:-:S04]  /*10b60*/  UIMAD.WIDE.U32 UR6, UR8, UR10, URZ ;  /* 0x0000000a080672a5 */ /* 0x000fc8000f8e003f */
[----:B------:R-:W-:-:S12]  /*10b70*/  @UP1 USHF.R.U32.HI UR8, URZ, UR11, UR7 ;  /* 0x0000000b3f081299 */ /* 0x000fd80008011607 */
.L_x_1071:
[----:B------:R-:W-:-:S04]  /*10b80*/  UIMAD UR8, UR8, UR5, UR5 ;  /* 0x00000005080872a4 */ /* 0x000fc8000f8e0205 */
[----:B------:R-:W-:-:S04]  /*10b90*/  UISETP.LT.AND UP1, UPT, UR4, UR8, UPT ;  /* 0x000000080400728c */ /* 0x000fc8000bf21270 */
[----:B------:R-:W-:-:S12]  /*10ba0*/  USEL UR4, UR4, UR8, UP1 ;  /* 0x0000000804047287 */ /* 0x000fd80008800000 */
.L_x_1069:
[----:B------:R-:W-:Y:S01]  /*10bb0*/  UISETP.NE.AND UP1, UPT, UR50, URZ, UPT ;  /* 0x0000003f3200728c */ /* 0x000fe2000bf25270 */
[----:B------:R-:W-:Y:S01]  /*10bc0*/  PLOP3.LUT P0, PT, PT, PT, UP0, 0x40, 0x0 ;  /* 0x000000000000781c */ /* 0x000fe20003f0e808 */
[----:B------:R-:W-:Y:S01]  /*10bd0*/  UIADD3 UR6, UR4, 0x5f, URZ ;  /* 0x0000005f04067890 */ /* 0x000fe2000fffe03f */
[----:B------:R-:W-:-:S03]  /*10be0*/  UMOV UR10, UR44 ;  /* 0x0000002c000a7c82 */ /* 0x000fc60008000000 */
[----:B------:R-:W-:-:S04]  /*10bf0*/  UIMAD.WIDE UR6, UR6, 0x2aaaaaab, URZ ;  /* 0x2aaaaaab060678a5 */ /* 0x000fc8000f8e023f */
[----:B------:R-:W-:Y:S01]  /*10c00*/  USHF.R.U32.HI UR4, URZ, 0x1f, UR7 ;  /* 0x0000001f3f047899 */ /* 0x000fe20008011607 */
[----:B------:R-:W-:Y:S02]  /*10c10*/  @UP1 ULDC UR8, c[0x0][0x44c] ;  /* 0x0001130000081ab9 */ /* 0x000fe40000000800 */
[----:B------:R-:W-:Y:S01]  /*10c20*/  @UP1 ULDC UR6, c[0x0][0x450] ;  /* 0x0001140000061ab9 */ /* 0x000fe20000000800 */
[----:B------:R-:W-:Y:S02]  /*10c30*/  UIMAD.WIDE.U32 UR8, UR44, UR8, URZ ;  /* 0x000000082c0872a5 */ /* 0x000fe4000f8e003f */
[----:B------:R-:W-:Y:S02]  /*10c40*/  ULEA.HI.SX32 UR4, UR7, UR4, 0x1c ;  /* 0x0000000407047291 */ /* 0x000fe4000f8fe23f */
[----:B------:R-:W-:Y:S02]  /*10c50*/  @UP1 USHF.R.U32.HI UR10, URZ, UR6, UR9 ;  /* 0x000000063f0a1299 */ /* 0x000fe40008011609 */
[----:B------:R-:W-:-:S02]  /*10c60*/  UISETP.LT.AND UP1, UPT, UR41, UR4, UPT ;  /* 0x000000042900728c */ /* 0x000fc4000bf21270 */
[----:B------:R-:W-:Y:S01]  /*10c70*/  UIADD3 UR6, UR40, UR10, URZ ;  /* 0x0000000a28067290 */ /* 0x000fe2000fffe03f */
[----:B------:R-:W-:Y:S01]  /*10c80*/  ULDC UR8, c[0x0][0x9dc] ;  /* 0x0002770000087ab9 */ /* 0x000fe20000000800 */
[----:B------:R-:W-:Y:S02]  /*10c90*/  USEL UR45, UR41, UR4, UP1 ;  /* 0x00000004292d7287 */ /* 0x000fe40008800000 */
[----:B------:R-:W-:Y:S01]  /*10ca0*/  UIADD3 UR8, UR6, -UR8, URZ ;  /* 0x8000000806087290 */ /* 0x000fe2000fffe03f */
[----:B------:R-:W-:Y:S11]  /*10cb0*/  @P0 BRA `(.L_x_1072) ;  /* 0x0000000000480947 */ /* 0x000ff60003800000 */
[----:B------:R-:W-:Y:S02]  /*10cc0*/  UMOV UR4, UR6 ;  /* 0x0000000600047c82 */ /* 0x000fe40008000000 */
[----:B------:R-:W-:-:S06]  /*10cd0*/  UISETP.GT.AND UP0, UPT, UR4, -0x1, UPT ;  /* 0xffffffff0400788c */ /* 0x000fcc000bf04270 */
[----:B------:R-:W-:-:S13]  /*10ce0*/  PLOP3.LUT P0, PT, PT, PT, UP0, 0x80, 0x0 ;  /* 0x000000000000781c */ /* 0x000fda0003f0f008 */
[----:B------:R-:W-:Y:S05]  /*10cf0*/  @P0 BRA `(.L_x_1073) ;  /* 0x00000000001c0947 */ /* 0x000fea0003800000 */
[----:B------:R-:W-:Y:S02]  /*10d00*/  UISETP.NE.AND UP0, UPT, UR5, 0x1, UPT ;  /* 0x000000010500788c */ /* 0x000fe4000bf05270 */
[----:B------:R-:W-:-:S09]  /*10d10*/  ULOP3.LUT UR4, URZ, UR4, URZ, 0x33, !UPT ;  /* 0x000000043f047292 */ /* 0x000fd2000f8e333f */
[----:B------:R-:W-:Y:S02]  /*10d20*/  @UP0 ULDC.64 UR10, c[0x0][0x9e8] ;  /* 0x00027a00000a0ab9 */ /* 0x000fe40000000a00 */
[----:B------:R-:W-:-:S04]  /*10d30*/  UIMAD.WIDE.U32 UR6, UR4, UR10, URZ ;  /* 0x0000000a040672a5 */ /* 0x000fc8000f8e003f */
[----:B------:R-:W-:-:S04]  /*10d40*/  @UP0 USHF.R.U32.HI UR4, URZ, UR11, UR7 ;  /* 0x0000000b3f040299 */ /* 0x000fc80008011607 */
[----:B------:R-:W-:Y:S01]  /*10d50*/  ULOP3.LUT UR4, URZ, UR4, URZ, 0x33, !UPT ;  /* 0x000000043f047292 */ /* 0x000fe2000f8e333f */
[----:B------:R-:W-:Y:S11]  /*10d60*/  BRA `(.L_x_1074) ;  /* 0x0000000000107947 */ /* 0x000ff60003800000 */
.L_x_1073:
[----:B------:R-:W-:-:S11]  /*10d70*/  UISETP.NE.AND UP0, UPT, UR5, 0x1, UPT ;  /* 0x000000010500788c */ /* 0x000fd6000bf05270 */
[----:B------:R-:W-:Y:S02]  /*10d80*/  @UP0 ULDC.64 UR10, c[0x0][0x9e8] ;  /* 0x00027a00000a0ab9 */ /* 0x000fe40000000a00 */
[----:B------:R-:W-:-:S04]  /*10d90*/  UIMAD.WIDE.U32 UR6, UR4, UR10, URZ ;  /* 0x0000000a040672a5 */ /* 0x000fc8000f8e003f */
[----:B------:R-:W-:-:S12]  /*10da0*/  @UP0 USHF.R.U32.HI UR4, URZ, UR11, UR7 ;  /* 0x0000000b3f040299 */ /* 0x000fd80008011607 */
.L_x_1074:
[----:B------:R-:W-:-:S04]  /*10db0*/  UIMAD UR4, UR4, UR5, URZ ;  /* 0x00000005040472a4 */ /* 0x000fc8000f8e023f */
[----:B------:R-:W-:-:S04]  /*10dc0*/  UISETP.LT.AND UP0, UPT, UR8, UR4, UPT ;  /* 0x000000040800728c */ /* 0x000fc8000bf01270 */
[----:B------:R-:W-:-:S12]  /*10dd0*/  USEL UR8, UR8, UR4, !UP0 ;  /* 0x0000000408087287 */ /* 0x000fd8000c000000 */
.L_x_1072:
[----:B------:R-:W-:Y:S01]  /*10de0*/  UIMAD.WIDE UR4, UR8, 0x2aaaaaab, URZ ;  /* 0x2aaaaaab080478a5 */ /* 0x000fe2000f8e023f */
[----:B------:R-:W-:Y:S03]  /*10df0*/  BSSY B7, `(.L_x_1075) ;  /* 0x0000328000077945 */ /* 0x000fe60003800000 */
[----:B------:R-:W-:-:S04]  /*10e00*/  USHF.R.U32.HI UR4, URZ, 0x1f, UR5 ;  /* 0x0000001f3f047899 */ /* 0x000fc80008011605 */
[----:B------:R-:W-:-:S04]  /*10e10*/  ULEA.HI.SX32 UR4, UR5, UR4, 0x1c ;  /* 0x0000000405047291 */ /* 0x000fc8000f8fe23f */
[----:B------:R-:W-:-:S04]  /*10e20*/  UISETP.LT.AND UP0, UPT, URZ, UR4, UPT ;  /* 0x000000043f00728c */ /* 0x000fc8000bf01270 */
[----:B------:R-:W-:-:S04]  /*10e30*/  USEL UR46, URZ, UR4, !UP0 ;  /* 0x000000043f2e7287 */ /* 0x000fc8000c000000 */
[----:B------:R-:W-:-:S06]  /*10e40*/  UISETP.GT.AND UP0, UPT, UR45, UR46, UPT ;  /* 0x0000002e2d00728c */ /* 0x000fcc000bf04270 */
[----:B------:R-:W-:-:S13]  /*10e50*/  PLOP3.LUT P0, PT, PT, PT, UP0, 0x80, 0x0 ;  /* 0x000000000000781c */ /* 0x000fda0003f0f008 */
[----:B------:R-:W-:Y:S05]  /*10e60*/  @P0 BRA `(.L_x_1076) ;  /* 0x0000000000440947 */ /* 0x000fea0003800000 */
[----:B------:R-:W0:Y:S02]  /*10e70*/  S2R R0, SR_TID.X ;  /* 0x0000000000007919 */ /* 0x000e240000002100 */
[----:B0-----:R-:W-:-:S04]  /*10e80*/  LOP3.LUT R0, R0, 0x7f, RZ, 0xc0, !PT ;  /* 0x0000007f00007812 */ /* 0x001fc800078ec0ff */
[----:B------:R-:W-:-:S13]  /*10e90*/  ISETP.NE.AND P2, PT, R0, RZ, PT ;  /* 0x000000ff0000720c */ /* 0x000fda0003f45270 */
[----:B------:R-:W-:Y:S05]  /*10ea0*/  @P2 BRA `(.L_x_1077) ;  /* 0x0000003000702947 */ /* 0x000fea0003800000 */
[----:B------:R-:W0:Y:S01]  /*10eb0*/  S2R R7, SR_LANEID ;  /* 0x0000000000077919 */ /* 0x000e220000000000 */
[----:B------:R-:W-:Y:S01]  /*10ec0*/  VOTEU.ANY UR4, UPT, PT ;  /* 0x0000000000047886 */ /* 0x000fe200038e0100 */
[----:B------:R-:W1:Y:S01]  /*10ed0*/  LDC.64 R2, c[0x0][0xc80] ;  /* 0x00032000ff027b82 */ /* 0x000e620000000a00 */
[----:B------:R-:W0:Y:S08]  /*10ee0*/  FLO.U32 R0, UR4 ;  /* 0x0000000400007d00 */ /* 0x000e3000080e0000 */
[----:B------:R-:W1:Y:S01]  /*10ef0*/  POPC R5, UR4 ;  /* 0x0000000400057d09 */ /* 0x000e620008000000 */
[----:B0-----:R-:W-:-:S13]  /*10f00*/  ISETP.EQ.U32.AND P0, PT, R0, R7, PT ;  /* 0x000000070000720c */ /* 0x001fda0003f02070 */
[----:B-1----:R-:W2:Y:S01]  /*10f10*/  @P0 ATOMG.E.ADD.STRONG.GPU PT, R3, desc[UR36][R2.64], R5 ;  /* 0x00000005020309a8 */ /* 0x002ea200081ee1e4 */
[----:B------:R-:W0:Y:S02]  /*10f20*/  S2R R4, SR_LTMASK ;  /* 0x0000000000047919 */ /* 0x000e240000003900 */
[----:B0-----:R-:W-:-:S04]  /*10f30*/  LOP3.LUT R4, R4, UR4, RZ, 0xc0, !PT ;  /* 0x0000000404047c12 */ /* 0x001fc8000f8ec0ff */
[----:B------:R-:W0:Y:S01]  /*10f40*/  POPC R7, R4 ;  /* 0x0000000400077309 */ /* 0x000e220000000000 */
[----:B--2---:R-:W0:Y:S02]  /*10f50*/  SHFL.IDX PT, R0, R3, R0, 0x1f ;  /* 0x00001f0003007589 */ /* 0x004e2400000e0000 */
[----:B0-----:R-:W-:Y:S01]  /*10f60*/  IADD3 R34, R0, UR47, R7 ;  /* 0x0000002f00227c10 */ /* 0x001fe2000fffe007 */
[----:B------:R-:W-:Y:S06]  /*10f70*/  BRA `(.L_x_1077) ;  /* 0x00000030003c7947 */ /* 0x000fec0003800000 */
.L_x_1076:
[----:B------:R-:W-:Y:S01]  /*10f80*/  VIADD R0, R16, 0x18400 ;  /* 0x0001840010007836 */ /* 0x000fe20000000000 */
[----:B------:R-:W-:Y:S04]  /*10f90*/  BSSY B6, `(.L_x_1078) ;  /* 0x0000013000067945 */ /* 0x000fe80003800000 */
[----:B------:R-:W-:-:S13]  /*10fa0*/  LOP3.LUT P0, RZ, R0, 0x3ff, RZ, 0xc0, !PT ;  /* 0x000003ff00ff7812 */ /* 0x000fda000780c0ff */
[----:B------:R-:W-:Y:S05]  /*10fb0*/  @!P0 BRA `(.L_x_1079) ;  /* 0x0000000000408947 */ /* 0x000fea0003800000 */
[----:B------:R-:W-:Y:S01]  /*10fc0*/  MOV R2, 0x0 ;  /* 0x0000000000027802 */ /* 0x000fe20000000f00 */
[----:B------:R-:W-:Y:S01]  /*10fd0*/  ULDC.64 UR4, c[0x4][0x90] ;  /* 0x0100240000047ab9 */ /* 0x000fe20000000a00 */
[----:B------:R-:W-:Y:S01]  /*10fe0*/  ULDC.64 UR6, c[0x4][0x98] ;  /* 0x0100260000067ab9 */ /* 0x000fe20000000a00 */
[----:B------:R-:W-:Y:S02]  /*10ff0*/  IMAD.U32 R4, RZ, RZ, UR4 ;  /* 0x00000004ff047e24 */ /* 0x000fe4000f8e00ff */
[----:B------:R-:W-:Y:S01]  /*11000*/  IMAD.U32 R5, RZ, RZ, UR5 ;  /* 0x00000005ff057e24 */ /* 0x000fe2000f8e00ff */
[----:B------:R-:W0:Y:S01]  /*11010*/  LDC.64 R2, c[0x4][R2] ;  /* 0x0100000002027b82 */ /* 0x000e220000000a00 */
[----:B------:R-:W-:Y:S01]  /*11020*/  ULDC.64 UR4, c[0x4][0x8] ;  /* 0x0100020000047ab9 */ /* 0x000fe20000000a00 */
[----:B------:R-:W-:Y:S02]  /*11030*/  IMAD.U32 R6, RZ, RZ, UR6 ;  /* 0x00000006ff067e24 */ /* 0x000fe4000f8e00ff */
[----:B------:R-:W-:-:S02]  /*11040*/  IMAD.U32 R7, RZ, RZ, UR7 ;  /* 0x00000007ff077e24 */ /* 0x000fc4000f8e00ff */
[----:B------:R-:W-:Y:S02]  /*11050*/  IMAD.U32 R10, RZ, RZ, UR4 ;  /* 0x00000004ff0a7e24 */ /* 0x000fe4000f8e00ff */
[----:B------:R-:W-:Y:S02]  /*11060*/  IMAD.U32 R11, RZ, RZ, UR5 ;  /* 0x00000005ff0b7e24 */ /* 0x000fe4000f8e00ff */
[----:B------:R-:W-:Y:S02]  /*11070*/  IMAD.MOV.U32 R8, RZ, RZ, 0x70 ;  /* 0x00000070ff087424 */ /* 0x000fe400078e00ff */
[----:B------:R-:W-:Y:S02]  /*11080*/  IMAD.MOV.U32 R12, RZ, RZ, 0x1 ;  /* 0x00000001ff0c7424 */ /* 0x000fe400078e00ff */
[----:B------:R-:W-:-:S07]  /*11090*/  IMAD.MOV.U32 R13, RZ, RZ, RZ ;  /* 0x000000ffff0d7224 */ /* 0x000fce00078e00ff */
[----:B------:R-:W-:-:S07]  /*110a0*/  LEPC R20, `(.L_x_1079) ;  /* 0x000000001014794e */ /* 0x000fce0000000000 */
[----:B0----5:R-:W-:Y:S05]  /*110b0*/  CALL.ABS.NOINC R2 ;  /* 0x0000000002007343 */ /* 0x021fea0003c00000 */
.L_x_1079:
[----:B------:R-:W-:Y:S05]  /*110c0*/  BSYNC B6 ;  /* 0x0000000000067941 */ /* 0x000fea0003800000 */
.L_x_1078:
        /* <DEDUP_REMOVED lines=19> */
[----:B-1---5:R-:W-:Y:S05]  /*11200*/  CALL.ABS.NOINC R2 ;  /* 0x0000000002007343 */ /* 0x022fea0003c00000 */
.L_x_1082:
[----:B------:R0:W1:Y:S01]  /*11210*/  LDC.64 R2, c[0x4][R17] ;  /* 0x0100000011027b82 */ /* 0x0000620000000a00 */
[----:B------:R-:W-:Y:S01]  /*11220*/  ULDC.64 UR4, c[0x4][0x90] ;  /* 0x0100240000047ab9 */ /* 0x000fe20000000a00 */
[----:B------:R-:W-:Y:S01]  /*11230*/  ULDC.64 UR6, c[0x4][0x98] ;  /* 0x0100260000067ab9 */ /* 0x000fe20000000a00 */
[----:B------:R-:W-:Y:S02]  /*11240*/  IMAD.U32 R4, RZ, RZ, UR4 ;  /* 0x00000004ff047e24 */ /* 0x000fe4000f8e00ff */
        /* <DEDUP_REMOVED lines=11> */
.L_x_1081:
[----:B------:R-:W-:Y:S05]  /*11300*/  BSYNC B6 ;  /* 0x0000000000067941 */ /* 0x000fea0003800000 */
.L_x_1080:
[----:B------:R-:W-:Y:S01]  /*11310*/  ULDC.64 UR4, c[0x0][0x9f8] ;  /* 0x00027e0000047ab9 */ /* 0x000fe20000000a00 */
[----:B------:R-:W-:Y:S01]  /*11320*/  IMAD.U32 R29, RZ, RZ, UR43 ;  /* 0x0000002bff1d7e24 */ /* 0x000fe2000f8e00ff */
[----:B------:R-:W-:Y:S01]  /*11330*/  UISETP.NE.U32.AND UP0, UPT, UR4, URZ, UPT ;  /* 0x0000003f0400728c */ /* 0x000fe2000bf05070 */
[----:B------:R-:W0:Y:S03]  /*11340*/  LDC R10, c[0x0][0x430] ;  /* 0x00010c00ff0a7b82 */ /* 0x000e260000000800 */
[----:B------:R-:W-:-:S06]  /*11350*/  UISETP.NE.AND.EX UP0, UPT, UR5, URZ, UPT, UP0 ;  /* 0x0000003f0500728c */ /* 0x000fcc000bf05300 */
[----:B------:R-:W-:-:S05]  /*11360*/  PLOP3.LUT P0, PT, PT, PT, UP0, 0x80, 0x0 ;  /* 0x000000000000781c */ /* 0x000fca0003f0f008 */
[----:B------:R-:W-:Y:S02]  /*11370*/  @UP0 ULDC.64 UR4, c[0x0][0x9f8] ;  /* 0x00027e0000040ab9 */ /* 0x000fe40000000a00 */
[----:B------:R-:W-:-:S06]  /*11380*/  @UP0 UIMAD.WIDE UR4, UR43, 0x4, UR4 ;  /* 0x000000042b0408a5 */ /* 0x000fcc000f8e0204 */
[----:B------:R-:W-:Y:S01]  /*11390*/  IMAD.U32 R2, RZ, RZ, UR4 ;  /* 0x00000004ff027e24 */ /* 0x000fe2000f8e00ff */
[----:B------:R-:W-:Y:S01]  /*113a0*/  ULDC UR4, c[0x0][0xc48] ;  /* 0x0003120000047ab9 */ /* 0x000fe20000000800 */
[----:B------:R-:W-:-:S05]  /*113b0*/  IMAD.U32 R3, RZ, RZ, UR5 ;  /* 0x00000005ff037e24 */ /* 0x000fca000f8e00ff */
[----:B------:R1:W5:Y:S01]  /*113c0*/  @P0 LDG.E R29, desc[UR36][R2.64] ;  /* 0x00000024021d0981 */ /* 0x000362000c1e1900 */
[----:B------:R-:W-:Y:S01]  /*113d0*/  UMOV UR5, 0xffffffff ;  /* 0xffffffff00057882 */ /* 0x000fe20000000000 */
[----:B------:R-:W-:Y:S02]  /*113e0*/  IMAD.U32 R22, RZ, RZ, UR4 ;  /* 0x00000004ff167e24 */ /* 0x000fe4000f8e00ff */
[----:B------:R-:W-:Y:S05]  /*113f0*/  BRA.DIV UR5, `(.L_x_1083) ;  /* 0x0000003605487947 */ /* 0x000fea000b800000 */
.L_x_1137:
[----:B------:R-:W2:Y:S01]  /*11400*/  S2R R0, SR_TID.X ;  /* 0x0000000000007919 */ /* 0x000ea20000002100 */
[----:B------:R-:W-:Y:S01]  /*11410*/  UIADD3 UR4, UR45, -0x1, URZ ;  /* 0xffffffff2d047890 */ /* 0x000fe2000fffe03f */
[----:B0-----:R-:W-:Y:S02]  /*11420*/  ISETP.NE.AND P1, PT, R10, 0x1, PT ;  /* 0x000000010a00780c */ /* 0x001fe40003f25270 */
[----:B-----5:R-:W-:Y:S02]  /*11430*/  SHF.R.S32.HI R33, RZ, 0x1f, R29 ;  /* 0x0000001fff217819 */ /* 0x020fe4000001141d */
[----:B------:R-:W-:Y:S01]  /*11440*/  LOP3.LUT R19, R19, 0xffffff7f, RZ, 0xc0, !PT ;  /* 0xffffff7f13137812 */ /* 0x000fe200078ec0ff */
[----:B------:R-:W-:-:S08]  /*11450*/  IMAD.U32 R7, RZ, RZ, UR4 ;  /* 0x00000004ff077e24 */ /* 0x000fd0000f8e00ff */
[----:B-1----:R-:W0:Y:S01]  /*11460*/  @P1 LDC R3, c[0x0][0x434] ;  /* 0x00010d00ff031b82 */ /* 0x002e220000000800 */
[----:B------:R-:W-:-:S07]  /*11470*/  @P1 LOP3.LUT R19, R19, 0x80, RZ, 0xfc, !PT ;  /* 0x0000008013131812 */ /* 0x000fce00078efcff */
[----:B------:R-:W1:Y:S01]  /*11480*/  @P1 LDC R5, c[0x0][0x438] ;  /* 0x00010e00ff051b82 */ /* 0x000e620000000800 */
[----:B--2---:R-:W-:-:S05]  /*11490*/  IMAD.SHL.U32 R8, R0, 0x10, RZ ;  /* 0x0000001000087824 */ /* 0x004fca00078e00ff */
[----:B------:R-:W-:-:S05]  /*114a0*/  LOP3.LUT R8, R36, 0x70, R8, 0xf8, !PT ;  /* 0x0000007024087812 */ /* 0x000fca00078ef808 */
[----:B------:R-:W-:-:S04]  /*114b0*/  IMAD R7, R7, 0x60, R8 ;  /* 0x0000006007077824 */ /* 0x000fc800078e0208 */
[C---:B------:R-:W-:Y:S01]  /*114c0*/  IMAD.IADD R0, R7.reuse, 0x1, R32 ;  /* 0x0000000107007824 */ /* 0x040fe200078e0220 */
[----:B------:R-:W-:-:S03]  /*114d0*/  ISETP.GE.AND P0, PT, R7, UR38, PT ;  /* 0x0000002607007c0c */ /* 0x000fc6000bf06270 */
[----:B0-----:R-:W-:Y:S01]  /*114e0*/  @P1 IMAD.HI.U32 R2, R0, R3, RZ ;  /* 0x0000000300021227 */ /* 0x001fe200078e00ff */
[----:B------:R-:W-:-:S03]  /*114f0*/  ISETP.GT.U32.OR P0, PT, R8, 0x5f, P0 ;  /* 0x0000005f0800780c */ /* 0x000fc60000704470 */
[----:B------:R-:W-:Y:S01]  /*11500*/  IMAD.MOV.U32 R9, RZ, RZ, R0 ;  /* 0x000000ffff097224 */ /* 0x000fe200078e0000 */
[----:B-1----:R-:W-:-:S09]  /*11510*/  @P1 SHF.R.U32.HI R9, RZ, R5, R2 ;  /* 0x00000005ff091219 */ /* 0x002fd20000011602 */
[----:B------:R-:W0:Y:S01]  /*11520*/  @!P0 LDC.64 R6, c[0x0][0x428] ;  /* 0x00010a00ff068b82 */ /* 0x000e220000000a00 */
[----:B------:R-:W-:-:S07]  /*11530*/  @!P0 SHF.R.S32.HI R3, RZ, 0x1f, R9 ;  /* 0x0000001fff038819 */ /* 0x000fce0000011409 */
[----:B------:R-:W1:Y:S01]  /*11540*/  @!P0 LDC.64 R4, c[0x0][0x418] ;  /* 0x00010600ff048b82 */ /* 0x000e620000000a00 */
[----:B0-----:R-:W-:-:S04]  /*11550*/  @!P0 IMAD R2, R33, R6, RZ ;  /* 0x0000000621028224 */ /* 0x001fc800078e02ff */
[----:B------:R-:W-:Y:S02]  /*11560*/  @!P0 IMAD R7, R29, R7, R2 ;  /* 0x000000071d078224 */ /* 0x000fe400078e0202 */
[----:B------:R-:W-:-:S04]  /*11570*/  @!P0 IMAD.MOV.U32 R2, RZ, RZ, R9 ;  /* 0x000000ffff028224 */ /* 0x000fc800078e0009 */
[----:B------:R-:W-:-:S04]  /*11580*/  @!P0 IMAD.WIDE.U32 R2, R29, R6, R2 ;  /* 0x000000061d028225 */ /* 0x000fc800078e0002 */
[----:B------:R-:W-:Y:S01]  /*11590*/  @!P0 IMAD.IADD R3, R3, 0x1, R7 ;  /* 0x0000000103038824 */ /* 0x000fe200078e0207 */
[----:B-1----:R-:W-:Y:S01]  /*115a0*/  @!P0 LEA R4, P1, R2, R4, 0x2 ;  /* 0x0000000402048211 */ /* 0x002fe200078210ff */
[----:B------:R-:W-:-:S03]  /*115b0*/  IMAD.MOV.U32 R6, RZ, RZ, RZ ;  /* 0x000000ffff067224 */ /* 0x000fc600078e00ff */
[----:B------:R-:W-:Y:S01]  /*115c0*/  @!P0 LEA.HI.X R5, R2, R5, R3, 0x2, P1 ;  /* 0x0000000502058211 */ /* 0x000fe200008f1403 */
[----:B------:R-:W-:-:S04]  /*115d0*/  IMAD.MOV R7, RZ, RZ, -R9 ;  /* 0x000000ffff077224 */ /* 0x000fc800078e0a09 */
[----:B------:R0:W5:Y:S01]  /*115e0*/  @!P0 LDG.E R6, desc[UR36][R4.64] ;  /* 0x0000002404068981 */ /* 0x000162000c1e1900 */
[----:B------:R-:W-:Y:S01]  /*115f0*/  ISETP.GT.U32.AND P0, PT, R8, 0x5f, PT ;  /* 0x0000005f0800780c */ /* 0x000fe20003f04070 */
[----:B------:R-:W-:Y:S01]  /*11600*/  IMAD R3, RZ, RZ, -UR43 ;  /* 0x8000002bff037e24 */ /* 0x000fe2000f8e02ff */
[----:B------:R-:W-:Y:S01]  /*11610*/  LOP3.LUT R19, R19, 0xffffffbf, RZ, 0xc0, !PT ;  /* 0xffffffbf13137812 */ /* 0x000fe200078ec0ff */
[----:B------:R-:W-:Y:S02]  /*11620*/  IMAD.U32 R24, RZ, RZ, UR4 ;  /* 0x00000004ff187e24 */ /* 0x000fe4000f8e00ff */
[----:B------:R-:W-:Y:S02]  /*11630*/  IMAD R22, R22, R3, UR42 ;  /* 0x0000002a16167e24 */ /* 0x000fe4000f8e0203 */
[----:B0-----:R-:W-:-:S03]  /*11640*/  IMAD R5, R10, R7, R0 ;  /* 0x000000070a057224 */ /* 0x001fc600078e0200 */
[----:B------:R-:W-:Y:S01]  /*11650*/  SHF.R.S32.HI R28, RZ, 0x1f, R22 ;  /* 0x0000001fff1c7819 */ /* 0x000fe20000011416 */
[----:B------:R-:W-:-:S05]  /*11660*/  IMAD.U32 R0, RZ, RZ, UR48 ;  /* 0x00000030ff007e24 */ /* 0x000fca000f8e00ff */
[----:B------:R-:W-:-:S13]  /*11670*/  ISETP.NE.AND P2, PT, R0, 0x3, PT ;  /* 0x000000030000780c */ /* 0x000fda0003f45270 */
[----:B------:R-:W-:-:S04]  /*11680*/  @P2 LOP3.LUT R19, R19, 0x40, RZ, 0xfc, !PT ;  /* 0x0000004013132812 */ /* 0x000fc800078efcff */
[----:B------:R-:W-:-:S04]  /*11690*/  LOP3.LUT R19, R19, 0xffffffdf, RZ, 0xc0, !PT ;  /* 0xffffffdf13137812 */ /* 0x000fc800078ec0ff */
[----:B------:R-:W-:Y:S01]  /*116a0*/  @P0 LOP3.LUT R19, R19, 0x20, RZ, 0xfc, !PT ;  /* 0x0000002013130812 */ /* 0x000fe200078efcff */
[----:B------:R-:W-:Y:S06]  /*116b0*/  @!P2 BRA `(.L_x_1084) ;  /* 0x000000000004a947 */ /* 0x000fec0003800000 */
[----:B------:R-:W-:Y:S01]  /*116c0*/  BPT.TRAP 0x1 ;  /* 0x000000040000795c */ /* 0x000fe20000300000 */
.L_x_1084:
[----:B------:R-:W-:Y:S01]  /*116d0*/  SHF.R.S32.HI R7, RZ, 0x1f, R5 ;  /* 0x0000001fff077819 */ /* 0x000fe20000011405 */
[----:B------:R-:W-:Y:S01]  /*116e0*/  ULDC.64 UR4, c[0x0][0x328] ;  /* 0x0000ca0000047ab9 */ /* 0x000fe20000000a00 */
[----:B-----5:R-:W-:Y:S01]  /*116f0*/  SHF.R.S32.HI R4, RZ, 0x1f, R6 ;  /* 0x0000001fff047819 */ /* 0x020fe20000011406 */
[----:B------:R-:W-:Y:S01]  /*11700*/  IMAD.WIDE.U32 R2, R5, UR4, RZ ;  /* 0x0000000405027c25 */ /* 0x000fe2000f8e00ff */
[----:B------:R-:W-:Y:S03]  /*11710*/  BSSY B0, `(.L_x_1085) ;  /* 0x0000015000007945 */ /* 0x000fe60003800000 */
[----:B------:R-:W-:-:S04]  /*11720*/  IMAD R0, R7, UR4, RZ ;  /* 0x0000000407007c24 */ /* 0x000fc8000f8e02ff */
[----:B------:R-:W-:Y:S01]  /*11730*/  IMAD R9, R5, UR5, R0 ;  /* 0x0000000505097c24 */ /* 0x000fe2000f8e0200 */
[----:B------:R-:W-:Y:S01]  /*11740*/  ULDC.64 UR4, c[0x0][0x338] ;  /* 0x0000ce0000047ab9 */ /* 0x000fe20000000a00 */
[----:B------:R-:W-:Y:S02]  /*11750*/  IMAD R0, R23, 0x8, R16 ;  /* 0x0000000817007824 */ /* 0x000fe400078e0210 */
        /* <DEDUP_REMOVED lines=13> */
[----:B------:R-:W-:-:S04]  /*11830*/  SHF.L.U32 R3, R26, 0x1f, RZ ;  /* 0x0000001f1a037819 */ /* 0x000fc800000006ff */
[----:B------:R-:W0:Y:S02]  /*11840*/  SYNCS.PHASECHK.TRANS64.TRYWAIT P0, [R0+URZ+0x2a840], R3 ;  /* 0x02a84003000075a7 */ /* 0x000e24000800017f */
[----:B0-----:R-:W-:Y:S05]  /*11850*/  @!P0 BRA `(.L_x_1086) ;  /* 0x00000030005c8947 */ /* 0x001fea0003800000 */
.L_x_1138:
[----:B------:R-:W-:Y:S05]  /*11860*/  BSYNC B0 ;  /* 0x0000000000007941 */ /* 0x000fea0003800000 */
.L_x_1085:
[----:B------:R-:W-:Y:S01]  /*11870*/  ULDC.64 UR4, c[0x0][0x300] ;  /* 0x0000c00000047ab9 */ /* 0x000fe20000000a00 */
[----:B------:R-:W-:Y:S01]  /*11880*/  LOP3.LUT P4, RZ, R19, 0x10, RZ, 0xc0, !PT ;  /* 0x0000001013ff7812 */ /* 0x000fe2000788c0ff */
[----:B------:R-:W-:Y:S01]  /*11890*/  IMAD R2, R7, UR4, RZ ;  /* 0x0000000407027c24 */ /* 0x000fe2000f8e02ff */
[C---:B------:R-:W-:Y:S02]  /*118a0*/  LOP3.LUT P3, RZ, R19.reuse, 0x8, RZ, 0xc0, !PT ;  /* 0x0000000813ff7812 */ /* 0x040fe4000786c0ff */
[----:B------:R-:W-:Y:S01]  /*118b0*/  LOP3.LUT P2, RZ, R19, 0x4, RZ, 0xc0, !PT ;  /* 0x0000000413ff7812 */ /* 0x000fe2000784c0ff */
[C---:B------:R-:W-:Y:S02]  /*118c0*/  IMAD R7, R5.reuse, UR5, R2 ;  /* 0x0000000505077c24 */ /* 0x040fe4000f8e0202 */
[----:B0-----:R-:W-:Y:S01]  /*118d0*/  IMAD.WIDE.U32 R2, R5, UR4, RZ ;  /* 0x0000000405027c25 */ /* 0x001fe2000f8e00ff */
[----:B------:R-:W-:-:S03]  /*118e0*/  ULDC.64 UR4, c[0x0][0x310] ;  /* 0x0000c40000047ab9 */ /* 0x000fc60000000a00 */
[----:B------:R-:W-:Y:S02]  /*118f0*/  IMAD.IADD R3, R3, 0x1, R7 ;  /* 0x0000000103037824 */ /* 0x000fe400078e0207 */
[----:B------:R-:W-:Y:S02]  /*11900*/  IMAD R5, R4, UR4, RZ ;  /* 0x0000000404057c24 */ /* 0x000fe4000f8e02ff */
[----:B------:R-:W-:-:S04]  /*11910*/  IMAD.WIDE.U32 R2, R6, UR4, R2 ;  /* 0x0000000406027c25 */ /* 0x000fc8000f8e0002 */
[----:B------:R-:W-:Y:S01]  /*11920*/  IMAD R5, R6, UR5, R5 ;  /* 0x0000000506057c24 */ /* 0x000fe2000f8e0205 */
[----:B------:R-:W-:Y:S01]  /*11930*/  ULDC.64 UR4, c[0x0][0x308] ;  /* 0x0000c20000047ab9 */ /* 0x000fe20000000a00 */
[----:B------:R-:W-:Y:S02]  /*11940*/  IMAD.MOV.U32 R7, RZ, RZ, -0x60 ;  /* 0xffffffa0ff077424 */ /* 0x000fe400078e00ff */
[----:B------:R-:W-:Y:S02]  /*11950*/  IMAD.IADD R3, R3, 0x1, R5 ;  /* 0x0000000103037824 */ /* 0x000fe400078e0205 */
[----:B------:R-:W-:Y:S02]  /*11960*/  IMAD R5, R28, UR4, RZ ;  /* 0x000000041c057c24 */ /* 0x000fe4000f8e02ff */
[----:B------:R-:W-:-:S04]  /*11970*/  IMAD.WIDE.U32 R2, R22, UR4, R2 ;  /* 0x0000000416027c25 */ /* 0x000fc8000f8e0002 */
[----:B------:R-:W-:Y:S01]  /*11980*/  IMAD R5, R22, UR5, R5 ;  /* 0x0000000516057c24 */ /* 0x000fe2000f8e0205 */
[----:B------:R-:W-:Y:S01]  /*11990*/  ULDC.64 UR4, c[0x0][0x2e8] ;  /* 0x0000ba0000047ab9 */ /* 0x000fe20000000a00 */
[----:B------:R-:W-:Y:S01]  /*119a0*/  IMAD R7, R24, R7, UR38 ;  /* 0x0000002618077e24 */ /* 0x000fe2000f8e0207 */
[C---:B------:R-:W-:Y:S01]  /*119b0*/  LEA R4, P0, R2.reuse, UR4, 0x1 ;  /* 0x0000000402047c11 */ /* 0x040fe2000f8008ff */
[----:B------:R-:W-:Y:S01]  /*119c0*/  IMAD.IADD R3, R3, 0x1, R5 ;  /* 0x0000000103037824 */ /* 0x000fe200078e0205 */
[----:B------:R-:W-:Y:S01]  /*119d0*/  UMOV UR4, 0xffffffff ;  /* 0xffffffff00047882 */ /* 0x000fe20000000000 */
[----:B------:R-:W-:Y:S02]  /*119e0*/  IMAD.IADD R7, R7, 0x1, -R36 ;  /* 0x0000000107077824 */ /* 0x000fe400078e0a24 */
[----:B------:R-:W-:Y:S01]  /*119f0*/  IMAD R5, R23, 0x4800, R30 ;  /* 0x0000480017057824 */ /* 0x000fe200078e021e */
[----:B------:R-:W-:Y:S02]  /*11a00*/  LEA.HI.X R6, R2, UR5, R3, 0x1, P0 ;  /* 0x0000000502067c11 */ /* 0x000fe400080f0c03 */
[----:B------:R-:W-:Y:S01]  /*11a10*/  ISETP.GE.AND P0, PT, R7, 0x1, PT ;  /* 0x000000010700780c */ /* 0x000fe20003f06270 */
[----:B------:R-:W-:-:S12]  /*11a20*/  BRA.DIV UR4, `(.L_x_1087) ;  /* 0x0000002e04fc7947 */ /* 0x000fd8000b800000 */
[----:B------:R-:W0:Y:S01]  /*11a30*/  SHFL.IDX PT, R14, R4, RZ, 0x181f ;  /* 0x00181fff040e7589 */ /* 0x000e2200000e0000 */
[----:B------:R-:W-:-:S03]  /*11a40*/  @P0 IMAD R9, R5, 0x2, R16 ;  /* 0x0000000205090824 */ /* 0x000fc600078e0210 */
[----:B------:R-:W1:Y:S04]  /*11a50*/  SHFL.IDX PT, R2, R6, RZ, 0x181f ;  /* 0x00181fff06027589 */ /* 0x000e6800000e0000 */
[----:B------:R-:W-:Y:S01]  /*11a60*/  SHFL.IDX PT, R8, R6, 0x1, 0x181f ;  /* 0x00381f0006087f89 */ /* 0x000fe200000e0000 */
[----:B0-----:R-:W-:-:S05]  /*11a70*/  @P0 LEA R14, P1, R37, R14, 0x1 ;  /* 0x0000000e250e0211 */ /* 0x001fca00078208ff */
[----:B-1----:R-:W-:Y:S02]  /*11a80*/  @P0 IMAD.X R3, RZ, RZ, R2, P1 ;  /* 0x000000ffff030224 */ /* 0x002fe400008e0602 */
[----:B------:R-:W-:Y:S02]  /*11a90*/  @P0 IMAD.MOV.U32 R2, RZ, RZ, R14 ;  /* 0x000000ffff020224 */ /* 0x000fe400078e000e */
[----:B------:R-:W0:Y:S04]  /*11aa0*/  SHFL.IDX PT, R14, R4, 0x1, 0x181f ;  /* 0x00381f00040e7f89 */ /* 0x000e2800000e0000 */
[----:B------:R-:W-:Y:S04]  /*11ab0*/  @P0 LDGSTS.E.BYPASS.LTC128B.128 [R9+0x18400], desc[UR36][R2.64], !P4 ;  /* 0x1840000002090fae */ /* 0x000fe8000e101d64 */
[----:B------:R-:W-:Y:S04]  /*11ac0*/  @P0 LDGSTS.E.BYPASS.LTC128B.128 [R9+0x1b400], desc[UR36][R2.64+0x80], !P3 ;  /* 0x1b40008002090fae */ /* 0x000fe8000d901d64 */
[----:B------:R1:W-:Y:S01]  /*11ad0*/  @P0 LDGSTS.E.BYPASS.LTC128B.128 [R9+0x1e400], desc[UR36][R2.64+0x100], !P2 ;  /* 0x1e40010002090fae */ /* 0x0003e2000d101d64 */
[----:B------:R-:W-:-:S13]  /*11ae0*/  ISETP.GE.AND P0, PT, R7, 0x11, PT ;  /* 0x000000110700780c */ /* 0x000fda0003f06270 */
[----:B0-----:R-:W-:Y:S01]  /*11af0*/  @P0 LEA R14, P1, R37, R14, 0x1 ;  /* 0x0000000e250e0211 */ /* 0x001fe200078208ff */
[----:B------:R-:W-:-:S04]  /*11b00*/  @P0 IMAD R25, R5, 0x2, R16 ;  /* 0x0000000205190824 */ /* 0x000fc800078e0210 */
[----:B------:R-:W-:Y:S02]  /*11b10*/  @P0 IMAD.X R21, RZ, RZ, R8, P1 ;  /* 0x000000ffff150224 */ /* 0x000fe400008e0608 */
[----:B-1----:R-:W-:Y:S01]  /*11b20*/  @P0 IMAD.MOV.U32 R2, RZ, RZ, R14 ;  /* 0x000000ffff020224 */ /* 0x002fe200078e000e */
[----:B------:R-:W-:Y:S01]  /*11b30*/  SHFL.IDX PT, R8, R6, 0x2, 0x181f ;  /* 0x00581f0006087f89 */ /* 0x000fe200000e0000 */
[----:B------:R-:W-:-:S03]  /*11b40*/  @P0 IMAD.MOV.U32 R3, RZ, RZ, R21 ;  /* 0x000000ffff030224 */ /* 0x000fc600078e0015 */
        /* <DEDUP_REMOVED lines=31> */
[----:B------:R0:W1:Y:S01]  /*11d40*/  SHFL.IDX PT, R8, R6, 0x5, 0x181f ;  /* 0x00b81f0006087f89 */ /* 0x00006200000e0000 */
[----:B------:R-:W-:-:S03]  /*11d50*/  @P0 IMAD.MOV.U32 R3, RZ, RZ, R9 ;  /* 0x000000ffff030224 */ /* 0x000fc600078e0009 */
[----:B------:R0:W2:Y:S04]  /*11d60*/  SHFL.IDX PT, R14, R4, 0x5, 0x181f ;  /* 0x00b81f00040e7f89 */ /* 0x0000a800000e0000 */
[----:B------:R0:W-:Y:S04]  /*11d70*/  @P0 LDGSTS.E.BYPASS.LTC128B.128 [R21+0x1a400], desc[UR36][R2.64], !P4 ;  /* 0x1a40000002150fae */ /* 0x0001e8000e101d64 */
[----:B------:R0:W-:Y:S04]  /*11d80*/  @P0 LDGSTS.E.BYPASS.LTC128B.128 [R21+0x1d400], desc[UR36][R2.64+0x80], !P3 ;  /* 0x1d40008002150fae */ /* 0x0001e8000d901d64 */
[----:B------:R0:W-:Y:S02]  /*11d90*/  @P0 LDGSTS.E.BYPASS.LTC128B.128 [R21+0x20400], desc[UR36][R2.64+0x100], !P2 ;  /* 0x2040010002150fae */ /* 0x0001e4000d101d64 */
.L_x_1152:
[----:B------:R-:W-:-:S13]  /*11da0*/  ISETP.GE.AND P0, PT, R7, 0x51, PT ;  /* 0x000000510700780c */ /* 0x000fda0003f06270 */
[----:B0-2---:R-:W-:Y:S01]  /*11db0*/  @P0 LEA R2, P1, R37, R14, 0x1 ;  /* 0x0000000e25020211 */ /* 0x005fe200078208ff */
[----:B------:R-:W-:-:S04]  /*11dc0*/  @P0 IMAD R5, R5, 0x2, R16 ;  /* 0x0000000205050824 */ /* 0x000fc800078e0210 */
[----:B-1----:R-:W-:-:S05]  /*11dd0*/  @P0 IMAD.X R3, RZ, RZ, R8, P1 ;  /* 0x000000ffff030224 */ /* 0x002fca00008e0608 */
        /* <DEDUP_REMOVED lines=8> */
.L_x_1088:
        /* <DEDUP_REMOVED lines=10> */
.L_x_1089:
[----:B------:R1:W-:Y:S02]  /*11f00*/  SYNCS.ARRIVE.TRANS64.A1T0 RZ, [R0+URZ+0x2a830], RZ ;  /* 0x02a830ff00ff79a7 */ /* 0x0003e4000810003f */
[----:B------:R-:W-:Y:S05]  /*11f10*/  WARPSYNC.ALL ;  /* 0x0000000000007948 */ /* 0x000fea0003800000 */
[----:B------:R-:W-:Y:S01]  /*11f20*/  BSSY B6, `(.L_x_1090) ;  /* 0x0000015000067945 */ /* 0x000fe20003800000 */
[----:B-1----:R-:W-:Y:S01]  /*11f30*/  VIADD R0, R16, 0xc400 ;  /* 0x0000c40010007836 */ /* 0x002fe20000000000 */
[----:B------:R-:W-:Y:S04]  /*11f40*/  BAR.SYNC.DEFER_BLOCKING 0x8, 0x180 ;  /* 0x0206000000007b1d */ /* 0x000fe80000010000 */
[----:B------:R-:W-:-:S13]  /*11f50*/  LOP3.LUT P0, RZ, R0, 0x3ff, RZ, 0xc0, !PT ;  /* 0x000003ff00ff7812 */ /* 0x000fda000780c0ff */
[----:B------:R-:W-:Y:S05]  /*11f60*/  @!P0 BRA `(.L_x_1091) ;  /* 0x0000000000408947 */ /* 0x000fea0003800000 */
[----:B0-----:R-:W-:Y:S01]  /*11f70*/  MOV R2, 0x0 ;  /* 0x0000000000027802 */ /* 0x001fe20000000f00 */
[----:B------:R-:W-:Y:S01]  /*11f80*/  ULDC.64 UR6, c[0x4][0x90] ;  /* 0x0100240000067ab9 */ /* 0x000fe20000000a00 */
[----:B------:R-:W-:Y:S01]  /*11f90*/  ULDC.64 UR8, c[0x4][0x98] ;  /* 0x0100260000087ab9 */ /* 0x000fe20000000a00 */
[----:B------:R-:W-:Y:S01]  /*11fa0*/  ULDC.64 UR4, c[0x4][0x20] ;  /* 0x0100080000047ab9 */ /* 0x000fe20000000a00 */
[----:B------:R-:W-:Y:S02]  /*11fb0*/  IMAD.U32 R4, RZ, RZ, UR6 ;  /* 0x00000006ff047e24 */ /* 0x000fe4000f8e00ff */
[----:B------:R-:W0:Y:S01]  /*11fc0*/  LDC.64 R2, c[0x4][R2] ;  /* 0x0100000002027b82 */ /* 0x000e220000000a00 */
[----:B------:R-:W-:Y:S02]  /*11fd0*/  IMAD.U32 R5, RZ, RZ, UR7 ;  /* 0x00000007ff057e24 */ /* 0x000fe4000f8e00ff */
        /* <DEDUP_REMOVED lines=8> */
[----:B0-----:R-:W-:Y:S05]  /*12060*/  CALL.ABS.NOINC R2 ;  /* 0x0000000002007343 */ /* 0x001fea0003c00000 */
.L_x_1091:
[----:B------:R-:W-:Y:S05]  /*12070*/  BSYNC B6 ;  /* 0x0000000000067941 */ /* 0x000fea0003800000 */
.L_x_1090:
[----:B0-----:R-:W0:Y:S01]  /*12080*/  S2R R2, SR_TID.X ;  /* 0x0000000000027919 */ /* 0x001e220000002100 */
[----:B------:R-:W-:Y:S01]  /*12090*/  UISETP.NE.AND UP0, UPT, UR50, URZ, UPT ;  /* 0x0000003f3200728c */ /* 0x000fe2000bf05270 */
[----:B------:R-:W-:Y:S01]  /*120a0*/  R2UR UR6, R28 ;  /* 0x000000001c0672ca */ /* 0x000fe200000e0000 */
[----:B------:R-:W-:Y:S01]  /*120b0*/  ULDC.64 UR8, c[0x0][0x2d8] ;  /* 0x0000b60000087ab9 */ /* 0x000fe20000000a00 */
[----:B------:R-:W-:Y:S02]  /*120c0*/  R2UR UR7, R22 ;  /* 0x00000000160772ca */ /* 0x000fe400000e0000 */
[C---:B------:R-:W-:Y:S02]  /*120d0*/  LOP3.LUT P3, RZ, R19.reuse, 0x400, RZ, 0xc0, !PT ;  /* 0x0000040013ff7812 */ /* 0x040fe4000786c0ff */
[----:B------:R-:W-:Y:S02]  /*120e0*/  PLOP3.LUT P0, PT, PT, PT, UP0, 0x80, 0x0 ;  /* 0x000000000000781c */ /* 0x000fe40003f0f008 */
[----:B------:R-:W-:-:S02]  /*120f0*/  LOP3.LUT P4, RZ, R19, 0x200, RZ, 0xc0, !PT ;  /* 0x0000020013ff7812 */ /* 0x000fc4000788c0ff */
[----:B------:R-:W-:Y:S01]  /*12100*/  @UP0 ULDC UR4, c[0x0][0x44c] ;  /* 0x0001130000040ab9 */ /* 0x000fe20000000800 */
[----:B------:R-:W-:Y:S02]  /*12110*/  LOP3.LUT P5, RZ, R19, 0x100, RZ, 0xc0, !PT ;  /* 0x0000010013ff7812 */ /* 0x000fe400078ac0ff */
[----:B------:R-:W-:-:S04]  /*12120*/  UIMAD UR6, UR6, UR8, URZ ;  /* 0x00000008060672a4 */ /* 0x000fc8000f8e023f */
[----:B------:R-:W-:Y:S02]  /*12130*/  UIMAD UR7, UR7, UR9, UR6 ;  /* 0x00000009070772a4 */ /* 0x000fe4000f8e0206 */
[----:B------:R-:W-:Y:S01]  /*12140*/  USHF.R.S32.HI UR6, URZ, 0x1f, UR43 ;  /* 0x0000001f3f067899 */ /* 0x000fe2000801142b */
[----:B0-----:R-:W-:-:S05]  /*12150*/  IMAD.SHL.U32 R2, R2, 0x10, RZ ;  /* 0x0000001002027824 */ /* 0x001fca00078e00ff */
[----:B------:R-:W-:-:S05]  /*12160*/  LOP3.LUT R2, R36, 0x70, R2, 0xf8, !PT ;  /* 0x0000007024027812 */ /* 0x000fca00078ef802 */
[----:B------:R-:W-:-:S04]  /*12170*/  VIADD R0, R2, UR44 ;  /* 0x0000002c02007c36 */ /* 0x000fc80008000000 */
[----:B------:R-:W-:Y:S01]  /*12180*/  @P0 IMAD.HI.U32 R3, R0, UR4, RZ ;  /* 0x0000000400030c27 */ /* 0x000fe2000f8e00ff */
[----:B------:R-:W-:Y:S01]  /*12190*/  PLOP3.LUT P0, PT, PT, PT, UP0, 0x80, 0x0 ;  /* 0x000000000000781c */ /* 0x000fe20003f0f008 */
[----:B------:R-:W-:Y:S02]  /*121a0*/  @UP0 ULDC UR4, c[0x0][0x450] ;  /* 0x0001140000040ab9 */ /* 0x000fe40000000800 */
[----:B------:R-:W-:-:S10]  /*121b0*/  IMAD.MOV.U32 R2, RZ, RZ, R0 ;  /* 0x000000ffff027224 */ /* 0x000fd400078e0000 */
[----:B------:R-:W-:Y:S02]  /*121c0*/  @P0 SHF.R.U32.HI R2, RZ, UR4, R3 ;  /* 0x00000004ff020c19 */ /* 0x000fe40008011603 */
[----:B------:R-:W-:-:S03]  /*121d0*/  R2UR UR4, R22 ;  /* 0x00000000160472ca */ /* 0x000fc600000e0000 */
[----:B------:R-:W-:-:S10]  /*121e0*/  IMAD.MOV R5, RZ, RZ, -R2 ;  /* 0x000000ffff057224 */ /* 0x000fd400078e0a02 */
[----:B------:R-:W-:-:S03]  /*121f0*/  UIMAD.WIDE.U32 UR4, UR4, UR8, URZ ;  /* 0x00000008040472a5 */ /* 0x000fc6000f8e003f */
[----:B------:R-:W-:Y:S01]  /*12200*/  ULDC.64 UR8, c[0x0][0x2e0] ;  /* 0x0000b80000087ab9 */ /* 0x000fe20000000a00 */
[----:B------:R-:W-:Y:S02]  /*12210*/  UIADD3 UR5, UR5, UR7, URZ ;  /* 0x0000000705057290 */ /* 0x000fe4000fffe03f */
[----:B------:R-:W-:Y:S01]  /*12220*/  UIMAD UR6, UR6, UR8, URZ ;  /* 0x00000008060672a4 */ /* 0x000fe2000f8e023f */
[----:B------:R-:W-:Y:S01]  /*12230*/  ULDC UR7, c[0x0][0x448] ;  /* 0x0001120000077ab9 */ /* 0x000fe20000000800 */
[----:B------:R-:W-:Y:S01]  /*12240*/  UIMAD.WIDE.U32 UR4, UR43, UR8, UR4 ;  /* 0x000000082b0472a5 */ /* 0x000fe2000f8e0004 */
[----:B------:R-:W-:Y:S01]  /*12250*/  IMAD R5, R5, UR7, R0 ;  /* 0x0000000705057c24 */ /* 0x000fe2000f8e0200 */
[----:B------:R-:W-:Y:S01]  /*12260*/  UIMAD UR6, UR43, UR9, UR6 ;  /* 0x000000092b0672a4 */ /* 0x000fe2000f8e0206 */
[----:B------:R-:W-:Y:S02]  /*12270*/  SHF.R.S32.HI R0, RZ, 0x1f, R2 ;  /* 0x0000001fff007819 */ /* 0x000fe40000011402 */
[----:B------:R-:W-:Y:S01]  /*12280*/  ULDC.64 UR8, c[0x0][0x2d0] ;  /* 0x0000b40000087ab9 */ /* 0x000fe20000000a00 */
[----:B------:R-:W-:Y:S01]  /*12290*/  UIADD3 UR5, UR5, UR6, URZ ;  /* 0x0000000605057290 */ /* 0x000fe2000fffe03f */
[----:B------:R-:W-:-:S02]  /*122a0*/  IMAD.U32 R9, RZ, RZ, UR8 ;  /* 0x00000008ff097e24 */ /* 0x000fc4000f8e00ff */
[----:B------:R-:W-:Y:S01]  /*122b0*/  IMAD R3, R0, UR8, RZ ;  /* 0x0000000800037c24 */ /* 0x000fe2000f8e02ff */
[----:B------:R-:W-:-:S03]  /*122c0*/  SHF.R.S32.HI R0, RZ, 0x1f, R5 ;  /* 0x0000001fff007819 */ /* 0x000fc60000011405 */
[C---:B------:R-:W-:Y:S02]  /*122d0*/  IMAD R7, R2.reuse, UR9, R3 ;  /* 0x0000000902077c24 */ /* 0x040fe4000f8e0203 */
[----:B------:R-:W-:Y:S01]  /*122e0*/  IMAD.WIDE.U32 R2, R2, R9, UR4 ;  /* 0x0000000402027e25 */ /* 0x000fe2000f8e0009 */
        /* <DEDUP_REMOVED lines=11> */
[----:B------:R-:W0:Y:S01]  /*123a0*/  SHFL.IDX PT, R14, R0, RZ, 0x181f ;  /* 0x00181fff000e7589 */ /* 0x000e2200000e0000 */
[----:B------:R-:W-:-:S03]  /*123b0*/  VIADD R4, R36, UR44 ;  /* 0x0000002c24047c36 */ /* 0x000fc60008000000 */
[----:B------:R-:W1:Y:S01]  /*123c0*/  SHFL.IDX PT, R2, R5, RZ, 0x181f ;  /* 0x00181fff05027589 */ /* 0x000e6200000e0000 */
[C---:B------:R-:W-:Y:S01]  /*123d0*/  VIADD R7, R4.reuse, 0x10 ;  /* 0x0000001004077836 */ /* 0x040fe20000000000 */
[----:B------:R-:W-:Y:S02]  /*123e0*/  ISETP.GE.AND P0, PT, R4, UR39, PT ;  /* 0x0000002704007c0c */ /* 0x000fe4000bf06270 */
[----:B------:R-:W-:Y:S11]  /*123f0*/  SHFL.IDX PT, R6, R5, 0x1, 0x181f ;  /* 0x00381f0005067f89 */ /* 0x000ff600000e0000 */
[----:B0-----:R-:W-:-:S05]  /*12400*/  @!P0 LEA R14, P1, R37, R14, 0x1 ;  /* 0x0000000e250e8211 */ /* 0x001fca00078208ff */
[----:B-1----:R-:W-:Y:S02]  /*12410*/  @!P0 IMAD.X R3, RZ, RZ, R2, P1 ;  /* 0x000000ffff038224 */ /* 0x002fe400008e0602 */
[----:B------:R-:W-:Y:S02]  /*12420*/  @!P0 IMAD.MOV.U32 R2, RZ, RZ, R14 ;  /* 0x000000ffff028224 */ /* 0x000fe400078e000e */
[----:B------:R-:W0:Y:S04]  /*12430*/  SHFL.IDX PT, R14, R0, 0x1, 0x181f ;  /* 0x00381f00000e7f89 */ /* 0x000e2800000e0000 */
[----:B------:R-:W-:Y:S04]  /*12440*/  @!P0 LDGSTS.E.BYPASS.LTC128B.128 [R31+0xc400], desc[UR36][R2.64], !P3 ;  /* 0x0c400000021f8fae */ /* 0x000fe8000d901d64 */
[----:B------:R-:W-:Y:S04]  /*12450*/  @!P0 LDGSTS.E.BYPASS.LTC128B.128 [R31+0x10400], desc[UR36][R2.64+0x80], !P4 ;  /* 0x10400080021f8fae */ /* 0x000fe8000e101d64 */
[----:B------:R1:W-:Y:S01]  /*12460*/  @!P0 LDGSTS.E.BYPASS.LTC128B.128 [R31+0x14400], desc[UR36][R2.64+0x100], !P5 ;  /* 0x14400100021f8fae */ /* 0x0003e2000e901d64 */
[----:B------:R-:W-:-:S13]  /*12470*/  ISETP.GE.AND P0, PT, R7, UR39, PT ;  /* 0x0000002707007c0c */ /* 0x000fda000bf06270 */
[----:B0-----:R-:W-:-:S05]  /*12480*/  @!P0 LEA R14, P1, R37, R14, 0x1 ;  /* 0x0000000e250e8211 */ /* 0x001fca00078208ff */
[----:B------:R-:W-:Y:S02]  /*12490*/  @!P0 IMAD.X R7, RZ, RZ, R6, P1 ;  /* 0x000000ffff078224 */ /* 0x000fe400008e0606 */
[----:B-1----:R-:W-:Y:S01]  /*124a0*/  @!P0 IMAD.MOV.U32 R2, RZ, RZ, R14 ;  /* 0x000000ffff028224 */ /* 0x002fe200078e000e */
[----:B------:R-:W-:Y:S01]  /*124b0*/  SHFL.IDX PT, R6, R5, 0x2, 0x181f ;  /* 0x00581f0005067f89 */ /* 0x000fe200000e0000 */
[----:B------:R-:W-:Y:S02]  /*124c0*/  @!P0 IMAD.MOV.U32 R3, RZ, RZ, R7 ;  /* 0x000000ffff038224 */ /* 0x000fe400078e0007 */
[----:B------:R-:W-:Y:S01]  /*124d0*/  VIADD R7, R4, 0x20 ;  /* 0x0000002004077836 */ /* 0x000fe20000000000 */
        /* <DEDUP_REMOVED lines=52> */
[----:B------:R0:W1:Y:S01]  /*12820*/  SHFL.IDX PT, R6, R5, 0x7, 0x181f ;  /* 0x00f81f0005067f89 */ /* 0x00006200000e0000 */
[----:B------:R-:W-:-:S03]  /*12830*/  @!P0 IMAD.MOV.U32 R3, RZ, RZ, R7 ;  /* 0x000000ffff038224 */ /* 0x000fc600078e0007 */
[----:B------:R0:W2:Y:S04]  /*12840*/  SHFL.IDX PT, R14, R0, 0x7, 0x181f ;  /* 0x00f81f00000e7f89 */ /* 0x0000a800000e0000 */
[----:B------:R0:W-:Y:S04]  /*12850*/  @!P0 LDGSTS.E.BYPASS.LTC128B.128 [R31+0xf400], desc[UR36][R2.64], !P3 ;  /* 0x0f400000021f8fae */ /* 0x0001e8000d901d64 */
[----:B------:R0:W-:Y:S04]  /*12860*/  @!P0 LDGSTS.E.BYPASS.LTC128B.128 [R31+0x13400], desc[UR36][R2.64+0x80], !P4 ;  /* 0x13400080021f8fae */ /* 0x0001e8000e101d64 */
[----:B------:R0:W-:Y:S02]  /*12870*/  @!P0 LDGSTS.E.BYPASS.LTC128B.128 [R31+0x17400], desc[UR36][R2.64+0x100], !P5 ;  /* 0x17400100021f8fae */ /* 0x0001e4000e901d64 */
.L_x_1169:
[----:B------:R-:W-:-:S05]  /*12880*/  VIADD R4, R4, 0x70 ;  /* 0x0000007004047836 */ /* 0x000fca0000000000 */
[----:B------:R-:W-:-:S13]  /*12890*/  ISETP.GE.AND P0, PT, R4, UR39, PT ;  /* 0x0000002704007c0c */ /* 0x000fda000bf06270 */
[----:B0-2---:R-:W-:-:S05]  /*128a0*/  @!P0 LEA R2, P1, R37, R14, 0x1 ;  /* 0x0000000e25028211 */ /* 0x005fca00078208ff */
[----:B-1----:R-:W-:-:S05]  /*128b0*/  @!P0 IMAD.X R3, RZ, RZ, R6, P1 ;  /* 0x000000ffff038224 */ /* 0x002fca00008e0606 */
[----:B------:R-:W-:Y:S01]  /*128c0*/  @!PT LDS RZ, [RZ] ;  /* 0x00000000fffff984 */ /* 0x000fe20000000800 */
[----:B------:R-:W-:Y:S01]  /*128d0*/  @!PT LDS RZ, [RZ] ;  /* 0x00000000fffff984 */ /* 0x000fe20000000800 */
[----:B------:R-:W-:Y:S01]  /*128e0*/  @!PT LDS RZ, [RZ] ;  /* 0x00000000fffff984 */ /* 0x000fe20000000800 */
[----:B------:R0:W-:Y:S04]  /*128f0*/  @!P0 LDGSTS.E.BYPASS.LTC128B.128 [R31+0xfc00], desc[UR36][R2.64], !P3 ;  /* 0x0fc00000021f8fae */ /* 0x0001e8000d901d64 */
[----:B------:R0:W-:Y:S04]  /*12900*/  @!P0 LDGSTS.E.BYPASS.LTC128B.128 [R31+0x13c00], desc[UR36][R2.64+0x80], !P4 ;  /* 0x13c00080021f8fae */ /* 0x0001e8000e101d64 */
[----:B------:R0:W-:Y:S01]  /*12910*/  @!P0 LDGSTS.E.BYPASS.LTC128B.128 [R31+0x17c00], desc[UR36][R2.64+0x100], !P5 ;  /* 0x17c00100021f8fae */ /* 0x0001e2000e901d64 */
[----:B------:R-:W-:Y:S01]  /*12920*/  PLOP3.LUT P0, PT, PT, PT, PT, 0x80, 0x0 ;  /* 0x000000000000781c */ /* 0x000fe20003f0f070 */
[----:B------:R-:W-:-:S12]  /*12930*/  NOP ;  /* 0x0000000000007918 */ /* 0x000fd80000000000 */
.L_x_1093:
[----:B------:R-:W-:Y:S02]  /*12940*/  PLOP3.LUT P1, PT, P1, P0, PT, 0xa2, 0x0 ;  /* 0x000000000000781c */ /* 0x000fe40000f21472 */
[----:B------:R-:W-:-:S08]  /*12950*/  @P0 R2UR P1, UR4, R16 ;  /* 0x00000000100402ca */ /* 0x000fd00000020000 */
[----:B------:R-:W-:-:S05]  /*12960*/  @P0 PLOP3.LUT P0, PT, P1, PT, PT, 0x80, 0x0 ;  /* 0x000000000000081c */ /* 0x000fca0000f0f070 */
[----:B------:R-:W-:Y:S01]  /*12970*/  @!P1 SYNCS.ARRIVE.TRANS64.RED.A0T1 RZ, [UR4+0x2a800], RZ ;  /* 0x02a800ffffff99a7 */ /* 0x000fe20008200404 */
[----:B------:R-:W-:Y:S07]  /*12980*/  @!P1 ARRIVES.LDGSTSBAR.64.TRANSCNT [UR4+0x2a800] ;  /* 0x02a80000ff0099b0 */ /* 0x000fee0008000a84 */
[----:B------:R-:W-:Y:S05]  /*12990*/  @P0 BRA.U.ANY `(.L_x_1093) ;  /* 0xfffffffd00e80947 */ /* 0x000fea000393ffff */
[----:B0-----:R-:W2:Y:S02]  /*129a0*/  LDL.LU R2, [R1] ;  /* 0x0000000001027983 */ /* 0x001ea40000300800 */
[----:B--2---:R-:W-:-:S05]  /*129b0*/  VIADD R2, R2, 0x1 ;  /* 0x0000000102027836 */ /* 0x004fca0000000000 */
[----:B------:R0:W-:Y:S01]  /*129c0*/  STL [R1], R2 ;  /* 0x0000000201007387 */ /* 0x0001e20000100800 */
        /* <DEDUP_REMOVED lines=9> */
.L_x_1170:
[----:B------:R-:W-:Y:S05]  /*12a60*/  BSYNC B0 ;  /* 0x0000000000007941 */ /* 0x000fea0003800000 */
.L_x_1094:
[----:B------:R-:W-:-:S04]  /*12a70*/  UIADD3 UR4, UR45, -0x2, URZ ;  /* 0xfffffffe2d047890 */ /* 0x000fc8000fffe03f */
[----:B------:R-:W-:-:S06]  /*12a80*/  UISETP.GE.AND UP0, UPT, UR4, UR46, UPT ;  /* 0x0000002e0400728c */ /* 0x000fcc000bf06270 */
[----:B------:R-:W-:-:S13]  /*12a90*/  PLOP3.LUT P0, PT, PT, PT, UP0, 0x40, 0x0 ;  /* 0x000000000000781c */ /* 0x000fda0003f0e808 */
[----:B------:R-:W-:Y:S05]  /*12aa0*/  @P0 BRA `(.L_x_1096) ;  /* 0x0000000c00c80947 */ /* 0x000fea0003800000 */
[----:B------:R-:W-:Y:S01]  /*12ab0*/  BSSY B0, `(.L_x_1096) ;  /* 0x00000f1000007945 */ /* 0x000fe20003800000 */
[----:B------:R-:W-:Y:S02]  /*12ac0*/  IMAD.MOV.U32 R9, RZ, RZ, R23 ;  /* 0x000000ffff097224 */ /* 0x000fe400078e0017 */
[----:B------:R-:W-:Y:S02]  /*12ad0*/  IMAD.MOV.U32 R20, RZ, RZ, R26 ;  /* 0x000000ffff147224 */ /* 0x000fe400078e001a */
[----:B------:R-:W-:Y:S02]  /*12ae0*/  IMAD.MOV.U32 R27, RZ, RZ, R24 ;  /* 0x000000ffff1b7224 */ /* 0x000fe400078e0018 */
[----:B------:R-:W-:-:S07]  /*12af0*/  IMAD.U32 R8, RZ, RZ, UR4 ;  /* 0x00000004ff087e24 */ /* 0x000fce000f8e00ff */
.L_x_1109:
[----:B0-----:R-:W0:Y:S01]  /*12b00*/  LDC R3, c[0x0][0x430] ;  /* 0x00010c00ff037b82 */ /* 0x001e220000000800 */
[----:B------:R-:W1:Y:S01]  /*12b10*/  S2R R0, SR_TID.X ;  /* 0x0000000000007919 */ /* 0x000e620000002100 */
[----:B------:R-:W-:Y:S01]  /*12b20*/  IMAD R10, R8, 0x60, R32 ;  /* 0x00000060080a7824 */ /* 0x000fe200078e0220 */
[----:B------:R-:W-:Y:S01]  /*12b30*/  LOP3.LUT P1, RZ, R19, 0x40, RZ, 0xc0, !PT ;  /* 0x0000004013ff7812 */ /* 0x000fe2000782c0ff */
[----:B------:R-:W-:Y:S01]  /*12b40*/  VIADD R23, R9, 0x1 ;  /* 0x0000000109177836 */ /* 0x000fe20000000000 */
[----:B0-----:R-:W-:Y:S01]  /*12b50*/  ISETP.NE.AND P0, PT, R3, 0x1, PT ;  /* 0x000000010300780c */ /* 0x001fe20003f05270 */
[----:B-1----:R-:W-:-:S12]  /*12b60*/  IMAD.SHL.U32 R0, R0, 0x10, RZ ;  /* 0x0000001000007824 */ /* 0x002fd800078e00ff */
[----:B------:R-:W0:Y:S01]  /*12b70*/  @P0 LDC R3, c[0x0][0x434] ;  /* 0x00010d00ff030b82 */ /* 0x000e220000000800 */
[----:B------:R-:W-:-:S04]  /*12b80*/  LOP3.LUT R0, R36, 0x70, R0, 0xf8, !PT ;  /* 0x0000007024007812 */ /* 0x000fc800078ef800 */
[C---:B------:R-:W-:Y:S01]  /*12b90*/  ISETP.GT.U32.AND P2, PT, R0.reuse, 0x5f, PT ;  /* 0x0000005f0000780c */ /* 0x040fe20003f44070 */
[----:B------:R-:W-:Y:S02]  /*12ba0*/  IMAD.IADD R10, R0, 0x1, R10 ;  /* 0x00000001000a7824 */ /* 0x000fe400078e020a */
[----:B------:R-:W1:Y:S02]  /*12bb0*/  @P0 LDC R5, c[0x0][0x438] ;  /* 0x00010e00ff050b82 */ /* 0x000e640000000800 */
[----:B------:R-:W-:-:S08]  /*12bc0*/  IMAD.MOV.U32 R11, RZ, RZ, R10 ;  /* 0x000000ffff0b7224 */ /* 0x000fd000078e000a */
[----:B------:R-:W2:Y:S01]  /*12bd0*/  @!P2 LDC.64 R6, c[0x0][0x428] ;  /* 0x00010a00ff06ab82 */ /* 0x000ea20000000a00 */
[----:B0-----:R-:W-:-:S05]  /*12be0*/  @P0 IMAD.HI.U32 R0, R10, R3, RZ ;  /* 0x000000030a000227 */ /* 0x001fca00078e00ff */
[----:B-1----:R-:W-:Y:S02]  /*12bf0*/  @P0 SHF.R.U32.HI R11, RZ, R5, R0 ;  /* 0x00000005ff0b0219 */ /* 0x002fe40000011600 */
[----:B------:R-:W0:Y:S02]  /*12c00*/  @!P2 LDC.64 R4, c[0x0][0x418] ;  /* 0x00010600ff04ab82 */ /* 0x000e240000000a00 */
[--C-:B------:R-:W-:Y:S01]  /*12c10*/  @!P2 SHF.R.S32.HI R3, RZ, 0x1f, R11.reuse ;  /* 0x0000001fff03a819 */ /* 0x100fe2000001140b */
[----:B------:R-:W-:Y:S02]  /*12c20*/  @!P2 IMAD.MOV.U32 R2, RZ, RZ, R11 ;  /* 0x000000ffff02a224 */ /* 0x000fe400078e000b */
[-C--:B--2---:R-:W-:Y:S02]  /*12c30*/  @!P2 IMAD R0, R33, R6.reuse, RZ ;  /* 0x000000062100a224 */ /* 0x084fe400078e02ff */
[----:B------:R-:W-:-:S04]  /*12c40*/  @!P2 IMAD.WIDE.U32 R2, R29, R6, R2 ;  /* 0x000000061d02a225 */ /* 0x000fc800078e0002 */
[----:B------:R-:W-:-:S04]  /*12c50*/  @!P2 IMAD R7, R29, R7, R0 ;  /* 0x000000071d07a224 */ /* 0x000fc800078e0200 */
[----:B------:R-:W-:Y:S01]  /*12c60*/  @!P2 IMAD.IADD R0, R7, 0x1, R3 ;  /* 0x000000010700a824 */ /* 0x000fe200078e0203 */
[----:B0-----:R-:W-:-:S04]  /*12c70*/  @!P2 LEA R4, P0, R2, R4, 0x2 ;  /* 0x000000040204a211 */ /* 0x001fc800078010ff */
[----:B------:R-:W-:Y:S01]  /*12c80*/  @!P2 LEA.HI.X R5, R2, R5, R0, 0x2, P0 ;  /* 0x000000050205a211 */ /* 0x000fe200000f1400 */
[----:B------:R-:W-:Y:S01]  /*12c90*/  IMAD.MOV.U32 R0, RZ, RZ, RZ ;  /* 0x000000ffff007224 */ /* 0x000fe200078e00ff */
[C---:B------:R-:W-:Y:S01]  /*12ca0*/  ISETP.NE.AND P0, PT, R23.reuse, 0x2, PT ;  /* 0x000000021700780c */ /* 0x040fe20003f05270 */
[----:B------:R-:W-:Y:S01]  /*12cb0*/  IMAD.MOV R7, RZ, RZ, -R11 ;  /* 0x000000ffff077224 */ /* 0x000fe200078e0a0b */
[----:B------:R-:W-:Y:S05]  /*12cc0*/  YIELD ;  /* 0x0000000000007946 */ /* 0x000fea0003800000 */
[----:B------:R-:W-:Y:S01]  /*12cd0*/  ULDC UR4, c[0x0][0x430] ;  /* 0x00010c0000047ab9 */ /* 0x000fe20000000800 */
[----:B------:R-:W-:Y:S01]  /*12ce0*/  SEL R3, RZ, 0x1, P0 ;  /* 0x00000001ff037807 */ /* 0x000fe20000000000 */
[----:B------:R0:W5:Y:S01]  /*12cf0*/  @!P2 LDG.E R0, desc[UR36][R4.64] ;  /* 0x000000240400a981 */ /* 0x000162000c1e1900 */
[----:B------:R-:W-:Y:S01]  /*12d00*/  SEL R23, R23, RZ, P0 ;  /* 0x000000ff17177207 */ /* 0x000fe20000000000 */
[----:B------:R-:W-:Y:S01]  /*12d10*/  IMAD.MOV.U32 R24, RZ, RZ, R8 ;  /* 0x000000ffff187224 */ /* 0x000fe200078e0008 */
[----:B------:R-:W-:Y:S01]  /*12d20*/  LOP3.LUT R26, R20, R3, RZ, 0x3c, !PT ;  /* 0x00000003141a7212 */ /* 0x000fe200078e3cff */
[----:B0-----:R-:W-:Y:S01]  /*12d30*/  IMAD R4, R7, UR4, R10 ;  /* 0x0000000407047c24 */ /* 0x001fe2000f8e020a */
[----:B------:R-:W-:Y:S06]  /*12d40*/  @!P1 BRA `(.L_x_1097) ;  /* 0x0000000000049947 */ /* 0x000fec0003800000 */
[----:B------:R-:W-:Y:S01]  /*12d50*/  BPT.TRAP 0x1 ;  /* 0x000000040000795c */ /* 0x000fe20000300000 */
.L_x_1097:
[----:B------:R-:W-:Y:S01]  /*12d60*/  IMAD R6, R23, 0x8, R16 ;  /* 0x0000000817067824 */ /* 0x000fe200078e0210 */
[----:B------:R-:W-:Y:S01]  /*12d70*/  SHF.L.U32 R3, R26, 0x1f, RZ ;  /* 0x0000001f1a037819 */ /* 0x000fe200000006ff */
[----:B------:R-:W-:Y:S03]  /*12d80*/  BSSY B1, `(.L_x_1098) ;  /* 0x0000003000017945 */ /* 0x000fe60003800000 */
[----:B------:R-:W0:Y:S02]  /*12d90*/  SYNCS.PHASECHK.TRANS64.TRYWAIT P0, [R6+URZ+0x2a840], R3 ;  /* 0x02a84003060075a7 */ /* 0x000e24000800017f */
[----:B0-----:R-:W-:Y:S05]  /*12da0*/  @!P0 BRA `(.L_x_1099) ;  /* 0x0000002c00c08947 */ /* 0x001fea0003800000 */
.L_x_1171:
[----:B------:R-:W-:Y:S05]  /*12db0*/  BSYNC B1 ;  /* 0x0000000000017941 */ /* 0x000fea0003800000 */
.L_x_1098:
[----:B------:R-:W-:Y:S01]  /*12dc0*/  SHF.R.S32.HI R21, RZ, 0x1f, R4 ;  /* 0x0000001fff157819 */ /* 0x000fe20000011404 */
[----:B------:R-:W-:Y:S01]  /*12dd0*/  ULDC.64 UR4, c[0x0][0x300] ;  /* 0x0000c00000047ab9 */ /* 0x000fe20000000a00 */
[----:B-----5:R-:W-:Y:S01]  /*12de0*/  SHF.R.S32.HI R25, RZ, 0x1f, R0 ;  /* 0x0000001fff197819 */ /* 0x020fe20000011400 */
[----:B------:R-:W-:Y:S01]  /*12df0*/  IMAD R8, R23, 0x4800, R30 ;  /* 0x0000480017087824 */ /* 0x000fe200078e021e */
[----:B------:R-:W-:Y:S01]  /*12e00*/  LOP3.LUT P3, RZ, R19, 0x10, RZ, 0xc0, !PT ;  /* 0x0000001013ff7812 */ /* 0x000fe2000786c0ff */
        /* <DEDUP_REMOVED lines=22> */
[----:B------:R-:W-:Y:S02]  /*12f70*/  IMAD.SHL.U32 R5, R37, 0x2, RZ ;  /* 0x0000000225057824 */ /* 0x000fe400078e00ff */
[----:B------:R-:W-:Y:S01]  /*12f80*/  IMAD R8, R8, 0x2, R16 ;  /* 0x0000000208087824 */ /* 0x000fe200078e0210 */
[----:B------:R-:W1:Y:S04]  /*12f90*/  SHFL.IDX PT, R3, R10, RZ, 0x181f ;  /* 0x00181fff0a037589 */ /* 0x000e6800000e0000 */
[----:B------:R-:W-:Y:S01]  /*12fa0*/  SHFL.IDX PT, R35, R10, 0x2, 0x181f ;  /* 0x00581f000a237f89 */ /* 0x000fe200000e0000 */
[----:B0-----:R-:W-:-:S03]  /*12fb0*/  IADD3 R2, P0, R14, R5, RZ ;  /* 0x000000050e027210 */ /* 0x001fc60007f1e0ff */
[----:B------:R-:W0:Y:S02]  /*12fc0*/  SHFL.IDX PT, R14, R7, 0x1, 0x181f ;  /* 0x00381f00070e7f89 */ /* 0x000e2400000e0000 */
[----:B-1----:R-:W-:-:S05]  /*12fd0*/  IMAD.X R3, RZ, RZ, R3, P0 ;  /* 0x000000ffff037224 */ /* 0x002fca00000e0603 */
        /* <DEDUP_REMOVED lines=18> */
[----:B------:R-:W0:Y:S03]  /*13100*/  SHFL.IDX PT, R14, R7, 0x4, 0x181f ;  /* 0x00981f00070e7f89 */ /* 0x000e2600000e0000 */
[----:B-1----:R-:W-:Y:S02]  /*13110*/  IMAD.X R3, RZ, RZ, R35, P0 ;  /* 0x000000ffff037224 */ /* 0x002fe400000e0623 */
        /* <DEDUP_REMOVED lines=11> */
.L_x_1185:
        /* <DEDUP_REMOVED lines=10> */
.L_x_1101:
        /* <DEDUP_REMOVED lines=10> */
.L_x_1102:
[----:B------:R1:W-:Y:S01]  /*13310*/  SYNCS.ARRIVE.TRANS64.A1T0 RZ, [R6+URZ+0x2a830], RZ ;  /* 0x02a830ff06ff79a7 */ /* 0x0003e2000810003f */
[----:B------:R-:W-:Y:S05]  /*13320*/  @!P2 BRA `(.L_x_1103) ;  /* 0x000000000004a947 */ /* 0x000fea0003800000 */
[----:B------:R-:W-:Y:S01]  /*13330*/  BPT.TRAP 0x1 ;  /* 0x000000040000795c */ /* 0x000fe20000300000 */
.L_x_1103:
[----:B0-----:R-:W-:Y:S01]  /*13340*/  SHF.L.U32 R3, R20, 0x1f, RZ ;  /* 0x0000001f14037819 */ /* 0x001fe200000006ff */
[----:B-1----:R-:W-:Y:S01]  /*13350*/  IMAD R6, R9, 0x8, R16 ;  /* 0x0000000809067824 */ /* 0x002fe200078e0210 */
[----:B------:R-:W-:Y:S03]  /*13360*/  BSSY B1, `(.L_x_1104) ;  /* 0x0000003000017945 */ /* 0x000fe60003800000 */
[----:B------:R-:W0:Y:S02]  /*13370*/  SYNCS.PHASECHK.TRANS64.TRYWAIT P0, [R6+URZ+0x2a860], R3 ;  /* 0x02a86003060075a7 */ /* 0x000e24000800017f */
[----:B0-----:R-:W-:Y:S05]  /*13380*/  @!P0 BRA `(.L_x_1105) ;  /* 0x0000003000148947 */ /* 0x001fea0003800000 */
.L_x_1186:
[----:B------:R-:W-:Y:S05]  /*13390*/  BSYNC B1 ;  /* 0x0000000000017941 */ /* 0x000fea0003800000 */
.L_x_1104:
[----:B------:R-:W-:Y:S01]  /*133a0*/  IMAD.MOV.U32 R2, RZ, RZ, -0x60 ;  /* 0xffffffa0ff027424 */ /* 0x000fe200078e00ff */
[----:B------:R-:W-:Y:S01]  /*133b0*/  UMOV UR4, 0xffffffff ;  /* 0xffffffff00047882 */ /* 0x000fe20000000000 */
[----:B------:R-:W-:Y:S01]  /*133c0*/  LOP3.LUT P2, RZ, R19, 0x2, RZ, 0xc0, !PT ;  /* 0x0000000213ff7812 */ /* 0x000fe2000784c0ff */
[----:B------:R-:W-:Y:S01]  /*133d0*/  IMAD R7, R9, 0x3000, R30 ;  /* 0x0000300009077824 */ /* 0x000fe200078e021e */
[----:B------:R-:W-:Y:S01]  /*133e0*/  LOP3.LUT P1, RZ, R19, 0x1, RZ, 0xc0, !PT ;  /* 0x0000000113ff7812 */ /* 0x000fe2000782c0ff */
[----:B0-----:R-:W-:-:S04]  /*133f0*/  IMAD R3, R27, R2, UR38 ;  /* 0x000000261b037e24 */ /* 0x001fc8000f8e0202 */
[----:B------:R-:W-:Y:S01]  /*13400*/  IMAD.IADD R8, R3, 0x1, -R36 ;  /* 0x0000000103087824 */ /* 0x000fe200078e0a24 */
[----:B------:R-:W-:Y:S07]  /*13410*/  BRA.DIV UR4, `(.L_x_1106) ;  /* 0x0000003204047947 */ /* 0x000fee000b800000 */
[----:B------:R-:W0:Y:S01]  /*13420*/  SHFL.IDX PT, R14, R17, RZ, 0x181f ;  /* 0x00181fff110e7589 */ /* 0x000e2200000e0000 */
[----:B------:R-:W-:-:S03]  /*13430*/  IMAD R7, R7, 0x2, R16 ;  /* 0x0000000207077824 */ /* 0x000fc600078e0210 */
[----:B------:R-:W1:Y:S01]  /*13440*/  SHFL.IDX PT, R3, R18, RZ, 0x181f ;  /* 0x00181fff12037589 */ /* 0x000e6200000e0000 */
[----:B0-----:R-:W-:-:S03]  /*13450*/  IADD3 R2, P0, R14, R5, RZ ;  /* 0x000000050e027210 */ /* 0x001fc60007f1e0ff */
[----:B------:R-:W0:Y:S02]  /*13460*/  SHFL.IDX PT, R14, R17, 0x1, 0x181f ;  /* 0x00381f00110e7f89 */ /* 0x000e2400000e0000 */
[----:B-1----:R-:W-:Y:S01]  /*13470*/  IMAD.X R3, RZ, RZ, R3, P0 ;  /* 0x000000ffff037224 */ /* 0x002fe200000e0603 */
[----:B------:R-:W-:-:S13]  /*13480*/  ISETP.LT.OR P0, PT, R8, 0x1, P2 ;  /* 0x000000010800780c */ /* 0x000fda0001701670 */
[----:B------:R-:W-:Y:S01]  /*13490*/  LDGSTS.E.BYPASS.LTC128B.128 [R7+0x400], desc[UR36][R2.64], !P0 ;  /* 0x0040000002077fae */ /* 0x000fe2000c101d64 */
[----:B------:R-:W-:-:S13]  /*134a0*/  ISETP.LT.OR P0, PT, R8, 0x1, P1 ;  /* 0x000000010800780c */ /* 0x000fda0000f01670 */
[----:B------:R1:W-:Y:S04]  /*134b0*/  LDGSTS.E.BYPASS.LTC128B.128 [R7+0x3400], desc[UR36][R2.64+0x80], !P0 ;  /* 0x0340008002077fae */ /* 0x0003e8000c101d64 */
[----:B-1----:R-:W1:Y:S01]  /*134c0*/  SHFL.IDX PT, R3, R18, 0x1, 0x181f ;  /* 0x00381f0012037f89 */ /* 0x002e6200000e0000 */
        /* <DEDUP_REMOVED lines=25> */
[----:B------:R-:W2:Y:S04]  /*13660*/  SHFL.IDX PT, R18, R18, 0x5, 0x181f ;  /* 0x00b81f0012127f89 */ /* 0x000ea800000e0000 */
[----:B------:R3:W4:Y:S01]  /*13670*/  SHFL.IDX PT, R14, R17, 0x5, 0x181f ;  /* 0x00b81f00110e7f89 */ /* 0x00072200000e0000 */
[----:B-1----:R-:W-:Y:S01]  /*13680*/  IMAD.X R3, RZ, RZ, R3, P0 ;  /* 0x000000ffff037224 */ /* 0x002fe200000e0603 */
[----:B------:R-:W-:-:S13]  /*13690*/  ISETP.LT.OR P0, PT, R8, 0x41, P2 ;  /* 0x000000410800780c */ /* 0x000fda0001701670 */
[----:B------:R3:W-:Y:S01]  /*136a0*/  LDGSTS.E.BYPASS.LTC128B.128 [R7+0x2400], desc[UR36][R2.64], !P0 ;  /* 0x0240000002077fae */ /* 0x0007e2000c101d64 */
[----:B------:R-:W-:-:S13]  /*136b0*/  ISETP.LT.OR P0, PT, R8, 0x41, P1 ;  /* 0x000000410800780c */ /* 0x000fda0000f01670 */
[----:B--2-4-:R3:W-:Y:S02]  /*136c0*/  LDGSTS.E.BYPASS.LTC128B.128 [R7+0x5400], desc[UR36][R2.64+0x80], !P0 ;  /* 0x0540008002077fae */ /* 0x0147e4000c101d64 */
.L_x_1200:
        /* <DEDUP_REMOVED lines=19> */
[----:B------:R-:W-:-:S04]  /*13800*/  IMAD R25, R0, UR5, R25 ;  /* 0x0000000500197c24 */ /* 0x000fc8000f8e0219 */
[----:B------:R-:W-:-:S07]  /*13810*/  IMAD.IADD R25, R3, 0x1, R25 ;  /* 0x0000000103197824 */ /* 0x000fce00078e0219 */
.L_x_1107:
        /* <DEDUP_REMOVED lines=10> */
.L_x_1108:
[----:B------:R-:W-:Y:S01]  /*138c0*/  ULDC.64 UR4, c[0x0][0x330] ;  /* 0x0000cc0000047ab9 */ /* 0x000fe20000000a00 */
[----:B------:R-:W-:Y:S01]  /*138d0*/  IMAD.MOV.U32 R3, RZ, RZ, R25 ;  /* 0x000000ffff037224 */ /* 0x000fe200078e0019 */
[----:B------:R1:W-:Y:S01]  /*138e0*/  SYNCS.ARRIVE.TRANS64.A1T0 RZ, [R6+URZ+0x2a850], RZ ;  /* 0x02a850ff06ff79a7 */ /* 0x0003e2000810003f */
[----:B------:R-:W-:Y:S02]  /*138f0*/  IMAD R5, R28, UR4, RZ ;  /* 0x000000041c057c24 */ /* 0x000fe4000f8e02ff */
[----:B------:R-:W-:-:S04]  /*13900*/  IMAD.WIDE.U32 R2, R22, UR4, R2 ;  /* 0x0000000416027c25 */ /* 0x000fc8000f8e0002 */
[----:B------:R-:W-:Y:S01]  /*13910*/  IMAD R5, R22, UR5, R5 ;  /* 0x0000000516057c24 */ /* 0x000fe2000f8e0205 */
[----:B------:R-:W-:Y:S01]  /*13920*/  ULDC.64 UR4, c[0x0][0x318] ;  /* 0x0000c60000047ab9 */ /* 0x000fe20000000a00 */
[----:B------:R-:W-:Y:S01]  /*13930*/  VIADD R8, R24, 0xffffffff ;  /* 0xffffffff18087836 */ /* 0x000fe20000000000 */
[C---:B------:R-:W-:Y:S01]  /*13940*/  LEA R17, P0, R2.reuse, UR4, 0x1 ;  /* 0x0000000402117c11 */ /* 0x040fe2000f8008ff */
[----:B------:R-:W-:Y:S02]  /*13950*/  IMAD.IADD R3, R5, 0x1, R3 ;  /* 0x0000000105037824 */ /* 0x000fe400078e0203 */
[----:B------:R-:W-:Y:S02]  /*13960*/  IMAD.MOV.U32 R9, RZ, RZ, R23 ;  /* 0x000000ffff097224 */ /* 0x000fe400078e0017 */
[----:B------:R-:W-:Y:S01]  /*13970*/  IMAD.MOV.U32 R20, RZ, RZ, R26 ;  /* 0x000000ffff147224 */ /* 0x000fe200078e001a */
[----:B------:R-:W-:Y:S01]  /*13980*/  LEA.HI.X R18, R2, UR5, R3, 0x1, P0 ;  /* 0x0000000502127c11 */ /* 0x000fe200080f0c03 */
[----:B------:R-:W-:Y:S01]  /*13990*/  IMAD.MOV.U32 R27, RZ, RZ, R24 ;  /* 0x000000ffff1b7224 */ /* 0x000fe200078e0018 */
[----:B------:R-:W-:-:S13]  /*139a0*/  ISETP.GT.AND P0, PT, R24, UR46, PT ;  /* 0x0000002e18007c0c */ /* 0x000fda000bf04270 */
[----:B-1----:R-:W-:Y:S05]  /*139b0*/  @P0 BRA `(.L_x_1109) ;  /* 0xfffffff000500947 */ /* 0x002fea000383ffff */
[----:B------:R-:W-:Y:S05]  /*139c0*/  BSYNC B0 ;  /* 0x0000000000007941 */ /* 0x000fea0003800000 */
.L_x_1096:
        /* <DEDUP_REMOVED lines=8> */
[----:B------:R-:W1:Y:S08]  /*13a50*/  FLO.U32 R0, UR4 ;  /* 0x0000000400007d00 */ /* 0x000e7000080e0000 */
[----:B------:R-:W0:Y:S01]  /*13a60*/  POPC R5, UR4 ;  /* 0x0000000400057d09 */ /* 0x000e220008000000 */
[----:B-1----:R-:W-:-:S13]  /*13a70*/  ISETP.EQ.U32.AND P0, PT, R0, R7, PT ;  /* 0x000000070000720c */ /* 0x002fda0003f02070 */
[----:B0-----:R-:W2:Y:S01]  /*13a80*/  @P0 ATOMG.E.ADD.STRONG.GPU PT, R3, desc[UR36][R2.64], R5 ;  /* 0x00000005020309a8 */ /* 0x001ea200081ee1e4 */
[----:B------:R-:W0:Y:S02]  /*13a90*/  S2R R4, SR_LTMASK ;  /* 0x0000000000047919 */ /* 0x000e240000003900 */
[----:B0-----:R-:W-:-:S04]  /*13aa0*/  LOP3.LUT R4, R4, UR4, RZ, 0xc0, !PT ;  /* 0x0000000404047c12 */ /* 0x001fc8000f8ec0ff */
[----:B------:R-:W0:Y:S01]  /*13ab0*/  POPC R7, R4 ;  /* 0x0000000400077309 */ /* 0x000e220000000000 */
[----:B--2---:R-:W0:Y:S02]  /*13ac0*/  SHFL.IDX PT, R0, R3, R0, 0x1f ;  /* 0x00001f0003007589 */ /* 0x004e2400000e0000 */
[----:B0-----:R-:W-:-:S07]  /*13ad0*/  IADD3 R34, R0, UR47, R7 ;  /* 0x0000002f00227c10 */ /* 0x001fce000fffe007 */
.L_x_1111:
[----:B------:R-:W-:Y:S05]  /*13ae0*/  BSYNC B0 ;  /* 0x0000000000007941 */ /* 0x000fea0003800000 */
.L_x_1110:
[----:B------:R-:W-:-:S13]  /*13af0*/  LOP3.LUT P0, RZ, R19, 0x40, RZ, 0xc0, !PT ;  /* 0x0000004013ff7812 */ /* 0x000fda000780c0ff */
[----:B------:R-:W-:Y:S05]  /*13b00*/  @!P0 BRA `(.L_x_1112) ;  /* 0x0000000000048947 */ /* 0x000fea0003800000 */
[----:B------:R-:W-:Y:S01]  /*13b10*/  BPT.TRAP 0x1 ;  /* 0x000000040000795c */ /* 0x000fe20000300000 */
.L_x_1112:
[----:B------:R-:W-:Y:S01]  /*13b20*/  IMAD R4, R23, 0x8, R16 ;  /* 0x0000000817047824 */ /* 0x000fe200078e0210 */
[----:B0-----:R-:W-:Y:S01]  /*13b30*/  SHF.L.U32 R3, R26, 0x1f, RZ ;  /* 0x0000001f1a037819 */ /* 0x001fe200000006ff */
[----:B------:R-:W-:Y:S01]  /*13b40*/  IMAD.MOV.U32 R5, RZ, RZ, -0x60 ;  /* 0xffffffa0ff057424 */ /* 0x000fe200078e00ff */
[----:B------:R-:W-:Y:S02]  /*13b50*/  BSSY B0, `(.L_x_1113) ;  /* 0x0000004000007945 */ /* 0x000fe40003800000 */
[----:B------:R-:W0:Y:S01]  /*13b60*/  SYNCS.PHASECHK.TRANS64.TRYWAIT P0, [R4+URZ+0x2a860], R3 ;  /* 0x02a86003040075a7 */ /* 0x000e22000800017f */
[----:B------:R-:W-:Y:S01]  /*13b70*/  IMAD R5, R24, R5, UR38 ;  /* 0x0000002618057e24 */ /* 0x000fe2000f8e0205 */
[----:B0-----:R-:W-:Y:S06]  /*13b80*/  @!P0 BRA `(.L_x_1114) ;  /* 0x0000002c00fc8947 */ /* 0x001fec0003800000 */
.L_x_1201:
[----:B------:R-:W-:Y:S05]  /*13b90*/  BSYNC B0 ;  /* 0x0000000000007941 */ /* 0x000fea0003800000 */
.L_x_1113:
[----:B------:R-:W-:Y:S01]  /*13ba0*/  UMOV UR4, 0xffffffff ;  /* 0xffffffff00047882 */ /* 0x000fe20000000000 */
[----:B------:R-:W-:Y:S01]  /*13bb0*/  LOP3.LUT P3, RZ, R19, 0x2, RZ, 0xc0, !PT ;  /* 0x0000000213ff7812 */ /* 0x000fe2000786c0ff */
[----:B------:R-:W-:Y:S01]  /*13bc0*/  IMAD R7, R23, 0x3000, R30 ;  /* 0x0000300017077824 */ /* 0x000fe200078e021e */
[----:B------:R-:W-:Y:S01]  /*13bd0*/  LOP3.LUT P1, RZ, R19, 0x1, RZ, 0xc0, !PT ;  /* 0x0000000113ff7812 */ /* 0x000fe2000782c0ff */
[----:B------:R-:W-:Y:S01]  /*13be0*/  IMAD.IADD R5, R5, 0x1, -R36 ;  /* 0x0000000105057824 */ /* 0x000fe200078e0a24 */
[----:B------:R-:W-:Y:S11]  /*13bf0*/  BRA.DIV UR4, `(.L_x_1115) ;  /* 0x0000002e04f47947 */ /* 0x000ff6000b800000 */
[----:B------:R-:W1:Y:S01]  /*13c00*/  SHFL.IDX PT, R14, R17, RZ, 0x181f ;  /* 0x00181fff110e7589 */ /* 0x000e6200000e0000 */
[----:B------:R-:W-:-:S03]  /*13c10*/  IMAD.SHL.U32 R6, R37, 0x2, RZ ;  /* 0x0000000225067824 */ /* 0x000fc600078e00ff */
[----:B------:R-:W0:Y:S02]  /*13c20*/  SHFL.IDX PT, R0, R18, RZ, 0x181f ;  /* 0x00181fff12007589 */ /* 0x000e2400000e0000 */
[----:B-1----:R-:W-:Y:S02]  /*13c30*/  IADD3 R2, P0, R14, R6, RZ ;  /* 0x000000060e027210 */ /* 0x002fe40007f1e0ff */
[----:B------:R-:W1:Y:S03]  /*13c40*/  SHFL.IDX PT, R14, R17, 0x1, 0x181f ;  /* 0x00381f00110e7f89 */ /* 0x000e6600000e0000 */
[----:B0-----:R-:W-:Y:S01]  /*13c50*/  IMAD.X R3, RZ, RZ, R0, P0 ;  /* 0x000000ffff037224 */ /* 0x001fe200000e0600 */
[----:B------:R-:W-:Y:S01]  /*13c60*/  ISETP.LT.OR P0, PT, R5, 0x1, P3 ;  /* 0x000000010500780c */ /* 0x000fe20001f01670 */
[----:B------:R-:W-:Y:S02]  /*13c70*/  IMAD R0, R7, 0x2, R16 ;  /* 0x0000000207007824 */ /* 0x000fe400078e0210 */
[----:B------:R-:W0:Y:S10]  /*13c80*/  SHFL.IDX PT, R7, R18, 0x1, 0x181f ;  /* 0x00381f0012077f89 */ /* 0x000e3400000e0000 */
        /* <DEDUP_REMOVED lines=35> */
.L_x_1215:
[----:B01----:R-:W-:-:S05]  /*13ec0*/  IADD3 R2, P0, R14, R6, RZ ;  /* 0x000000060e027210 */ /* 0x003fca0007f1e0ff */
[----:B------:R-:W-:Y:S01]  /*13ed0*/  IMAD.X R3, RZ, RZ, R7, P0 ;  /* 0x000000ffff037224 */ /* 0x000fe200000e0607 */
        /* <DEDUP_REMOVED lines=9> */
.L_x_1116:
        /* <DEDUP_REMOVED lines=10> */
.L_x_1117:
[----:B------:R1:W-:Y:S01]  /*14010*/  SYNCS.ARRIVE.TRANS64.A1T0 RZ, [R4+URZ+0x2a850], RZ ;  /* 0x02a850ff04ff79a7 */ /* 0x0003e2000810003f */
[----:B------:R-:W-:-:S05]  /*14020*/  VIADD R23, R23, 0x1 ;  /* 0x0000000117177836 */ /* 0x000fca0000000000 */
[----:B------:R-:W-:-:S04]  /*14030*/  ISETP.NE.AND P0, PT, R23, 0x2, PT ;  /* 0x000000021700780c */ /* 0x000fc80003f05270 */
[----:B0-----:R-:W-:Y:S02]  /*14040*/  SEL R3, RZ, 0x1, P0 ;  /* 0x00000001ff037807 */ /* 0x001fe40000000000 */
[----:B------:R-:W-:Y:S02]  /*14050*/  SEL R23, R23, RZ, P0 ;  /* 0x000000ff17177207 */ /* 0x000fe40000000000 */
[----:B-1----:R-:W-:-:S07]  /*14060*/  LOP3.LUT R26, R26, R3, RZ, 0x3c, !PT ;  /* 0x000000031a1a7212 */ /* 0x002fce00078e3cff */
.L_x_1077:
[----:B------:R-:W-:Y:S05]  /*14070*/  BSYNC B7 ;  /* 0x0000000000077941 */ /* 0x000fea0003800000 */
.L_x_1075:
[----:B------:R-:W-:-:S13]  /*14080*/  LOP3.LUT P0, RZ, R19, 0x800, RZ, 0xc0, !PT ;  /* 0x0000080013ff7812 */ /* 0x000fda000780c0ff */
[----:B------:R-:W-:Y:S05]  /*14090*/  @!P0 BRA `(.L_x_1118) ;  /* 0x0000000000248947 */ /* 0x000fea0003800000 */
[----:B------:R-:W-:Y:S05]  /*140a0*/  WARPSYNC.ALL ;  /* 0x0000000000007948 */ /* 0x000fea0003800000 */
[----:B------:R-:W0:Y:S08]  /*140b0*/  S2UR UR5, SR_CgaCtaId ;  /* 0x00000000000579c3 */ /* 0x000e300000008800 */
[----:B------:R-:W-:Y:S06]  /*140c0*/  BAR.SYNC.DEFER_BLOCKING 0x5, 0x180 ;  /* 0x0146000000007b1d */ /* 0x000fec0000010000 */
[----:B------:R-:W-:-:S02]  /*140d0*/  UMOV UR4, 0x400 ;  /* 0x0000040000047882 */ /* 0x000fc40000000000 */
[----:B0-----:R-:W-:-:S06]  /*140e0*/  ULEA UR4, UR5, UR4, 0x18 ;  /* 0x0000000405047291 */ /* 0x001fcc000f8ec03f */
[----:B------:R-:W-:-:S05]  /*140f0*/  IMAD.U32 R16, RZ, RZ, UR4 ;  /* 0x00000004ff107e24 */ /* 0x000fca000f8e00ff */
[----:B------:R0:W1:Y:S01]  /*14100*/  LDS R34, [R16+0x2a8d0] ;  /* 0x02a8d00010227984 */ /* 0x0000620000000800 */
[----:B------:R-:W-:Y:S06]  /*14110*/  BAR.ARV 0x4, 0x180 ;  /* 0x0106000000007b1d */ /* 0x000fec0000002000 */
[----:B------:R-:W-:Y:S05]  /*14120*/  BRA `(.L_x_1119) ;  /* 0x00000000002c7947 */ /* 0x000fea0003800000 */
.L_x_1118:
[----:B------:R-:W-:-:S03]  /*14130*/  UMOV UR4, 0xffffffff ;  /* 0xffffffff00047882 */ /* 0x000fc60000000000 */
[----:B------:R-:W-:Y:S05]  /*14140*/  BRA.DIV UR4, `(.L_x_1120) ;  /* 0x0000003204a87947 */ /* 0x000fea000b800000 */
[----:B------:R0:W1:Y:S02]  /*14150*/  SHFL.IDX PT, R14, R34, RZ, 0x1f ;  /* 0x00001fff220e7589 */ /* 0x00006400000e0000 */
.L_x_1218:
[----:B------:R-:W2:Y:S01]  /*14160*/  @!P2 S2R R3, SR_CgaCtaId ;  /* 0x000000000003a919 */ /* 0x000ea20000008800 */
[----:B------:R-:W-:Y:S05]  /*14170*/  WARPSYNC.ALL ;  /* 0x0000000000007948 */ /* 0x000fea0003800000 */
[----:B------:R-:W-:Y:S01]  /*14180*/  BAR.SYNC.DEFER_BLOCKING 0x4, 0x180 ;  /* 0x0106000000007b1d */ /* 0x000fe20000010000 */
[----:B------:R-:W-:-:S04]  /*14190*/  @!P2 MOV R0, 0x400 ;  /* 0x000004000000a802 */ /* 0x000fc80000000f00 */
[----:B--2---:R-:W-:-:S05]  /*141a0*/  @!P2 LEA R16, R3, R0, 0x18 ;  /* 0x000000000310a211 */ /* 0x004fca00078ec0ff */
[----:B------:R0:W-:Y:S02]  /*141b0*/  @!P2 STS [R16+0x2a8d0], R34 ;  /* 0x02a8d0221000a388 */ /* 0x0001e40000000800 */
[----:B01----:R-:W-:Y:S01]  /*141c0*/  IMAD.MOV.U32 R34, RZ, RZ, R14 ;  /* 0x000000ffff227224 */ /* 0x003fe200078e000e */
[----:B------:R-:W-:Y:S06]  /*141d0*/  BAR.ARV 0x5, 0x180 ;  /* 0x0146000000007b1d */ /* 0x000fec0000002000 */
.L_x_1119:
[----:B------:R-:W-:Y:S02]  /*141e0*/  ULDC UR4, c[0x0][0xc38] ;  /* 0x00030e0000047ab9 */ /* 0x000fe40000000800 */
[----:B-1----:R-:W-:-:S13]  /*141f0*/  ISETP.GE.AND P0, PT, R34, UR4, PT ;  /* 0x0000000422007c0c */ /* 0x002fda000bf06270 */
[----:B------:R-:W-:Y:S05]  /*14200*/  @!P0 BRA `(.L_x_1121) ;  /* 0xffffffc400188947 */ /* 0x000fea000383ffff */
.L_x_1066:
[----:B------:R-:W2:Y:S01]  /*14210*/  LDL.LU R0, [R1] ;  /* 0x0000000001007983 */ /* 0x000ea20000300800 */
[----:B------:R-:W-:Y:S01]  /*14220*/  BSSY B0, `(.L_x_1122) ;  /* 0x000000b000007945 */ /* 0x000fe20003800000 */
[----:B------:R-:W1:Y:S01]  /*14230*/  S2R R5, SR_CgaCtaId ;  /* 0x0000000000057919 */ /* 0x000e620000008800 */
[----:B--2---:R-:W-:-:S05]  /*14240*/  VIADD R0, R0, 0x1 ;  /* 0x0000000100007836 */ /* 0x004fca0000000000 */
[----:B------:R-:W-:-:S04]  /*14250*/  LEA.HI R2, R0, R0, RZ, 0x1 ;  /* 0x0000000000027211 */ /* 0x000fc800078f08ff */
[----:B------:R-:W-:Y:S02]  /*14260*/  LOP3.LUT R3, R2, 0xfffffffe, RZ, 0xc0, !PT ;  /* 0xfffffffe02037812 */ /* 0x000fe400078ec0ff */
[----:B------:R-:W-:-:S03]  /*14270*/  MOV R2, 0x400 ;  /* 0x0000040000027802 */ /* 0x000fc60000000f00 */
[----:B------:R-:W-:Y:S01]  /*14280*/  IMAD.IADD R0, R0, 0x1, -R3 ;  /* 0x0000000100007824 */ /* 0x000fe200078e0a03 */
[----:B-1----:R-:W-:-:S04]  /*14290*/  LEA R4, R5, R2, 0x18 ;  /* 0x0000000205047211 */ /* 0x002fc800078ec0ff */
[----:B------:R-:W-:-:S04]  /*142a0*/  SHF.L.U32 R0, R0, 0x1f, RZ ;  /* 0x0000001f00007819 */ /* 0x000fc800000006ff */
[----:B------:R-:W1:Y:S02]  /*142b0*/  SYNCS.PHASECHK.TRANS64.TRYWAIT P0, [R4+URZ+0x2a820], R0 ;  /* 0x02a82000040075a7 */ /* 0x000e64000800017f */
[----:B-1----:R-:W-:Y:S05]  /*142c0*/  @!P0 BRA `(.L_x_1123) ;  /* 0x0000003000708947 */ /* 0x002fea0003800000 */
.L_x_1219:
[----:B------:R-:W-:Y:S05]  /*142d0*/  BSYNC B0 ;  /* 0x0000000000007941 */ /* 0x000fea0003800000 */
.L_x_1122:
[----:B------:R-:W-:-:S03]  /*142e0*/  UMOV UR4, 0xffffffff ;  /* 0xffffffff00047882 */ /* 0x000fc60000000000 */
[----:B------:R-:W-:Y:S05]  /*142f0*/  BRA.DIV UR4, `(.L_x_1124) ;  /* 0x0000003204787947 */ /* 0x000fea000b800000 */
[----:B-1----:R-:W1:Y:S02]  /*14300*/  S2R R0, SR_TID.X ;  /* 0x0000000000007919 */ /* 0x002e640000002100 */
[----:B-1----:R-:W-:-:S04]  /*14310*/  SHF.R.U32.HI R0, RZ, 0x5, R0 ;  /* 0x00000005ff007819 */ /* 0x002fc80000011600 */
[----:B------:R-:W-:-:S05]  /*14320*/  LOP3.LUT R0, R0, 0x3, RZ, 0xc0, !PT ;  /* 0x0000000300007812 */ /* 0x000fca00078ec0ff */
[----:B------:R1:W2:Y:S02]  /*14330*/  SHFL.IDX PT, R14, R0, RZ, 0x1f ;  /* 0x00001fff000e7589 */ /* 0x0002a400000e0000 */
.L_x_1222:
[----:B--2---:R-:W-:Y:S01]  /*14340*/  ISETP.NE.AND P0, PT, R14, RZ, PT ;  /* 0x000000ff0e00720c */ /* 0x004fe20003f05270 */
[----:B------:R-:W-:-:S12]  /*14350*/  BSSY B0, `(.L_x_1125) ;  /* 0x0000026000007945 */ /* 0x000fd80003800000 */
[----:B------:R-:W-:Y:S05]  /*14360*/  @P0 BRA `(.L_x_1126) ;  /* 0x0000000000900947 */ /* 0x000fea0003800000 */
[----:B------:R-:W-:-:S03]  /*14370*/  UMOV UR4, 0xffffffff ;  /* 0xffffffff00047882 */ /* 0x000fc60000000000 */
[----:B------:R-:W-:Y:S05]  /*14380*/  BRA.DIV UR4, `(.L_x_1127) ;  /* 0x0000003204887947 */ /* 0x000fea000b800000 */
[----:B------:R-:W-:-:S13]  /*14390*/  ELECT P6, URZ, PT ;  /* 0x00000000003f782f */ /* 0x000fda00038c0000 */
.L_x_1225:
[----:B------:R-:W-:Y:S05]  /*143a0*/  @!P6 BRA `(.L_x_1126) ;  /* 0x000000000080e947 */ /* 0x000fea0003800000 */
[----:B-1----:R-:W2:Y:S02]  /*143b0*/  LDL R0, [R1+0x4] ;  /* 0x0000040001007983 */ /* 0x002ea40000100800 */
[----:B--2---:R-:W-:-:S13]  /*143c0*/  R2UR UR4, R0 ;  /* 0x00000000000472ca */ /* 0x004fda00000e0000 */
[----:B------:R-:W-:-:S06]  /*143d0*/  ULOP3.LUT UR4, UR4, 0x2, URZ, 0xfc, !UPT ;  /* 0x0000000204047892 */ /* 0x000fcc000f8efc3f */
[----:B------:R-:W-:-:S05]  /*143e0*/  IMAD.U32 R0, RZ, RZ, UR4 ;  /* 0x00000004ff007e24 */ /* 0x000fca000f8e00ff */
[----:B------:R-:W-:-:S13]  /*143f0*/  ISETP.NE.AND P0, PT, R0, 0x3, PT ;  /* 0x000000030000780c */ /* 0x000fda0003f05270 */
[----:B------:R-:W-:Y:S05]  /*14400*/  @!P0 BRA `(.L_x_1128) ;  /* 0x0000000000048947 */ /* 0x000fea0003800000 */
[----:B------:R-:W-:Y:S01]  /*14410*/  BPT.TRAP 0x1 ;  /* 0x000000040000795c */ /* 0x000fe20000300000 */
.L_x_1128:
[C---:B------:R-:W-:Y:S01]  /*14420*/  IMAD R5, R23.reuse, 0x8, R4 ;  /* 0x0000000817057824 */ /* 0x040fe200078e0204 */
[----:B------:R-:W-:Y:S01]  /*14430*/  SHF.L.U32 R0, R26, 0x1f, RZ ;  /* 0x0000001f1a007819 */ /* 0x000fe200000006ff */
[----:B------:R-:W-:-:S03]  /*14440*/  VIADD R23, R23, 0x1 ;  /* 0x0000000117177836 */ /* 0x000fc60000000000 */
[----:B------:R-:W1:Y:S02]  /*14450*/  SYNCS.PHASECHK.TRANS64.TRYWAIT P1, [R5+URZ+0x2a840], R0 ;  /* 0x02a84000050075a7 */ /* 0x000e64000802017f */
[----:B------:R-:W-:-:S04]  /*14460*/  ISETP.NE.AND P2, PT, R23, 0x2, PT ;  /* 0x000000021700780c */ /* 0x000fc80003f45270 */
[----:B------:R-:W-:Y:S01]  /*14470*/  SEL R3, RZ, 0x1, P2 ;  /* 0x00000001ff037807 */ /* 0x000fe20001000000 */
[----:B-1----:R-:W-:Y:S08]  /*14480*/  @!P1 BRA `(.L_x_1129) ;  /* 0x0000003000689947 */ /* 0x002ff00003800000 */
.L_x_1226:
[----:B------:R-:W-:Y:S02]  /*14490*/  SEL R23, R23, RZ, P2 ;  /* 0x000000ff17177207 */ /* 0x000fe40001000000 */
[----:B------:R-:W-:Y:S01]  /*144a0*/  LOP3.LUT R2, R26, R3, RZ, 0x3c, !PT ;  /* 0x000000031a027212 */ /* 0x000fe200078e3cff */
[----:B------:R-:W-:Y:S06]  /*144b0*/  @!P0 BRA `(.L_x_1130) ;  /* 0x0000000000048947 */ /* 0x000fec0003800000 */
[----:B------:R-:W-:Y:S01]  /*144c0*/  BPT.TRAP 0x1 ;  /* 0x000000040000795c */ /* 0x000fe20000300000 */
.L_x_1130:
[----:B------:R-:W-:Y:S01]  /*144d0*/  IMAD R23, R23, 0x8, R4 ;  /* 0x0000000817177824 */ /* 0x000fe200078e0204 */
[----:B------:R-:W-:-:S04]  /*144e0*/  SHF.L.U32 R2, R2, 0x1f, RZ ;  /* 0x0000001f02027819 */ /* 0x000fc800000006ff */
[----:B------:R-:W2:Y:S02]  /*144f0*/  SYNCS.PHASECHK.TRANS64.TRYWAIT P1, [R23+URZ+0x2a840], R2 ;  /* 0x02a84002170075a7 */ /* 0x000ea4000802017f */
[----:B--2---:R-:W-:Y:S05]  /*14500*/  @!P1 BRA `(.L_x_1131) ;  /* 0x00000030005c9947 */ /* 0x004fea0003800000 */
.L_x_1227:
[----:B------:R-:W-:Y:S05]  /*14510*/  @!P0 BRA `(.L_x_1132) ;  /* 0x0000000000048947 */ /* 0x000fea0003800000 */
[----:B------:R-:W-:Y:S01]  /*14520*/  BPT.TRAP 0x1 ;  /* 0x000000040000795c */ /* 0x000fe20000300000 */
.L_x_1132:
[----:B------:R-:W3:Y:S02]  /*14530*/  SYNCS.PHASECHK.TRANS64.TRYWAIT P1, [R5+URZ+0x2a860], R0 ;  /* 0x02a86000050075a7 */ /* 0x000ee4000802017f */
[----:B---3--:R-:W-:Y:S05]  /*14540*/  @!P1 BRA `(.L_x_1133) ;  /* 0x0000003000609947 */ /* 0x008fea0003800000 */
.L_x_1228:
[----:B------:R-:W-:Y:S05]  /*14550*/  @!P0 BRA `(.L_x_1134) ;  /* 0x0000000000048947 */ /* 0x000fea0003800000 */
[----:B------:R-:W-:Y:S01]  /*14560*/  BPT.TRAP 0x1 ;  /* 0x000000040000795c */ /* 0x000fe20000300000 */
.L_x_1134:
[----:B----4-:R4:W0:Y:S02]  /*14570*/  SYNCS.PHASECHK.TRANS64.TRYWAIT P0, [R23+URZ+0x2a860], R2 ;  /* 0x02a86002170075a7 */ /* 0x010824000800017f */
[----:B0-----:R-:W-:Y:S05]  /*14580*/  @!P0 NANOSLEEP.SYNCS 0x989680 ;  /* 0x009896800000895d */ /* 0x001fea0003900000 */
[----:B------:R-:W0:Y:S02]  /*14590*/  @!P0 SYNCS.PHASECHK.TRANS64 P0, [R23+URZ+0x2a860], R2 ;  /* 0x02a86002170085a7 */ /* 0x000e24000800007f */
[----:B0-----:R-:W-:Y:S05]  /*145a0*/  @!P0 BRA `(.L_x_1134) ;  /* 0xfffffffc00f08947 */ /* 0x001fea000383ffff */
.L_x_1126:
[----:B------:R-:W-:Y:S05]  /*145b0*/  BSYNC B0 ;  /* 0x0000000000007941 */ /* 0x000fea0003800000 */
.L_x_1125:
[----:B------:R-:W-:Y:S05]  /*145c0*/  EXIT ;  /* 0x000000000000794d */ /* 0x000fea0003800000 */
.L_x_971:
[----:B0-----:R-:W-:-:S04]  /*145d0*/  IMAD.U32 R3, RZ, RZ, UR40 ;  /* 0x00000028ff037e24 */ /* 0x001fc8000f8e00ff */
[----:B------:R0:W1:Y:S03]  /*145e0*/  SYNCS.PHASECHK.TRANS64.TRYWAIT P1, [R3+URZ+0x2a800], R0 ;  /* 0x02a80000030075a7 */ /* 0x000066000802017f */
[----:B-1----:R-:W-:Y:S05]  /*145f0*/  @!P1 NANOSLEEP.SYNCS 0x989680 ;  /* 0x009896800000995d */ /* 0x002fea0003900000 */
[----:B------:R-:W1:Y:S02]  /*14600*/  @!P1 SYNCS.PHASECHK.TRANS64 P1, [R3+URZ+0x2a800], R0 ;  /* 0x02a80000030095a7 */ /* 0x000e64000802007f */
[----:B-1----:R-:W-:Y:S05]  /*14610*/  @!P1 BRA `(.L_x_971) ;  /* 0xfffffffc00ec9947 */ /* 0x002fea000383ffff */
[----:B------:R-:W-:Y:S05]  /*14620*/  BRA `(.L_x_1135) ;  /* 0xfffffed000d87947 */ /* 0x000fea000383ffff */
.L_x_975:
[----:B-1----:R1:W2:Y:S02]  /*14630*/  SYNCS.PHASECHK.TRANS64.TRYWAIT P1, [R15+URZ+0x2a830], R0 ;  /* 0x02a830000f0075a7 */ /* 0x0022a4000802017f */
[----:B--2---:R-:W-:Y:S05]  /*14640*/  @!P1 NANOSLEEP.SYNCS 0x989680 ;  /* 0x009896800000995d */ /* 0x004fea0003900000 */
[----:B------:R-:W2:Y:S02]  /*14650*/  @!P1 SYNCS.PHASECHK.TRANS64 P1, [R15+URZ+0x2a830], R0 ;  /* 0x02a830000f0095a7 */ /* 0x000ea4000802007f */
[----:B--2---:R-:W-:Y:S05]  /*14660*/  @!P1 BRA `(.L_x_975) ;  /* 0xfffffffc00f09947 */ /* 0x004fea000383ffff */
[----:B------:R-:W-:Y:S05]  /*14670*/  BRA `(.L_x_974) ;  /* 0xfffffed000f47947 */ /* 0x000fea000383ffff */
.L_x_992:
[----:B-1----:R-:W-:-:S04]  /*14680*/  IMAD.U32 R14, RZ, RZ, UR7 ;  /* 0x00000007ff0e7e24 */ /* 0x002fc8000f8e00ff */
[----:B------:R1:W2:Y:S03]  /*14690*/  SYNCS.PHASECHK.TRANS64.TRYWAIT P1, [R14+URZ+0x2a830], R13 ;  /* 0x02a8300d0e0075a7 */ /* 0x0002a6000802017f */
[----:B--2---:R-:W-:Y:S05]  /*146a0*/  @!P1 NANOSLEEP.SYNCS 0x989680 ;  /* 0x009896800000995d */ /* 0x004fea0003900000 */
[----:B------:R-:W2:Y:S02]  /*146b0*/  @!P1 SYNCS.PHASECHK.TRANS64 P1, [R14+URZ+0x2a830], R13 ;  /* 0x02a8300d0e0095a7 */ /* 0x000ea4000802007f */
[----:B--2---:R-:W-:Y:S05]  /*146c0*/  @!P1 BRA `(.L_x_992) ;  /* 0xfffffffc00ec9947 */ /* 0x004fea000383ffff */
[----:B------:R-:W-:Y:S05]  /*146d0*/  BRA `(.L_x_991) ;  /* 0xffffff0400787947 */ /* 0x000fea000383ffff */
.L_x_996:
[----:B01----:R-:W-:-:S04]  /*146e0*/  IMAD.U32 R13, RZ, RZ, UR6 ;  /* 0x00000006ff0d7e24 */ /* 0x003fc8000f8e00ff */
[----:B------:R0:W1:Y:S03]  /*146f0*/  SYNCS.PHASECHK.TRANS64.TRYWAIT P1, [R13+URZ+0x2a850], R0 ;  /* 0x02a850000d0075a7 */ /* 0x000066000802017f */
[----:B-1----:R-:W-:Y:S05]  /*14700*/  @!P1 NANOSLEEP.SYNCS 0x989680 ;  /* 0x009896800000995d */ /* 0x002fea0003900000 */
[----:B------:R-:W1:Y:S02]  /*14710*/  @!P1 SYNCS.PHASECHK.TRANS64 P1, [R13+URZ+0x2a850], R0 ;  /* 0x02a850000d0095a7 */ /* 0x000e64000802007f */
[----:B-1----:R-:W-:Y:S05]  /*14720*/  @!P1 BRA `(.L_x_996) ;  /* 0xfffffffc00ec9947 */ /* 0x002fea000383ffff */
[----:B------:R-:W-:Y:S05]  /*14730*/  BRA `(.L_x_995) ;  /* 0xffffff0c00a87947 */ /* 0x000fea000383ffff */
.L_x_1015:
[----:B-1----:R-:W-:-:S04]  /*14740*/  IMAD.U32 R12, RZ, RZ, UR7 ;  /* 0x00000007ff0c7e24 */ /* 0x002fc8000f8e00ff */
[----:B------:R1:W2:Y:S03]  /*14750*/  SYNCS.PHASECHK.TRANS64.TRYWAIT P1, [R12+URZ+0x2a830], R11 ;  /* 0x02a8300b0c0075a7 */ /* 0x0002a6000802017f */
[----:B--2---:R-:W-:Y:S05]  /*14760*/  @!P1 NANOSLEEP.SYNCS 0x989680 ;  /* 0x009896800000995d */ /* 0x004fea0003900000 */
[----:B------:R-:W2:Y:S02]  /*14770*/  @!P1 SYNCS.PHASECHK.TRANS64 P1, [R12+URZ+0x2a830], R11 ;  /* 0x02a8300b0c0095a7 */ /* 0x000ea4000802007f */
[----:B--2---:R-:W-:Y:S05]  /*14780*/  @!P1 BRA `(.L_x_1015) ;  /* 0xfffffffc00ec9947 */ /* 0x004fea000383ffff */
[----:B------:R-:W-:Y:S05]  /*14790*/  BRA `(.L_x_1014) ;  /* 0xffffff3800c87947 */ /* 0x000fea000383ffff */
.L_x_1019:
[----:B01----:R-:W-:-:S04]  /*147a0*/  IMAD.U32 R11, RZ, RZ, UR6 ;  /* 0x00000006ff0b7e24 */ /* 0x003fc8000f8e00ff */
[----:B------:R0:W1:Y:S03]  /*147b0*/  SYNCS.PHASECHK.TRANS64.TRYWAIT P1, [R11+URZ+0x2a850], R0 ;  /* 0x02a850000b0075a7 */ /* 0x000066000802017f */
[----:B-1----:R-:W-:Y:S05]  /*147c0*/  @!P1 NANOSLEEP.SYNCS 0x989680 ;  /* 0x009896800000995d */ /* 0x002fea0003900000 */
[----:B------:R-:W1:Y:S02]  /*147d0*/  @!P1 SYNCS.PHASECHK.TRANS64 P1, [R11+URZ+0x2a850], R0 ;  /* 0x02a850000b0095a7 */ /* 0x000e64000802007f */
[----:B-1----:R-:W-:Y:S05]  /*147e0*/  @!P1 BRA `(.L_x_1019) ;  /* 0xfffffffc00ec9947 */ /* 0x002fea000383ffff */
[----:B------:R-:W-:Y:S05]  /*147f0*/  BRA `(.L_x_1018) ;  /* 0xffffff4000f87947 */ /* 0x000fea000383ffff */
.L_x_1027:
[----:B-1----:R-:W-:-:S04]  /*14800*/  IMAD.U32 R14, RZ, RZ, UR6 ;  /* 0x00000006ff0e7e24 */ /* 0x002fc8000f8e00ff */
[----:B------:R1:W2:Y:S03]  /*14810*/  SYNCS.PHASECHK.TRANS64.TRYWAIT P1, [R14+URZ+0x2a830], R11 ;  /* 0x02a8300b0e0075a7 */ /* 0x0002a6000802017f */
[----:B--2---:R-:W-:Y:S05]  /*14820*/  @!P1 NANOSLEEP.SYNCS 0x989680 ;  /* 0x009896800000995d */ /* 0x004fea0003900000 */
[----:B------:R-:W2:Y:S02]  /*14830*/  @!P1 SYNCS.PHASECHK.TRANS64 P1, [R14+URZ+0x2a830], R11 ;  /* 0x02a8300b0e0095a7 */ /* 0x000ea4000802007f */
[----:B--2---:R-:W-:Y:S05]  /*14840*/  @!P1 BRA `(.L_x_1027) ;  /* 0xfffffffc00ec9947 */ /* 0x004fea000383ffff */
[----:B------:R-:W-:Y:S05]  /*14850*/  BRA `(.L_x_1026) ;  /* 0xffffff5c00487947 */ /* 0x000fea000383ffff */
.L_x_1031:
[----:B01----:R-:W-:-:S04]  /*14860*/  IMAD.U32 R11, RZ, RZ, UR10 ;  /* 0x0000000aff0b7e24 */ /* 0x003fc8000f8e00ff */
[----:B------:R0:W1:Y:S03]  /*14870*/  SYNCS.PHASECHK.TRANS64.TRYWAIT P1, [R11+URZ+0x2a850], R0 ;  /* 0x02a850000b0075a7 */ /* 0x000066000802017f */
[----:B-1----:R-:W-:Y:S05]  /*14880*/  @!P1 NANOSLEEP.SYNCS 0x989680 ;  /* 0x009896800000995d */ /* 0x002fea0003900000 */
[----:B------:R-:W1:Y:S02]  /*14890*/  @!P1 SYNCS.PHASECHK.TRANS64 P1, [R11+URZ+0x2a850], R0 ;  /* 0x02a850000b0095a7 */ /* 0x000e64000802007f */
[----:B-1----:R-:W-:Y:S05]  /*148a0*/  @!P1 BRA `(.L_x_1031) ;  /* 0xfffffffc00ec9947 */ /* 0x002fea000383ffff */
[----:B------:R-:W-:Y:S05]  /*148b0*/  BRA `(.L_x_1030) ;  /* 0xffffff6400787947 */ /* 0x000fea000383ffff */
.L_x_1046:
[----:B-1----:R-:W-:-:S04]  /*148c0*/  IMAD.U32 R5, RZ, RZ, UR5 ;  /* 0x00000005ff057e24 */ /* 0x002fc8000f8e00ff */
[----:B------:R1:W2:Y:S03]  /*148d0*/  SYNCS.PHASECHK.TRANS64.TRYWAIT P1, [R5+URZ+0x2a850], R0 ;  /* 0x02a85000050075a7 */ /* 0x0002a6000802017f */
[----:B--2---:R-:W-:Y:S05]  /*148e0*/  @!P1 NANOSLEEP.SYNCS 0x989680 ;  /* 0x009896800000995d */ /* 0x004fea0003900000 */
[----:B------:R-:W2:Y:S02]  /*148f0*/  @!P1 SYNCS.PHASECHK.TRANS64 P1, [R5+URZ+0x2a850], R0 ;  /* 0x02a85000050095a7 */ /* 0x000ea4000802007f */
[----:B--2---:R-:W-:Y:S05]  /*14900*/  @!P1 BRA `(.L_x_1046) ;  /* 0xfffffffc00ec9947 */ /* 0x004fea000383ffff */
[----:B------:R-:W-:Y:S05]  /*14910*/  BRA `(.L_x_1045) ;  /* 0xffffff9000e07947 */ /* 0x000fea000383ffff */
.L_x_1083:
[----:B------:R-:W2:Y:S01]  /*14920*/  S2R R17, SR_TID.X ;  /* 0x0000000000117919 */ /* 0x000ea20000002100 */
[----:B------:R-:W-:Y:S02]  /*14930*/  IMAD.MOV.U32 R12, RZ, RZ, RZ ;  /* 0x000000ffff0c7224 */ /* 0x000fe400078e00ff */
[----:B------:R-:W-:Y:S02]  /*14940*/  IMAD.MOV.U32 R11, RZ, RZ, 0x1f ;  /* 0x0000001fff0b7424 */ /* 0x000fe400078e00ff */
[----:B------:R-:W-:Y:S01]  /*14950*/  IMAD.MOV.U32 R15, RZ, RZ, -0x1 ;  /* 0xffffffffff0f7424 */ /* 0x000fe200078e00ff */
[----:B--2---:R-:W-:-:S04]  /*14960*/  SHF.R.U32.HI R17, RZ, 0x5, R17 ;  /* 0x00000005ff117819 */ /* 0x004fc80000011611 */
[----:B------:R-:W-:-:S05]  /*14970*/  LOP3.LUT R17, R17, 0x3, RZ, 0xc0, !PT ;  /* 0x0000000311117812 */ /* 0x000fca00078ec0ff */
[----:B------:R-:W-:-:S07]  /*14980*/  IMAD.MOV.U32 R13, RZ, RZ, R17 ;  /* 0x000000ffff0d7224 */ /* 0x000fce00078e0011 */
[----:B01---5:R-:W-:Y:S05]  /*14990*/  WARPSYNC.COLLECTIVE R15, `(.L_x_1136) ;  /* 0x000000000f087348 */ /* 0x023fea0003c00000 */
[----:B------:R2:W3:Y:S02]  /*149a0*/  SHFL.IDX P6, R14, R13, R12, R11 ;  /* 0x0000000c0d0e7389 */ /* 0x0004e400000c000b */
[----:B0123-5:R-:W-:Y:S01]  /*149b0*/  ENDCOLLECTIVE ;  /* 0x000000000000791b */ /* 0x02ffe20003800000 */
.L_x_1136:
[----:B------:R-:W-:Y:S05]  /*149c0*/  BRA `(.L_x_1137) ;  /* 0xffffffc8008c7947 */ /* 0x000fea000383ffff */
.L_x_1086:
[----:B0-----:R0:W1:Y:S02]  /*149d0*/  SYNCS.PHASECHK.TRANS64.TRYWAIT P0, [R0+URZ+0x2a840], R3 ;  /* 0x02a84003000075a7 */ /* 0x001064000800017f */
[----:B-1----:R-:W-:Y:S05]  /*149e0*/  @!P0 NANOSLEEP.SYNCS 0x989680 ;  /* 0x009896800000895d */ /* 0x002fea0003900000 */
[----:B------:R-:W1:Y:S02]  /*149f0*/  @!P0 SYNCS.PHASECHK.TRANS64 P0, [R0+URZ+0x2a840], R3 ;  /* 0x02a84003000085a7 */ /* 0x000e64000800007f */
[----:B-1----:R-:W-:Y:S05]  /*14a00*/  @!P0 BRA `(.L_x_1086) ;  /* 0xfffffffc00f08947 */ /* 0x002fea000383ffff */
[----:B------:R-:W-:Y:S05]  /*14a10*/  BRA `(.L_x_1138) ;  /* 0xffffffcc00907947 */ /* 0x000fea000383ffff */
.L_x_1087:
        /* <DEDUP_REMOVED lines=8> */
.L_x_1140:
[----:B------:R-:W-:Y:S05]  /*14aa0*/  BSYNC B0 ;  /* 0x0000000000007941 */ /* 0x000fea0003800000 */
.L_x_1139:
[----:B------:R-:W-:Y:S02]  /*14ab0*/  IMAD.MOV.U32 R13, RZ, RZ, R4 ;  /* 0x000000ffff0d7224 */ /* 0x000fe400078e0004 */
[----:B------:R-:W-:Y:S02]  /*14ac0*/  IMAD.MOV.U32 R12, RZ, RZ, RZ ;  /* 0x000000ffff0c7224 */ /* 0x000fe400078e00ff */
[----:B------:R-:W-:Y:S02]  /*14ad0*/  IMAD.MOV.U32 R11, RZ, RZ, 0x181f ;  /* 0x0000181fff0b7424 */ /* 0x000fe400078e00ff */
[----:B------:R-:W-:Y:S02]  /*14ae0*/  IMAD.MOV.U32 R15, RZ, RZ, -0x1 ;  /* 0xffffffffff0f7424 */ /* 0x000fe400078e00ff */
[----:B------:R-:W-:Y:S02]  /*14af0*/  IMAD.MOV.U32 R2, RZ, RZ, R14 ;  /* 0x000000ffff027224 */ /* 0x000fe400078e000e */
[----:B------:R-:W-:-:S07]  /*14b00*/  @P0 IMAD R9, R5, 0x2, R16 ;  /* 0x0000000205090824 */ /* 0x000fce00078e0210 */
[----:B------:R-:W-:Y:S05]  /*14b10*/  WARPSYNC.COLLECTIVE R15, `(.L_x_1141) ;  /* 0x000000000f087348 */ /* 0x000fea0003c00000 */
[----:B------:R0:W1:Y:S02]  /*14b20*/  SHFL.IDX P6, R14, R13, R12, R11 ;  /* 0x0000000c0d0e7389 */ /* 0x00006400000c000b */
[----:B01----:R-:W-:Y:S01]  /*14b30*/  ENDCOLLECTIVE ;  /* 0x000000000000791b */ /* 0x003fe20003800000 */
.L_x_1141:
[----:B------:R-:W-:Y:S02]  /*14b40*/  IMAD.MOV.U32 R13, RZ, RZ, R6 ;  /* 0x000000ffff0d7224 */ /* 0x000fe400078e0006 */
[----:B------:R-:W-:Y:S01]  /*14b50*/  IMAD.MOV.U32 R12, RZ, RZ, 0x1 ;  /* 0x00000001ff0c7424 */ /* 0x000fe200078e00ff */
[----:B------:R-:W-:-:S05]  /*14b60*/  @P0 LEA R14, P1, R37, R14, 0x1 ;  /* 0x0000000e250e0211 */ /* 0x000fca00078208ff */
[----:B------:R-:W-:Y:S02]  /*14b70*/  @P0 IMAD.X R3, RZ, RZ, R2, P1 ;  /* 0x000000ffff030224 */ /* 0x000fe400008e0602 */
[----:B------:R-:W-:-:S07]  /*14b80*/  @P0 IMAD.MOV.U32 R2, RZ, RZ, R14 ;  /* 0x000000ffff020224 */ /* 0x000fce00078e000e */
[----:B------:R-:W-:Y:S05]  /*14b90*/  WARPSYNC.COLLECTIVE R15, `(.L_x_1142) ;  /* 0x000000000f087348 */ /* 0x000fea0003c00000 */
[----:B------:R0:W1:Y:S02]  /*14ba0*/  SHFL.IDX P6, R14, R13, R12, R11 ;  /* 0x0000000c0d0e7389 */ /* 0x00006400000c000b */
[----:B01----:R-:W-:Y:S01]  /*14bb0*/  ENDCOLLECTIVE ;  /* 0x000000000000791b */ /* 0x003fe20003800000 */
.L_x_1142:
[----:B------:R-:W-:Y:S01]  /*14bc0*/  @!PT LDS RZ, [RZ] ;  /* 0x00000000fffff984 */ /* 0x000fe20000000800 */
[----:B------:R-:W-:Y:S01]  /*14bd0*/  @!PT LDS RZ, [RZ] ;  /* 0x00000000fffff984 */ /* 0x000fe20000000800 */
[----:B------:R-:W-:Y:S01]  /*14be0*/  @!PT LDS RZ, [RZ] ;  /* 0x00000000fffff984 */ /* 0x000fe20000000800 */
[----:B------:R0:W-:Y:S04]  /*14bf0*/  @P0 LDGSTS.E.BYPASS.LTC128B.128 [R9+0x18400], desc[UR36][R2.64], !P4 ;  /* 0x1840000002090fae */ /* 0x0001e8000e101d64 */
[----:B------:R0:W-:Y:S04]  /*14c00*/  @P0 LDGSTS.E.BYPASS.LTC128B.128 [R9+0x1b400], desc[UR36][R2.64+0x80], !P3 ;  /* 0x1b40008002090fae */ /* 0x0001e8000d901d64 */
[----:B------:R0:W-:Y:S01]  /*14c10*/  @P0 LDGSTS.E.BYPASS.LTC128B.128 [R9+0x1e400], desc[UR36][R2.64+0x100], !P2 ;  /* 0x1e40010002090fae */ /* 0x0001e2000d101d64 */
[----:B------:R-:W-:Y:S01]  /*14c20*/  ISETP.GE.AND P0, PT, R7, 0x11, PT ;  /* 0x000000110700780c */ /* 0x000fe20003f06270 */
[----:B------:R-:W-:-:S02]  /*14c30*/  IMAD.MOV.U32 R13, RZ, RZ, R4 ;  /* 0x000000ffff0d7224 */ /* 0x000fc400078e0004 */
[----:B------:R-:W-:-:S10]  /*14c40*/  IMAD.MOV.U32 R8, RZ, RZ, R14 ;  /* 0x000000ffff087224 */ /* 0x000fd400078e000e */
[----:B0-----:R-:W-:Y:S05]  /*14c50*/  WARPSYNC.COLLECTIVE R15, `(.L_x_1143) ;  /* 0x000000000f087348 */ /* 0x001fea0003c00000 */
[----:B------:R1:W2:Y:S02]  /*14c60*/  SHFL.IDX P6, R14, R13, R12, R11 ;  /* 0x0000000c0d0e7389 */ /* 0x0002a400000c000b */
[----:B012---:R-:W-:Y:S01]  /*14c70*/  ENDCOLLECTIVE ;  /* 0x000000000000791b */ /* 0x007fe20003800000 */
.L_x_1143:
[----:B------:R-:W-:Y:S02]  /*14c80*/  @P0 IMAD R25, R5, 0x2, R16 ;  /* 0x0000000205190824 */ /* 0x000fe400078e0210 */
[----:B------:R-:W-:Y:S02]  /*14c90*/  IMAD.MOV.U32 R13, RZ, RZ, R6 ;  /* 0x000000ffff0d7224 */ /* 0x000fe400078e0006 */
[----:B------:R-:W-:Y:S01]  /*14ca0*/  IMAD.MOV.U32 R12, RZ, RZ, 0x2 ;  /* 0x00000002ff0c7424 */ /* 0x000fe200078e00ff */
[----:B------:R-:W-:-:S05]  /*14cb0*/  @P0 LEA R14, P1, R37, R14, 0x1 ;  /* 0x0000000e250e0211 */ /* 0x000fca00078208ff */
[----:B------:R-:W-:-:S08]  /*14cc0*/  @P0 IMAD.MOV.U32 R2, RZ, RZ, R14 ;  /* 0x000000ffff020224 */ /* 0x000fd000078e000e */
[----:B------:R-:W-:Y:S05]  /*14cd0*/  WARPSYNC.COLLECTIVE R15, `(.L_x_1144) ;  /* 0x000000000f087348 */ /* 0x000fea0003c00000 */
[----:B------:R0:W1:Y:S02]  /*14ce0*/  SHFL.IDX P6, R14, R13, R12, R11 ;  /* 0x0000000c0d0e7389 */ /* 0x00006400000c000b */
[----:B01----:R-:W-:Y:S01]  /*14cf0*/  ENDCOLLECTIVE ;  /* 0x000000000000791b */ /* 0x003fe20003800000 */
.L_x_1144:
[----:B------:R-:W-:-:S04]  /*14d00*/  @P0 IMAD.X R21, RZ, RZ, R8, P1 ;  /* 0x000000ffff150224 */ /* 0x000fc800008e0608 */
[----:B------:R-:W-:-:S05]  /*14d10*/  @P0 IMAD.MOV.U32 R3, RZ, RZ, R21 ;  /* 0x000000ffff030224 */ /* 0x000fca00078e0015 */
[----:B------:R-:W-:Y:S01]  /*14d20*/  @!PT LDS RZ, [RZ] ;  /* 0x00000000fffff984 */ /* 0x000fe20000000800 */
[----:B------:R-:W-:Y:S01]  /*14d30*/  @!PT LDS RZ, [RZ] ;  /* 0x00000000fffff984 */ /* 0x000fe20000000800 */
[----:B------:R-:W-:Y:S01]  /*14d40*/  @!PT LDS RZ, [RZ] ;  /* 0x00000000fffff984 */ /* 0x000fe20000000800 */
[----:B------:R0:W-:Y:S01]  /*14d50*/  @P0 LDGSTS.E.BYPASS.LTC128B.128 [R25+0x18c00], desc[UR36][R2.64], !P4 ;  /* 0x18c0000002190fae */ /* 0x0001e2000e101d64 */
[----:B------:R-:W-:-:S03]  /*14d60*/  IMAD.MOV.U32 R13, RZ, RZ, R4 ;  /* 0x000000ffff0d7224 */ /* 0x000fc600078e0004 */
[----:B------:R0:W-:Y:S04]  /*14d70*/  @P0 LDGSTS.E.BYPASS.LTC128B.128 [R25+0x1bc00], desc[UR36][R2.64+0x80], !P3 ;  /* 0x1bc0008002190fae */ /* 0x0001e8000d901d64 */
[----:B------:R0:W-:Y:S01]  /*14d80*/  @P0 LDGSTS.E.BYPASS.LTC128B.128 [R25+0x1ec00], desc[UR36][R2.64+0x100], !P2 ;  /* 0x1ec0010002190fae */ /* 0x0001e2000d101d64 */
[----:B------:R-:W-:Y:S01]  /*14d90*/  ISETP.GE.AND P0, PT, R7, 0x21, PT ;  /* 0x000000210700780c */ /* 0x000fe20003f06270 */
[----:B------:R-:W-:-:S12]  /*14da0*/  IMAD.MOV.U32 R8, RZ, RZ, R14 ;  /* 0x000000ffff087224 */ /* 0x000fd800078e000e */
[----:B0-----:R-:W-:Y:S05]  /*14db0*/  WARPSYNC.COLLECTIVE R15, `(.L_x_1145) ;  /* 0x000000000f087348 */ /* 0x001fea0003c00000 */
[----:B------:R1:W2:Y:S02]  /*14dc0*/  SHFL.IDX P6, R14, R13, R12, R11 ;  /* 0x0000000c0d0e7389 */ /* 0x0002a400000c000b */
[----:B012---:R-:W-:Y:S01]  /*14dd0*/  ENDCOLLECTIVE ;  /* 0x000000000000791b */ /* 0x007fe20003800000 */
.L_x_1145:
        /* <DEDUP_REMOVED lines=8> */
.L_x_1146:
        /* <DEDUP_REMOVED lines=14> */
.L_x_1147:
        /* <DEDUP_REMOVED lines=8> */
.L_x_1148:
        /* <DEDUP_REMOVED lines=14> */
.L_x_1149:
        /* <DEDUP_REMOVED lines=8> */
.L_x_1150:
        /* <DEDUP_REMOVED lines=9> */
[----:B------:R-:W-:-:S07]  /*151b0*/  IMAD.MOV.U32 R8, RZ, RZ, R14 ;  /* 0x000000ffff087224 */ /* 0x000fce00078e000e */
[----:B0-----:R-:W-:Y:S05]  /*151c0*/  WARPSYNC.COLLECTIVE R15, `(.L_x_1151) ;  /* 0x000000000f087348 */ /* 0x001fea0003c00000 */
[----:B------:R1:W2:Y:S02]  /*151d0*/  SHFL.IDX P6, R14, R13, R12, R11 ;  /* 0x0000000c0d0e7389 */ /* 0x0002a400000c000b */
[----:B012---:R-:W-:Y:S01]  /*151e0*/  ENDCOLLECTIVE ;  /* 0x000000000000791b */ /* 0x007fe20003800000 */
.L_x_1151:
[----:B------:R-:W-:Y:S05]  /*151f0*/  BRA `(.L_x_1152) ;  /* 0xffffffc800e87947 */ /* 0x000fea000383ffff */
.L_x_1092:
[----:B------:R-:W-:Y:S02]  /*15200*/  IMAD.MOV.U32 R13, RZ, RZ, R5 ;  /* 0x000000ffff0d7224 */ /* 0x000fe400078e0005 */
[----:B------:R-:W-:Y:S02]  /*15210*/  IMAD.MOV.U32 R12, RZ, RZ, RZ ;  /* 0x000000ffff0c7224 */ /* 0x000fe400078e00ff */
[----:B------:R-:W-:Y:S02]  /*15220*/  IMAD.MOV.U32 R11, RZ, RZ, 0x181f ;  /* 0x0000181fff0b7424 */ /* 0x000fe400078e00ff */
[----:B------:R-:W-:Y:S02]  /*15230*/  IMAD.MOV.U32 R15, RZ, RZ, -0x1 ;  /* 0xffffffffff0f7424 */ /* 0x000fe400078e00ff */
[----:B------:R-:W-:-:S07]  /*15240*/  VIADD R4, R36, UR44 ;  /* 0x0000002c24047c36 */ /* 0x000fce0008000000 */
[----:B------:R-:W-:Y:S05]  /*15250*/  WARPSYNC.COLLECTIVE R15, `(.L_x_1153) ;  /* 0x000000000f087348 */ /* 0x000fea0003c00000 */
[----:B------:R0:W1:Y:S02]  /*15260*/  SHFL.IDX P6, R14, R13, R12, R11 ;  /* 0x0000000c0d0e7389 */ /* 0x00006400000c000b */
[----:B01----:R-:W-:Y:S01]  /*15270*/  ENDCOLLECTIVE ;  /* 0x000000000000791b */ /* 0x003fe20003800000 */
.L_x_1153:
[C---:B------:R-:W-:Y:S01]  /*15280*/  VIADD R6, R4.reuse, 0x10 ;  /* 0x0000001004067836 */ /* 0x040fe20000000000 */
[----:B------:R-:W-:Y:S01]  /*15290*/  ISETP.GE.AND P0, PT, R4, UR39, PT ;  /* 0x0000002704007c0c */ /* 0x000fe2000bf06270 */
[----:B------:R-:W-:Y:S02]  /*152a0*/  IMAD.MOV.U32 R13, RZ, RZ, R0 ;  /* 0x000000ffff0d7224 */ /* 0x000fe400078e0000 */
[----:B------:R-:W-:-:S10]  /*152b0*/  IMAD.MOV.U32 R2, RZ, RZ, R14 ;  /* 0x000000ffff027224 */ /* 0x000fd400078e000e */
[----:B------:R-:W-:Y:S05]  /*152c0*/  WARPSYNC.COLLECTIVE R15, `(.L_x_1154) ;  /* 0x000000000f087348 */ /* 0x000fea0003c00000 */
[----:B------:R0:W1:Y:S02]  /*152d0*/  SHFL.IDX P6, R14, R13, R12, R11 ;  /* 0x0000000c0d0e7389 */ /* 0x00006400000c000b */
[----:B01----:R-:W-:Y:S01]  /*152e0*/  ENDCOLLECTIVE ;  /* 0x000000000000791b */ /* 0x003fe20003800000 */
.L_x_1154:
[----:B------:R-:W-:Y:S02]  /*152f0*/  IMAD.MOV.U32 R13, RZ, RZ, R5 ;  /* 0x000000ffff0d7224 */ /* 0x000fe400078e0005 */
[----:B------:R-:W-:Y:S01]  /*15300*/  IMAD.MOV.U32 R12, RZ, RZ, 0x1 ;  /* 0x00000001ff0c7424 */ /* 0x000fe200078e00ff */
[----:B------:R-:W-:-:S05]  /*15310*/  @!P0 LEA R14, P1, R37, R14, 0x1 ;  /* 0x0000000e250e8211 */ /* 0x000fca00078208ff */
[----:B------:R-:W-:Y:S02]  /*15320*/  @!P0 IMAD.X R3, RZ, RZ, R2, P1 ;  /* 0x000000ffff038224 */ /* 0x000fe400008e0602 */
[----:B------:R-:W-:-:S07]  /*15330*/  @!P0 IMAD.MOV.U32 R2, RZ, RZ, R14 ;  /* 0x000000ffff028224 */ /* 0x000fce00078e000e */
[----:B------:R-:W-:Y:S05]  /*15340*/  WARPSYNC.COLLECTIVE R15, `(.L_x_1155) ;  /* 0x000000000f087348 */ /* 0x000fea0003c00000 */
[----:B------:R0:W1:Y:S02]  /*15350*/  SHFL.IDX P6, R14, R13, R12, R11 ;  /* 0x0000000c0d0e7389 */ /* 0x00006400000c000b */
[----:B01----:R-:W-:Y:S01]  /*15360*/  ENDCOLLECTIVE ;  /* 0x000000000000791b */ /* 0x003fe20003800000 */
.L_x_1155:
[----:B------:R-:W-:Y:S01]  /*15370*/  @!PT LDS RZ, [RZ] ;  /* 0x00000000fffff984 */ /* 0x000fe20000000800 */
[----:B------:R-:W-:Y:S01]  /*15380*/  @!PT LDS RZ, [RZ] ;  /* 0x00000000fffff984 */ /* 0x000fe20000000800 */
[----:B------:R-:W-:Y:S01]  /*15390*/  @!PT LDS RZ, [RZ] ;  /* 0x00000000fffff984 */ /* 0x000fe20000000800 */
[----:B------:R0:W-:Y:S04]  /*153a0*/  @!P0 LDGSTS.E.BYPASS.LTC128B.128 [R31+0xc400], desc[UR36][R2.64], !P3 ;  /* 0x0c400000021f8fae */ /* 0x0001e8000d901d64 */
[----:B------:R0:W-:Y:S04]  /*153b0*/  @!P0 LDGSTS.E.BYPASS.LTC128B.128 [R31+0x10400], desc[UR36][R2.64+0x80], !P4 ;  /* 0x10400080021f8fae */ /* 0x0001e8000e101d64 */
[----:B------:R0:W-:Y:S01]  /*153c0*/  @!P0 LDGSTS.E.BYPASS.LTC128B.128 [R31+0x14400], desc[UR36][R2.64+0x100], !P5 ;  /* 0x14400100021f8fae */ /* 0x0001e2000e901d64 */
[----:B------:R-:W-:Y:S01]  /*153d0*/  ISETP.GE.AND P0, PT, R6, UR39, PT ;  /* 0x0000002706007c0c */ /* 0x000fe2000bf06270 */
[----:B------:R-:W-:-:S02]  /*153e0*/  IMAD.MOV.U32 R13, RZ, RZ, R0 ;  /* 0x000000ffff0d7224 */ /* 0x000fc400078e0000 */
[----:B------:R-:W-:-:S10]  /*153f0*/  IMAD.MOV.U32 R6, RZ, RZ, R14 ;  /* 0x000000ffff067224 */ /* 0x000fd400078e000e */
[----:B0-----:R-:W-:Y:S05]  /*15400*/  WARPSYNC.COLLECTIVE R15, `(.L_x_1156) ;  /* 0x000000000f087348 */ /* 0x001fea0003c00000 */
[----:B------:R1:W2:Y:S02]  /*15410*/  SHFL.IDX P6, R14, R13, R12, R11 ;  /* 0x0000000c0d0e7389 */ /* 0x0002a400000c000b */
[----:B012---:R-:W-:Y:S01]  /*15420*/  ENDCOLLECTIVE ;  /* 0x000000000000791b */ /* 0x007fe20003800000 */
.L_x_1156:
[----:B------:R-:W-:Y:S02]  /*15430*/  IMAD.MOV.U32 R13, RZ, RZ, R5 ;  /* 0x000000ffff0d7224 */ /* 0x000fe400078e0005 */
[----:B------:R-:W-:Y:S01]  /*15440*/  IMAD.MOV.U32 R12, RZ, RZ, 0x2 ;  /* 0x00000002ff0c7424 */ /* 0x000fe200078e00ff */
[----:B------:R-:W-:-:S05]  /*15450*/  @!P0 LEA R14, P1, R37, R14, 0x1 ;  /* 0x0000000e250e8211 */ /* 0x000fca00078208ff */
[----:B------:R-:W-:-:S08]  /*15460*/  @!P0 IMAD.MOV.U32 R2, RZ, RZ, R14 ;  /* 0x000000ffff028224 */ /* 0x000fd000078e000e */
[----:B------:R-:W-:Y:S05]  /*15470*/  WARPSYNC.COLLECTIVE R15, `(.L_x_1157) ;  /* 0x000000000f087348 */ /* 0x000fea0003c00000 */
[----:B------:R0:W1:Y:S02]  /*15480*/  SHFL.IDX P6, R14, R13, R12, R11 ;  /* 0x0000000c0d0e7389 */ /* 0x00006400000c000b */
[----:B01----:R-:W-:Y:S01]  /*15490*/  ENDCOLLECTIVE ;  /* 0x000000000000791b */ /* 0x003fe20003800000 */
.L_x_1157:
[----:B------:R-:W-:Y:S02]  /*154a0*/  @!P0 IMAD.X R7, RZ, RZ, R6, P1 ;  /* 0x000000ffff078224 */ /* 0x000fe400008e0606 */
[----:B------:R-:W-:Y:S02]  /*154b0*/  VIADD R6, R4, 0x20 ;  /* 0x0000002004067836 */ /* 0x000fe40000000000 */
[----:B------:R-:W-:-:S05]  /*154c0*/  @!P0 IMAD.MOV.U32 R3, RZ, RZ, R7 ;  /* 0x000000ffff038224 */ /* 0x000fca00078e0007 */
        /* <DEDUP_REMOVED lines=12> */
.L_x_1158:
[----:B------:R-:W-:Y:S02]  /*15590*/  IMAD.MOV.U32 R13, RZ, RZ, R5 ;  /* 0x000000ffff0d7224 */ /* 0x000fe400078e0005 */
[----:B------:R-:W-:Y:S01]  /*155a0*/  IMAD.MOV.U32 R12, RZ, RZ, 0x3 ;  /* 0x00000003ff0c7424 */ /* 0x000fe200078e00ff */
[----:B------:R-:W-:-:S05]  /*155b0*/  @!P0 LEA R14, P1, R37, R14, 0x1 ;  /* 0x0000000e250e8211 */ /* 0x000fca00078208ff */
[----:B------:R-:W-:-:S08]  /*155c0*/  @!P0 IMAD.MOV.U32 R2, RZ, RZ, R14 ;  /* 0x000000ffff028224 */ /* 0x000fd000078e000e */
[----:B------:R-:W-:Y:S05]  /*155d0*/  WARPSYNC.COLLECTIVE R15, `(.L_x_1159) ;  /* 0x000000000f087348 */ /* 0x000fea0003c00000 */
[----:B------:R0:W1:Y:S02]  /*155e0*/  SHFL.IDX P6, R14, R13, R12, R11 ;  /* 0x0000000c0d0e7389 */ /* 0x00006400000c000b */
[----:B01----:R-:W-:Y:S01]  /*155f0*/  ENDCOLLECTIVE ;  /* 0x000000000000791b */ /* 0x003fe20003800000 */
.L_x_1159:
        /* <DEDUP_REMOVED lines=15> */
.L_x_1160:
[----:B------:R-:W-:Y:S02]  /*156f0*/  IMAD.MOV.U32 R13, RZ, RZ, R5 ;  /* 0x000000ffff0d7224 */ /* 0x000fe400078e0005 */
[----:B------:R-:W-:Y:S01]  /*15700*/  IMAD.MOV.U32 R12, RZ, RZ, 0x4 ;  /* 0x00000004ff0c7424 */ /* 0x000fe200078e00ff */
[----:B------:R-:W-:-:S05]  /*15710*/  @!P0 LEA R14, P1, R37, R14, 0x1 ;  /* 0x0000000e250e8211 */ /* 0x000fca00078208ff */
[----:B------:R-:W-:-:S08]  /*15720*/  @!P0 IMAD.MOV.U32 R2, RZ, RZ, R14 ;  /* 0x000000ffff028224 */ /* 0x000fd000078e000e */
[----:B------:R-:W-:Y:S05]  /*15730*/  WARPSYNC.COLLECTIVE R15, `(.L_x_1161) ;  /* 0x000000000f087348 */ /* 0x000fea0003c00000 */
[----:B------:R0:W1:Y:S02]  /*15740*/  SHFL.IDX P6, R14, R13, R12, R11 ;  /* 0x0000000c0d0e7389 */ /* 0x00006400000c000b */
[----:B01----:R-:W-:Y:S01]  /*15750*/  ENDCOLLECTIVE ;  /* 0x000000000000791b */ /* 0x003fe20003800000 */
.L_x_1161:
        /* <DEDUP_REMOVED lines=15> */
.L_x_1162:
[----:B------:R-:W-:Y:S02]  /*15850*/  IMAD.MOV.U32 R13, RZ, RZ, R5 ;  /* 0x000000ffff0d7224 */ /* 0x000fe400078e0005 */
[----:B------:R-:W-:Y:S01]  /*15860*/  IMAD.MOV.U32 R12, RZ, RZ, 0x5 ;  /* 0x00000005ff0c7424 */ /* 0x000fe200078e00ff */
[----:B------:R-:W-:-:S05]  /*15870*/  @!P0 LEA R14, P1, R37, R14, 0x1 ;  /* 0x0000000e250e8211 */ /* 0x000fca00078208ff */
[----:B------:R-:W-:-:S08]  /*15880*/  @!P0 IMAD.MOV.U32 R2, RZ, RZ, R14 ;  /* 0x000000ffff028224 */ /* 0x000fd000078e000e */
[----:B------:R-:W-:Y:S05]  /*15890*/  WARPSYNC.COLLECTIVE R15, `(.L_x_1163) ;  /* 0x000000000f087348 */ /* 0x000fea0003c00000 */
[----:B------:R0:W1:Y:S02]  /*158a0*/  SHFL.IDX P6, R14, R13, R12, R11 ;  /* 0x0000000c0d0e7389 */ /* 0x00006400000c000b */
[----:B01----:R-:W-:Y:S01]  /*158b0*/  ENDCOLLECTIVE ;  /* 0x000000000000791b */ /* 0x003fe20003800000 */
.L_x_1163:
        /* <DEDUP_REMOVED lines=15> */
.L_x_1164:
[----:B------:R-:W-:Y:S02]  /*159b0*/  IMAD.MOV.U32 R13, RZ, RZ, R5 ;  /* 0x000000ffff0d7224 */ /* 0x000fe400078e0005 */
[----:B------:R-:W-:Y:S01]  /*159c0*/  IMAD.MOV.U32 R12, RZ, RZ, 0x6 ;  /* 0x00000006ff0c7424 */ /* 0x000fe200078e00ff */
[----:B------:R-:W-:-:S05]  /*159d0*/  @!P0 LEA R14, P1, R37, R14, 0x1 ;  /* 0x0000000e250e8211 */ /* 0x000fca00078208ff */
[----:B------:R-:W-:-:S08]  /*159e0*/  @!P0 IMAD.MOV.U32 R2, RZ, RZ, R14 ;  /* 0x000000ffff028224 */ /* 0x000fd000078e000e */
[----:B------:R-:W-:Y:S05]  /*159f0*/  WARPSYNC.COLLECTIVE R15, `(.L_x_1165) ;  /* 0x000000000f087348 */ /* 0x000fea0003c00000 */
[----:B------:R0:W1:Y:S02]  /*15a00*/  SHFL.IDX P6, R14, R13, R12, R11 ;  /* 0x0000000c0d0e7389 */ /* 0x00006400000c000b */
[----:B01----:R-:W-:Y:S01]  /*15a10*/  ENDCOLLECTIVE ;  /* 0x000000000000791b */ /* 0x003fe20003800000 */
.L_x_1165:
        /* <DEDUP_REMOVED lines=15> */
.L_x_1166:
[----:B------:R-:W-:Y:S02]  /*15b10*/  IMAD.MOV.U32 R13, RZ, RZ, R5 ;  /* 0x000000ffff0d7224 */ /* 0x000fe400078e0005 */
[----:B------:R-:W-:Y:S01]  /*15b20*/  IMAD.MOV.U32 R12, RZ, RZ, 0x7 ;  /* 0x00000007ff0c7424 */ /* 0x000fe200078e00ff */
[----:B------:R-:W-:-:S05]  /*15b30*/  @!P0 LEA R14, P1, R37, R14, 0x1 ;  /* 0x0000000e250e8211 */ /* 0x000fca00078208ff */
[----:B------:R-:W-:-:S08]  /*15b40*/  @!P0 IMAD.MOV.U32 R2, RZ, RZ, R14 ;  /* 0x000000ffff028224 */ /* 0x000fd000078e000e */
[----:B------:R-:W-:Y:S05]  /*15b50*/  WARPSYNC.COLLECTIVE R15, `(.L_x_1167) ;  /* 0x000000000f087348 */ /* 0x000fea0003c00000 */
[----:B------:R0:W1:Y:S02]  /*15b60*/  SHFL.IDX P6, R14, R13, R12, R11 ;  /* 0x0000000c0d0e7389 */ /* 0x00006400000c000b */
[----:B01----:R-:W-:Y:S01]  /*15b70*/  ENDCOLLECTIVE ;  /* 0x000000000000791b */ /* 0x003fe20003800000 */
.L_x_1167:
[----:B------:R-:W-:-:S04]  /*15b80*/  @!P0 IMAD.X R7, RZ, RZ, R6, P1 ;  /* 0x000000ffff078224 */ /* 0x000fc800008e0606 */
        /* <DEDUP_REMOVED lines=8> */
[----:B------:R-:W-:-:S07]  /*15c10*/  IMAD.MOV.U32 R6, RZ, RZ, R14 ;  /* 0x000000ffff067224 */ /* 0x000fce00078e000e */
[----:B0-----:R-:W-:Y:S05]  /*15c20*/  WARPSYNC.COLLECTIVE R15, `(.L_x_1168) ;  /* 0x000000000f087348 */ /* 0x001fea0003c00000 */
[----:B------:R1:W2:Y:S02]  /*15c30*/  SHFL.IDX P6, R14, R13, R12, R11 ;  /* 0x0000000c0d0e7389 */ /* 0x0002a400000c000b */
[----:B012---:R-:W-:Y:S01]  /*15c40*/  ENDCOLLECTIVE ;  /* 0x000000000000791b */ /* 0x007fe20003800000 */
.L_x_1168:
[----:B------:R-:W-:Y:S05]  /*15c50*/  BRA `(.L_x_1169) ;  /* 0xffffffcc00087947 */ /* 0x000fea000383ffff */
.L_x_1095:
[----:B0-----:R0:W1:Y:S02]  /*15c60*/  SYNCS.PHASECHK.TRANS64.TRYWAIT P0, [R16+URZ+0x2a820], R3 ;  /* 0x02a82003100075a7 */ /* 0x001064000800017f */
[----:B-1----:R-:W-:Y:S05]  /*15c70*/  @!P0 NANOSLEEP.SYNCS 0x989680 ;  /* 0x009896800000895d */ /* 0x002fea0003900000 */
[----:B------:R-:W1:Y:S02]  /*15c80*/  @!P0 SYNCS.PHASECHK.TRANS64 P0, [R16+URZ+0x2a820], R3 ;  /* 0x02a82003100085a7 */ /* 0x000e64000800007f */
[----:B-1----:R-:W-:Y:S05]  /*15c90*/  @!P0 BRA `(.L_x_1095) ;  /* 0xfffffffc00f08947 */ /* 0x002fea000383ffff */
[----:B------:R-:W-:Y:S05]  /*15ca0*/  BRA `(.L_x_1170) ;  /* 0xffffffcc006c7947 */ /* 0x000fea000383ffff */
.L_x_1099:
[----:B0-----:R0:W1:Y:S02]  /*15cb0*/  SYNCS.PHASECHK.TRANS64.TRYWAIT P0, [R6+URZ+0x2a840], R3 ;  /* 0x02a84003060075a7 */ /* 0x001064000800017f */
[----:B-1----:R-:W-:Y:S05]  /*15cc0*/  @!P0 NANOSLEEP.SYNCS 0x989680 ;  /* 0x009896800000895d */ /* 0x002fea0003900000 */
[----:B------:R-:W1:Y:S02]  /*15cd0*/  @!P0 SYNCS.PHASECHK.TRANS64 P0, [R6+URZ+0x2a840], R3 ;  /* 0x02a84003060085a7 */ /* 0x000e64000800007f */
[----:B-1----:R-:W-:Y:S05]  /*15ce0*/  @!P0 BRA `(.L_x_1099) ;  /* 0xfffffffc00f08947 */ /* 0x002fea000383ffff */
[----:B------:R-:W-:Y:S05]  /*15cf0*/  BRA `(.L_x_1171) ;  /* 0xffffffd0002c7947 */ /* 0x000fea000383ffff */
.L_x_1100:
        /* <DEDUP_REMOVED lines=8> */
.L_x_1173:
[----:B------:R-:W-:Y:S05]  /*15d80*/  BSYNC B1 ;  /* 0x0000000000017941 */ /* 0x000fea0003800000 */
.L_x_1172:
[----:B------:R-:W-:Y:S02]  /*15d90*/  IMAD.MOV.U32 R13, RZ, RZ, R7 ;  /* 0x000000ffff0d7224 */ /* 0x000fe400078e0007 */
[----:B------:R-:W-:Y:S02]  /*15da0*/  IMAD.MOV.U32 R12, RZ, RZ, RZ ;  /* 0x000000ffff0c7224 */ /* 0x000fe400078e00ff */
[----:B------:R-:W-:Y:S02]  /*15db0*/  IMAD.MOV.U32 R11, RZ, RZ, 0x181f ;  /* 0x0000181fff0b7424 */ /* 0x000fe400078e00ff */
[----:B------:R-:W-:Y:S02]  /*15dc0*/  IMAD.MOV.U32 R15, RZ, RZ, -0x1 ;  /* 0xffffffffff0f7424 */ /* 0x000fe400078e00ff */
[----:B------:R-:W-:Y:S02]  /*15dd0*/  IMAD.MOV.U32 R3, RZ, RZ, R14 ;  /* 0x000000ffff037224 */ /* 0x000fe400078e000e */
[----:B------:R-:W-:-:S07]  /*15de0*/  IMAD.SHL.U32 R5, R37, 0x2, RZ ;  /* 0x0000000225057824 */ /* 0x000fce00078e00ff */
[----:B------:R-:W-:Y:S05]  /*15df0*/  WARPSYNC.COLLECTIVE R15, `(.L_x_1174) ;  /* 0x000000000f087348 */ /* 0x000fea0003c00000 */
[----:B------:R0:W1:Y:S02]  /*15e00*/  SHFL.IDX P6, R14, R13, R12, R11 ;  /* 0x0000000c0d0e7389 */ /* 0x00006400000c000b */
[----:B01----:R-:W-:Y:S01]  /*15e10*/  ENDCOLLECTIVE ;  /* 0x000000000000791b */ /* 0x003fe20003800000 */
.L_x_1174:
[----:B------:R-:W-:Y:S02]  /*15e20*/  IMAD R8, R8, 0x2, R16 ;  /* 0x0000000208087824 */ /* 0x000fe400078e0210 */
[----:B------:R-:W-:Y:S02]  /*15e30*/  IMAD.MOV.U32 R13, RZ, RZ, R10 ;  /* 0x000000ffff0d7224 */ /* 0x000fe400078e000a */
[----:B------:R-:W-:Y:S01]  /*15e40*/  IMAD.MOV.U32 R12, RZ, RZ, 0x1 ;  /* 0x00000001ff0c7424 */ /* 0x000fe200078e00ff */
[----:B------:R-:W-:-:S13]  /*15e50*/  IADD3 R2, P0, R14, R5, RZ ;  /* 0x000000050e027210 */ /* 0x000fda0007f1e0ff */
[----:B------:R-:W-:Y:S05]  /*15e60*/  WARPSYNC.COLLECTIVE R15, `(.L_x_1175) ;  /* 0x000000000f087348 */ /* 0x000fea0003c00000 */
[----:B------:R0:W1:Y:S02]  /*15e70*/  SHFL.IDX P6, R14, R13, R12, R11 ;  /* 0x0000000c0d0e7389 */ /* 0x00006400000c000b */
[----:B01----:R-:W-:Y:S01]  /*15e80*/  ENDCOLLECTIVE ;  /* 0x000000000000791b */ /* 0x003fe20003800000 */
.L_x_1175:
[----:B------:R-:W-:-:S05]  /*15e90*/  IMAD.X R3, RZ, RZ, R3, P0 ;  /* 0x000000ffff037224 */ /* 0x000fca00000e0603 */
[----:B------:R-:W-:Y:S01]  /*15ea0*/  @!PT LDS RZ, [RZ] ;  /* 0x00000000fffff984 */ /* 0x000fe20000000800 */
[----:B------:R-:W-:Y:S01]  /*15eb0*/  @!PT LDS RZ, [RZ] ;  /* 0x00000000fffff984 */ /* 0x000fe20000000800 */
[----:B------:R-:W-:Y:S01]  /*15ec0*/  @!PT LDS RZ, [RZ] ;  /* 0x00000000fffff984 */ /* 0x000fe20000000800 */
[----:B------:R-:W-:Y:S04]  /*15ed0*/  LDGSTS.E.BYPASS.LTC128B.128 [R8+0x18400], desc[UR36][R2.64], !P3 ;  /* 0x1840000002087fae */ /* 0x000fe8000d901d64 */
[----:B------:R-:W-:Y:S01]  /*15ee0*/  LDGSTS.E.BYPASS.LTC128B.128 [R8+0x1b400], desc[UR36][R2.64+0x80], !P2 ;  /* 0x1b40008002087fae */ /* 0x000fe2000d101d64 */
[----:B------:R-:W-:-:S03]  /*15ef0*/  IMAD.MOV.U32 R13, RZ, RZ, R7 ;  /* 0x000000ffff0d7224 */ /* 0x000fc600078e0007 */
[----:B------:R0:W-:Y:S02]  /*15f00*/  LDGSTS.E.BYPASS.LTC128B.128 [R8+0x1e400], desc[UR36][R2.64+0x100], !P1 ;  /* 0x1e40010002087fae */ /* 0x0001e4000c901d64 */
[----:B0-----:R-:W-:-:S07]  /*15f10*/  IMAD.MOV.U32 R3, RZ, RZ, R14 ;  /* 0x000000ffff037224 */ /* 0x001fce00078e000e */
[----:B------:R-:W-:Y:S05]  /*15f20*/  WARPSYNC.COLLECTIVE R15, `(.L_x_1176) ;  /* 0x000000000f087348 */ /* 0x000fea0003c00000 */
[----:B------:R0:W1:Y:S02]  /*15f30*/  SHFL.IDX P6, R14, R13, R12, R11 ;  /* 0x0000000c0d0e7389 */ /* 0x00006400000c000b */
[----:B01----:R-:W-:Y:S01]  /*15f40*/  ENDCOLLECTIVE ;  /* 0x000000000000791b */ /* 0x003fe20003800000 */
.L_x_1176:
[----:B------:R-:W-:Y:S02]  /*15f50*/  IMAD.MOV.U32 R13, RZ, RZ, R10 ;  /* 0x000000ffff0d7224 */ /* 0x000fe400078e000a */
[----:B------:R-:W-:Y:S01]  /*15f60*/  IMAD.MOV.U32 R12, RZ, RZ, 0x2 ;  /* 0x00000002ff0c7424 */ /* 0x000fe200078e00ff */
[----:B------:R-:W-:-:S13]  /*15f70*/  IADD3 R2, P0, R14, R5, RZ ;  /* 0x000000050e027210 */ /* 0x000fda0007f1e0ff */
[----:B------:R-:W-:Y:S05]  /*15f80*/  WARPSYNC.COLLECTIVE R15, `(.L_x_1177) ;  /* 0x000000000f087348 */ /* 0x000fea0003c00000 */
[----:B------:R0:W1:Y:S02]  /*15f90*/  SHFL.IDX P6, R14, R13, R12, R11 ;  /* 0x0000000c0d0e7389 */ /* 0x00006400000c000b */
[----:B01----:R-:W-:Y:S01]  /*15fa0*/  ENDCOLLECTIVE ;  /* 0x000000000000791b */ /* 0x003fe20003800000 */
.L_x_1177:
        /* <DEDUP_REMOVED lines=12> */
.L_x_1178:
[----:B------:R-:W-:Y:S02]  /*16070*/  IMAD.MOV.U32 R13, RZ, RZ, R10 ;  /* 0x000000ffff0d7224 */ /* 0x000fe400078e000a */
[----:B------:R-:W-:Y:S01]  /*16080*/  IMAD.MOV.U32 R12, RZ, RZ, 0x3 ;  /* 0x00000003ff0c7424 */ /* 0x000fe200078e00ff */
[----:B------:R-:W-:-:S13]  /*16090*/  IADD3 R2, P0, R14, R5, RZ ;  /* 0x000000050e027210 */ /* 0x000fda0007f1e0ff */
[----:B------:R-:W-:Y:S05]  /*160a0*/  WARPSYNC.COLLECTIVE R15, `(.L_x_1179) ;  /* 0x000000000f087348 */ /* 0x000fea0003c00000 */
[----:B------:R0:W1:Y:S02]  /*160b0*/  SHFL.IDX P6, R14, R13, R12, R11 ;  /* 0x0000000c0d0e7389 */ /* 0x00006400000c000b */
[----:B01----:R-:W-:Y:S01]  /*160c0*/  ENDCOLLECTIVE ;  /* 0x000000000000791b */ /* 0x003fe20003800000 */
.L_x_1179:
        /* <DEDUP_REMOVED lines=12> */
.L_x_1180:
[----:B------:R-:W-:Y:S02]  /*16190*/  IMAD.MOV.U32 R13, RZ, RZ, R10 ;  /* 0x000000ffff0d7224 */ /* 0x000fe400078e000a */
[----:B------:R-:W-:Y:S01]  /*161a0*/  IMAD.MOV.U32 R12, RZ, RZ, 0x4 ;  /* 0x00000004ff0c7424 */ /* 0x000fe200078e00ff */
[----:B------:R-:W-:-:S13]  /*161b0*/  IADD3 R2, P0, R14, R5, RZ ;  /* 0x000000050e027210 */ /* 0x000fda0007f1e0ff */
[----:B------:R-:W-:Y:S05]  /*161c0*/  WARPSYNC.COLLECTIVE R15, `(.L_x_1181) ;  /* 0x000000000f087348 */ /* 0x000fea0003c00000 */
[----:B------:R0:W1:Y:S02]  /*161d0*/  SHFL.IDX P6, R14, R13, R12, R11 ;  /* 0x0000000c0d0e7389 */ /* 0x00006400000c000b */
[----:B01----:R-:W-:Y:S01]  /*161e0*/  ENDCOLLECTIVE ;  /* 0x000000000000791b */ /* 0x003fe20003800000 */
.L_x_1181:
        /* <DEDUP_REMOVED lines=12> */
.L_x_1182:
[----:B------:R-:W-:Y:S02]  /*162b0*/  IMAD.MOV.U32 R13, RZ, RZ, R10 ;  /* 0x000000ffff0d7224 */ /* 0x000fe400078e000a */
[----:B------:R-:W-:Y:S01]  /*162c0*/  IMAD.MOV.U32 R12, RZ, RZ, 0x5 ;  /* 0x00000005ff0c7424 */ /* 0x000fe200078e00ff */
[----:B------:R-:W-:-:S13]  /*162d0*/  IADD3 R2, P0, R14, R5, RZ ;  /* 0x000000050e027210 */ /* 0x000fda0007f1e0ff */
[----:B------:R-:W-:Y:S05]  /*162e0*/  WARPSYNC.COLLECTIVE R15, `(.L_x_1183) ;  /* 0x000000000f087348 */ /* 0x000fea0003c00000 */
[----:B------:R0:W1:Y:S02]  /*162f0*/  SHFL.IDX P6, R14, R13, R12, R11 ;  /* 0x0000000c0d0e7389 */ /* 0x00006400000c000b */
[----:B01----:R-:W-:Y:S01]  /*16300*/  ENDCOLLECTIVE ;  /* 0x000000000000791b */ /* 0x003fe20003800000 */
.L_x_1183:
        /* <DEDUP_REMOVED lines=12> */
.L_x_1184:
[----:B------:R-:W-:Y:S05]  /*163d0*/  BRA `(.L_x_1185) ;  /* 0xffffffcc007c7947 */ /* 0x000fea000383ffff */
.L_x_1105:
[----:B0-----:R0:W1:Y:S02]  /*163e0*/  SYNCS.PHASECHK.TRANS64.TRYWAIT P0, [R6+URZ+0x2a860], R3 ;  /* 0x02a86003060075a7 */ /* 0x001064000800017f */
[----:B-1----:R-:W-:Y:S05]  /*163f0*/  @!P0 NANOSLEEP.SYNCS 0x989680 ;  /* 0x009896800000895d */ /* 0x002fea0003900000 */
[----:B------:R-:W1:Y:S02]  /*16400*/  @!P0 SYNCS.PHASECHK.TRANS64 P0, [R6+URZ+0x2a860], R3 ;  /* 0x02a86003060085a7 */ /* 0x000e64000800007f */
[----:B-1----:R-:W-:Y:S05]  /*16410*/  @!P0 BRA `(.L_x_1105) ;  /* 0xfffffffc00f08947 */ /* 0x002fea000383ffff */
[----:B------:R-:W-:Y:S05]  /*16420*/  BRA `(.L_x_1186) ;  /* 0xffffffcc00d87947 */ /* 0x000fea000383ffff */
.L_x_1106:
        /* <DEDUP_REMOVED lines=8> */
.L_x_1188:
[----:B------:R-:W-:Y:S05]  /*164b0*/  BSYNC B1 ;  /* 0x0000000000017941 */ /* 0x000fea0003800000 */
.L_x_1187:
[----:B------:R-:W-:Y:S02]  /*164c0*/  IMAD.MOV.U32 R13, RZ, RZ, R17 ;  /* 0x000000ffff0d7224 */ /* 0x000fe400078e0011 */
[----:B------:R-:W-:Y:S02]  /*164d0*/  IMAD.MOV.U32 R12, RZ, RZ, RZ ;  /* 0x000000ffff0c7224 */ /* 0x000fe400078e00ff */
[----:B------:R-:W-:Y:S02]  /*164e0*/  IMAD.MOV.U32 R11, RZ, RZ, 0x181f ;  /* 0x0000181fff0b7424 */ /* 0x000fe400078e00ff */
[----:B------:R-:W-:Y:S02]  /*164f0*/  IMAD.MOV.U32 R15, RZ, RZ, -0x1 ;  /* 0xffffffffff0f7424 */ /* 0x000fe400078e00ff */
[----:B------:R-:W-:Y:S02]  /*16500*/  IMAD.MOV.U32 R3, RZ, RZ, R14 ;  /* 0x000000ffff037224 */ /* 0x000fe400078e000e */
[----:B------:R-:W-:-:S07]  /*16510*/  IMAD R7, R7, 0x2, R16 ;  /* 0x0000000207077824 */ /* 0x000fce00078e0210 */
[----:B------:R-:W-:Y:S05]  /*16520*/  WARPSYNC.COLLECTIVE R15, `(.L_x_1189) ;  /* 0x000000000f087348 */ /* 0x000fea0003c00000 */
[----:B------:R0:W1:Y:S02]  /*16530*/  SHFL.IDX P6, R14, R13, R12, R11 ;  /* 0x0000000c0d0e7389 */ /* 0x00006400000c000b */
[----:B01----:R-:W-:Y:S01]  /*16540*/  ENDCOLLECTIVE ;  /* 0x000000000000791b */ /* 0x003fe20003800000 */
.L_x_1189:
[----:B------:R-:W-:Y:S02]  /*16550*/  IMAD.MOV.U32 R13, RZ, RZ, R18 ;  /* 0x000000ffff0d7224 */ /* 0x000fe400078e0012 */
[----:B------:R-:W-:Y:S01]  /*16560*/  IMAD.MOV.U32 R12, RZ, RZ, 0x1 ;  /* 0x00000001ff0c7424 */ /* 0x000fe200078e00ff */
[----:B------:R-:W-:-:S13]  /*16570*/  IADD3 R2, P0, R14, R5, RZ ;  /* 0x000000050e027210 */ /* 0x000fda0007f1e0ff */
[----:B------:R-:W-:Y:S05]  /*16580*/  WARPSYNC.COLLECTIVE R15, `(.L_x_1190) ;  /* 0x000000000f087348 */ /* 0x000fea0003c00000 */
[----:B------:R0:W1:Y:S02]  /*16590*/  SHFL.IDX P6, R14, R13, R12, R11 ;  /* 0x0000000c0d0e7389 */ /* 0x00006400000c000b */
[----:B01----:R-:W-:Y:S01]  /*165a0*/  ENDCOLLECTIVE ;  /* 0x000000000000791b */ /* 0x003fe20003800000 */
.L_x_1190:
        /* <DEDUP_REMOVED lines=13> */
.L_x_1191:
[----:B------:R-:W-:Y:S02]  /*16680*/  IMAD.MOV.U32 R13, RZ, RZ, R18 ;  /* 0x000000ffff0d7224 */ /* 0x000fe400078e0012 */
[----:B------:R-:W-:Y:S01]  /*16690*/  IMAD.MOV.U32 R12, RZ, RZ, 0x2 ;  /* 0x00000002ff0c7424 */ /* 0x000fe200078e00ff */
[----:B------:R-:W-:-:S13]  /*166a0*/  IADD3 R2, P0, R14, R5, RZ ;  /* 0x000000050e027210 */ /* 0x000fda0007f1e0ff */
[----:B------:R-:W-:Y:S05]  /*166b0*/  WARPSYNC.COLLECTIVE R15, `(.L_x_1192) ;  /* 0x000000000f087348 */ /* 0x000fea0003c00000 */
[----:B------:R0:W1:Y:S02]  /*166c0*/  SHFL.IDX P6, R14, R13, R12, R11 ;  /* 0x0000000c0d0e7389 */ /* 0x00006400000c000b */
[----:B01----:R-:W-:Y:S01]  /*166d0*/  ENDCOLLECTIVE ;  /* 0x000000000000791b */ /* 0x003fe20003800000 */
.L_x_1192:
        /* <DEDUP_REMOVED lines=13> */
.L_x_1193:
[----:B------:R-:W-:Y:S02]  /*167b0*/  IMAD.MOV.U32 R13, RZ, RZ, R18 ;  /* 0x000000ffff0d7224 */ /* 0x000fe400078e0012 */
[----:B------:R-:W-:Y:S01]  /*167c0*/  IMAD.MOV.U32 R12, RZ, RZ, 0x3 ;  /* 0x00000003ff0c7424 */ /* 0x000fe200078e00ff */
[----:B------:R-:W-:-:S13]  /*167d0*/  IADD3 R2, P0, R14, R5, RZ ;  /* 0x000000050e027210 */ /* 0x000fda0007f1e0ff */
[----:B------:R-:W-:Y:S05]  /*167e0*/  WARPSYNC.COLLECTIVE R15, `(.L_x_1194) ;  /* 0x000000000f087348 */ /* 0x000fea0003c00000 */
[----:B------:R0:W1:Y:S02]  /*167f0*/  SHFL.IDX P6, R14, R13, R12, R11 ;  /* 0x0000000c0d0e7389 */ /* 0x00006400000c000b */
[----:B01----:R-:W-:Y:S01]  /*16800*/  ENDCOLLECTIVE ;  /* 0x000000000000791b */ /* 0x003fe20003800000 */
.L_x_1194:
        /* <DEDUP_REMOVED lines=13> */
.L_x_1195:
[----:B------:R-:W-:Y:S02]  /*168e0*/  IMAD.MOV.U32 R13, RZ, RZ, R18 ;  /* 0x000000ffff0d7224 */ /* 0x000fe400078e0012 */
[----:B------:R-:W-:Y:S01]  /*168f0*/  IMAD.MOV.U32 R12, RZ, RZ, 0x4 ;  /* 0x00000004ff0c7424 */ /* 0x000fe200078e00ff */
[----:B------:R-:W-:-:S13]  /*16900*/  IADD3 R2, P0, R14, R5, RZ ;  /* 0x000000050e027210 */ /* 0x000fda0007f1e0ff */
[----:B------:R-:W-:Y:S05]  /*16910*/  WARPSYNC.COLLECTIVE R15, `(.L_x_1196) ;  /* 0x000000000f087348 */ /* 0x000fea0003c00000 */
[----:B------:R0:W1:Y:S02]  /*16920*/  SHFL.IDX P6, R14, R13, R12, R11 ;  /* 0x0000000c0d0e7389 */ /* 0x00006400000c000b */
[----:B01----:R-:W-:Y:S01]  /*16930*/  ENDCOLLECTIVE ;  /* 0x000000000000791b */ /* 0x003fe20003800000 */
.L_x_1196:
        /* <DEDUP_REMOVED lines=13> */
.L_x_1197:
[----:B------:R-:W-:Y:S02]  /*16a10*/  IMAD.MOV.U32 R13, RZ, RZ, R18 ;  /* 0x000000ffff0d7224 */ /* 0x000fe400078e0012 */
[----:B------:R-:W-:Y:S01]  /*16a20*/  IMAD.MOV.U32 R12, RZ, RZ, 0x5 ;  /* 0x00000005ff0c7424 */ /* 0x000fe200078e00ff */
[----:B------:R-:W-:-:S13]  /*16a30*/  IADD3 R2, P0, R14, R5, RZ ;  /* 0x000000050e027210 */ /* 0x000fda0007f1e0ff */
[----:B------:R-:W-:Y:S05]  /*16a40*/  WARPSYNC.COLLECTIVE R15, `(.L_x_1198) ;  /* 0x000000000f087348 */ /* 0x000fea0003c00000 */
[----:B------:R0:W1:Y:S02]  /*16a50*/  SHFL.IDX P6, R14, R13, R12, R11 ;  /* 0x0000000c0d0e7389 */ /* 0x00006400000c000b */
[----:B01----:R-:W-:Y:S01]  /*16a60*/  ENDCOLLECTIVE ;  /* 0x000000000000791b */ /* 0x003fe20003800000 */
.L_x_1198:
        /* <DEDUP_REMOVED lines=12> */
.L_x_1199:
[----:B------:R-:W-:Y:S01]  /*16b30*/  @!PT LDS RZ, [RZ] ;  /* 0x00000000fffff984 */ /* 0x000fe20000000800 */
[----:B------:R-:W-:Y:S01]  /*16b40*/  @!PT LDS RZ, [RZ] ;  /* 0x00000000fffff984 */ /* 0x000fe20000000800 */
[----:B------:R-:W-:Y:S01]  /*16b50*/  @!PT LDS RZ, [RZ] ;  /* 0x00000000fffff984 */ /* 0x000fe20000000800 */
[----:B------:R0:W-:Y:S01]  /*16b60*/  LDGSTS.E.BYPASS.LTC128B.128 [R7+0x5400], desc[UR36][R2.64+0x80], !P0 ;  /* 0x0540008002077fae */ /* 0x0001e2000c101d64 */
[----:B------:R-:W-:Y:S05]  /*16b70*/  BRA `(.L_x_1200) ;  /* 0xffffffc800d47947 */ /* 0x000fea000383ffff */
.L_x_1114:
[----:B0-----:R0:W1:Y:S02]  /*16b80*/  SYNCS.PHASECHK.TRANS64.TRYWAIT P0, [R4+URZ+0x2a860], R3 ;  /* 0x02a86003040075a7 */ /* 0x001064000800017f */
[----:B-1----:R-:W-:Y:S05]  /*16b90*/  @!P0 NANOSLEEP.SYNCS 0x989680 ;  /* 0x009896800000895d */ /* 0x002fea0003900000 */
[----:B------:R-:W1:Y:S02]  /*16ba0*/  @!P0 SYNCS.PHASECHK.TRANS64 P0, [R4+URZ+0x2a860], R3 ;  /* 0x02a86003040085a7 */ /* 0x000e64000800007f */
[----:B-1----:R-:W-:Y:S05]  /*16bb0*/  @!P0 BRA `(.L_x_1114) ;  /* 0xfffffffc00f08947 */ /* 0x002fea000383ffff */
[----:B------:R-:W-:Y:S05]  /*16bc0*/  BRA `(.L_x_1201) ;  /* 0xffffffcc00f07947 */ /* 0x000fea000383ffff */
.L_x_1115:
        /* <DEDUP_REMOVED lines=8> */
.L_x_1203:
[----:B------:R-:W-:Y:S05]  /*16c50*/  BSYNC B0 ;  /* 0x0000000000007941 */ /* 0x000fea0003800000 */
.L_x_1202:
        /* <DEDUP_REMOVED lines=9> */
.L_x_1204:
[----:B------:R-:W-:Y:S02]  /*16cf0*/  IMAD.MOV.U32 R13, RZ, RZ, R18 ;  /* 0x000000ffff0d7224 */ /* 0x000fe400078e0012 */
[----:B------:R-:W-:Y:S01]  /*16d00*/  IMAD.MOV.U32 R12, RZ, RZ, 0x1 ;  /* 0x00000001ff0c7424 */ /* 0x000fe200078e00ff */
[----:B------:R-:W-:-:S13]  /*16d10*/  IADD3 R2, P0, R14, R6, RZ ;  /* 0x000000060e027210 */ /* 0x000fda0007f1e0ff */
[----:B------:R-:W-:Y:S05]  /*16d20*/  WARPSYNC.COLLECTIVE R15, `(.L_x_1205) ;  /* 0x000000000f087348 */ /* 0x000fea0003c00000 */
[----:B------:R0:W1:Y:S02]  /*16d30*/  SHFL.IDX P6, R14, R13, R12, R11 ;  /* 0x0000000c0d0e7389 */ /* 0x00006400000c000b */
[----:B01----:R-:W-:Y:S01]  /*16d40*/  ENDCOLLECTIVE ;  /* 0x000000000000791b */ /* 0x003fe20003800000 */
.L_x_1205:
[----:B------:R-:W-:Y:S01]  /*16d50*/  IMAD.X R3, RZ, RZ, R0, P0 ;  /* 0x000000ffff037224 */ /* 0x000fe200000e0600 */
[----:B------:R-:W-:Y:S01]  /*16d60*/  ISETP.LT.OR P0, PT, R5, 0x1, P3 ;  /* 0x000000010500780c */ /* 0x000fe20001f01670 */
[----:B------:R-:W-:Y:S02]  /*16d70*/  IMAD R0, R7, 0x2, R16 ;  /* 0x0000000207007824 */ /* 0x000fe400078e0210 */
[----:B------:R-:W-:-:S10]  /*16d80*/  IMAD.MOV.U32 R13, RZ, RZ, R17 ;  /* 0x000000ffff0d7224 */ /* 0x000fd400078e0011 */
        /* <DEDUP_REMOVED lines=9> */
.L_x_1206:
        /* <DEDUP_REMOVED lines=10> */
.L_x_1207:
        /* <DEDUP_REMOVED lines=12> */
.L_x_1208:
        /* <DEDUP_REMOVED lines=10> */
.L_x_1209:
        /* <DEDUP_REMOVED lines=12> */
.L_x_1210:
        /* <DEDUP_REMOVED lines=10> */
.L_x_1211:
        /* <DEDUP_REMOVED lines=12> */
.L_x_1212:
        /* <DEDUP_REMOVED lines=10> */
.L_x_1213:
        /* <DEDUP_REMOVED lines=12> */
.L_x_1214:
[----:B------:R-:W-:Y:S01]  /*173a0*/  @!PT LDS RZ, [RZ] ;  /* 0x00000000fffff984 */ /* 0x000fe20000000800 */
[----:B------:R-:W-:Y:S01]  /*173b0*/  @!PT LDS RZ, [RZ] ;  /* 0x00000000fffff984 */ /* 0x000fe20000000800 */
[----:B------:R-:W-:Y:S01]  /*173c0*/  @!PT LDS RZ, [RZ] ;  /* 0x00000000fffff984 */ /* 0x000fe20000000800 */
[----:B------:R0:W-:Y:S01]  /*173d0*/  LDGSTS.E.BYPASS.LTC128B.128 [R0+0x5400], desc[UR36][R2.64+0x80], !P0 ;  /* 0x0540008002007fae */ /* 0x0001e2000c101d64 */
[----:B------:R-:W-:Y:S05]  /*173e0*/  BRA `(.L_x_1215) ;  /* 0xffffffc800b47947 */ /* 0x000fea000383ffff */
.L_x_1120:
[----:B------:R-:W-:Y:S01]  /*173f0*/  BSSY B0, `(.L_x_1216) ;  /* 0x0000008000007945 */ /* 0x000fe20003800000 */
[----:B------:R-:W-:Y:S02]  /*17400*/  IMAD.MOV.U32 R13, RZ, RZ, R34 ;  /* 0x000000ffff0d7224 */ /* 0x000fe400078e0022 */
[----:B------:R-:W-:Y:S02]  /*17410*/  IMAD.MOV.U32 R12, RZ, RZ, RZ ;  /* 0x000000ffff0c7224 */ /* 0x000fe400078e00ff */
[----:B------:R-:W-:Y:S02]  /*17420*/  IMAD.MOV.U32 R11, RZ, RZ, 0x1f ;  /* 0x0000001fff0b7424 */ /* 0x000fe400078e00ff */
[----:B------:R-:W-:-:S07]  /*17430*/  IMAD.MOV.U32 R15, RZ, RZ, -0x1 ;  /* 0xffffffffff0f7424 */ /* 0x000fce00078e00ff */
[----:B-----5:R-:W-:Y:S05]  /*17440*/  WARPSYNC.COLLECTIVE R15, `(.L_x_1217) ;  /* 0x000000000f087348 */ /* 0x020fea0003c00000 */
[----:B------:R0:W1:Y:S02]  /*17450*/  SHFL.IDX P6, R14, R13, R12, R11 ;  /* 0x0000000c0d0e7389 */ /* 0x00006400000c000b */
[----:B01---5:R-:W-:Y:S01]  /*17460*/  ENDCOLLECTIVE ;  /* 0x000000000000791b */ /* 0x023fe20003800000 */
.L_x_1217:
[----:B------:R-:W-:Y:S05]  /*17470*/  BSYNC B0 ;  /* 0x0000000000007941 */ /* 0x000fea0003800000 */
.L_x_1216:
[----:B------:R-:W-:Y:S05]  /*17480*/  BRA `(.L_x_1218) ;  /* 0xffffffcc00347947 */ /* 0x000fea000383ffff */
.L_x_1123:
[----:B-1----:R1:W2:Y:S02]  /*17490*/  SYNCS.PHASECHK.TRANS64.TRYWAIT P0, [R4+URZ+0x2a820], R0 ;  /* 0x02a82000040075a7 */ /* 0x0022a4000800017f */
[----:B--2---:R-:W-:Y:S05]  /*174a0*/  @!P0 NANOSLEEP.SYNCS 0x989680 ;  /* 0x009896800000895d */ /* 0x004fea0003900000 */
[----:B------:R-:W2:Y:S02]  /*174b0*/  @!P0 SYNCS.PHASECHK.TRANS64 P0, [R4+URZ+0x2a820], R0 ;  /* 0x02a82000040085a7 */ /* 0x000ea4000800007f */
[----:B--2---:R-:W-:Y:S05]  /*174c0*/  @!P0 BRA `(.L_x_1123) ;  /* 0xfffffffc00f08947 */ /* 0x004fea000383ffff */
[----:B------:R-:W-:Y:S05]  /*174d0*/  BRA `(.L_x_1219) ;  /* 0xffffffcc007c7947 */ /* 0x000fea000383ffff */
.L_x_1124:
[----:B------:R-:W2:Y:S01]  /*174e0*/  S2R R2, SR_TID.X ;  /* 0x0000000000027919 */ /* 0x000ea20000002100 */
[----:B------:R-:W-:Y:S01]  /*174f0*/  BSSY B0, `(.L_x_1220) ;  /* 0x000000a000007945 */ /* 0x000fe20003800000 */
        /* <DEDUP_REMOVED lines=9> */
.L_x_1221:
[----:B------:R-:W-:Y:S05]  /*17590*/  BSYNC B0 ;  /* 0x0000000000007941 */ /* 0x000fea0003800000 */
.L_x_1220:
[----:B------:R-:W-:Y:S05]  /*175a0*/  BRA `(.L_x_1222) ;  /* 0xffffffcc00647947 */ /* 0x000fea000383ffff */
.L_x_1127:
[----:B------:R-:W-:Y:S01]  /*175b0*/  BSSY B1, `(.L_x_1223) ;  /* 0x0000006000017945 */ /* 0x000fe20003800000 */
[----:B------:R-:W-:-:S07]  /*175c0*/  IMAD.MOV.U32 R15, RZ, RZ, -0x1 ;  /* 0xffffffffff0f7424 */ /* 0x000fce00078e00ff */
[----:B01---5:R-:W-:Y:S05]  /*175d0*/  WARPSYNC.COLLECTIVE R15, `(.L_x_1224) ;  /* 0x000000000f0c7348 */ /* 0x023fea0003c00000 */
[----:B------:R-:W-:Y:S02]  /*175e0*/  ELECT P6, UR62, PT ;  /* 0x00000000003e782f */ /* 0x000fe400038c0000 */
[----:B------:R-:W-:Y:S01]  /*175f0*/  MOV R14, UR62 ;  /* 0x0000003e000e7c02 */ /* 0x000fe20008000f00 */
[----:B01---5:R-:W-:Y:S10]  /*17600*/  ENDCOLLECTIVE ;  /* 0x000000000000791b */ /* 0x023ff40003800000 */
.L_x_1224:
[----:B------:R-:W-:Y:S05]  /*17610*/  BSYNC B1 ;  /* 0x0000000000017941 */ /* 0x000fea0003800000 */
.L_x_1223:
[----:B------:R-:W-:Y:S05]  /*17620*/  BRA `(.L_x_1225) ;  /* 0xffffffcc005c7947 */ /* 0x000fea000383ffff */
.L_x_1129:
[----:B-1----:R1:W2:Y:S02]  /*17630*/  SYNCS.PHASECHK.TRANS64.TRYWAIT P1, [R5+URZ+0x2a840], R0 ;  /* 0x02a84000050075a7 */ /* 0x0022a4000802017f */
[----:B--2---:R-:W-:Y:S05]  /*17640*/  @!P1 NANOSLEEP.SYNCS 0x989680 ;  /* 0x009896800000995d */ /* 0x004fea0003900000 */
[----:B------:R-:W2:Y:S02]  /*17650*/  @!P1 SYNCS.PHASECHK.TRANS64 P1, [R5+URZ+0x2a840], R0 ;  /* 0x02a84000050095a7 */ /* 0x000ea4000802007f */
[----:B--2---:R-:W-:Y:S05]  /*17660*/  @!P1 BRA `(.L_x_1129) ;  /* 0xfffffffc00f09947 */ /* 0x004fea000383ffff */
[----:B------:R-:W-:Y:S05]  /*17670*/  BRA `(.L_x_1226) ;  /* 0xffffffcc00847947 */ /* 0x000fea000383ffff */
.L_x_1131:
[----:B--2---:R2:W3:Y:S02]  /*17680*/  SYNCS.PHASECHK.TRANS64.TRYWAIT P1, [R23+URZ+0x2a840], R2 ;  /* 0x02a84002170075a7 */ /* 0x0044e4000802017f */
[----:B---3--:R-:W-:Y:S05]  /*17690*/  @!P1 NANOSLEEP.SYNCS 0x989680 ;  /* 0x009896800000995d */ /* 0x008fea0003900000 */
[----:B------:R-:W3:Y:S02]  /*176a0*/  @!P1 SYNCS.PHASECHK.TRANS64 P1, [R23+URZ+0x2a840], R2 ;  /* 0x02a84002170095a7 */ /* 0x000ee4000802007f */
[----:B---3--:R-:W-:Y:S05]  /*176b0*/  @!P1 BRA `(.L_x_1131) ;  /* 0xfffffffc00f09947 */ /* 0x008fea000383ffff */
[----:B------:R-:W-:Y:S05]  /*176c0*/  BRA `(.L_x_1227) ;  /* 0xffffffcc00907947 */ /* 0x000fea000383ffff */
.L_x_1133:
[----:B---3--:R3:W4:Y:S02]  /*176d0*/  SYNCS.PHASECHK.TRANS64.TRYWAIT P1, [R5+URZ+0x2a860], R0 ;  /* 0x02a86000050075a7 */ /* 0x008724000802017f */
[----:B----4-:R-:W-:Y:S05]  /*176e0*/  @!P1 NANOSLEEP.SYNCS 0x989680 ;  /* 0x009896800000995d */ /* 0x010fea0003900000 */
[----:B------:R-:W4:Y:S02]  /*176f0*/  @!P1 SYNCS.PHASECHK.TRANS64 P1, [R5+URZ+0x2a860], R0 ;  /* 0x02a86000050095a7 */ /* 0x000f24000802007f */
[----:B----4-:R-:W-:Y:S05]  /*17700*/  @!P1 BRA `(.L_x_1133) ;  /* 0xfffffffc00f09947 */ /* 0x010fea000383ffff */
[----:B------:R-:W-:Y:S05]  /*17710*/  BRA `(.L_x_1228) ;  /* 0xffffffcc008c7947 */ /* 0x000fea000383ffff */
.L_x_1229:
        /* <DEDUP_REMOVED lines=14> */
.L_x_3229:


//--------------------- .text._ZN7cutlass13device_kernelIN5flash11enable_sm90INS1_16FlashAttnFwdSm90INS1_25CollectiveMainloopFwdSm90ILi2EN4cute5tupleIJNS5_1CILi1EEES8_S8_EEENS6_IJNS7_ILi128EEENS7_ILi96EEENS7_ILi192EEEEEELi128ENS_10bfloat16_tEfNS_4arch4Sm90ELb0ELb1ELb1ELb1ELb1ELb0ELb0ELb1ELb1ELb1ELb0ELb0EEENS1_21CollectiveEpilogueFwdINS6_IJSA_SA_SB_EEES9_SE_SG_Li256ELb1ELb1ELb0ELb0EEENS1_36VarlenDynamicPersistentTileSchedulerILi128ELi96ELi256ELi128ELb0ELb1ELb1ELb1ELb0ELb1EEEEEEEEEvNT_6ParamsE --------------------------
	.section	.text._ZN7cutlass13device_kernelIN5flash11enable_sm90INS1_16FlashAttnFwdSm90INS1_25CollectiveMainloopFwdSm90ILi2EN4cute5tupleIJNS5_1CILi1EEES8_S8_EEENS6_IJNS7_ILi128EEENS7_ILi96EEENS7_ILi192EEEEEELi128ENS_10bfloat16_tEfNS_4arch4Sm90ELb0ELb1ELb1ELb1ELb1ELb0ELb0ELb1ELb1ELb1ELb0ELb0EEENS1_21CollectiveEpilogueFwdINS6_IJSA_SA_SB_EEES9_SE_SG_Li256ELb1ELb1ELb0ELb0EEENS1_36VarlenDynamicPersistentTileSchedulerILi128ELi96ELi256ELi128ELb0ELb1ELb1ELb1ELb0ELb1EEEEEEEEEvNT_6ParamsE,"ax",@progbits
	.align	128
.text._ZN7cutlass13device_kernelIN5flash11enable_sm90INS1_16FlashAttnFwdSm90INS1_25CollectiveMainloopFwdSm90ILi2EN4cute5tupleIJNS5_1CILi1EEES8_S8_EEENS6_IJNS7_ILi128EEENS7_ILi96EEENS7_ILi192EEEEEELi128ENS_10bfloat16_tEfNS_4arch4Sm90ELb0ELb1ELb1ELb1ELb1ELb0ELb0ELb1ELb1ELb1ELb0ELb0EEENS1_21CollectiveEpilogueFwdINS6_IJSA_SA_SB_EEES9_SE_SG_Li256ELb1ELb1ELb0ELb0EEENS1_36VarlenDynamicPersistentTileSchedulerILi128ELi96ELi256ELi128ELb0ELb1ELb1ELb1ELb0ELb1EEEEEEEEEvNT_6ParamsE:
        .type           _ZN7cutlass13device_kernelIN5flash11enable_sm90INS1_16FlashAttnFwdSm90INS1_25CollectiveMainloopFwdSm90ILi2EN4cute5tupleIJNS5_1CILi1EEES8_S8_EEENS6_IJNS7_ILi128EEENS7_ILi96EEENS7_ILi192EEEEEELi128ENS_10bfloat16_tEfNS_4arch4Sm90ELb0ELb1ELb1ELb1ELb1ELb0ELb0ELb1ELb1ELb1ELb0ELb0EEENS1_21CollectiveEpilogueFwdINS6_IJSA_SA_SB_EEES9_SE_SG_Li256ELb1ELb1ELb0ELb0EEENS1_36VarlenDynamicPersistentTileSchedulerILi128ELi96ELi256ELi128ELb0ELb1ELb1ELb1ELb0ELb1EEEEEEEEEvNT_6ParamsE,@function
        .size           _ZN7cutlass13device_kernelIN5flash11enable_sm90INS1_16FlashAttnFwdSm90INS1_25CollectiveMainloopFwdSm90ILi2EN4cute5tupleIJNS5_1CILi1EEES8_S8_EEENS6_IJNS7_ILi128EEENS7_ILi96EEENS7_ILi192EEEEEELi128ENS_10bfloat16_tEfNS_4arch4Sm90ELb0ELb1ELb1ELb1ELb1ELb0ELb0ELb1ELb1ELb1ELb0ELb0EEENS1_21CollectiveEpilogueFwdINS6_IJSA_SA_SB_EEES9_SE_SG_Li256ELb1ELb1ELb0ELb0EEENS1_36VarlenDynamicPersistentTileSchedulerILi128ELi96ELi256ELi128ELb0ELb1ELb1ELb1ELb0ELb1EEEEEEEEEvNT_6ParamsE,(.L_x_3230 - _ZN7cutlass13device_kernelIN5flash11enable_sm90INS1_16FlashAttnFwdSm90INS1_25CollectiveMainloopFwdSm90ILi2EN4cute5tupleIJNS5_1CILi1EEES8_S8_EEENS6_IJNS7_ILi128EEENS7_ILi96EEENS7_ILi192EEEEEELi128ENS_10bfloat16_tEfNS_4arch4Sm90ELb0ELb1ELb1ELb1ELb1ELb0ELb0ELb1ELb1ELb1ELb0ELb0EEENS1_21CollectiveEpilogueFwdINS6_IJSA_SA_SB_EEES9_SE_SG_Li256ELb1ELb1ELb0ELb0EEENS1_36VarlenDynamicPersistentTileSchedulerILi128ELi96ELi256ELi128ELb0ELb1ELb1ELb1ELb0ELb1EEEEEEEEEvNT_6ParamsE)
        .other          _ZN7cutlass13device_kernelIN5flash11enable_sm90INS1_16FlashAttnFwdSm90INS1_25CollectiveMainloopFwdSm90ILi2EN4cute5tupleIJNS5_1CILi1EEES8_S8_EEENS6_IJNS7_ILi128EEENS7_ILi96EEENS7_ILi192EEEEEELi128ENS_10bfloat16_tEfNS_4arch4Sm90ELb0ELb1ELb1ELb1ELb1ELb0ELb0ELb1ELb1ELb1ELb0ELb0EEENS1_21CollectiveEpilogueFwdINS6_IJSA_SA_SB_EEES9_SE_SG_Li256ELb1ELb1ELb0ELb0EEENS1_36VarlenDynamicPersistentTileSchedulerILi128ELi96ELi256ELi128ELb0ELb1ELb1ELb1ELb0ELb1EEEEEEEEEvNT_6ParamsE,@"STO_CUDA_ENTRY STV_DEFAULT"
_ZN7cutlass13device_kernelIN5flash11enable_sm90INS1_16FlashAttnFwdSm90INS1_25CollectiveMainloopFwdSm90ILi2EN4cute5tupleIJNS5_1CILi1EEES8_S8_EEENS6_IJNS7_ILi128EEENS7_ILi96EEENS7_ILi192EEEEEELi128ENS_10bfloat16_tEfNS_4arch4Sm90ELb0ELb1ELb1ELb1ELb1ELb0ELb0ELb1ELb1ELb1ELb0ELb0EEENS1_21CollectiveEpilogueFwdINS6_IJSA_SA_SB_EEES9_SE_SG_Li256ELb1ELb1ELb0ELb0EEENS1_36VarlenDynamicPersistentTileSchedulerILi128ELi96ELi256ELi128ELb0ELb1ELb1ELb1ELb0ELb1EEEEEEEEEvNT_6ParamsE:
        /* <DEDUP_REMOVED lines=45> */
.L_x_1230:
        /* <DEDUP_REMOVED lines=22> */
.L_x_1231:
        /* <DEDUP_REMOVED lines=18> */
.L_x_1232:
        /* <DEDUP_REMOVED lines=22> */
.L_x_1233:
        /* <DEDUP_REMOVED lines=23> */
.L_x_1234:
        /* <DEDUP_REMOVED lines=10> */
.L_x_1236:
[----:B------:R-:W-:-:S08]  /*08c0*/  NOP ;  /* 0x0000000000007918 */ /* 0x000fd00000000000 */
[----:B------:R-:W1:Y:S02]  /*08d0*/  USETMAXREG.TRY_ALLOC.CTAPOOL UP0, 0xe8 ;  /* 0x000000e8000079c8 */ /* 0x000e640008000600 */
[----:B-1----:R-:W-:-:S13]  /*08e0*/  PLOP3.LUT P0, PT, PT, PT, UP0, 0x80, 0x0 ;  /* 0x000000000000781c */ /* 0x002fda0003f0f008 */
[----:B------:R-:W-:Y:S05]  /*08f0*/  @!P0 BRA `(.L_x_1236) ;  /* 0xfffffffc00f08947 */ /* 0x000fea000383ffff */
[----:B------:R-:W1:Y:S08]  /*0900*/  S2UR UR5, SR_CgaCtaId ;  /* 0x00000000000579c3 */ /* 0x000e700000008800 */
[----:B------:R-:W-:Y:S06]  /*0910*/  BAR.ARV 0x8, 0x180 ;  /* 0x0206000000007b1d */ /* 0x000fec0000002000 */
[----:B------:R-:W-:-:S02]  /*0920*/  UMOV UR4, 0x400 ;  /* 0x0000040000047882 */ /* 0x000fc40000000000 */
[----:B------:R-:W-:Y:S01]  /*0930*/  BAR.SYNC.DEFER_BLOCKING 0x5, 0x180 ;  /* 0x0146000000007b1d */ /* 0x000fe20000010000 */
[----:B-1----:R-:W-:-:S09]  /*0940*/  ULEA UR4, UR5, UR4, 0x18 ;  /* 0x0000000405047291 */ /* 0x002fd2000f8ec03f */
[----:B------:R-:W1:Y:S01]  /*0950*/  LDS.128 R44, [UR4+0x2a8d0] ;  /* 0x02a8d004ff2c7984 */ /* 0x000e620008000c00 */
[----:B------:R-:W-:Y:S01]  /*0960*/  ULDC UR4, c[0x0][0xc3c] ;  /* 0x00030f0000047ab9 */ /* 0x000fe20000000800 */
[----:B------:R-:W-:Y:S06]  /*0970*/  BAR.ARV 0x4, 0x180 ;  /* 0x0106000000007b1d */ /* 0x000fec0000002000 */
[----:B-1----:R-:W-:-:S13]  /*0980*/  ISETP.GE.AND P0, PT, R47, UR4, PT ;  /* 0x000000042f007c0c */ /* 0x002fda000bf06270 */
[----:B------:R-:W-:Y:S05]  /*0990*/  @P0 EXIT ;  /* 0x000000000000094d */ /* 0x000fea0003800000 */
[----:B0-----:R-:W2:Y:S01]  /*09a0*/  LDL R2, [R1+0x18] ;  /* 0x0000180001027983 */ /* 0x001ea20000100800 */
[----:B------:R-:W-:Y:S01]  /*09b0*/  IMAD.MOV.U32 R166, RZ, RZ, RZ ;  /* 0x000000ffffa67224 */ /* 0x000fe200078e00ff */
[----:B------:R-:W-:Y:S01]  /*09c0*/  UMOV UR39, URZ ;  /* 0x0000003f00277c82 */ /* 0x000fe20008000000 */
[----:B------:R-:W-:Y:S01]  /*09d0*/  UMOV UR38, URZ ;  /* 0x0000003f00267c82 */ /* 0x000fe20008000000 */
[----:B------:R-:W0:Y:S02]  /*09e0*/  S2R R0, SR_TID.X ;  /* 0x0000000000007919 */ /* 0x000e240000002100 */
[----:B0-----:R-:W-:-:S05]  /*09f0*/  VIADD R174, R0, 0xffffff80 ;  /* 0xffffff8000ae7836 */ /* 0x001fca0000000000 */
[----:B------:R-:W-:-:S04]  /*0a00*/  SHF.R.S32.HI R3, RZ, 0x1f, R174 ;  /* 0x0000001fff037819 */ /* 0x000fc800000114ae */
[CC--:B------:R-:W-:Y:S02]  /*0a10*/  LEA.HI R0, R3.reuse, R174.reuse, RZ, 0x7 ;  /* 0x000000ae03007211 */ /* 0x0c0fe400078f38ff */
[CC--:B------:R-:W-:Y:S02]  /*0a20*/  LEA.HI R4, R3.reuse, R174.reuse, RZ, 0x5 ;  /* 0x000000ae03047211 */ /* 0x0c0fe400078f28ff */
[----:B------:R-:W-:Y:S02]  /*0a30*/  LOP3.LUT R167, R0, 0xffffff80, RZ, 0xc0, !PT ;  /* 0xffffff8000a77812 */ /* 0x000fe400078ec0ff */
[----:B------:R-:W-:Y:S01]  /*0a40*/  LEA.HI R11, R3, R174, RZ, 0x2 ;  /* 0x000000ae030b7211 */ /* 0x000fe200078f10ff */
[----:B------:R-:W-:Y:S01]  /*0a50*/  IMAD.SHL.U32 R4, R4, 0x20, RZ ;  /* 0x0000002004047824 */ /* 0x000fe200078e00ff */
[----:B------:R-:W-:Y:S01]  /*0a60*/  SHF.R.S32.HI R169, RZ, 0x7, R0 ;  /* 0x00000007ffa97819 */ /* 0x000fe20000011400 */
[----:B------:R-:W-:Y:S01]  /*0a70*/  IMAD.IADD R167, R174, 0x1, -R167 ;  /* 0x00000001aea77824 */ /* 0x000fe200078e0aa7 */
[----:B------:R-:W-:-:S02]  /*0a80*/  LOP3.LUT R11, R11, 0xfffffffc, RZ, 0xc0, !PT ;  /* 0xfffffffc0b0b7812 */ /* 0x000fc400078ec0ff */
[----:B------:R-:W-:Y:S02]  /*0a90*/  LOP3.LUT R4, R4, 0xfffffc00, RZ, 0xc0, !PT ;  /* 0xfffffc0004047812 */ /* 0x000fe400078ec0ff */
[----:B------:R-:W-:Y:S01]  /*0aa0*/  SHF.R.S32.HI R6, RZ, 0x1f, R167 ;  /* 0x0000001fff067819 */ /* 0x000fe200000114a7 */
[----:B------:R-:W-:Y:S01]  /*0ab0*/  IMAD.IADD R11, R174, 0x1, -R11 ;  /* 0x00000001ae0b7824 */ /* 0x000fe200078e0a0b */
[----:B------:R-:W-:Y:S02]  /*0ac0*/  LEA.HI R0, R0, R169, RZ, 0x1 ;  /* 0x000000a900007211 */ /* 0x000fe400078f08ff */
[CC--:B------:R-:W-:Y:S02]  /*0ad0*/  LEA.HI R8, R6.reuse, R167.reuse, RZ, 0x2 ;  /* 0x000000a706087211 */ /* 0x0c0fe400078f10ff */
[----:B------:R-:W-:Y:S02]  /*0ae0*/  LEA.HI R6, R6, R167, RZ, 0x5 ;  /* 0x000000a706067211 */ /* 0x000fe400078f28ff */
[----:B------:R-:W-:-:S02]  /*0af0*/  SHF.R.S32.HI R9, RZ, 0x2, R8 ;  /* 0x00000002ff097819 */ /* 0x000fc40000011408 */
[----:B------:R-:W-:Y:S02]  /*0b00*/  SHF.R.S32.HI R10, RZ, 0x1f, R8 ;  /* 0x0000001fff0a7819 */ /* 0x000fe40000011408 */
[----:B------:R-:W-:Y:S02]  /*0b10*/  SHF.R.S32.HI R6, RZ, 0x5, R6 ;  /* 0x00000005ff067819 */ /* 0x000fe40000011406 */
[----:B------:R-:W-:Y:S02]  /*0b20*/  LEA.HI R10, R10, R9, RZ, 0x3 ;  /* 0x000000090a0a7211 */ /* 0x000fe400078f18ff */
[----:B------:R-:W-:Y:S02]  /*0b30*/  LOP3.LUT R0, R0, 0x3fffffe, RZ, 0xc0, !PT ;  /* 0x03fffffe00007812 */ /* 0x000fe400078ec0ff */
[----:B------:R-:W-:Y:S02]  /*0b40*/  LOP3.LUT R10, R10, 0xfffffff8, RZ, 0xc0, !PT ;  /* 0xfffffff80a0a7812 */ /* 0x000fe400078ec0ff */
[----:B------:R-:W-:Y:S01]  /*0b50*/  LOP3.LUT R8, R8, 0x7ffffffc, RZ, 0xc0, !PT ;  /* 0x7ffffffc08087812 */ /* 0x000fe200078ec0ff */
[----:B------:R-:W-:-:S02]  /*0b60*/  IMAD.IADD R0, R169, 0x1, -R0 ;  /* 0x00000001a9007824 */ /* 0x000fc400078e0a00 */
[----:B------:R-:W-:Y:S02]  /*0b70*/  IMAD.IADD R9, R9, 0x1, -R10 ;  /* 0x0000000109097824 */ /* 0x000fe400078e0a0a */
[----:B------:R-:W-:Y:S02]  /*0b80*/  IMAD.IADD R19, R167, 0x1, -R8 ;  /* 0x00000001a7137824 */ /* 0x000fe400078e0a08 */
[----:B------:R-:W-:-:S04]  /*0b90*/  IMAD R9, R6, 0x10, R9 ;  /* 0x0000001006097824 */ /* 0x000fc800078e0209 */
[----:B------:R-:W-:Y:S01]  /*0ba0*/  IMAD R170, R0, 0x40, R9 ;  /* 0x0000004000aa7824 */ /* 0x000fe200078e0209 */
[----:B--2---:R-:W-:Y:S02]  /*0bb0*/  R2UR UR4, R2 ;  /* 0x00000000020472ca */ /* 0x004fe400000e0000 */
[CC--:B------:R-:W-:Y:S02]  /*0bc0*/  LEA.HI R2, R3.reuse, R174.reuse, RZ, 0x4 ;  /* 0x000000ae03027211 */ /* 0x0c0fe400078f20ff */
[----:B------:R-:W-:Y:S02]  /*0bd0*/  LEA.HI R3, R3, R174, RZ, 0x3 ;  /* 0x000000ae03037211 */ /* 0x000fe400078f18ff */
[----:B------:R-:W-:Y:S02]  /*0be0*/  SHF.R.S32.HI R7, RZ, 0x4, R2 ;  /* 0x00000004ff077819 */ /* 0x000fe40000011402 */
[C---:B------:R-:W-:Y:S02]  /*0bf0*/  LOP3.LUT R5, R2.reuse, 0x3fffff0, RZ, 0xc0, !PT ;  /* 0x03fffff002057812 */ /* 0x040fe400078ec0ff */
[----:B------:R-:W-:-:S02]  /*0c00*/  LEA.HI R2, R2, R7, RZ, 0x1 ;  /* 0x0000000702027211 */ /* 0x000fc400078f08ff */
[----:B------:R-:W-:Y:S01]  /*0c10*/  SHF.R.S32.HI R165, RZ, 0x3, R3 ;  /* 0x00000003ffa57819 */ /* 0x000fe20000011403 */
[----:B------:R-:W-:Y:S01]  /*0c20*/  IMAD.IADD R5, R174, 0x1, -R5 ;  /* 0x00000001ae057824 */ /* 0x000fe200078e0a05 */
[----:B------:R-:W-:Y:S01]  /*0c30*/  LOP3.LUT R2, R2, 0x1ffffffe, RZ, 0xc0, !PT ;  /* 0x1ffffffe02027812 */ /* 0x000fe200078ec0ff */
[----:B------:R-:W-:Y:S02]  /*0c40*/  ULOP3.LUT UR61, UR4, 0x1, URZ, 0xfc, !UPT ;  /* 0x00000001043d7892 */ /* 0x000fe4000f8efc3f */
[----:B------:R-:W-:Y:S01]  /*0c50*/  IMAD R5, R5, 0x40, R4 ;  /* 0x0000004005057824 */ /* 0x000fe200078e0204 */
[----:B------:R-:W-:Y:S01]  /*0c60*/  LEA.HI R4, R11, R11, RZ, 0x1 ;  /* 0x0000000b0b047211 */ /* 0x000fe200078f08ff */
[----:B------:R-:W-:Y:S01]  /*0c70*/  IMAD.IADD R2, R7, 0x1, -R2 ;  /* 0x0000000107027824 */ /* 0x000fe200078e0a02 */
[----:B------:R-:W-:Y:S02]  /*0c80*/  LOP3.LUT R7, R3, 0xfffffff8, RZ, 0xc0, !PT ;  /* 0xfffffff803077812 */ /* 0x000fe400078ec0ff */
[----:B------:R-:W-:Y:S01]  /*0c90*/  LOP3.LUT R4, R4, 0x1ffffffe, RZ, 0xc0, !PT ;  /* 0x1ffffffe04047812 */ /* 0x000fe200078ec0ff */
[----:B------:R-:W-:-:S02]  /*0ca0*/  IMAD R171, R2, 0x8, R5 ;  /* 0x0000000802ab7824 */ /* 0x000fc400078e0205 */
[----:B------:R-:W-:Y:S02]  /*0cb0*/  IMAD.IADD R162, R174, 0x1, -R7 ;  /* 0x00000001aea27824 */ /* 0x000fe400078e0a07 */
[----:B------:R-:W-:Y:S02]  /*0cc0*/  IMAD.IADD R11, R11, 0x1, -R4 ;  /* 0x000000010b0b7824 */ /* 0x000fe400078e0a04 */
[----:B------:R-:W-:Y:S02]  /*0cd0*/  IMAD.SHL.U32 R160, R162, 0x8, RZ ;  /* 0x00000008a2a07824 */ /* 0x000fe400078e00ff */
[----:B------:R-:W-:Y:S02]  /*0ce0*/  IMAD R22, R11, 0x8, R170 ;  /* 0x000000080b167824 */ /* 0x000fe400078e02aa */
[----:B------:R-:W-:Y:S01]  /*0cf0*/  VIADD R161, R160, 0x40 ;  /* 0x00000040a0a17836 */ /* 0x000fe20000000000 */
[----:B------:R-:W-:-:S04]  /*0d00*/  SHF.R.S32.HI R173, RZ, 0x1f, R160 ;  /* 0x0000001fffad7819 */ /* 0x000fc800000114a0 */
[----:B------:R-:W-:-:S07]  /*0d10*/  SHF.R.S32.HI R172, RZ, 0x1f, R161 ;  /* 0x0000001fffac7819 */ /* 0x000fce00000114a1 */
.L_x_1344:
[----:B0--34-:R-:W0:Y:S01]  /*0d20*/  LDC.64 R2, c[0x0][0xa28] ;  /* 0x00028a00ff027b82 */ /* 0x019e220000000a00 */
[----:B------:R-:W-:Y:S01]  /*0d30*/  IMAD.MOV.U32 R7, RZ, RZ, RZ ;  /* 0x000000ffff077224 */ /* 0x000fe200078e00ff */
[----:B------:R-:W-:Y:S01]  /*0d40*/  ULDC.64 UR4, c[0x0][0x418] ;  /* 0x0001060000047ab9 */ /* 0x000fe20000000a00 */
[----:B------:R-:W-:-:S05]  /*0d50*/  ULDC.64 UR6, c[0x0][0xa20] ;  /* 0x0002880000067ab9 */ /* 0x000fca0000000a00 */
[----:B--2---:R-:W1:Y:S01]  /*0d60*/  LDC.64 R4, c[0x0][0xa18] ;  /* 0x00028600ff047b82 */ /* 0x004e620000000a00 */
[----:B0-----:R-:W-:-:S04]  /*0d70*/  ISETP.NE.U32.AND P0, PT, R2, RZ, PT ;  /* 0x000000ff0200720c */ /* 0x001fc80003f05070 */
[----:B------:R-:W-:Y:S02]  /*0d80*/  ISETP.NE.AND.EX P0, PT, R3, RZ, PT, P0 ;  /* 0x000000ff0300720c */ /* 0x000fe40003f05300 */
[----:B-1----:R-:W-:-:S04]  /*0d90*/  ISETP.NE.U32.AND P1, PT, R4, RZ, PT ;  /* 0x000000ff0400720c */ /* 0x002fc80003f25070 */
[----:B------:R-:W-:-:S07]  /*0da0*/  ISETP.NE.AND.EX P1, PT, R5, RZ, PT, P1 ;  /* 0x000000ff0500720c */ /* 0x000fce0003f25310 */
[----:B------:R-:W0:Y:S08]  /*0db0*/  @P0 LDC.64 R2, c[0x0][0xa28] ;  /* 0x00028a00ff020b82 */ /* 0x000e300000000a00 */
[----:B------:R-:W1:Y:S01]  /*0dc0*/  @P1 LDC.64 R4, c[0x0][0xa18] ;  /* 0x00028600ff041b82 */ /* 0x000e620000000a00 */
[----:B0-----:R-:W-:-:S05]  /*0dd0*/  @P0 IMAD.WIDE R2, R47, 0x4, R2 ;  /* 0x000000042f020825 */ /* 0x001fca00078e0202 */
[----:B------:R0:W5:Y:S01]  /*0de0*/  @P0 LDG.E R7, desc[UR36][R2.64] ;  /* 0x0000002402070981 */ /* 0x000162000c1e1900 */
[----:B-1----:R-:W-:-:S05]  /*0df0*/  @P1 IMAD.WIDE R4, R47, 0x4, R4 ;  /* 0x000000042f041825 */ /* 0x002fca00078e0204 */
[----:B------:R0:W5:Y:S01]  /*0e00*/  @P1 LDG.E R17, desc[UR36][R4.64] ;  /* 0x0000002404111981 */ /* 0x000162000c1e1900 */
[----:B------:R-:W-:Y:S01]  /*0e10*/  UISETP.NE.U32.AND UP0, UPT, UR4, URZ, UPT ;  /* 0x0000003f0400728c */ /* 0x000fe2000bf05070 */
[----:B------:R-:W-:Y:S01]  /*0e20*/  ISETP.NE.U32.AND P2, PT, RZ, UR6, PT ;  /* 0x00000006ff007c0c */ /* 0x000fe2000bf45070 */
[----:B------:R-:W-:Y:S01]  /*0e30*/  IMAD.MOV.U32 R163, RZ, RZ, R46 ;  /* 0x000000ffffa37224 */ /* 0x000fe200078e002e */
[----:B------:R-:W-:Y:S01]  /*0e40*/  ULDC UR4, c[0x0][0x424] ;  /* 0x0001090000047ab9 */ /* 0x000fe20000000800 */
[----:B------:R-:W-:Y:S01]  /*0e50*/  UISETP.NE.AND.EX UP0, UPT, UR5, URZ, UPT, UP0 ;  /* 0x0000003f0500728c */ /* 0x000fe2000bf05300 */
[----:B------:R-:W-:Y:S02]  /*0e60*/  ISETP.NE.AND.EX P2, PT, RZ, UR7, PT, P2 ;  /* 0x00000007ff007c0c */ /* 0x000fe4000bf45320 */
[----:B------:R-:W-:Y:S01]  /*0e70*/  ULDC UR5, c[0x0][0x2f0] ;  /* 0x0000bc0000057ab9 */ /* 0x000fe20000000800 */
[----:B------:R-:W-:-:S04]  /*0e80*/  USEL UR4, UR4, 0x1, UP0 ;  /* 0x0000000104047887 */ /* 0x000fc80008000000 */
[----:B------:R-:W-:Y:S01]  /*0e90*/  UIMAD UR4, UR4, UR5, URZ ;  /* 0x00000005040472a4 */ /* 0x000fe2000f8e023f */
[----:B0-----:R-:W-:Y:S11]  /*0ea0*/  @P1 BRA `(.L_x_1237) ;  /* 0x0000000000281947 */ /* 0x001ff60003800000 */
[----:B------:R-:W-:Y:S01]  /*0eb0*/  ULDC.64 UR6, c[0x0][0xa00] ;  /* 0x0002800000067ab9 */ /* 0x000fe20000000a00 */
[----:B-----5:R-:W0:Y:S01]  /*0ec0*/  LDC R17, c[0x0][0x288] ;  /* 0x0000a200ff117b82 */ /* 0x020e220000000800 */
[----:B------:R-:W-:-:S04]  /*0ed0*/  ISETP.NE.U32.AND P0, PT, RZ, UR6, PT ;  /* 0x00000006ff007c0c */ /* 0x000fc8000bf05070 */
[----:B------:R-:W-:-:S13]  /*0ee0*/  ISETP.NE.AND.EX P0, PT, RZ, UR7, PT, P0 ;  /* 0x00000007ff007c0c */ /* 0x000fda000bf05300 */
[----:B------:R-:W-:Y:S05]  /*0ef0*/  @!P0 BRA `(.L_x_1237) ;  /* 0x0000000000148947 */ /* 0x000fea0003800000 */
[----:B------:R-:W1:Y:S02]  /*0f00*/  LDC.64 R2, c[0x0][0xa00] ;  /* 0x00028000ff027b82 */ /* 0x000e640000000a00 */
[----:B-1----:R-:W-:-:S05]  /*0f10*/  IMAD.WIDE R2, R47, 0x4, R2 ;  /* 0x000000042f027825 */ /* 0x002fca00078e0202 */
[----:B0-----:R-:W2:Y:S04]  /*0f20*/  LDG.E R17, desc[UR36][R2.64] ;  /* 0x0000002402117981 */ /* 0x001ea8000c1e1900 */
[----:B------:R-:W2:Y:S02]  /*0f30*/  LDG.E R0, desc[UR36][R2.64+0x4] ;  /* 0x0000042402007981 */ /* 0x000ea4000c1e1900 */
[----:B--2---:R-:W-:-:S07]  /*0f40*/  IMAD.IADD R17, R0, 0x1, -R17 ;  /* 0x0000000100117824 */ /* 0x004fce00078e0a11 */
.L_x_1237:
[----:B------:R-:W-:Y:S02]  /*0f50*/  IMAD.U32 R16, RZ, RZ, UR4 ;  /* 0x00000004ff107e24 */ /* 0x000fe4000f8e00ff */
[----:B------:R-:W-:Y:S01]  /*0f60*/  IMAD.MOV.U32 R164, RZ, RZ, R47 ;  /* 0x000000ffffa47224 */ /* 0x000fe200078e002f */
[----:B------:R-:W-:Y:S06]  /*0f70*/  @!P2 BRA `(.L_x_1238) ;  /* 0x000000000010a947 */ /* 0x000fec0003800000 */
[----:B------:R-:W1:Y:S02]  /*0f80*/  LDC.64 R2, c[0x0][0xa20] ;  /* 0x00028800ff027b82 */ /* 0x000e640000000a00 */
[----:B-1----:R-:W-:-:S05]  /*0f90*/  IMAD.WIDE R2, R47, 0x4, R2 ;  /* 0x000000042f027825 */ /* 0x002fca00078e0202 */
[----:B------:R1:W5:Y:S01]  /*0fa0*/  LDG.E R16, desc[UR36][R2.64] ;  /* 0x0000002402107981 */ /* 0x000362000c1e1900 */
[----:B------:R-:W-:Y:S05]  /*0fb0*/  BRA `(.L_x_1239) ;  /* 0x0000000000247947 */ /* 0x000fea0003800000 */
.L_x_1238:
[----:B------:R-:W-:Y:S02]  /*0fc0*/  ULDC.64 UR4, c[0x0][0xa08] ;  /* 0x0002820000047ab9 */ /* 0x000fe40000000a00 */
[----:B------:R-:W-:-:S04]  /*0fd0*/  ISETP.NE.U32.AND P0, PT, RZ, UR4, PT ;  /* 0x00000004ff007c0c */ /* 0x000fc8000bf05070 */
[----:B------:R-:W-:-:S13]  /*0fe0*/  ISETP.NE.AND.EX P0, PT, RZ, UR5, PT, P0 ;  /* 0x00000005ff007c0c */ /* 0x000fda000bf05300 */
[----:B------:R-:W-:Y:S05]  /*0ff0*/  @!P0 BRA `(.L_x_1239) ;  /* 0x0000000000148947 */ /* 0x000fea0003800000 */
[----:B------:R-:W1:Y:S02]  /*1000*/  LDC.64 R2, c[0x0][0xa08] ;  /* 0x00028200ff027b82 */ /* 0x000e640000000a00 */
[----:B-1----:R-:W-:-:S05]  /*1010*/  IMAD.WIDE R2, R47, 0x4, R2 ;  /* 0x000000042f027825 */ /* 0x002fca00078e0202 */
[----:B------:R-:W2:Y:S04]  /*1020*/  LDG.E R16, desc[UR36][R2.64] ;  /* 0x0000002402107981 */ /* 0x000ea8000c1e1900 */
[----:B------:R-:W2:Y:S02]  /*1030*/  LDG.E R5, desc[UR36][R2.64+0x4] ;  /* 0x0000042402057981 */ /* 0x000ea4000c1e1900 */
[----:B--2---:R-:W-:-:S07]  /*1040*/  IMAD.IADD R16, R5, 0x1, -R16 ;  /* 0x0000000105107824 */ /* 0x004fce00078e0a10 */
.L_x_1239:
[----:B------:R-:W2:Y:S01]  /*1050*/  LDL.LU R4, [R1] ;  /* 0x0000000001047983 */ /* 0x000ea20000300800 */
[----:B------:R-:W3:Y:S01]  /*1060*/  LDC R168, c[0x0][0x448] ;  /* 0x00011200ffa87b82 */ /* 0x000ee20000000800 */
[----:B------:R-:W-:Y:S02]  /*1070*/  IMAD.SHL.U32 R18, R45, 0x80, RZ ;  /* 0x000000802d127824 */ /* 0x000fe400078e00ff */
[----:B-----5:R-:W-:Y:S02]  /*1080*/  IMAD.IADD R16, R16, 0x1, -R7 ;  /* 0x0000000110107824 */ /* 0x020fe400078e0a07 */
[----:B------:R-:W-:-:S03]  /*1090*/  VIADD R0, R18, 0x7f ;  /* 0x0000007f12007836 */ /* 0x000fc60000000000 */
[----:B------:R-:W4:Y:S01]  /*10a0*/  LDC.64 R8, c[0x0][0x9e0] ;  /* 0x00027800ff087b82 */ /* 0x000f220000000a00 */
[----:B---3--:R-:W-:Y:S02]  /*10b0*/  ISETP.NE.AND P2, PT, R168, 0x1, PT ;  /* 0x00000001a800780c */ /* 0x008fe40003f45270 */
[----:B----4-:R-:W-:-:S11]  /*10c0*/  ISETP.GE.AND P1, PT, R9, 0x1, PT ;  /* 0x000000010900780c */ /* 0x010fd60003f26270 */
[----:B-1----:R-:W1:Y:S08]  /*10d0*/  @P2 LDC R3, c[0x0][0x44c] ;  /* 0x00011300ff032b82 */ /* 0x002e700000000800 */
[----:B------:R-:W3:Y:S01]  /*10e0*/  @P2 LDC R5, c[0x0][0x450] ;  /* 0x00011400ff052b82 */ /* 0x000ee20000000800 */
[----:B-1----:R-:W-:Y:S01]  /*10f0*/  @P2 IMAD.HI.U32 R2, R0, R3, RZ ;  /* 0x0000000300022227 */ /* 0x002fe200078e00ff */
[----:B0-----:R-:W-:-:S04]  /*1100*/  IADD3 R3, R16, 0x1, -R17 ;  /* 0x0000000110037810 */ /* 0x001fc80007ffe811 */
[----:B---3--:R-:W-:-:S05]  /*1110*/  @P2 SHF.R.U32.HI R0, RZ, R5, R2 ;  /* 0x00000005ff002219 */ /* 0x008fca0000011602 */
[----:B------:R-:W-:-:S04]  /*1120*/  IMAD.IADD R3, R3, 0x1, R0 ;  /* 0x0000000103037824 */ /* 0x000fc800078e0200 */
[----:B------:R-:W-:Y:S01]  /*1130*/  IMAD.IADD R0, R3, 0x1, R8 ;  /* 0x0000000103007824 */ /* 0x000fe200078e0208 */
[----:B--2---:R-:W-:-:S04]  /*1140*/  LOP3.LUT R4, R4, 0xffefffff, RZ, 0xc0, !PT ;  /* 0xffefffff04047812 */ /* 0x004fc800078ec0ff */
[----:B------:R-:W-:-:S04]  /*1150*/  @P2 LOP3.LUT R4, R4, 0x100000, RZ, 0xfc, !PT ;  /* 0x0010000004042812 */ /* 0x000fc800078efcff */
[----:B------:R-:W-:-:S04]  /*1160*/  LOP3.LUT R4, R4, 0xfff7ffff, RZ, 0xc0, !PT ;  /* 0xfff7ffff04047812 */ /* 0x000fc800078ec0ff */
[----:B------:R-:W-:-:S05]  /*1170*/  @P1 LOP3.LUT R4, R4, 0x80000, RZ, 0xfc, !PT ;  /* 0x0008000004041812 */ /* 0x000fca00078efcff */
[----:B------:R0:W-:Y:S01]  /*1180*/  STL [R1], R4 ;  /* 0x0000000401007387 */ /* 0x0001e20000100800 */
[----:B------:R-:W-:Y:S05]  /*1190*/  @!P1 BRA `(.L_x_1240) ;  /* 0x0000000000409947 */ /* 0x000fea0003800000 */
[C---:B------:R-:W-:Y:S01]  /*11a0*/  ISETP.GT.AND P0, PT, R3.reuse, RZ, PT ;  /* 0x000000ff0300720c */ /* 0x040fe20003f04270 */
[----:B------:R-:W-:-:S12]  /*11b0*/  VIADD R2, R3, 0xffffffff ;  /* 0xffffffff03027836 */ /* 0x000fd80000000000 */
[----:B------:R-:W-:Y:S05]  /*11c0*/  @P0 BRA `(.L_x_1241) ;  /* 0x00000000001c0947 */ /* 0x000fea0003800000 */
[----:B------:R-:W-:Y:S01]  /*11d0*/  ISETP.NE.AND P0, PT, R9, 0x1, PT ;  /* 0x000000010900780c */ /* 0x000fe20003f05270 */
[----:B------:R-:W-:-:S12]  /*11e0*/  IMAD.MOV R3, RZ, RZ, -R3 ;  /* 0x000000ffff037224 */ /* 0x000fd800078e0a03 */
[----:B0-----:R-:W0:Y:S02]  /*11f0*/  @P0 LDC.64 R4, c[0x0][0x9e8] ;  /* 0x00027a00ff040b82 */ /* 0x001e240000000a00 */
[----:B0-----:R-:W-:-:S05]  /*1200*/  @P0 IMAD.HI.U32 R2, R3, R4, RZ ;  /* 0x0000000403020227 */ /* 0x001fca00078e00ff */
[----:B------:R-:W-:-:S04]  /*1210*/  @P0 SHF.R.U32.HI R3, RZ, R5, R2 ;  /* 0x00000005ff030219 */ /* 0x000fc80000011602 */
[----:B------:R-:W-:Y:S01]  /*1220*/  LOP3.LUT R2, RZ, R3, RZ, 0x33, !PT ;  /* 0x00000003ff027212 */ /* 0x000fe200078e33ff */
[----:B------:R-:W-:Y:S06]  /*1230*/  BRA `(.L_x_1242) ;  /* 0x0000000000107947 */ /* 0x000fec0003800000 */
.L_x_1241:
[----:B------:R-:W-:-:S13]  /*1240*/  ISETP.NE.AND P0, PT, R9, 0x1, PT ;  /* 0x000000010900780c */ /* 0x000fda0003f05270 */
[----:B0-----:R-:W0:Y:S02]  /*1250*/  @P0 LDC.64 R4, c[0x0][0x9e8] ;  /* 0x00027a00ff040b82 */ /* 0x001e240000000a00 */
[----:B0-----:R-:W-:-:S05]  /*1260*/  @P0 IMAD.HI.U32 R4, R2, R4, RZ ;  /* 0x0000000402040227 */ /* 0x001fca00078e00ff */
[----:B------:R-:W-:-:S07]  /*1270*/  @P0 SHF.R.U32.HI R2, RZ, R5, R4 ;  /* 0x00000005ff020219 */ /* 0x000fce0000011604 */
.L_x_1242:
[----:B------:R-:W-:-:S05]  /*1280*/  IMAD R3, R2, R9, R9 ;  /* 0x0000000902037224 */ /* 0x000fca00078e0209 */
[----:B------:R-:W-:-:S07]  /*1290*/  VIMNMX R0, R0, R3, PT ;  /* 0x0000000300007248 */ /* 0x000fce0003fe0100 */
.L_x_1240:
[----:B------:R-:W1:Y:S01]  /*12a0*/  @P2 LDC R3, c[0x0][0x44c] ;  /* 0x00011300ff032b82 */ /* 0x000e620000000800 */
[----:B------:R-:W-:Y:S01]  /*12b0*/  VIADD R2, R0, 0x5f ;  /* 0x0000005f00027836 */ /* 0x000fe20000000000 */
[----:B------:R-:W-:Y:S01]  /*12c0*/  ULDC UR4, c[0x0][0x9dc] ;  /* 0x0002770000047ab9 */ /* 0x000fe20000000800 */
[----:B------:R-:W-:Y:S02]  /*12d0*/  VIADD R0, R16, 0x5f ;  /* 0x0000005f10007836 */ /* 0x000fe40000000000 */
[----:B0-----:R-:W-:Y:S02]  /*12e0*/  IMAD.MOV.U32 R4, RZ, RZ, R18 ;  /* 0x000000ffff047224 */ /* 0x001fe400078e0012 */
[----:B------:R-:W-:Y:S01]  /*12f0*/  IMAD.HI R0, R0, 0x2aaaaaab, RZ ;  /* 0x2aaaaaab00007827 */ /* 0x000fe200078e02ff */
[----:B------:R-:W0:Y:S03]  /*1300*/  @P2 LDC R6, c[0x0][0x450] ;  /* 0x00011400ff062b82 */ /* 0x000e260000000800 */
[----:B------:R-:W-:-:S04]  /*1310*/  IMAD.HI R2, R2, 0x2aaaaaab, RZ ;  /* 0x2aaaaaab02027827 */ /* 0x000fc800078e02ff */
[----:B------:R-:W-:Y:S01]  /*1320*/  IMAD.IADD R73, R16, 0x1, -R17 ;  /* 0x0000000110497824 */ /* 0x000fe200078e0a11 */
[----:B------:R-:W-:-:S04]  /*1330*/  SHF.R.U32.HI R5, RZ, 0x1f, R2 ;  /* 0x0000001fff057819 */ /* 0x000fc80000011602 */
[----:B------:R-:W-:Y:S01]  /*1340*/  LEA.HI.SX32 R72, R2, R5, 0x1c ;  /* 0x0000000502487211 */ /* 0x000fe200078fe2ff */
[----:B-1----:R-:W-:-:S05]  /*1350*/  @P2 IMAD.HI.U32 R3, R18, R3, RZ ;  /* 0x0000000312032227 */ /* 0x002fca00078e00ff */
[----:B0-----:R-:W-:Y:S02]  /*1360*/  @P2 SHF.R.U32.HI R4, RZ, R6, R3 ;  /* 0x00000006ff042219 */ /* 0x001fe40000011603 */
[----:B------:R-:W-:-:S04]  /*1370*/  SHF.R.U32.HI R3, RZ, 0x1f, R0 ;  /* 0x0000001fff037819 */ /* 0x000fc80000011600 */
[----:B------:R-:W-:Y:S01]  /*1380*/  LEA.HI.SX32 R3, R0, R3, 0x1c ;  /* 0x0000000300037211 */ /* 0x000fe200078fe2ff */
[----:B------:R-:W-:-:S03]  /*1390*/  IMAD.IADD R0, R73, 0x1, R4 ;  /* 0x0000000149007824 */ /* 0x000fc600078e0204 */
[----:B------:R-:W-:Y:S01]  /*13a0*/  VIMNMX R72, R3, R72, PT ;  /* 0x0000004803487248 */ /* 0x000fe20003fe0100 */
        /* <DEDUP_REMOVED lines=11> */
.L_x_1244:
[----:B------:R-:W-:-:S13]  /*1460*/  ISETP.NE.AND P0, PT, R9, 0x1, PT ;  /* 0x000000010900780c */ /* 0x000fda0003f05270 */
[----:B------:R-:W0:Y:S02]  /*1470*/  @P0 LDC.64 R4, c[0x0][0x9e8] ;  /* 0x00027a00ff040b82 */ /* 0x000e240000000a00 */
[----:B0-----:R-:W-:-:S05]  /*1480*/  @P0 IMAD.HI.U32 R4, R0, R4, RZ ;  /* 0x0000000400040227 */ /* 0x001fca00078e00ff */
[----:B------:R-:W-:-:S07]  /*1490*/  @P0 SHF.R.U32.HI R0, RZ, R5, R4 ;  /* 0x00000005ff000219 */ /* 0x000fce0000011604 */
.L_x_1245:
[----:B------:R-:W-:-:S05]  /*14a0*/  IMAD R3, R0, R9, RZ ;  /* 0x0000000900037224 */ /* 0x000fca00078e02ff */
[----:B------:R-:W-:-:S07]  /*14b0*/  VIMNMX R2, R2, R3, !PT ;  /* 0x0000000302027248 */ /* 0x000fce0007fe0100 */
.L_x_1243:
        /* <DEDUP_REMOVED lines=36> */
[----:B------:R-:W-:Y:S01]  /*1700*/  CS2R R6, SRZ ;  /* 0x0000000000067805 */ /* 0x000fe2000001ff00 */
[----:B------:R-:W-:Y:S02]  /*1710*/  IMAD.MOV.U32 R8, RZ, RZ, RZ ;  /* 0x000000ffff087224 */ /* 0x000fe400078e00ff */
[----:B------:R-:W-:Y:S02]  /*1720*/  IMAD.MOV.U32 R91, RZ, RZ, RZ ;  /* 0x000000ffff5b7224 */ /* 0x000fe400078e00ff */
[----:B------:R-:W-:-:S02]  /*1730*/  IMAD.MOV.U32 R10, RZ, RZ, RZ ;  /* 0x000000ffff0a7224 */ /* 0x000fc400078e00ff */
        /* <DEDUP_REMOVED lines=35> */
.L_x_1247:
        /* <DEDUP_REMOVED lines=8> */
.L_x_1439:
[----:B------:R-:W-:Y:S05]  /*19f0*/  @!P0 BRA `(.L_x_1249) ;  /* 0x0000000000048947 */ /* 0x000fea0003800000 */
[----:B------:R-:W-:Y:S01]  /*1a00*/  BPT.TRAP 0x1 ;  /* 0x000000040000795c */ /* 0x000fe20000300000 */
.L_x_1249:
[----:B------:R-:W-:Y:S02]  /*1a10*/  IMAD.U32 R15, RZ, RZ, UR38 ;  /* 0x00000026ff0f7e24 */ /* 0x000fe4000f8e00ff */
[----:B0-----:R-:W-:-:S03]  /*1a20*/  IMAD.U32 R0, RZ, RZ, UR39 ;  /* 0x00000027ff007e24 */ /* 0x001fc6000f8e00ff */
[----:B------:R-:W-:Y:S02]  /*1a30*/  LEA R15, R15, UR40, 0x3 ;  /* 0x000000280f0f7c11 */ /* 0x000fe4000f8e18ff */
[----:B------:R-:W-:-:S04]  /*1a40*/  SHF.L.U32 R0, R0, 0x1f, RZ ;  /* 0x0000001f00007819 */ /* 0x000fc800000006ff */
[----:B------:R0:W1:Y:S01]  /*1a50*/  SYNCS.PHASECHK.TRANS64.TRYWAIT P1, [R15+URZ+0x2a830], R0 ;  /* 0x02a830000f0075a7 */ /* 0x000062000802017f */
[----:B------:R-:W-:Y:S05]  /*1a60*/  @!P0 BRA `(.L_x_1250) ;  /* 0x0000000000048947 */ /* 0x000fea0003800000 */
[----:B------:R-:W-:Y:S01]  /*1a70*/  BPT.TRAP 0x1 ;  /* 0x000000040000795c */ /* 0x000fe20000300000 */
.L_x_1250:
[----:B-1----:R-:W-:Y:S05]  /*1a80*/  @P1 BRA `(.L_x_1251) ;  /* 0x0000000000081947 */ /* 0x002fea0003800000 */
[----:B------:R-:W1:Y:S02]  /*1a90*/  SYNCS.PHASECHK.TRANS64.TRYWAIT P1, [R15+URZ+0x2a830], R0 ;  /* 0x02a830000f0075a7 */ /* 0x000e64000802017f */
[----:B-1----:R-:W-:Y:S05]  /*1aa0*/  @!P1 BRA `(.L_x_1252) ;  /* 0x0000014400f09947 */ /* 0x002fea0003800000 */
.L_x_1251:
        /* <DEDUP_REMOVED lines=99> */
.L_x_1253:
[----:B------:R-:W2:Y:S01]  /*20e0*/  LDL R90, [R1] ;  /* 0x00000000015a7983 */ /* 0x000ea20000100800 */
[----:B------:R-:W-:Y:S01]  /*20f0*/  ISETP.NE.AND P2, PT, R168, 0x1, PT ;  /* 0x00000001a800780c */ /* 0x000fe20003f45270 */
[----:B------:R-:W-:Y:S01]  /*2100*/  ULDC UR5, c[0x0][0x9d8] ;  /* 0x0002760000057ab9 */ /* 0x000fe20000000800 */
[----:B------:R-:W-:Y:S01]  /*2110*/  R2UR UR4, R15 ;  /* 0x000000000f0472ca */ /* 0x000fe200000e0000 */
[----:B------:R-:W-:Y:S01]  /*2120*/  FMUL.FTZ R3, R27, UR5 ;  /* 0x000000051b037c20 */ /* 0x000fe20008410000 */
[----:B------:R-:W-:Y:S01]  /*2130*/  FMUL.FTZ R25, R25, UR5 ;  /* 0x0000000519197c20 */ /* 0x000fe20008410000 */
[----:B------:R-:W-:Y:S01]  /*2140*/  FMUL.FTZ R9, R30, UR5 ;  /* 0x000000051e097c20 */ /* 0x000fe20008410000 */
[----:B------:R-:W-:Y:S01]  /*2150*/  FMUL.FTZ R28, R28, UR5 ;  /* 0x000000051c1c7c20 */ /* 0x000fe20008410000 */
[----:B01----:R-:W-:Y:S01]  /*2160*/  IMAD.MOV.U32 R15, RZ, RZ, -0x60 ;  /* 0xffffffa0ff0f7424 */ /* 0x003fe200078e00ff */
[----:B------:R0:W1:Y:S01]  /*2170*/  MUFU.TANH R74, R25 ;  /* 0x00000019004a7308 */ /* 0x0000620000002400 */
[----:B------:R-:W-:Y:S01]  /*2180*/  FMUL.FTZ R13, R24, UR5 ;  /* 0x00000005180d7c20 */ /* 0x000fe20008410000 */
[----:B------:R-:W-:Y:S01]  /*2190*/  FMUL.FTZ R0, R26, UR5 ;  /* 0x000000051a007c20 */ /* 0x000fe20008410000 */
[----:B------:R-:W-:Y:S01]  /*21a0*/  FMUL.FTZ R29, R29, UR5 ;  /* 0x000000051d1d7c20 */ /* 0x000fe20008410000 */
[----:B------:R-:W-:Y:S01]  /*21b0*/  FMUL.FTZ R11, R31, UR5 ;  /* 0x000000051f0b7c20 */ /* 0x000fe20008410000 */
[----:B------:R-:W3:Y:S01]  /*21c0*/  @P2 LDC R10, c[0x0][0x44c] ;  /* 0x00011300ff0a2b82 */ /* 0x000ee20000000800 */
[----:B------:R-:W-:Y:S01]  /*21d0*/  FMUL.FTZ R32, R32, UR5 ;  /* 0x0000000520207c20 */ /* 0x000fe20008410000 */
[----:B------:R-:W-:Y:S01]  /*21e0*/  UIADD3 UR4, UR4, 0x2a840, URZ ;  /* 0x0002a84004047890 */ /* 0x000fe2000fffe03f */
[----:B------:R4:W1:Y:S01]  /*21f0*/  MUFU.TANH R75, R28 ;  /* 0x0000001c004b7308 */ /* 0x0008620000002400 */
[----:B0-----:R-:W-:-:S02]  /*2200*/  IMAD.IADD R25, R22, 0x1, R18 ;  /* 0x0000000116197824 */ /* 0x001fc400078e0212 */
[----:B------:R-:W-:Y:S01]  /*2210*/  FMUL.FTZ R33, R33, UR5 ;  /* 0x0000000521217c20 */ /* 0x000fe20008410000 */
[----:B------:R-:W-:Y:S01]  /*2220*/  UPRMT UR4, UR60, 0x654, UR4 ;  /* 0x000006543c047896 */ /* 0x000fe20008000004 */
[----:B------:R-:W-:Y:S01]  /*2230*/  FMUL.FTZ R14, R34, UR5 ;  /* 0x00000005220e7c20 */ /* 0x000fe20008410000 */
[----:B------:R-:W0:Y:S01]  /*2240*/  @P2 LDC R27, c[0x0][0x450] ;  /* 0x00011400ff1b2b82 */ /* 0x000e220000000800 */
[----:B------:R-:W-:Y:S01]  /*2250*/  FMUL.FTZ R20, R35, UR5 ;  /* 0x0000000523147c20 */ /* 0x000fe20008410000 */
[----:B------:R-:W-:Y:S01]  /*2260*/  FMUL.FTZ R36, R36, UR5 ;  /* 0x0000000524247c20 */ /* 0x000fe20008410000 */
[----:B------:R-:W-:Y:S01]  /*2270*/  FMUL.FTZ R37, R37, UR5 ;  /* 0x0000000525257c20 */ /* 0x000fe20008410000 */
[----:B----4-:R-:W-:Y:S02]  /*2280*/  IMAD R28, R72, R15, 0x61 ;  /* 0x00000061481c7424 */ /* 0x010fe400078e020f */
        /* <DEDUP_REMOVED lines=30> */
[----:B------:R-:W-:Y:S01]  /*2470*/  FMUL.FTZ R63, R63, UR5 ;  /* 0x000000053f3f7c20 */ /* 0x000fe20008410000 */
[----:B------:R-:W-:Y:S01]  /*2480*/  IMAD R15, R72, -0x60, R16 ;  /* 0xffffffa0480f7824 */ /* 0x000fe200078e0210 */
[----:B------:R-:W3:Y:S01]  /*2490*/  MUFU.TANH R13, R13 ;  /* 0x0000000d000d7308 */ /* 0x000ee20000002400 */
[----:B------:R-:W-:Y:S01]  /*24a0*/  IMAD R27, R19, -0x2, R28 ;  /* 0xfffffffe131b7824 */ /* 0x000fe200078e021c */
[----:B------:R-:W-:Y:S01]  /*24b0*/  ULDC UR50, c[0x0][0x9dc] ;  /* 0x0002770000327ab9 */ /* 0x000fe20000000800 */
[----:B------:R-:W-:Y:S01]  /*24c0*/  FMUL.FTZ R43, R43, UR5 ;  /* 0x000000052b2b7c20 */ /* 0x000fe20008410000 */
[----:B------:R-:W-:Y:S01]  /*24d0*/  SYNCS.ARRIVE.TRANS64.RED.A1T0 RZ, [UR4], RZ ;  /* 0x000000ffffff79a7 */ /* 0x000fe20008100404 */
[----:B------:R-:W-:-:S02]  /*24e0*/  VIADD R26, R15, 0x60 ;  /* 0x000000600f1a7836 */ /* 0x000fc40000000000 */
[----:B------:R-:W-:Y:S01]  /*24f0*/  FMUL.FTZ R51, R51, UR5 ;  /* 0x0000000533337c20 */ /* 0x000fe20008410000 */
[----:B------:R-:W-:Y:S01]  /*2500*/  FMUL.FTZ R56, R56, UR5 ;  /* 0x0000000538387c20 */ /* 0x000fe20008410000 */
[----:B------:R-:W4:Y:S01]  /*2510*/  MUFU.TANH R0, R0 ;  /* 0x0000000000007308 */ /* 0x000f220000002400 */
[----:B------:R-:W-:Y:S01]  /*2520*/  ULOP3.LUT UR4, URZ, UR50, URZ, 0x33, !UPT ;  /* 0x000000323f047292 */ /* 0x000fe2000f8e333f */
[----:B------:R-:W-:Y:S01]  /*2530*/  IADD3 R15, -R17, R27, R16 ;  /* 0x0000001b110f7210 */ /* 0x000fe20007ffe110 */
[----:B------:R-:W-:Y:S01]  /*2540*/  FMUL.FTZ R53, R53, UR5 ;  /* 0x0000000535357c20 */ /* 0x000fe20008410000 */
[----:B------:R-:W-:Y:S01]  /*2550*/  FMUL.FTZ R59, R59, UR5 ;  /* 0x000000053b3b7c20 */ /* 0x000fe20008410000 */
[----:B------:R-:W-:Y:S01]  /*2560*/  FMUL.FTZ R60, R60, UR5 ;  /* 0x000000053c3c7c20 */ /* 0x000fe20008410000 */
[----:B------:R-:W-:Y:S02]  /*2570*/  ULDC UR5, c[0x0][0x9e0] ;  /* 0x0002780000057ab9 */ /* 0x000fe40000000800 */
        /* <DEDUP_REMOVED lines=28> */
[----:B------:R-:W0:Y:S01]  /*2740*/  MUFU.TANH R62, R62 ;  /* 0x0000003e003e7308 */ /* 0x000e220000002400 */
[----:B--2---:R-:W-:-:S07]  /*2750*/  LOP3.LUT P1, RZ, R90, 0x80000, RZ, 0xc0, !PT ;  /* 0x000800005aff7812 */ /* 0x004fce000782c0ff */
[----:B------:R-:W2:Y:S08]  /*2760*/  MUFU.TANH R81, R63 ;  /* 0x0000003f00517308 */ /* 0x000eb00000002400 */
        /* <DEDUP_REMOVED lines=10> */
[----:B------:R1:W2:Y:S01]  /*2810*/  MUFU.TANH R39, R56 ;  /* 0x0000003800277308 */ /* 0x0002a20000002400 */
[----:B-----5:R-:W-:-:S07]  /*2820*/  IMAD R51, R19, -0x2, R26 ;  /* 0xfffffffe13337824 */ /* 0x020fce00078e021a */
[----:B------:R5:W2:Y:S01]  /*2830*/  MUFU.TANH R43, R53 ;  /* 0x00000035002b7308 */ /* 0x000aa20000002400 */
[----:B-1----:R-:W-:-:S05]  /*2840*/  VIADD R56, R15, UR5 ;  /* 0x000000050f387c36 */ /* 0x002fca0008000000 */
[----:B0-----:R-:W-:Y:S02]  /*2850*/  VIADDMNMX R26, R30, R56, R51, PT ;  /* 0x000000381e1a7246 */ /* 0x001fe40003800133 */
[----:B------:R0:W1:Y:S01]  /*2860*/  MUFU.TANH R78, R59 ;  /* 0x0000003b004e7308 */ /* 0x0000620000002400 */
[----:B-----5:R-:W-:-:S07]  /*2870*/  VIADD R53, R15, UR4 ;  /* 0x000000040f357c36 */ /* 0x020fce0008000000 */
[----:B------:R5:W1:Y:S01]  /*2880*/  MUFU.TANH R35, R60 ;  /* 0x0000003c00237308 */ /* 0x000a620000002400 */
[----:B0-----:R-:W-:Y:S02]  /*2890*/  VIADD R59, R28, 0xffffffff ;  /* 0xffffffff1c3b7836 */ /* 0x001fe40000000000 */
[----:B------:R-:W-:Y:S02]  /*28a0*/  IMAD.IADD R28, R53, 0x1, R30 ;  /* 0x00000001351c7824 */ /* 0x000fe400078e021e */
[----:B-----5:R-:W-:Y:S01]  /*28b0*/  VIADD R60, R27, 0xffffffff ;  /* 0xffffffff1b3c7836 */ /* 0x020fe20000000000 */
[----:B--234-:R-:W-:Y:S06]  /*28c0*/  @!P1 BRA `(.L_x_1254) ;  /* 0x00000000005c9947 */ /* 0x01cfec0003800000 */
[----:B------:R-:W-:Y:S01]  /*28d0*/  IADD3 R15, -R17, R16, R30 ;  /* 0x00000010110f7210 */ /* 0x000fe20007ffe11e */
        /* <DEDUP_REMOVED lines=12> */
.L_x_1256:
[----:B------:R-:W-:Y:S02]  /*29a0*/  ULDC UR4, c[0x0][0x9e4] ;  /* 0x0002790000047ab9 */ /* 0x000fe40000000800 */
[----:B------:R-:W-:-:S05]  /*29b0*/  IMAD.U32 R27, RZ, RZ, UR4 ;  /* 0x00000004ff1b7e24 */ /* 0x000fca000f8e00ff */
[----:B------:R-:W-:-:S13]  /*29c0*/  ISETP.NE.AND P1, PT, R27, 0x1, PT ;  /* 0x000000011b00780c */ /* 0x000fda0003f25270 */
[----:B------:R-:W0:Y:S02]  /*29d0*/  @P1 LDC.64 R66, c[0x0][0x9e8] ;  /* 0x00027a00ff421b82 */ /* 0x000e240000000a00 */
[----:B0-----:R-:W-:-:S05]  /*29e0*/  @P1 IMAD.HI.U32 R30, R15, R66, RZ ;  /* 0x000000420f1e1227 */ /* 0x001fca00078e00ff */
[----:B------:R-:W-:-:S07]  /*29f0*/  @P1 SHF.R.U32.HI R15, RZ, R67, R30 ;  /* 0x00000043ff0f1219 */ /* 0x000fce000001161e */
.L_x_1257:
[----:B------:R-:W-:Y:S05]  /*2a00*/  BSYNC B0 ;  /* 0x0000000000007941 */ /* 0x000fea0003800000 */
.L_x_1255:
[----:B------:R-:W-:-:S05]  /*2a10*/  IMAD R15, R15, R27, R60 ;  /* 0x0000001b0f0f7224 */ /* 0x000fca00078e023c */
[----:B------:R-:W-:Y:S02]  /*2a20*/  VIADDMNMX R26, R15, R27, R26, PT ;  /* 0x0000001b0f1a7246 */ /* 0x000fe4000380011a */
[----:B------:R-:W-:-:S07]  /*2a30*/  VIMNMX R28, R28, R15, !PT ;  /* 0x0000000f1c1c7248 */ /* 0x000fce0007fe0100 */
.L_x_1254:
[C---:B------:R-:W-:Y:S01]  /*2a40*/  ISETP.GE.AND P6, PT, R59.reuse, 0x9, PT ;  /* 0x000000093b00780c */ /* 0x040fe20003fc6270 */
[----:B------:R-:W0:Y:S01]  /*2a50*/  SHFL.IDX PT, R30, R25, 0x1, 0x1c1f ;  /* 0x003c1f00191e7f89 */ /* 0x000e2200000e0000 */
[C---:B------:R-:W-:Y:S02]  /*2a60*/  ISETP.GE.AND P1, PT, R59.reuse, 0x2, PT ;  /* 0x000000023b00780c */ /* 0x040fe40003f26270 */
        /* <DEDUP_REMOVED lines=34> */
[C---:B------:R-:W-:Y:S02]  /*2c90*/  ISETP.GE.AND P3, PT, R59.reuse, 0x22, PT ;  /* 0x000000223b00780c */ /* 0x040fe40003f66270 */
        /* <DEDUP_REMOVED lines=50> */
[----:B-1----:R-:W-:Y:S02]  /*2fc0*/  FSEL R35, R35, -INF , !P2 ;  /* 0xff80000023237808 */ /* 0x002fe40005000000 */
        /* <DEDUP_REMOVED lines=24> */
[----:B------:R-:W-:Y:S01]  /*3150*/  ISETP.GT.AND P5, PT, R28, 0x59, !P5 ;  /* 0x000000591c00780c */ /* 0x000fe20006fa4270 */
[----:B0-----:R-:W-:-:S03]  /*3160*/  IMAD.IADD R28, R53, 0x1, R30 ;  /* 0x00000001351c7824 */ /* 0x001fc600078e021e */
[----:B------:R-:W-:Y:S02]  /*3170*/  ISETP.LT.OR P5, PT, R26, 0x5a, P5 ;  /* 0x0000005a1a00780c */ /* 0x000fe40002fa1670 */
[----:B------:R-:W-:Y:S02]  /*3180*/  VIADDMNMX R26, R30, R56, R51, PT ;  /* 0x000000381e1a7246 */ /* 0x000fe40003800133 */
[----:B------:R-:W-:Y:S02]  /*3190*/  FSEL R29, R69, -INF , !P5 ;  /* 0xff800000451d7808 */ /* 0x000fe40006800000 */
[----:B------:R-:W-:-:S13]  /*31a0*/  LOP3.LUT P5, RZ, R90, 0x80000, RZ, 0xc0, !PT ;  /* 0x000800005aff7812 */ /* 0x000fda00078ac0ff */
[----:B------:R-:W-:Y:S05]  /*31b0*/  @!P5 BRA `(.L_x_1258) ;  /* 0x00000000005cd947 */ /* 0x000fea0003800000 */
        /* <DEDUP_REMOVED lines=13> */
.L_x_1260:
[----:B------:R-:W-:Y:S02]  /*3290*/  ULDC UR4, c[0x0][0x9e4] ;  /* 0x0002790000047ab9 */ /* 0x000fe40000000800 */
[----:B------:R-:W-:-:S05]  /*32a0*/  IMAD.U32 R25, RZ, RZ, UR4 ;  /* 0x00000004ff197e24 */ /* 0x000fca000f8e00ff */
[----:B------:R-:W-:-:S13]  /*32b0*/  ISETP.NE.AND P5, PT, R25, 0x1, PT ;  /* 0x000000011900780c */ /* 0x000fda0003fa5270 */
[----:B------:R-:W0:Y:S02]  /*32c0*/  @P5 LDC.64 R40, c[0x0][0x9e8] ;  /* 0x00027a00ff285b82 */ /* 0x000e240000000a00 */
[----:B0-----:R-:W-:-:S05]  /*32d0*/  @P5 IMAD.HI.U32 R30, R13, R40, RZ ;  /* 0x000000280d1e5227 */ /* 0x001fca00078e00ff */
[----:B------:R-:W-:-:S07]  /*32e0*/  @P5 SHF.R.U32.HI R13, RZ, R41, R30 ;  /* 0x00000029ff0d5219 */ /* 0x000fce000001161e */
.L_x_1261:
[----:B------:R-:W-:Y:S05]  /*32f0*/  BSYNC B0 ;  /* 0x0000000000007941 */ /* 0x000fea0003800000 */
.L_x_1259:
[----:B------:R-:W-:-:S05]  /*3300*/  IMAD R13, R13, R25, R60 ;  /* 0x000000190d0d7224 */ /* 0x000fca00078e023c */
[----:B------:R-:W-:Y:S02]  /*3310*/  VIADDMNMX R26, R13, R25, R26, PT ;  /* 0x000000190d1a7246 */ /* 0x000fe4000380011a */
[----:B------:R-:W-:-:S07]  /*3320*/  VIMNMX R28, R28, R13, !PT ;  /* 0x0000000d1c1c7248 */ /* 0x000fce0007fe0100 */
.L_x_1258:
        /* <DEDUP_REMOVED lines=56> */
[----:B------:R-:W-:Y:S02]  /*36b0*/  ISETP.NE.AND P6, PT, R75, RZ, PT ;  /* 0x000000ff4b00720c */ /* 0x000fe40003fc5270 */
[----:B------:R-:W-:Y:S01]  /*36c0*/  FSEL R75, R46, -INF , !P1 ;  /* 0xff8000002e4b7808 */ /* 0x000fe20004800000 */
[----:B------:R-:W-:Y:S01]  /*36d0*/  IMAD.MOV.U32 R46, RZ, RZ, R18 ;  /* 0x000000ffff2e7224 */ /* 0x000fe200078e0012 */
        /* <DEDUP_REMOVED lines=17> */
[----:B------:R-:W-:Y:S02]  /*37f0*/  ISETP.NE.AND P1, PT, R48, RZ, PT ;  /* 0x000000ff3000720c */ /* 0x000fe40003f25270 */
        /* <DEDUP_REMOVED lines=90> */
[----:B------:R-:W-:Y:S01]  /*3da0*/  MUFU.EX2 R158, R158 ;  /* 0x0000009e009e7308 */ /* 0x000fe20000000800 */
[-CC-:B------:R-:W-:Y:S01]  /*3db0*/  FFMA.FTZ R43, R43, R14.reuse, -R30.reuse ;  /* 0x0000000e2b2b7223 */ /* 0x180fe2000001081e */
[--C-:B------:R-:W-:Y:S01]  /*3dc0*/  FFMA.FTZ R39, R39, R14, -R30.reuse ;  /* 0x0000000e27277223 */ /* 0x100fe2000001081e */
[----:B------:R-:W-:Y:S01]  /*3dd0*/  FMNMX.FTZ R20, R89, R20, !PT ;  /* 0x0000001459147209 */ /* 0x000fe20007810000 */
[-CC-:B------:R-:W-:Y:S01]  /*3de0*/  FFMA.FTZ R37, R37, R14.reuse, -R30.reuse ;  /* 0x0000000e25257223 */ /* 0x180fe2000001081e */
[-CC-:B------:R-:W-:Y:S01]  /*3df0*/  FFMA.FTZ R35, R35, R14.reuse, -R30.reuse ;  /* 0x0000000e23237223 */ /* 0x180fe2000001081e */
[-CC-:B------:R-:W-:Y:S01]  /*3e00*/  FFMA.FTZ R31, R31, R14.reuse, -R30.reuse ;  /* 0x0000000e1f1f7223 */ /* 0x180fe2000001081e */
[----:B------:R-:W-:Y:S01]  /*3e10*/  FFMA.FTZ R27, R27, R14, -R30 ;  /* 0x0000000e1b1b7223 */ /* 0x000fe2000001081e */
[----:B------:R-:W1:Y:S01]  /*3e20*/  SHFL.BFLY PT, R55, R20, 0x2, 0x1f ;  /* 0x0c401f0014377f89 */ /* 0x000e6200000e0000 */
[----:B------:R2:W-:Y:S01]  /*3e30*/  MUFU.EX2 R99, R10 ;  /* 0x0000000a00637308 */ /* 0x0005e20000000800 */
[----:B------:R-:W-:-:S07]  /*3e40*/  ISETP.NE.AND P5, PT, R168, 0x1, PT ;  /* 0x00000001a800780c */ /* 0x000fce0003fa5270 */
[----:B------:R-:W-:Y:S01]  /*3e50*/  MUFU.EX2 R32, R32 ;  /* 0x0000002000207308 */ /* 0x000fe20000000800 */
[----:B--2---:R-:W-:-:S05]  /*3e60*/  FFMA.FTZ R10, R15, R14, -R30 ;  /* 0x0000000e0f0a7223 */ /* 0x004fca000001081e */
[----:B------:R-:W2:Y:S02]  /*3e70*/  @P5 LDC R48, c[0x0][0x450] ;  /* 0x00011400ff305b82 */ /* 0x000ea40000000800 */
[----:B------:R-:W3:Y:S01]  /*3e80*/  MUFU.EX2 R93, R34 ;  /* 0x00000022005d7308 */ /* 0x000ee20000000800 */
[----:B-1----:R-:W-:-:S07]  /*3e90*/  FMNMX.FTZ R55, R20, R55, !PT ;  /* 0x0000003714377209 */ /* 0x002fce0007810000 */
[----:B------:R0:W-:Y:S01]  /*3ea0*/  MUFU.EX2 R138, R29 ;  /* 0x0000001d008a7308 */ /* 0x0001e20000000800 */
[----:B------:R-:W1:Y:S07]  /*3eb0*/  SHFL.BFLY PT, R2, R55, 0x1, 0x1f ;  /* 0x0c201f0037027f89 */ /* 0x000e6e00000e0000 */
[----:B------:R-:W-:Y:S01]  /*3ec0*/  MUFU.EX2 R36, R36 ;  /* 0x0000002400247308 */ /* 0x000fe20000000800 */
[----:B0-----:R-:W-:Y:S01]  /*3ed0*/  FADD.FTZ R29, R156, R25 ;  /* 0x000000199c1d7221 */ /* 0x001fe20000010000 */
[----:B---3--:R-:W-:-:S02]  /*3ee0*/  F2FP.BF16.F32.PACK_AB R152, R93, R32 ;  /* 0x000000205d98723e */ /* 0x008fc400000010ff */
[----:B------:R-:W-:Y:S01]  /*3ef0*/  F2FP.BF16.F32.PACK_AB R156, R25, R156 ;  /* 0x0000009c199c723e */ /* 0x000fe200000010ff */
[----:B------:R-:W-:Y:S01]  /*3f00*/  FADD.FTZ R38, R158, R29 ;  /* 0x0000001d9e267221 */ /* 0x000fe20000010000 */
[C---:B------:R-:W-:Y:S02]  /*3f10*/  F2FP.BF16.F32.PACK_AB R158, R91.reuse, R158 ;  /* 0x0000009e5b9e723e */ /* 0x040fe400000010ff */
[----:B------:R-:W0:Y:S01]  /*3f20*/  MUFU.EX2 R95, R24 ;  /* 0x00000018005f7308 */ /* 0x000e220000000800 */
[----:B------:R-:W-:-:S04]  /*3f30*/  FADD.FTZ R29, R91, R38 ;  /* 0x000000265b1d7221 */ /* 0x000fc80000010000 */
[----:B------:R-:W-:-:S03]  /*3f40*/  FADD.FTZ R40, R32, R29 ;  /* 0x0000001d20287221 */ /* 0x000fc60000010000 */
[----:B------:R-:W3:Y:S01]  /*3f50*/  MUFU.EX2 R28, R28 ;  /* 0x0000001c001c7308 */ /* 0x000ee20000000800 */
[----:B-1----:R-:W-:-:S04]  /*3f60*/  FMNMX.FTZ R15, R55, R2, !PT ;  /* 0x00000002370f7209 */ /* 0x002fc80007810000 */
[C---:B------:R-:W-:Y:S01]  /*3f70*/  FSETP.NEU.FTZ.AND P1, PT, R15.reuse, -INF , PT ;  /* 0xff8000000f00780b */ /* 0x040fe20003f3d000 */
[----:B------:R-:W-:Y:S02]  /*3f80*/  FMUL.FTZ R2, R15, R14 ;  /* 0x0000000e0f027220 */ /* 0x000fe40000410000 */
[----:B------:R1:W-:Y:S01]  /*3f90*/  MUFU.EX2 R142, R33 ;  /* 0x00000021008e7308 */ /* 0x0003e20000000800 */
[----:B0-----:R-:W-:Y:S02]  /*3fa0*/  F2FP.BF16.F32.PACK_AB R154, R95, R36 ;  /* 0x000000245f9a723e */ /* 0x001fe400000010ff */
[----:B------:R-:W-:Y:S02]  /*3fb0*/  FSEL R2, R2, RZ, P1 ;  /* 0x000000ff02027208 */ /* 0x000fe40000800000 */
[----:B---3--:R-:W-:-:S03]  /*3fc0*/  F2FP.BF16.F32.PACK_AB R148, R97, R28 ;  /* 0x0000001c6194723e */ /* 0x008fc600000010ff */
        /* <DEDUP_REMOVED lines=9> */
[-C--:B------:R-:W-:Y:S01]  /*4060*/  FFMA.FTZ R67, R67, R14.reuse, -R2 ;  /* 0x0000000e43437223 */ /* 0x080fe20000010802 */
[----:B-1----:R-:W-:Y:S01]  /*4070*/  FADD.FTZ R33, R93, R40 ;  /* 0x000000285d217221 */ /* 0x002fe20000010000 */
[-CC-:B------:R-:W-:Y:S01]  /*4080*/  FFMA.FTZ R69, R69, R14.reuse, -R2.reuse ;  /* 0x0000000e45457223 */ /* 0x180fe20000010802 */
[-CC-:B------:R-:W-:Y:S01]  /*4090*/  FFMA.FTZ R71, R71, R14.reuse, -R2.reuse ;  /* 0x0000000e47477223 */ /* 0x180fe20000010802 */
[-CC-:B------:R-:W-:Y:S01]  /*40a0*/  FFMA.FTZ R75, R75, R14.reuse, -R2.reuse ;  /* 0x0000000e4b4b7223 */ /* 0x180fe20000010802 */
[----:B------:R-:W-:Y:S01]  /*40b0*/  FADD.FTZ R42, R36, R33 ;  /* 0x00000021242a7221 */ /* 0x000fe20000010000 */
[-CC-:B------:R-:W-:Y:S01]  /*40c0*/  FFMA.FTZ R21, R21, R14.reuse, -R2.reuse ;  /* 0x0000000e15157223 */ /* 0x180fe20000010802 */
[----:B------:R-:W0:Y:S01]  /*40d0*/  MUFU.EX2 R57, R57 ;  /* 0x0000003900397308 */ /* 0x000e220000000800 */
[-C--:B------:R-:W-:Y:S01]  /*40e0*/  FFMA.FTZ R77, R77, R14.reuse, -R2 ;  /* 0x0000000e4d4d7223 */ /* 0x080fe20000010802 */
[----:B------:R-:W-:Y:S01]  /*40f0*/  FADD.FTZ R33, R95, R42 ;  /* 0x0000002a5f217221 */ /* 0x000fe20000010000 */
[-CC-:B------:R-:W-:Y:S01]  /*4100*/  FFMA.FTZ R79, R79, R14.reuse, -R2.reuse ;  /* 0x0000000e4f4f7223 */ /* 0x180fe20000010802 */
[-CC-:B------:R-:W-:Y:S01]  /*4110*/  FFMA.FTZ R53, R53, R14.reuse, -R2.reuse ;  /* 0x0000000e35357223 */ /* 0x180fe20000010802 */
[-CC-:B------:R-:W-:Y:S01]  /*4120*/  FFMA.FTZ R41, R41, R14.reuse, -R2.reuse ;  /* 0x0000000e29297223 */ /* 0x180fe20000010802 */
[----:B------:R-:W-:Y:S01]  /*4130*/  FADD.FTZ R42, R28, R33 ;  /* 0x000000211c2a7221 */ /* 0x000fe20000010000 */
        /* <DEDUP_REMOVED lines=8> */
[----:B------:R-:W-:Y:S01]  /*41c0*/  FFMA.FTZ R89, R89, R14, -R2 ;  /* 0x0000000e59597223 */ /* 0x000fe20000010802 */
[----:B------:R-:W3:Y:S01]  /*41d0*/  MUFU.EX2 R12, R61 ;  /* 0x0000003d000c7308 */ /* 0x000ee20000000800 */
[----:B0-----:R-:W-:Y:S01]  /*41e0*/  FADD.FTZ R38, R0, R57 ;  /* 0x0000003900267221 */ /* 0x001fe20000010000 */
[----:B------:R-:W-:-:S02]  /*41f0*/  F2FP.BF16.F32.PACK_AB R150, R99, R8 ;  /* 0x000000086396723e */ /* 0x000fc400000010ff */
[----:B------:R-:W-:-:S04]  /*4200*/  F2FP.BF16.F32.PACK_AB R157, R57, R0 ;  /* 0x00000000399d723e */ /* 0x000fc800000010ff */
[----:B------:R-:W0:Y:S01]  /*4210*/  MUFU.EX2 R63, R63 ;  /* 0x0000003f003f7308 */ /* 0x000e220000000800 */
[----:B-1----:R-:W-:-:S07]  /*4220*/  FADD.FTZ R29, R59, R38 ;  /* 0x000000263b1d7221 */ /* 0x002fce0000010000 */
[----:B------:R-:W1:Y:S01]  /*4230*/  MUFU.EX2 R20, R65 ;  /* 0x0000004100147308 */ /* 0x000e620000000800 */
[C---:B---3--:R-:W-:Y:S01]  /*4240*/  FADD.FTZ R40, R12.reuse, R29 ;  /* 0x0000001d0c287221 */ /* 0x048fe20000010000 */
[----:B------:R-:W-:Y:S01]  /*4250*/  F2FP.BF16.F32.PACK_AB R159, R12, R59 ;  /* 0x0000003b0c9f723e */ /* 0x000fe200000010ff */
[----:B------:R-:W-:-:S05]  /*4260*/  VIADD R12, R72, 0xfffffffe ;  /* 0xfffffffe480c7836 */ /* 0x000fca0000000000 */
[----:B------:R-:W-:Y:S01]  /*4270*/  MUFU.EX2 R51, R51 ;  /* 0x0000003300337308 */ /* 0x000fe20000000800 */
[----:B0-----:R-:W-:-:S07]  /*4280*/  FADD.FTZ R29, R63, R40 ;  /* 0x000000283f1d7221 */ /* 0x001fce0000010000 */
[----:B------:R-:W0:Y:S01]  /*4290*/  MUFU.EX2 R24, R67 ;  /* 0x0000004300187308 */ /* 0x000e220000000800 */
[C---:B-1----:R-:W-:Y:S01]  /*42a0*/  FADD.FTZ R40, R20.reuse, R29 ;  /* 0x0000001d14287221 */ /* 0x042fe20000010000 */
[----:B------:R-:W-:Y:S01]  /*42b0*/  FADD.FTZ R29, R97, R42 ;  /* 0x0000002a611d7221 */ /* 0x000fe20000010000 */
[----:B------:R-:W-:-:S03]  /*42c0*/  F2FP.BF16.F32.PACK_AB R153, R20, R63 ;  /* 0x0000003f1499723e */ /* 0x000fc600000010ff */
[----:B------:R-:W-:Y:S02]  /*42d0*/  FADD.FTZ R44, R8, R29 ;  /* 0x0000001d082c7221 */ /* 0x000fe40000010000 */
[----:B------:R-:W-:Y:S02]  /*42e0*/  MUFU.EX2 R69, R69 ;  /* 0x0000004500457308 */ /* 0x000fe40000000800 */
[----:B------:R-:W-:-:S06]  /*42f0*/  FADD.FTZ R44, R99, R44 ;  /* 0x0000002c632c7221 */ /* 0x000fcc0000010000 */
[----:B------:R-:W1:Y:S01]  /*4300*/  MUFU.EX2 R49, R49 ;  /* 0x0000003100317308 */ /* 0x000e620000000800 */
[----:B0-----:R-:W-:-:S07]  /*4310*/  F2FP.BF16.F32.PACK_AB R155, R24, R51 ;  /* 0x00000033189b723e */ /* 0x001fce00000010ff */
[----:B------:R-:W0:Y:S08]  /*4320*/  MUFU.EX2 R26, R71 ;  /* 0x00000047001a7308 */ /* 0x000e300000000800 */
[----:B------:R-:W3:Y:S01]  /*4330*/  MUFU.EX2 R144, R47 ;  /* 0x0000002f00907308 */ /* 0x000ee20000000800 */
[----:B-1----:R-:W-:-:S07]  /*4340*/  FADD.FTZ R29, R49, R44 ;  /* 0x0000002c311d7221 */ /* 0x002fce0000010000 */
[----:B------:R-:W-:Y:S01]  /*4350*/  MUFU.EX2 R75, R75 ;  /* 0x0000004b004b7308 */ /* 0x000fe20000000800 */
[----:B0-----:R-:W-:-:S07]  /*4360*/  F2FP.BF16.F32.PACK_AB R149, R26, R69 ;  /* 0x000000451a95723e */ /* 0x001fce00000010ff */
[----:B------:R0:W-:Y:S01]  /*4370*/  MUFU.EX2 R38, R21 ;  /* 0x0000001500267308 */ /* 0x0001e20000000800 */
[C---:B---3--:R-:W-:Y:S01]  /*4380*/  FADD.FTZ R44, R144.reuse, R29 ;  /* 0x0000001d902c7221 */ /* 0x048fe20000010000 */
[----:B------:R-:W-:-:S06]  /*4390*/  F2FP.BF16.F32.PACK_AB R144, R144, R49 ;  /* 0x000000319090723e */ /* 0x000fcc00000010ff */
[----:B------:R-:W1:Y:S01]  /*43a0*/  MUFU.EX2 R45, R45 ;  /* 0x0000002d002d7308 */ /* 0x000e620000000800 */
[----:B0-----:R-:W-:-:S04]  /*43b0*/  FADD.FTZ R21, R51, R40 ;  /* 0x0000002833157221 */ /* 0x001fc80000010000 */
[----:B------:R-:W-:-:S03]  /*43c0*/  FADD.FTZ R42, R24, R21 ;  /* 0x00000015182a7221 */ /* 0x000fc60000010000 */
[----:B------:R-:W0:Y:S01]  /*43d0*/  MUFU.EX2 R30, R77 ;  /* 0x0000004d001e7308 */ /* 0x000e220000000800 */
[----:B------:R-:W-:-:S04]  /*43e0*/  FADD.FTZ R21, R69, R42 ;  /* 0x0000002a45157221 */ /* 0x000fc80000010000 */
[----:B------:R-:W-:-:S03]  /*43f0*/  FADD.FTZ R42, R26, R21 ;  /* 0x000000151a2a7221 */ /* 0x000fc60000010000 */
[----:B------:R-:W3:Y:S01]  /*4400*/  MUFU.EX2 R146, R43 ;  /* 0x0000002b00927308 */ /* 0x000ee20000000800 */
[----:B-1----:R-:W-:-:S07]  /*4410*/  FADD.FTZ R21, R45, R44 ;  /* 0x0000002c2d157221 */ /* 0x002fce0000010000 */
[----:B------:R-:W-:Y:S01]  /*4420*/  MUFU.EX2 R79, R79 ;  /* 0x0000004f004f7308 */ /* 0x000fe20000000800 */
[----:B0-----:R-:W-:-:S07]  /*4430*/  F2FP.BF16.F32.PACK_AB R151, R30, R75 ;  /* 0x0000004b1e97723e */ /* 0x001fce00000010ff */
[----:B------:R-:W0:Y:S01]  /*4440*/  MUFU.EX2 R39, R39 ;  /* 0x0000002700277308 */ /* 0x000e220000000800 */
[C---:B---3--:R-:W-:Y:S01]  /*4450*/  FADD.FTZ R44, R146.reuse, R21 ;  /* 0x00000015922c7221 */ /* 0x048fe20000010000 */
[----:B------:R-:W-:-:S06]  /*4460*/  F2FP.BF16.F32.PACK_AB R146, R146, R45 ;  /* 0x0000002d9292723e */ /* 0x000fcc00000010ff */
[----:B------:R-:W1:Y:S08]  /*4470*/  MUFU.EX2 R34, R53 ;  /* 0x0000003500227308 */ /* 0x000e700000000800 */
[----:B------:R3:W4:Y:S01]  /*4480*/  MUFU.EX2 R140, R37 ;  /* 0x00000025008c7308 */ /* 0x0007220000000800 */
[----:B0-----:R-:W-:-:S07]  /*4490*/  FADD.FTZ R21, R39, R44 ;  /* 0x0000002c27157221 */ /* 0x001fce0000010000 */
[----:B------:R-:W0:Y:S01]  /*44a0*/  MUFU.EX2 R41, R41 ;  /* 0x0000002900297308 */ /* 0x000e220000000800 */
[----:B---3--:R-:W3:Y:S01]  /*44b0*/  @P5 LDC R37, c[0x0][0x44c] ;  /* 0x00011300ff255b82 */ /* 0x008ee20000000800 */
[----:B-1----:R-:W-:-:S06]  /*44c0*/  F2FP.BF16.F32.PACK_AB R145, R34, R79 ;  /* 0x0000004f2291723e */ /* 0x002fcc00000010ff */
[----:B------:R1:W-:Y:S01]  /*44d0*/  MUFU.EX2 R40, R9 ;  /* 0x0000000900287308 */ /* 0x0003e20000000800 */
[C---:B----4-:R-:W-:Y:S01]  /*44e0*/  FADD.FTZ R44, R140.reuse, R21 ;  /* 0x000000158c2c7221 */ /* 0x050fe20000010000 */
[----:B------:R-:W-:-:S06]  /*44f0*/  F2FP.BF16.F32.PACK_AB R140, R140, R39 ;  /* 0x000000278c8c723e */ /* 0x000fcc00000010ff */
[----:B------:R-:W4:Y:S01]  /*4500*/  MUFU.EX2 R35, R35 ;  /* 0x0000002300237308 */ /* 0x000f220000000800 */
[----:B-1----:R-:W-:Y:S01]  /*4510*/  FADD.FTZ R9, R75, R42 ;  /* 0x0000002a4b097221 */ /* 0x002fe20000010000 */
[----:B0-----:R-:W-:-:S03]  /*4520*/  F2FP.BF16.F32.PACK_AB R147, R38, R41 ;  /* 0x000000292693723e */ /* 0x001fc600000010ff */
[----:B------:R-:W-:-:S03]  /*4530*/  FADD.FTZ R42, R30, R9 ;  /* 0x000000091e2a7221 */ /* 0x000fc60000010000 */
[----:B------:R-:W0:Y:S01]  /*4540*/  MUFU.EX2 R11, R11 ;  /* 0x0000000b000b7308 */ /* 0x000e220000000800 */
[----:B------:R-:W-:Y:S01]  /*4550*/  FADD.FTZ R9, R79, R42 ;  /* 0x0000002a4f097221 */ /* 0x000fe20000010000 */
[----:B---3--:R-:W-:-:S04]  /*4560*/  @P5 IMAD.HI.U32 R37, R18, R37, RZ ;  /* 0x0000002512255227 */ /* 0x008fc800078e00ff */
[----:B------:R-:W-:Y:S01]  /*4570*/  FADD.FTZ R42, R34, R9 ;  /* 0x00000009222a7221 */ /* 0x000fe20000010000 */
[----:B--2---:R-:W-:Y:S01]  /*4580*/  @P5 SHF.R.U32.HI R46, RZ, R48, R37 ;  /* 0x00000030ff2e5219 */ /* 0x004fe20000011625 */
[----:B------:R-:W1:Y:S02]  /*4590*/  MUFU.EX2 R31, R31 ;  /* 0x0000001f001f7308 */ /* 0x000e640000000800 */
[----:B------:R-:W-:Y:S01]  /*45a0*/  FADD.FTZ R9, R41, R42 ;  /* 0x0000002a29097221 */ /* 0x000fe20000010000 */
[----:B----4-:R-:W-:Y:S01]  /*45b0*/  FADD.FTZ R21, R35, R44 ;  /* 0x0000002c23157221 */ /* 0x010fe20000010000 */
[----:B------:R-:W-:Y:S01]  /*45c0*/  LOP3.LUT P5, RZ, R90, 0x80000, RZ, 0xc0, !PT ;  /* 0x000800005aff7812 */ /* 0x000fe200078ac0ff */
[----:B------:R-:W-:Y:S02]  /*45d0*/  IMAD.IADD R73, R73, 0x1, R46 ;  /* 0x0000000149497824 */ /* 0x000fe400078e022e */
        /* <DEDUP_REMOVED lines=15> */
[----:B-1----:R-:W-:-:S04]  /*46d0*/  FADD.FTZ R21, R27, R32 ;  /* 0x000000201b157221 */ /* 0x002fc80000010000 */
[C---:B------:R-:W-:Y:S01]  /*46e0*/  FADD.FTZ R8, R138.reuse, R21 ;  /* 0x000000158a087221 */ /* 0x040fe20000010000 */
[----:B------:R-:W-:Y:S02]  /*46f0*/  F2FP.BF16.F32.PACK_AB R138, R138, R27 ;  /* 0x0000001b8a8a723e */ /* 0x000fe400000010ff */
[----:B------:R-:W1:Y:S01]  /*4700*/  MUFU.EX2 R28, R85 ;  /* 0x00000055001c7308 */ /* 0x000e620000000800 */
[C---:B--2---:R-:W-:Y:S01]  /*4710*/  FADD.FTZ R32, R2.reuse, R9 ;  /* 0x0000000902207221 */ /* 0x044fe20000010000 */
[----:B------:R-:W-:-:S06]  /*4720*/  F2FP.BF16.F32.PACK_AB R143, R2, R3 ;  /* 0x00000003028f723e */ /* 0x000fcc00000010ff */
[----:B------:R-:W2:Y:S01]  /*4730*/  MUFU.EX2 R87, R87 ;  /* 0x0000005700577308 */ /* 0x000ea20000000800 */
[----:B0-----:R-:W-:-:S07]  /*4740*/  FADD.FTZ R9, R83, R32 ;  /* 0x0000002053097221 */ /* 0x001fce0000010000 */
[----:B------:R-:W0:Y:S01]  /*4750*/  MUFU.EX2 R10, R89 ;  /* 0x00000059000a7308 */ /* 0x000e220000000800 */
[C---:B-1----:R-:W-:Y:S01]  /*4760*/  FADD.FTZ R0, R28.reuse, R9 ;  /* 0x000000091c007221 */ /* 0x042fe20000010000 */
[----:B------:R-:W-:-:S03]  /*4770*/  F2FP.BF16.F32.PACK_AB R137, R28, R83 ;  /* 0x000000531c89723e */ /* 0x000fc600000010ff */
[----:B--2---:R-:W-:Y:S01]  /*4780*/  FADD.FTZ R9, R87, R0 ;  /* 0x0000000057097221 */ /* 0x004fe20000010000 */
[----:B------:R-:W-:-:S03]  /*4790*/  VIADD R0, R73, UR5 ;  /* 0x0000000549007c36 */ /* 0x000fc60008000000 */
[C---:B0-----:R-:W-:Y:S01]  /*47a0*/  FADD.FTZ R3, R10.reuse, R9 ;  /* 0x000000090a037221 */ /* 0x041fe20000010000 */
        /* <DEDUP_REMOVED lines=13> */
.L_x_1263:
[----:B------:R-:W0:Y:S02]  /*4880*/  LDC R10, c[0x0][0x9e4] ;  /* 0x00027900ff0a7b82 */ /* 0x000e240000000800 */
[----:B0-----:R-:W-:-:S13]  /*4890*/  ISETP.NE.AND P1, PT, R10, 0x1, PT ;  /* 0x000000010a00780c */ /* 0x001fda0003f25270 */
[----:B------:R-:W0:Y:S02]  /*48a0*/  @P1 LDC.64 R20, c[0x0][0x9e8] ;  /* 0x00027a00ff141b82 */ /* 0x000e240000000a00 */
[----:B0-----:R-:W-:-:S05]  /*48b0*/  @P1 IMAD.HI.U32 R2, R9, R20, RZ ;  /* 0x0000001409021227 */ /* 0x001fca00078e00ff */
[----:B------:R-:W-:-:S07]  /*48c0*/  @P1 SHF.R.U32.HI R9, RZ, R21, R2 ;  /* 0x00000015ff091219 */ /* 0x000fce0000011602 */
.L_x_1264:
[----:B------:R-:W-:-:S05]  /*48d0*/  IMAD R9, R9, R10, R10 ;  /* 0x0000000a09097224 */ /* 0x000fca00078e020a */
[----:B------:R-:W-:-:S07]  /*48e0*/  VIMNMX R0, R0, R9, PT ;  /* 0x0000000900007248 */ /* 0x000fce0003fe0100 */
.L_x_1262:
        /* <DEDUP_REMOVED lines=50> */
.L_x_1284:
[----:B------:R-:W-:-:S04]  /*4c10*/  UISETP.NE.AND UP0, UPT, UR4, 0x1, UPT ;  /* 0x000000010400788c */ /* 0x000fc8000bf05270 */
[----:B------:R-:W-:-:S04]  /*4c20*/  USEL UR39, URZ, 0x1, UP0 ;  /* 0x000000013f277887 */ /* 0x000fc80008000000 */
[----:B------:R-:W-:Y:S01]  /*4c30*/  ULOP3.LUT UR39, UR41, UR39, URZ, 0x3c, !UPT ;  /* 0x0000002729277292 */ /* 0x000fe2000f8e3c3f */
[----:B------:R-:W-:Y:S11]  /*4c40*/  @!P0 BRA `(.L_x_1266) ;  /* 0x0000000000048947 */ /* 0x000ff60003800000 */
[----:B------:R-:W-:Y:S01]  /*4c50*/  BPT.TRAP 0x1 ;  /* 0x000000040000795c */ /* 0x000fe20000300000 */
.L_x_1266:
        /* <DEDUP_REMOVED lines=9> */
.L_x_1267:
[----:B-1----:R-:W-:Y:S05]  /*4cf0*/  @P1 BRA `(.L_x_1268) ;  /* 0x0000000000081947 */ /* 0x002fea0003800000 */
[----:B------:R-:W1:Y:S02]  /*4d00*/  SYNCS.PHASECHK.TRANS64.TRYWAIT P1, [UR7+0x2a830], R13 ;  /* 0x02a8300dff0075a7 */ /* 0x000e640008020147 */
[----:B-1----:R-:W-:Y:S05]  /*4d10*/  @!P1 BRA `(.L_x_1269) ;  /* 0x0000011400689947 */ /* 0x002fea0003800000 */
.L_x_1268:
        /* <DEDUP_REMOVED lines=137> */
.L_x_1270:
[----:B------:R-:W-:Y:S01]  /*55b0*/  ULEA UR6, UR4, UR40, 0x3 ;  /* 0x0000002804067291 */ /* 0x000fe2000f8e183f */
[----:B------:R-:W-:-:S05]  /*55c0*/  IMAD.U32 R0, RZ, RZ, UR41 ;  /* 0x00000029ff007e24 */ /* 0x000fca000f8e00ff */
[----:B------:R-:W-:-:S04]  /*55d0*/  SHF.L.U32 R0, R0, 0x1f, RZ ;  /* 0x0000001f00007819 */ /* 0x000fc800000006ff */
[----:B------:R2:W3:Y:S01]  /*55e0*/  SYNCS.PHASECHK.TRANS64.TRYWAIT P1, [UR6+0x2a850], R0 ;  /* 0x02a85000ff0075a7 */ /* 0x0004e20008020146 */
[----:B------:R-:W-:Y:S05]  /*55f0*/  @!P0 BRA `(.L_x_1271) ;  /* 0x0000000000048947 */ /* 0x000fea0003800000 */
[----:B------:R-:W-:Y:S01]  /*5600*/  BPT.TRAP 0x1 ;  /* 0x000000040000795c */ /* 0x000fe20000300000 */
.L_x_1271:
[----:B---3--:R-:W-:Y:S05]  /*5610*/  @P1 BRA `(.L_x_1272) ;  /* 0x0000000000081947 */ /* 0x008fea0003800000 */
[----:B------:R-:W3:Y:S02]  /*5620*/  SYNCS.PHASECHK.TRANS64.TRYWAIT P1, [UR6+0x2a850], R0 ;  /* 0x02a85000ff0075a7 */ /* 0x000ee40008020146 */
[----:B---3--:R-:W-:Y:S05]  /*5630*/  @!P1 BRA `(.L_x_1273) ;  /* 0x0000010c00389947 */ /* 0x008fea0003800000 */
.L_x_1272:
        /* <DEDUP_REMOVED lines=37> */
.L_x_1274:
[----:B------:R-:W3:Y:S01]  /*5890*/  LDL R157, [R1] ;  /* 0x00000000019d7983 */ /* 0x000ee20000100800 */
[----:B------:R-:W-:Y:S01]  /*58a0*/  ISETP.NE.AND P2, PT, R168, 0x1, PT ;  /* 0x00000001a800780c */ /* 0x000fe20003f45270 */
[----:B------:R-:W-:Y:S01]  /*58b0*/  FMUL.FTZ R153, R105, UR5 ;  /* 0x0000000569997c20 */ /* 0x000fe20008410000 */
[----:B------:R-:W-:Y:S01]  /*58c0*/  FMUL.FTZ R15, R92, UR5 ;  /* 0x000000055c0f7c20 */ /* 0x000fe20008410000 */
[----:B------:R-:W-:Y:S01]  /*58d0*/  FMUL.FTZ R92, R106, UR5 ;  /* 0x000000056a5c7c20 */ /* 0x000fe20008410000 */
[----:B------:R-:W-:Y:S01]  /*58e0*/  FMUL.FTZ R20, R94, UR5 ;  /* 0x000000055e147c20 */ /* 0x000fe20008410000 */
[----:B------:R-:W-:Y:S01]  /*58f0*/  FMUL.FTZ R94, R110, UR5 ;  /* 0x000000056e5e7c20 */ /* 0x000fe20008410000 */
[----:B------:R-:W-:Y:S01]  /*5900*/  FMUL.FTZ R110, R112, UR5 ;  /* 0x00000005706e7c20 */ /* 0x000fe20008410000 */
[----:B------:R-:W-:Y:S01]  /*5910*/  FMUL.FTZ R112, R116, UR5 ;  /* 0x0000000574707c20 */ /* 0x000fe20008410000 */
[----:B------:R-:W-:Y:S02]  /*5920*/  IMAD.IADD R116, R22, 0x1, R18 ;  /* 0x0000000116747824 */ /* 0x000fe400078e0212 */
[----:B------:R-:W-:Y:S01]  /*5930*/  FMUL.FTZ R21, R95, UR5 ;  /* 0x000000055f157c20 */ /* 0x000fe20008410000 */
[----:B------:R-:W-:Y:S01]  /*5940*/  FMUL.FTZ R95, R111, UR5 ;  /* 0x000000056f5f7c20 */ /* 0x000fe20008410000 */
[----:B------:R-:W-:Y:S01]  /*5950*/  FMUL.FTZ R111, R113, UR5 ;  /* 0x00000005716f7c20 */ /* 0x000fe20008410000 */
[----:B------:R-:W-:Y:S01]  /*5960*/  FMUL.FTZ R113, R117, UR5 ;  /* 0x0000000575717c20 */ /* 0x000fe20008410000 */
[----:B------:R-:W4:Y:S01]  /*5970*/  @P2 LDC R105, c[0x0][0x44c] ;  /* 0x00011300ff692b82 */ /* 0x000f220000000800 */
[----:B------:R-:W-:Y:S01]  /*5980*/  FMUL.FTZ R136, R93, UR5 ;  /* 0x000000055d887c20 */ /* 0x000fe20008410000 */
[----:B01----:R-:W-:Y:S01]  /*5990*/  FMUL.FTZ R13, R88, UR5 ;  /* 0x00000005580d7c20 */ /* 0x003fe20008410000 */
[----:B------:R-:W-:Y:S01]  /*59a0*/  FMUL.FTZ R14, R89, UR5 ;  /* 0x00000005590e7c20 */ /* 0x000fe20008410000 */
[----:B--2---:R-:W-:Y:S01]  /*59b0*/  FMUL.FTZ R0, R90, UR5 ;  /* 0x000000055a007c20 */ /* 0x004fe20008410000 */
[----:B------:R-:W-:Y:S01]  /*59c0*/  FMUL.FTZ R2, R91, UR5 ;  /* 0x000000055b027c20 */ /* 0x000fe20008410000 */
        /* <DEDUP_REMOVED lines=18> */
[----:B----4-:R-:W-:-:S04]  /*5af0*/  @P2 IMAD.HI.U32 R105, R116, R105, RZ ;  /* 0x0000006974692227 */ /* 0x010fc800078e00ff */
        /* <DEDUP_REMOVED lines=9> */
[----:B------:R-:W-:Y:S02]  /*5b90*/  IMAD R134, R12, -0x60, RZ ;  /* 0xffffffa00c867824 */ /* 0x000fe400078e02ff */
[----:B------:R-:W-:Y:S01]  /*5ba0*/  FMUL.FTZ R181, R130, UR5 ;  /* 0x0000000582b57c20 */ /* 0x000fe20008410000 */
[----:B------:R-:W-:Y:S01]  /*5bb0*/  FMUL.FTZ R103, R131, UR5 ;  /* 0x0000000583677c20 */ /* 0x000fe20008410000 */
[----:B------:R-:W0:Y:S01]  /*5bc0*/  SHFL.IDX PT, R117, R116, RZ, 0x1c1f ;  /* 0x001c1fff74757589 */ /* 0x000e2200000e0000 */
[----:B------:R-:W-:Y:S01]  /*5bd0*/  FMUL.FTZ R132, R132, UR5 ;  /* 0x0000000584847c20 */ /* 0x000fe20008410000 */
[----:B------:R-:W-:-:S02]  /*5be0*/  VIADD R108, R134, 0x1 ;  /* 0x00000001866c7836 */ /* 0x000fc40000000000 */
[----:B------:R-:W-:Y:S01]  /*5bf0*/  FMUL.FTZ R106, R135, UR5 ;  /* 0x00000005876a7c20 */ /* 0x000fe20008410000 */
[----:B------:R-:W-:Y:S01]  /*5c00*/  FMUL.FTZ R125, R125, UR5 ;  /* 0x000000057d7d7c20 */ /* 0x000fe20008410000 */
[----:B------:R-:W-:Y:S01]  /*5c10*/  FMUL.FTZ R129, R129, UR5 ;  /* 0x0000000581817c20 */ /* 0x000fe20008410000 */
[----:B------:R-:W-:Y:S01]  /*5c20*/  FMUL.FTZ R133, R133, UR5 ;  /* 0x0000000585857c20 */ /* 0x000fe20008410000 */
[----:B------:R-:W-:Y:S01]  /*5c30*/  UIADD3 UR7, UR7, 0x2a840, URZ ;  /* 0x0002a84007077890 */ /* 0x000fe2000fffe03f */
[----:B------:R-:W-:Y:S01]  /*5c40*/  IMAD R108, R19, -0x2, R108 ;  /* 0xfffffffe136c7824 */ /* 0x000fe200078e026c */
[----:B------:R-:W1:Y:S01]  /*5c50*/  MUFU.TANH R13, R13 ;  /* 0x0000000d000d7308 */ /* 0x000e620000002400 */
[----:B------:R-:W-:Y:S02]  /*5c60*/  ULOP3.LUT UR4, URZ, UR50, URZ, 0x33, !UPT ;  /* 0x000000323f047292 */ /* 0x000fe4000f8e333f */
[----:B------:R-:W-:Y:S01]  /*5c70*/  UPRMT UR7, UR60, 0x654, UR7 ;  /* 0x000006543c077896 */ /* 0x000fe20008000007 */
[----:B------:R-:W-:Y:S01]  /*5c80*/  IADD3 R109, -R17, R108, R16 ;  /* 0x0000006c116d7210 */ /* 0x000fe20007ffe110 */
[----:B------:R-:W-:-:S03]  /*5c90*/  VIADD R144, R108, 0xffffffff ;  /* 0xffffffff6c907836 */ /* 0x000fc60000000000 */
[----:B------:R-:W2:Y:S01]  /*5ca0*/  MUFU.TANH R14, R14 ;  /* 0x0000000e000e7308 */ /* 0x000ea20000002400 */
[C---:B------:R-:W-:Y:S02]  /*5cb0*/  VIADD R141, R109.reuse, UR51 ;  /* 0x000000336d8d7c36 */ /* 0x040fe40008000000 */
[----:B------:R-:W-:Y:S01]  /*5cc0*/  VIADD R142, R109, UR4 ;  /* 0x000000046d8e7c36 */ /* 0x000fe20008000000 */
[----:B------:R-:W-:Y:S01]  /*5cd0*/  SYNCS.ARRIVE.TRANS64.RED.A1T0 RZ, [UR7], RZ ;  /* 0x000000ffffff79a7 */ /* 0x000fe20008100407 */
[----:B0-----:R-:W-:-:S03]  /*5ce0*/  IMAD.IADD R118, R141, 0x1, R117 ;  /* 0x000000018d767824 */ /* 0x001fc600078e0275 */
[----:B------:R-:W0:Y:S01]  /*5cf0*/  MUFU.TANH R0, R0 ;  /* 0x0000000000007308 */ /* 0x000e220000002400 */
[----:B------:R-:W-:-:S07]  /*5d00*/  IMAD.IADD R120, R142, 0x1, R117 ;  /* 0x000000018e787824 */ /* 0x000fce00078e0275 */
        /* <DEDUP_REMOVED lines=27> */
[----:B---3--:R-:W-:-:S07]  /*5ec0*/  LOP3.LUT P1, RZ, R157, 0x80000, RZ, 0xc0, !PT ;  /* 0x000800009dff7812 */ /* 0x008fce000782c0ff */
[----:B------:R-:W3:Y:S08]  /*5ed0*/  MUFU.TANH R98, R98 ;  /* 0x0000006200627308 */ /* 0x000ef00000002400 */
        /* <DEDUP_REMOVED lines=18> */
[----:B------:R-:W-:Y:S01]  /*6000*/  IADD3 R117, -R17, R16, R117 ;  /* 0x0000001011757210 */ /* 0x000fe20007ffe175 */
[----:B------:R-:W-:Y:S03]  /*6010*/  BSSY B0, `(.L_x_1276) ;  /* 0x0000010000007945 */ /* 0x000fe60003800000 */
[----:B------:R-:W-:-:S13]  /*6020*/  ISETP.GT.AND P1, PT, R117, -0x1, PT ;  /* 0xffffffff7500780c */ /* 0x000fda0003f24270 */
[----:B------:R-:W-:Y:S05]  /*6030*/  @P1 BRA `(.L_x_1277) ;  /* 0x0000000000201947 */ /* 0x000fea0003800000 */
[----:B------:R-:W-:Y:S02]  /*6040*/  MOV R119, UR43 ;  /* 0x0000002b00777c02 */ /* 0x000fe40008000f00 */
[----:B------:R-:W-:Y:S02]  /*6050*/  LOP3.LUT R117, RZ, R117, RZ, 0x33, !PT ;  /* 0x00000075ff757212 */ /* 0x000fe400078e33ff */
[----:B------:R-:W-:-:S13]  /*6060*/  ISETP.NE.AND P1, PT, R119, 0x1, PT ;  /* 0x000000017700780c */ /* 0x000fda0003f25270 */
[----:B------:R-:W1:Y:S02]  /*6070*/  @P1 LDC.64 R108, c[0x0][0x9e8] ;  /* 0x00027a00ff6c1b82 */ /* 0x000e640000000a00 */
[----:B-1----:R-:W-:-:S05]  /*6080*/  @P1 IMAD.HI.U32 R108, R117, R108, RZ ;  /* 0x0000006c756c1227 */ /* 0x002fca00078e00ff */
[----:B------:R-:W-:-:S04]  /*6090*/  @P1 SHF.R.U32.HI R117, RZ, R109, R108 ;  /* 0x0000006dff751219 */ /* 0x000fc8000001166c */
[----:B------:R-:W-:Y:S01]  /*60a0*/  LOP3.LUT R117, RZ, R117, RZ, 0x33, !PT ;  /* 0x00000075ff757212 */ /* 0x000fe200078e33ff */
[----:B------:R-:W-:Y:S06]  /*60b0*/  BRA `(.L_x_1278) ;  /* 0x0000000000147947 */ /* 0x000fec0003800000 */
.L_x_1277:
[----:B------:R-:W-:-:S05]  /*60c0*/  IMAD.U32 R119, RZ, RZ, UR43 ;  /* 0x0000002bff777e24 */ /* 0x000fca000f8e00ff */
[----:B------:R-:W-:-:S13]  /*60d0*/  ISETP.NE.AND P1, PT, R119, 0x1, PT ;  /* 0x000000017700780c */ /* 0x000fda0003f25270 */
[----:B------:R-:W1:Y:S02]  /*60e0*/  @P1 LDC.64 R108, c[0x0][0x9e8] ;  /* 0x00027a00ff6c1b82 */ /* 0x000e640000000a00 */
[----:B-1----:R-:W-:-:S05]  /*60f0*/  @P1 IMAD.HI.U32 R108, R117, R108, RZ ;  /* 0x0000006c756c1227 */ /* 0x002fca00078e00ff */
[----:B------:R-:W-:-:S07]  /*6100*/  @P1 SHF.R.U32.HI R117, RZ, R109, R108 ;  /* 0x0000006dff751219 */ /* 0x000fce000001166c */
.L_x_1278:
[----:B------:R-:W-:Y:S05]  /*6110*/  BSYNC B0 ;  /* 0x0000000000007941 */ /* 0x000fea0003800000 */
.L_x_1276:
[----:B------:R-:W-:-:S05]  /*6120*/  IMAD R117, R117, R119, R144 ;  /* 0x0000007775757224 */ /* 0x000fca00078e0290 */
[----:B------:R-:W-:Y:S02]  /*6130*/  VIADDMNMX R118, R117, R119, R118, PT ;  /* 0x0000007775767246 */ /* 0x000fe40003800176 */
[----:B------:R-:W-:-:S07]  /*6140*/  VIMNMX R120, R120, R117, !PT ;  /* 0x0000007578787248 */ /* 0x000fce0007fe0100 */
.L_x_1275:
[C---:B------:R-:W-:Y:S02]  /*6150*/  ISETP.GE.AND P2, PT, R134.reuse, 0x9, PT ;  /* 0x000000098600780c */ /* 0x040fe40003f46270 */
[----:B------:R-:W-:Y:S02]  /*6160*/  ISETP.GE.AND P1, PT, R134, 0x2, PT ;  /* 0x000000028600780c */ /* 0x000fe40003f26270 */
[C---:B------:R-:W-:Y:S02]  /*6170*/  ISETP.GT.AND P3, PT, R120.reuse, 0x8, !P2 ;  /* 0x000000087800780c */ /* 0x040fe40005764270 */
[----:B------:R-:W-:Y:S02]  /*6180*/  ISETP.GT.AND P4, PT, R120, 0x1, !P1 ;  /* 0x000000017800780c */ /* 0x000fe40004f84270 */
[----:B------:R-:W-:Y:S02]  /*6190*/  ISETP.LT.OR P3, PT, R118, 0x9, P3 ;  /* 0x000000097600780c */ /* 0x000fe40001f61670 */
[----:B------:R-:W-:-:S02]  /*61a0*/  ISETP.GE.AND P5, PT, R134, 0xa, PT ;  /* 0x0000000a8600780c */ /* 0x000fc40003fa6270 */
[----:B0-----:R-:W-:Y:S02]  /*61b0*/  FSEL R187, R15, -INF , !P3 ;  /* 0xff8000000fbb7808 */ /* 0x001fe40005800000 */
        /* <DEDUP_REMOVED lines=113> */
[----:B------:R-:W-:Y:S01]  /*68d0*/  IADD3 R13, -R17, R16, R13 ;  /* 0x00000010110d7210 */ /* 0x000fe20007ffe10d */
        /* <DEDUP_REMOVED lines=11> */
.L_x_1281:
[----:B------:R-:W-:-:S05]  /*6990*/  IMAD.U32 R110, RZ, RZ, UR43 ;  /* 0x0000002bff6e7e24 */ /* 0x000fca000f8e00ff */
[----:B------:R-:W-:-:S13]  /*69a0*/  ISETP.NE.AND P6, PT, R110, 0x1, PT ;  /* 0x000000016e00780c */ /* 0x000fda0003fc5270 */
[----:B------:R-:W0:Y:S02]  /*69b0*/  @P6 LDC.64 R14, c[0x0][0x9e8] ;  /* 0x00027a00ff0e6b82 */ /* 0x000e240000000a00 */
[----:B0-----:R-:W-:-:S05]  /*69c0*/  @P6 IMAD.HI.U32 R14, R13, R14, RZ ;  /* 0x0000000e0d0e6227 */ /* 0x001fca00078e00ff */
[----:B------:R-:W-:-:S07]  /*69d0*/  @P6 SHF.R.U32.HI R13, RZ, R15, R14 ;  /* 0x0000000fff0d6219 */ /* 0x000fce000001160e */
.L_x_1282:
[----:B------:R-:W-:Y:S05]  /*69e0*/  BSYNC B0 ;  /* 0x0000000000007941 */ /* 0x000fea0003800000 */
.L_x_1280:
[----:B------:R-:W-:-:S05]  /*69f0*/  IMAD R13, R13, R110, R144 ;  /* 0x0000006e0d0d7224 */ /* 0x000fca00078e0290 */
[----:B------:R-:W-:Y:S02]  /*6a00*/  VIADDMNMX R100, R13, R110, R100, PT ;  /* 0x0000006e0d647246 */ /* 0x000fe40003800164 */
[----:B------:R-:W-:-:S07]  /*6a10*/  VIMNMX R108, R108, R13, !PT ;  /* 0x0000000d6c6c7248 */ /* 0x000fce0007fe0100 */
.L_x_1279:
        /* <DEDUP_REMOVED lines=207> */
[-C--:B------:R-:W-:Y:S01]  /*7710*/  FMUL.FTZ R93, R93, R14.reuse ;  /* 0x0000000e5d5d7220 */ /* 0x080fe20000410000 */
[-CC-:B------:R-:W-:Y:S01]  /*7720*/  FFMA.FTZ R89, R89, R14.reuse, -R94.reuse ;  /* 0x0000000e59597223 */ /* 0x180fe2000001085e */
[-CC-:B------:R-:W-:Y:S01]  /*7730*/  FFMA.FTZ R155, R145, R14.reuse, -R94.reuse ;  /* 0x0000000e919b7223 */ /* 0x180fe2000001085e */
[--C-:B------:R-:W-:Y:S01]  /*7740*/  FFMA.FTZ R145, R21, R14, -R94.reuse ;  /* 0x0000000e15917223 */ /* 0x100fe2000001085e */
[----:B-1----:R-:W-:Y:S01]  /*7750*/  FFMA.FTZ R21, R0, R8, R191 ;  /* 0x0000000800157223 */ /* 0x002fe200000100bf */
[----:B------:R-:W0:Y:S01]  /*7760*/  MUFU.EX2 R2, R93 ;  /* 0x0000005d00027308 */ /* 0x000e220000000800 */
[-CC-:B------:R-:W-:Y:S01]  /*7770*/  FFMA.FTZ R90, R147, R14.reuse, -R94.reuse ;  /* 0x0000000e935a7223 */ /* 0x180fe2000001085e */
[-CC-:B------:R-:W-:Y:S01]  /*7780*/  FFMA.FTZ R149, R149, R14.reuse, -R94.reuse ;  /* 0x0000000e95957223 */ /* 0x180fe2000001085e */
[----:B--2---:R-:W-:Y:S01]  /*7790*/  FADD.FTZ R21, R156, R21 ;  /* 0x000000159c157221 */ /* 0x004fe20000010000 */
[-CC-:B------:R-:W-:Y:S01]  /*77a0*/  FFMA.FTZ R96, R95, R14.reuse, -R94.reuse ;  /* 0x0000000e5f607223 */ /* 0x180fe2000001085e */
[-CC-:B------:R-:W-:Y:S01]  /*77b0*/  FFMA.FTZ R97, R97, R14.reuse, -R94.reuse ;  /* 0x0000000e61617223 */ /* 0x180fe2000001085e */
[-CC-:B------:R-:W-:Y:S01]  /*77c0*/  FFMA.FTZ R151, R151, R14.reuse, -R94.reuse ;  /* 0x0000000e97977223 */ /* 0x180fe2000001085e */
[----:B---3--:R-:W-:Y:S01]  /*77d0*/  FADD.FTZ R8, R158, R21 ;  /* 0x000000159e087221 */ /* 0x008fe20000010000 */
        /* <DEDUP_REMOVED lines=38> */
[----:B------:R-:W-:-:S06]  /*7a40*/  FADD.FTZ R21, R105, R8 ;  /* 0x0000000869157221 */ /* 0x000fcc0000010000 */
[----:B------:R-:W0:Y:S01]  /*7a50*/  MUFU.EX2 R145, R145 ;  /* 0x0000009100917308 */ /* 0x000e220000000800 */
[----:B-1----:R-:W-:Y:S01]  /*7a60*/  FADD.FTZ R3, R11, R98 ;  /* 0x000000620b037221 */ /* 0x002fe20000010000 */
[----:B------:R-:W-:-:S06]  /*7a70*/  FADD.FTZ R98, R144, R21 ;  /* 0x0000001590627221 */ /* 0x000fcc0000010000 */
        /* <DEDUP_REMOVED lines=46> */
.L_x_1283:
        /* <DEDUP_REMOVED lines=34> */
.L_x_1265:
[----:B------:R-:W2:Y:S01]  /*7f80*/  LDL R9, [R1] ;  /* 0x0000000001097983 */ /* 0x000ea20000100800 */
[----:B------:R-:W-:Y:S02]  /*7f90*/  ISETP.NE.AND P2, PT, R168, 0x1, PT ;  /* 0x00000001a800780c */ /* 0x000fe40003f45270 */
[----:B------:R-:W-:-:S11]  /*7fa0*/  IADD3 R20, R16, 0x1, -R17 ;  /* 0x0000000110147810 */ /* 0x000fd60007ffe811 */
[----:B------:R-:W0:Y:S08]  /*7fb0*/  @P2 LDC R10, c[0x0][0x44c] ;  /* 0x00011300ff0a2b82 */ /* 0x000e300000000800 */
[----:B------:R-:W1:Y:S01]  /*7fc0*/  @P2 LDC R11, c[0x0][0x450] ;  /* 0x00011400ff0b2b82 */ /* 0x000e620000000800 */
[----:B--2---:R-:W-:Y:S01]  /*7fd0*/  LOP3.LUT P1, RZ, R9, 0x80000, RZ, 0xc0, !PT ;  /* 0x0008000009ff7812 */ /* 0x004fe2000782c0ff */
[----:B------:R-:W-:-:S04]  /*7fe0*/  VIADD R9, R18, 0x7f ;  /* 0x0000007f12097836 */ /* 0x000fc80000000000 */
[----:B0-----:R-:W-:-:S05]  /*7ff0*/  @P2 IMAD.HI.U32 R10, R9, R10, RZ ;  /* 0x0000000a090a2227 */ /* 0x001fca00078e00ff */
        /* <DEDUP_REMOVED lines=14> */
.L_x_1286:
[----:B------:R-:W0:Y:S02]  /*80e0*/  LDC R88, c[0x0][0x9e4] ;  /* 0x00027900ff587b82 */ /* 0x000e240000000800 */
[----:B0-----:R-:W-:-:S13]  /*80f0*/  ISETP.NE.AND P1, PT, R88, 0x1, PT ;  /* 0x000000015800780c */ /* 0x001fda0003f25270 */
[----:B------:R-:W0:Y:S02]  /*8100*/  @P1 LDC.64 R20, c[0x0][0x9e8] ;  /* 0x00027a00ff141b82 */ /* 0x000e240000000a00 */
[----:B0-----:R-:W-:-:S05]  /*8110*/  @P1 IMAD.HI.U32 R20, R9, R20, RZ ;  /* 0x0000001409141227 */ /* 0x001fca00078e00ff */
[----:B------:R-:W-:-:S07]  /*8120*/  @P1 SHF.R.U32.HI R9, RZ, R21, R20 ;  /* 0x00000015ff091219 */ /* 0x000fce0000011614 */
.L_x_1287:
[----:B------:R-:W-:-:S05]  /*8130*/  IMAD R9, R9, R88, RZ ;  /* 0x0000005809097224 */ /* 0x000fca00078e02ff */
[----:B------:R-:W-:-:S07]  /*8140*/  VIMNMX R10, R10, R9, !PT ;  /* 0x000000090a0a7248 */ /* 0x000fce0007fe0100 */
.L_x_1285:
        /* <DEDUP_REMOVED lines=13> */
.L_x_1299:
[----:B------:R-:W-:-:S04]  /*8220*/  UISETP.NE.AND UP0, UPT, UR4, 0x1, UPT ;  /* 0x000000010400788c */ /* 0x000fc8000bf05270 */
[----:B------:R-:W-:-:S04]  /*8230*/  USEL UR39, URZ, 0x1, UP0 ;  /* 0x000000013f277887 */ /* 0x000fc80008000000 */
[----:B------:R-:W-:Y:S01]  /*8240*/  ULOP3.LUT UR39, UR41, UR39, URZ, 0x3c, !UPT ;  /* 0x0000002729277292 */ /* 0x000fe2000f8e3c3f */
[----:B------:R-:W-:Y:S11]  /*8250*/  @!P0 BRA `(.L_x_1289) ;  /* 0x0000000000048947 */ /* 0x000ff60003800000 */
[----:B------:R-:W-:Y:S01]  /*8260*/  BPT.TRAP 0x1 ;  /* 0x000000040000795c */ /* 0x000fe20000300000 */
.L_x_1289:
        /* <DEDUP_REMOVED lines=9> */
.L_x_1290:
[----:B-1----:R-:W-:Y:S05]  /*8300*/  @P1 BRA `(.L_x_1291) ;  /* 0x0000000000081947 */ /* 0x002fea0003800000 */
[----:B------:R-:W1:Y:S02]  /*8310*/  SYNCS.PHASECHK.TRANS64.TRYWAIT P1, [UR7+0x2a830], R11 ;  /* 0x02a8300bff0075a7 */ /* 0x000e640008020147 */
[----:B-1----:R-:W-:Y:S05]  /*8320*/  @!P1 BRA `(.L_x_1292) ;  /* 0x000000e000149947 */ /* 0x002fea0003800000 */
.L_x_1291:
        /* <DEDUP_REMOVED lines=137> */
.L_x_1293:
[----:B------:R-:W-:Y:S01]  /*8bc0*/  ULEA UR6, UR4, UR40, 0x3 ;  /* 0x0000002804067291 */ /* 0x000fe2000f8e183f */
[----:B------:R-:W-:-:S05]  /*8bd0*/  IMAD.U32 R0, RZ, RZ, UR41 ;  /* 0x00000029ff007e24 */ /* 0x000fca000f8e00ff */
[----:B------:R-:W-:-:S04]  /*8be0*/  SHF.L.U32 R0, R0, 0x1f, RZ ;  /* 0x0000001f00007819 */ /* 0x000fc800000006ff */
[----:B------:R2:W3:Y:S01]  /*8bf0*/  SYNCS.PHASECHK.TRANS64.TRYWAIT P1, [UR6+0x2a850], R0 ;  /* 0x02a85000ff0075a7 */ /* 0x0004e20008020146 */
[----:B------:R-:W-:Y:S05]  /*8c00*/  @!P0 BRA `(.L_x_1294) ;  /* 0x0000000000048947 */ /* 0x000fea0003800000 */
[----:B------:R-:W-:Y:S01]  /*8c10*/  BPT.TRAP 0x1 ;  /* 0x000000040000795c */ /* 0x000fe20000300000 */
.L_x_1294:
[----:B---3--:R-:W-:Y:S05]  /*8c20*/  @P1 BRA `(.L_x_1295) ;  /* 0x0000000000081947 */ /* 0x008fea0003800000 */
[----:B------:R-:W3:Y:S02]  /*8c30*/  SYNCS.PHASECHK.TRANS64.TRYWAIT P1, [UR6+0x2a850], R0 ;  /* 0x02a85000ff0075a7 */ /* 0x000ee40008020146 */
[----:B---3--:R-:W-:Y:S05]  /*8c40*/  @!P1 BRA `(.L_x_1296) ;  /* 0x000000d400e49947 */ /* 0x008fea0003800000 */
.L_x_1295:
        /* <DEDUP_REMOVED lines=38> */
.L_x_1297:
        /* <DEDUP_REMOVED lines=310> */
.L_x_1298:
        /* <DEDUP_REMOVED lines=35> */
.L_x_1288:
        /* <DEDUP_REMOVED lines=9> */
[----:B------:R-:W-:-:S05]  /*a4d0*/  ULDC UR50, c[0x0][0x9e0] ;  /* 0x0002780000327ab9 */ /* 0x000fca0000000800 */
.L_x_1319:
[----:B------:R-:W-:-:S04]  /*a4e0*/  UIADD3 UR38, UR4, 0x1, URZ ;  /* 0x0000000104267890 */ /* 0x000fc8000fffe03f */
[----:B------:R-:W-:-:S04]  /*a4f0*/  UISETP.NE.AND UP0, UPT, UR38, 0x2, UPT ;  /* 0x000000022600788c */ /* 0x000fc8000bf05270 */
[----:B------:R-:W-:Y:S02]  /*a500*/  USEL UR39, URZ, 0x1, UP0 ;  /* 0x000000013f277887 */ /* 0x000fe40008000000 */
[----:B------:R-:W-:Y:S02]  /*a510*/  USEL UR38, UR38, URZ, UP0 ;  /* 0x0000003f26267287 */ /* 0x000fe40008000000 */
[----:B------:R-:W-:Y:S01]  /*a520*/  ULOP3.LUT UR39, UR7, UR39, URZ, 0x3c, !UPT ;  /* 0x0000002707277292 */ /* 0x000fe2000f8e3c3f */
[----:B------:R-:W-:Y:S11]  /*a530*/  @!P0 BRA `(.L_x_1301) ;  /* 0x0000000000048947 */ /* 0x000ff60003800000 */
[----:B------:R-:W-:Y:S01]  /*a540*/  BPT.TRAP 0x1 ;  /* 0x000000040000795c */ /* 0x000fe20000300000 */
.L_x_1301:
[----:B------:R-:W-:Y:S01]  /*a550*/  ULEA UR6, UR38, UR40, 0x3 ;  /* 0x0000002826067291 */ /* 0x000fe2000f8e183f */
[----:B------:R-:W-:-:S05]  /*a560*/  IMAD.U32 R11, RZ, RZ, UR39 ;  /* 0x00000027ff0b7e24 */ /* 0x000fca000f8e00ff */
[----:B------:R-:W-:-:S04]  /*a570*/  SHF.L.U32 R11, R11, 0x1f, RZ ;  /* 0x0000001f0b0b7819 */ /* 0x000fc800000006ff */
[----:B------:R0:W1:Y:S01]  /*a580*/  SYNCS.PHASECHK.TRANS64.TRYWAIT P1, [UR6+0x2a830], R11 ;  /* 0x02a8300bff0075a7 */ /* 0x0000620008020146 */
[----:B------:R-:W-:Y:S05]  /*a590*/  @!P0 BRA `(.L_x_1302) ;  /* 0x0000000000048947 */ /* 0x000fea0003800000 */
[----:B------:R-:W-:Y:S01]  /*a5a0*/  BPT.TRAP 0x1 ;  /* 0x000000040000795c */ /* 0x000fe20000300000 */
.L_x_1302:
[----:B-1----:R-:W-:Y:S05]  /*a5b0*/  @P1 BRA `(.L_x_1303) ;  /* 0x0000000000081947 */ /* 0x002fea0003800000 */
[----:B------:R-:W1:Y:S02]  /*a5c0*/  SYNCS.PHASECHK.TRANS64.TRYWAIT P1, [UR6+0x2a830], R11 ;  /* 0x02a8300bff0075a7 */ /* 0x000e640008020146 */
[----:B-1----:R-:W-:Y:S05]  /*a5d0*/  @!P1 BRA `(.L_x_1304) ;  /* 0x000000bc00989947 */ /* 0x002fea0003800000 */
.L_x_1303:
        /* <DEDUP_REMOVED lines=137> */
.L_x_1305:
[----:B------:R-:W-:Y:S01]  /*ae70*/  ULEA UR10, UR4, UR40, 0x3 ;  /* 0x00000028040a7291 */ /* 0x000fe2000f8e183f */
[----:B------:R-:W-:-:S05]  /*ae80*/  IMAD.U32 R0, RZ, RZ, UR7 ;  /* 0x00000007ff007e24 */ /* 0x000fca000f8e00ff */
[----:B------:R-:W-:-:S04]  /*ae90*/  SHF.L.U32 R0, R0, 0x1f, RZ ;  /* 0x0000001f00007819 */ /* 0x000fc800000006ff */
[----:B------:R2:W3:Y:S01]  /*aea0*/  SYNCS.PHASECHK.TRANS64.TRYWAIT P1, [UR10+0x2a850], R0 ;  /* 0x02a85000ff0075a7 */ /* 0x0004e2000802014a */
[----:B------:R-:W-:Y:S05]  /*aeb0*/  @!P0 BRA `(.L_x_1306) ;  /* 0x0000000000048947 */ /* 0x000fea0003800000 */
[----:B------:R-:W-:Y:S01]  /*aec0*/  BPT.TRAP 0x1 ;  /* 0x000000040000795c */ /* 0x000fe20000300000 */
.L_x_1306:
[----:B---3--:R-:W-:Y:S05]  /*aed0*/  @P1 BRA `(.L_x_1307) ;  /* 0x0000000000081947 */ /* 0x008fea0003800000 */
[----:B------:R-:W3:Y:S02]  /*aee0*/  SYNCS.PHASECHK.TRANS64.TRYWAIT P1, [UR10+0x2a850], R0 ;  /* 0x02a85000ff0075a7 */ /* 0x000ee4000802014a */
[----:B---3--:R-:W-:Y:S05]  /*aef0*/  @!P1 BRA `(.L_x_1308) ;  /* 0x000000b400689947 */ /* 0x008fea0003800000 */
.L_x_1307:
        /* <DEDUP_REMOVED lines=37> */
.L_x_1309:
[----:B------:R-:W3:Y:S01]  /*b150*/  LDL R154, [R1] ;  /* 0x00000000019a7983 */ /* 0x000ee20000100800 */
        /* <DEDUP_REMOVED lines=13> */
[----:B------:R-:W4:Y:S01]  /*b230*/  @P2 LDC R101, c[0x0][0x44c] ;  /* 0x00011300ff652b82 */ /* 0x000f220000000800 */
        /* <DEDUP_REMOVED lines=45> */
[----:B------:R-:W1:Y:S01]  /*b510*/  MUFU.TANH R11, R11 ;  /* 0x0000000b000b7308 */ /* 0x000e620000002400 */
[----:B------:R-:W-:Y:S01]  /*b520*/  IMAD R104, R19, -0x2, R104 ;  /* 0xfffffffe13687824 */ /* 0x000fe200078e0268 */
[----:B------:R-:W-:Y:S01]  /*b530*/  SYNCS.ARRIVE.TRANS64.RED.A1T0 RZ, [UR4], RZ ;  /* 0x000000ffffff79a7 */ /* 0x000fe20008100404 */
[----:B------:R-:W-:Y:S01]  /*b540*/  ULOP3.LUT UR4, URZ, UR43, URZ, 0x33, !UPT ;  /* 0x0000002b3f047292 */ /* 0x000fe2000f8e333f */
[----:B------:R-:W-:Y:S01]  /*b550*/  FMUL.FTZ R120, R120, UR5 ;  /* 0x0000000578787c20 */ /* 0x000fe20008410000 */
[----:B------:R-:W-:Y:S01]  /*b560*/  VIADD R126, R104, 0xffffffff ;  /* 0xffffffff687e7836 */ /* 0x000fe20000000000 */
[----:B------:R-:W-:Y:S02]  /*b570*/  IADD3 R105, -R17, R104, R16 ;  /* 0x0000006811697210 */ /* 0x000fe40007ffe110 */
[----:B------:R-:W2:Y:S03]  /*b580*/  MUFU.TANH R136, R136 ;  /* 0x0000008800887308 */ /* 0x000ea60000002400 */
[----:B------:R-:W-:-:S04]  /*b590*/  VIADD R122, R105, UR4 ;  /* 0x00000004697a7c36 */ /* 0x000fc80008000000 */
[----:B0-----:R-:W-:Y:S01]  /*b5a0*/  IMAD.IADD R114, R122, 0x1, R111 ;  /* 0x000000017a727824 */ /* 0x001fe200078e026f */
[----:B------:R-:W0:Y:S08]  /*b5b0*/  MUFU.TANH R0, R0 ;  /* 0x0000000000007308 */ /* 0x000e300000002400 */
        /* <DEDUP_REMOVED lines=49> */
[----:B------:R-:W-:Y:S01]  /*b8d0*/  IADD3 R111, -R17, R16, R111 ;  /* 0x00000010116f7210 */ /* 0x000fe20007ffe16f */
        /* <DEDUP_REMOVED lines=11> */
.L_x_1312:
[----:B------:R-:W-:-:S05]  /*b990*/  IMAD.U32 R115, RZ, RZ, UR41 ;  /* 0x00000029ff737e24 */ /* 0x000fca000f8e00ff */
[----:B------:R-:W-:-:S13]  /*b9a0*/  ISETP.NE.AND P1, PT, R115, 0x1, PT ;  /* 0x000000017300780c */ /* 0x000fda0003f25270 */
[----:B------:R-:W1:Y:S02]  /*b9b0*/  @P1 LDC.64 R104, c[0x0][0x9e8] ;  /* 0x00027a00ff681b82 */ /* 0x000e640000000a00 */
[----:B-1----:R-:W-:-:S05]  /*b9c0*/  @P1 IMAD.HI.U32 R104, R111, R104, RZ ;  /* 0x000000686f681227 */ /* 0x002fca00078e00ff */
[----:B------:R-:W-:-:S07]  /*b9d0*/  @P1 SHF.R.U32.HI R111, RZ, R105, R104 ;  /* 0x00000069ff6f1219 */ /* 0x000fce0000011668 */
.L_x_1313:
[----:B------:R-:W-:Y:S05]  /*b9e0*/  BSYNC B0 ;  /* 0x0000000000007941 */ /* 0x000fea0003800000 */
.L_x_1311:
[----:B------:R-:W-:-:S05]  /*b9f0*/  IMAD R111, R111, R115, R126 ;  /* 0x000000736f6f7224 */ /* 0x000fca00078e027e */
[----:B------:R-:W-:Y:S02]  /*ba00*/  VIADDMNMX R112, R111, R115, R112, PT ;  /* 0x000000736f707246 */ /* 0x000fe40003800170 */
[----:B------:R-:W-:-:S07]  /*ba10*/  VIMNMX R114, R114, R111, !PT ;  /* 0x0000006f72727248 */ /* 0x000fce0007fe0100 */
.L_x_1310:
        /* <DEDUP_REMOVED lines=132> */
.L_x_1316:
[----:B------:R-:W-:-:S05]  /*c260*/  IMAD.U32 R110, RZ, RZ, UR41 ;  /* 0x00000029ff6e7e24 */ /* 0x000fca000f8e00ff */
[----:B------:R-:W-:-:S13]  /*c270*/  ISETP.NE.AND P6, PT, R110, 0x1, PT ;  /* 0x000000016e00780c */ /* 0x000fda0003fc5270 */
[----:B------:R-:W0:Y:S02]  /*c280*/  @P6 LDC.64 R96, c[0x0][0x9e8] ;  /* 0x00027a00ff606b82 */ /* 0x000e240000000a00 */
[----:B0-----:R-:W-:-:S05]  /*c290*/  @P6 IMAD.HI.U32 R96, R125, R96, RZ ;  /* 0x000000607d606227 */ /* 0x001fca00078e00ff */
[----:B------:R-:W-:-:S07]  /*c2a0*/  @P6 SHF.R.U32.HI R125, RZ, R97, R96 ;  /* 0x00000061ff7d6219 */ /* 0x000fce0000011660 */
.L_x_1317:
[----:B------:R-:W-:Y:S05]  /*c2b0*/  BSYNC B0 ;  /* 0x0000000000007941 */ /* 0x000fea0003800000 */
.L_x_1315:
[----:B------:R-:W-:-:S05]  /*c2c0*/  IMAD R125, R125, R110, R126 ;  /* 0x0000006e7d7d7224 */ /* 0x000fca00078e027e */
[----:B------:R-:W-:Y:S02]  /*c2d0*/  VIADDMNMX R104, R125, R110, R104, PT ;  /* 0x0000006e7d687246 */ /* 0x000fe40003800168 */
[----:B------:R-:W-:-:S07]  /*c2e0*/  VIMNMX R106, R106, R125, !PT ;  /* 0x0000007d6a6a7248 */ /* 0x000fce0007fe0100 */
.L_x_1314:
        /* <DEDUP_REMOVED lines=72> */
[----:B------:R-:W-:-:S02]  /*c770*/  ISETP.NE.AND P1, PT, R144, RZ, PT ;  /* 0x000000ff9000720c */ /* 0x000fc40003f25270 */
[----:B------:R-:W-:Y:S02]  /*c780*/  FMNMX.FTZ R2, R11, R2, !PT ;  /* 0x000000020b027209 */ /* 0x000fe40007810000 */
[C---:B------:R-:W-:Y:S02]  /*c790*/  ISETP.GT.AND P1, PT, R106.reuse, 0x31, !P1 ;  /* 0x000000316a00780c */ /* 0x040fe40004f24270 */
[----:B------:R-:W-:Y:S01]  /*c7a0*/  ISETP.GT.AND P3, PT, R106, 0x50, !P3 ;  /* 0x000000506a00780c */ /* 0x000fe20005f64270 */
[----:B------:R-:W1:Y:S01]  /*c7b0*/  SHFL.BFLY PT, R13, R2, 0x2, 0x1f ;  /* 0x0c401f00020d7f89 */ /* 0x000e6200000e0000 */
[C---:B------:R-:W-:Y:S02]  /*c7c0*/  ISETP.LT.OR P1, PT, R104.reuse, 0x32, P1 ;  /* 0x000000326800780c */ /* 0x040fe40000f21670 */
[----:B------:R-:W-:Y:S02]  /*c7d0*/  ISETP.LT.OR P3, PT, R104, 0x51, P3 ;  /* 0x000000516800780c */ /* 0x000fe40001f61670 */
[----:B------:R-:W-:-:S02]  /*c7e0*/  FSEL R95, R95, -INF , !P1 ;  /* 0xff8000005f5f7808 */ /* 0x000fc40004800000 */
[----:B------:R-:W-:Y:S02]  /*c7f0*/  ISETP.NE.AND P1, PT, R146, RZ, PT ;  /* 0x000000ff9200720c */ /* 0x000fe40003f25270 */
[C---:B------:R-:W-:Y:S02]  /*c800*/  ISETP.GT.AND P4, PT, R106.reuse, 0x51, !P4 ;  /* 0x000000516a00780c */ /* 0x040fe40006784270 */
[----:B------:R-:W-:Y:S02]  /*c810*/  ISETP.GT.AND P1, PT, R106, 0x38, !P1 ;  /* 0x000000386a00780c */ /* 0x000fe40004f24270 */
[----:B------:R-:W-:Y:S02]  /*c820*/  FSEL R159, R159, -INF , !P3 ;  /* 0xff8000009f9f7808 */ /* 0x000fe40005800000 */
[----:B------:R-:W-:Y:S02]  /*c830*/  ISETP.LT.OR P1, PT, R104, 0x39, P1 ;  /* 0x000000396800780c */ /* 0x000fe40000f21670 */
[----:B------:R-:W-:-:S02]  /*c840*/  ISETP.GT.AND P5, PT, R106, 0x58, !P5 ;  /* 0x000000586a00780c */ /* 0x000fc40006fa4270 */
[----:B------:R-:W-:Y:S02]  /*c850*/  FSEL R141, R98, -INF , !P1 ;  /* 0xff800000628d7808 */ /* 0x000fe40004800000 */
[----:B------:R-:W-:Y:S02]  /*c860*/  ISETP.NE.AND P1, PT, R148, RZ, PT ;  /* 0x000000ff9400720c */ /* 0x000fe40003f25270 */
[----:B------:R-:W-:Y:S02]  /*c870*/  ISETP.LT.OR P4, PT, R104, 0x52, P4 ;  /* 0x000000526800780c */ /* 0x000fe40002781670 */
[----:B------:R-:W-:Y:S02]  /*c880*/  ISETP.GT.AND P1, PT, R106, 0x39, !P1 ;  /* 0x000000396a00780c */ /* 0x000fe40004f24270 */
[----:B-1----:R-:W-:Y:S02]  /*c890*/  FMNMX.FTZ R15, R2, R13, !PT ;  /* 0x0000000d020f7209 */ /* 0x002fe40007810000 */
[----:B------:R-:W-:-:S02]  /*c8a0*/  ISETP.LT.OR P1, PT, R104, 0x3a, P1 ;  /* 0x0000003a6800780c */ /* 0x000fc40000f21670 */
[----:B------:R-:W-:Y:S01]  /*c8b0*/  ISETP.LT.OR P5, PT, R104, 0x59, P5 ;  /* 0x000000596800780c */ /* 0x000fe20002fa1670 */
[----:B------:R-:W1:Y:S01]  /*c8c0*/  SHFL.BFLY PT, R20, R15, 0x1, 0x1f ;  /* 0x0c201f000f147f89 */ /* 0x000e6200000e0000 */
[----:B------:R-:W-:Y:S02]  /*c8d0*/  FSEL R99, R99, -INF , !P1 ;  /* 0xff80000063637808 */ /* 0x000fe40004800000 */
[----:B------:R-:W-:-:S04]  /*c8e0*/  ISETP.NE.AND P1, PT, R150, RZ, PT ;  /* 0x000000ff9600720c */ /* 0x000fc80003f25270 */
[----:B------:R-:W-:-:S04]  /*c8f0*/  ISETP.GT.AND P1, PT, R106, 0x40, !P1 ;  /* 0x000000406a00780c */ /* 0x000fc80004f24270 */
[----:B------:R-:W-:-:S04]  /*c900*/  ISETP.LT.OR P1, PT, R104, 0x41, P1 ;  /* 0x000000416800780c */ /* 0x000fc80000f21670 */
[----:B------:R-:W-:Y:S02]  /*c910*/  FSEL R147, R147, -INF , !P1 ;  /* 0xff80000093937808 */ /* 0x000fe40004800000 */
[----:B------:R-:W-:-:S04]  /*c920*/  ISETP.NE.AND P1, PT, R152, RZ, PT ;  /* 0x000000ff9800720c */ /* 0x000fc80003f25270 */
[----:B------:R-:W-:Y:S02]  /*c930*/  ISETP.GT.AND P1, PT, R106, 0x41, !P1 ;  /* 0x000000416a00780c */ /* 0x000fe40004f24270 */
[----:B-1----:R-:W-:Y:S02]  /*c940*/  FMNMX.FTZ R13, R15, R20, !PT ;  /* 0x000000140f0d7209 */ /* 0x002fe40007810000 */
        /* <DEDUP_REMOVED lines=132> */
[----:B------:R-:W0:Y:S08]  /*d190*/  MUFU.EX2 R90, R90 ;  /* 0x0000005a005a7308 */ /* 0x000e300000000800 */
[----:B------:R-:W3:Y:S08]  /*d1a0*/  MUFU.EX2 R97, R97 ;  /* 0x0000006100617308 */ /* 0x000ef00000000800 */
[----:B------:R-:W4:Y:S08]  /*d1b0*/  MUFU.EX2 R92, R92 ;  /* 0x0000005c005c7308 */ /* 0x000f300000000800 */
[----:B------:R2:W-:Y:S08]  /*d1c0*/  MUFU.EX2 R10, R98 ;  /* 0x00000062000a7308 */ /* 0x0005f00000000800 */
[----:B------:R-:W5:Y:S01]  /*d1d0*/  MUFU.EX2 R105, R105 ;  /* 0x0000006900697308 */ /* 0x000f620000000800 */
[----:B--2---:R-:W-:Y:S01]  /*d1e0*/  FADD.FTZ R98, R88, R3 ;  /* 0x0000000358627221 */ /* 0x004fe20000010000 */
[----:B------:R-:W-:-:S03]  /*d1f0*/  FADD.FTZ R3, R181, R8 ;  /* 0x00000008b5037221 */ /* 0x000fc60000010000 */
[----:B-1----:R-:W-:Y:S01]  /*d200*/  FADD.FTZ R89, R93, R98 ;  /* 0x000000625d597221 */ /* 0x002fe20000010000 */
[----:B------:R-:W-:Y:S02]  /*d210*/  FADD.FTZ R8, R152, R3 ;  /* 0x0000000398087221 */ /* 0x000fe40000010000 */
[----:B------:R-:W1:Y:S01]  /*d220*/  MUFU.EX2 R94, R94 ;  /* 0x0000005e005e7308 */ /* 0x000e620000000800 */
[----:B0-----:R-:W-:Y:S01]  /*d230*/  FADD.FTZ R98, R90, R89 ;  /* 0x000000595a627221 */ /* 0x001fe20000010000 */
[----:B------:R-:W-:-:S03]  /*d240*/  FADD.FTZ R3, R177, R8 ;  /* 0x00000008b1037221 */ /* 0x000fc60000010000 */
[----:B---3--:R-:W-:Y:S01]  /*d250*/  FADD.FTZ R89, R97, R98 ;  /* 0x0000006261597221 */ /* 0x008fe20000010000 */
[----:B------:R-:W-:Y:S02]  /*d260*/  FADD.FTZ R8, R154, R3 ;  /* 0x000000039a087221 */ /* 0x000fe40000010000 */
[----:B------:R-:W0:Y:S01]  /*d270*/  MUFU.EX2 R109, R109 ;  /* 0x0000006d006d7308 */ /* 0x000e220000000800 */
[----:B----4-:R-:W-:Y:S01]  /*d280*/  FADD.FTZ R98, R92, R89 ;  /* 0x000000595c627221 */ /* 0x010fe20000010000 */
[----:B------:R-:W-:-:S03]  /*d290*/  FADD.FTZ R3, R151, R8 ;  /* 0x0000000897037221 */ /* 0x000fc60000010000 */
[----:B-----5:R-:W-:Y:S01]  /*d2a0*/  FADD.FTZ R89, R105, R98 ;  /* 0x0000006269597221 */ /* 0x020fe20000010000 */
[----:B------:R-:W-:Y:S02]  /*d2b0*/  FADD.FTZ R8, R148, R3 ;  /* 0x0000000394087221 */ /* 0x000fe40000010000 */
[----:B------:R-:W2:Y:S01]  /*d2c0*/  MUFU.EX2 R91, R91 ;  /* 0x0000005b005b7308 */ /* 0x000ea20000000800 */
[----:B-1----:R-:W-:Y:S01]  /*d2d0*/  FADD.FTZ R98, R94, R89 ;  /* 0x000000595e627221 */ /* 0x002fe20000010000 */
[----:B------:R-:W-:-:S04]  /*d2e0*/  FADD.FTZ R3, R145, R8 ;  /* 0x0000000891037221 */ /* 0x000fc80000010000 */
[----:B------:R-:W-:Y:S02]  /*d2f0*/  FADD.FTZ R8, R150, R3 ;  /* 0x0000000396087221 */ /* 0x000fe40000010000 */
[----:B------:R-:W1:Y:S01]  /*d300*/  MUFU.EX2 R21, R21 ;  /* 0x0000001500157308 */ /* 0x000e620000000800 */
[----:B0-----:R-:W-:Y:S01]  /*d310*/  FADD.FTZ R89, R109, R98 ;  /* 0x000000626d597221 */ /* 0x001fe20000010000 */
[----:B------:R-:W-:-:S03]  /*d320*/  FADD.FTZ R3, R101, R8 ;  /* 0x0000000865037221 */ /* 0x000fc60000010000 */
[----:B------:R-:W-:Y:S01]  /*d330*/  FADD.FTZ R98, R10, R89 ;  /* 0x000000590a627221 */ /* 0x000fe20000010000 */
[----:B------:R-:W-:Y:S02]  /*d340*/  FADD.FTZ R8, R144, R3 ;  /* 0x0000000390087221 */ /* 0x000fe40000010000 */
[----:B------:R-:W0:Y:S01]  /*d350*/  MUFU.EX2 R95, R95 ;  /* 0x0000005f005f7308 */ /* 0x000e220000000800 */
[----:B--2---:R-:W-:Y:S01]  /*d360*/  FADD.FTZ R98, R91, R98 ;  /* 0x000000625b627221 */ /* 0x004fe20000010000 */
[----:B------:R-:W-:-:S04]  /*d370*/  FADD.FTZ R3, R115, R8 ;  /* 0x0000000873037221 */ /* 0x000fc80000010000 */
[----:B------:R-:W-:Y:S02]  /*d380*/  FADD.FTZ R8, R146, R3 ;  /* 0x0000000392087221 */ /* 0x000fe40000010000 */
        /* <DEDUP_REMOVED lines=37> */
[----:B-1----:R-:W-:Y:S01]  /*d5e0*/  FADD.FTZ R98, R139, R98 ;  /* 0x000000628b627221 */ /* 0x002fe20000010000 */
[----:B0-----:R-:W-:-:S03]  /*d5f0*/  FADD.FTZ R8, R9, R8 ;  /* 0x0000000809087221 */ /* 0x001fc60000010000 */
[----:B--2---:R-:W-:Y:S01]  /*d600*/  FADD.FTZ R3, R96, R98 ;  /* 0x0000006260037221 */ /* 0x004fe20000010000 */
[----:B------:R-:W-:Y:S06]  /*d610*/  @!P0 BRA `(.L_x_1318) ;  /* 0x0000000000048947 */ /* 0x000fec0003800000 */
[----:B------:R-:W-:Y:S01]  /*d620*/  BPT.TRAP 0x1 ;  /* 0x000000040000795c */ /* 0x000fe20000300000 */
.L_x_1318:
        /* <DEDUP_REMOVED lines=10> */
[----:B------:R-:W-:-:S02]  /*d6d0*/  F2FP.BF16.F32.PACK_AB R147, R99, R141 ;  /* 0x0000008d6393723e */ /* 0x000fc400000010ff */
[----:B------:R-:W-:Y:S01]  /*d6e0*/  SYNCS.ARRIVE.TRANS64.RED.A1T0 RZ, [UR10], RZ ;  /* 0x000000ffffff79a7 */ /* 0x000fe2000810040a */
[----:B------:R-:W-:Y:S01]  /*d6f0*/  F2FP.BF16.F32.PACK_AB R138, R9, R138 ;  /* 0x0000008a098a723e */ /* 0x000fe200000010ff */
[----:B------:R-:W-:Y:S01]  /*d700*/  IMAD.MOV.U32 R9, RZ, RZ, R13 ;  /* 0x000000ffff097224 */ /* 0x000fe200078e000d */
        /* <DEDUP_REMOVED lines=20> */
.L_x_1300:
        /* <DEDUP_REMOVED lines=67> */
.L_x_1320:
[----:B------:R-:W-:Y:S01]  /*dc80*/  ULEA UR5, UR38, UR40, 0x3 ;  /* 0x0000002826057291 */ /* 0x000fe2000f8e183f */
[----:B------:R-:W-:-:S05]  /*dc90*/  IMAD.U32 R0, RZ, RZ, UR39 ;  /* 0x00000027ff007e24 */ /* 0x000fca000f8e00ff */
[----:B------:R-:W-:-:S04]  /*dca0*/  SHF.L.U32 R0, R0, 0x1f, RZ ;  /* 0x0000001f00007819 */ /* 0x000fc800000006ff */
[----:B------:R0:W1:Y:S01]  /*dcb0*/  SYNCS.PHASECHK.TRANS64.TRYWAIT P1, [UR5+0x2a850], R0 ;  /* 0x02a85000ff0075a7 */ /* 0x0000620008020145 */
[----:B------:R-:W-:Y:S05]  /*dcc0*/  @!P0 BRA `(.L_x_1321) ;  /* 0x0000000000048947 */ /* 0x000fea0003800000 */
[----:B------:R-:W-:Y:S01]  /*dcd0*/  BPT.TRAP 0x1 ;  /* 0x000000040000795c */ /* 0x000fe20000300000 */
.L_x_1321:
[----:B-1----:R-:W-:Y:S05]  /*dce0*/  @P1 BRA `(.L_x_1322) ;  /* 0x0000000000081947 */ /* 0x002fea0003800000 */
[----:B------:R-:W1:Y:S02]  /*dcf0*/  SYNCS.PHASECHK.TRANS64.TRYWAIT P1, [UR5+0x2a850], R0 ;  /* 0x02a85000ff0075a7 */ /* 0x000e640008020145 */
[----:B-1----:R-:W-:Y:S05]  /*dd00*/  @!P1 BRA `(.L_x_1323) ;  /* 0x0000008400fc9947 */ /* 0x002fea0003800000 */
.L_x_1322:
[----:B------:R-:W-:Y:S01]  /*dd10*/  UIADD3 UR40, UR40, 0x400, URZ ;  /* 0x0000040028287890 */ /* 0x000fe2000fffe03f */
[----:B------:R-:W-:Y:S01]  /*dd20*/  WARPGROUP.ARRIVE ;  /* 0x00000000000079c5 */ /* 0x000fe20000000000 */
[----:B------:R-:W-:Y:S01]  /*dd30*/  UMOV UR7, 0x40000040 ;  /* 0x4000004000077882 */ /* 0x000fe20000000000 */
[----:B-1----:R-:W1:Y:S01]  /*dd40*/  SHFL.BFLY PT, R5, R8, 0x2, 0x1f ;  /* 0x0c401f0008057f89 */ /* 0x002e6200000e0000 */
[----:B------:R-:W-:Y:S01]  /*dd50*/  USHF.R.U32.HI UR40, URZ, 0x4, UR40 ;  /* 0x000000043f287899 */ /* 0x000fe20008011628 */
[----:B------:R-:W-:Y:S02]  /*dd60*/  IMAD.MOV.U32 R9, RZ, RZ, RZ ;  /* 0x000000ffff097224 */ /* 0x000fe400078e00ff */
[----:B0-----:R-:W0:Y:S01]  /*dd70*/  SHFL.BFLY PT, R0, R3, 0x2, 0x1f ;  /* 0x0c401f0003007f89 */ /* 0x001e2200000e0000 */
[----:B------:R-:W-:-:S04]  /*dd80*/  ULOP3.LUT UR40, UR40, 0x3fff, URZ, 0xc0, !UPT ;  /* 0x00003fff28287892 */ /* 0x000fc8000f8ec03f */
[----:B------:R-:W-:-:S04]  /*dd90*/  ULOP3.LUT UR4, UR40, 0x3000000, URZ, 0xfc, !UPT ;  /* 0x0300000028047892 */ /* 0x000fc8000f8efc3f */
[----:B------:R-:W-:-:S07]  /*dda0*/  UIMAD UR4, UR38, 0x600, UR4 ;  /* 0x00000600260478a4 */ /* 0x000fce000f8e0204 */
[----:B------:R-:W-:Y:S02]  /*ddb0*/  UMOV UR6, UR4 ;  /* 0x0000000400067c82 */ /* 0x000fe40008000000 */
[----:B------:R-:W-:Y:S01]  /*ddc0*/  HGMMA.64x128x16.F32.BF16 R24, R156, gdesc[UR4].tnspB, R24, gsb0 ;  /* 0x41e000049c187df0 */ /* 0x000fe20008001818 */
[----:B------:R-:W-:Y:S01]  /*ddd0*/  UIADD3 UR6, UR4, 0x80, URZ ;  /* 0x0000008004067890 */ /* 0x000fe2000fffe03f */
[----:B-1----:R-:W-:Y:S01]  /*dde0*/  FADD.FTZ R5, R5, R8 ;  /* 0x0000000805057221 */ /* 0x002fe20000010000 */
[----:B------:R-:W-:Y:S01]  /*ddf0*/  UMOV UR7, 0x40000040 ;  /* 0x4000004000077882 */ /* 0x000fe20000000000 */
[----:B0-----:R-:W-:Y:S01]  /*de00*/  FADD.FTZ R2, R0, R3 ;  /* 0x0000000300027221 */ /* 0x001fe20000010000 */
[----:B------:R-:W-:Y:S02]  /*de10*/  IMAD.MOV.U32 R3, RZ, RZ, RZ ;  /* 0x000000ffff037224 */ /* 0x000fe400078e00ff */
[----:B------:R-:W0:Y:S04]  /*de20*/  SHFL.BFLY PT, R0, R5, 0x1, 0x1f ;  /* 0x0c201f0005007f89 */ /* 0x000e2800000e0000 */
[----:B------:R-:W1:Y:S01]  /*de30*/  SHFL.BFLY PT, R7, R2, 0x1, 0x1f ;  /* 0x0c201f0002077f89 */ /* 0x000e6200000e0000 */
[----:B0-----:R-:W-:Y:S01]  /*de40*/  FADD.FTZ R10, R5, R0 ;  /* 0x00000000050a7221 */ /* 0x001fe20000010000 */
[----:B------:R-:W-:-:S02]  /*de50*/  IMAD.MOV.U32 R0, RZ, RZ, -0x800000 ;  /* 0xff800000ff007424 */ /* 0x000fc400078e00ff */
[----:B-1----:R-:W-:Y:S02]  /*de60*/  FADD.FTZ R11, R2, R7 ;  /* 0x00000007020b7221 */ /* 0x002fe40000010000 */
[----:B------:R-:W-:Y:S01]  /*de70*/  FSETP.NE.FTZ.AND P1, PT, R10, RZ, PT ;  /* 0x000000ff0a00720b */ /* 0x000fe20003f35000 */
[----:B------:R-:W-:Y:S02]  /*de80*/  IMAD.MOV.U32 R2, RZ, RZ, -0x800000 ;  /* 0xff800000ff027424 */ /* 0x000fe400078e00ff */
        /* <DEDUP_REMOVED lines=38> */
.L_x_1324:
        /* <DEDUP_REMOVED lines=9> */
[----:B------:R-:W-:Y:S01]  /*e180*/  FMUL.FTZ R7, R31, R9 ;  /* 0x000000091f077220 */ /* 0x000fe20000410000 */
[-C--:B------:R-:W-:Y:S01]  /*e190*/  FMUL.FTZ R95, R24, R3.reuse ;  /* 0x00000003185f7220 */ /* 0x080fe20000410000 */
[-C--:B------:R-:W-:Y:S01]  /*e1a0*/  FMUL.FTZ R12, R25, R3.reuse ;  /* 0x00000003190c7220 */ /* 0x080fe20000410000 */
        /* <DEDUP_REMOVED lines=62> */
.L_x_1246:
        /* <DEDUP_REMOVED lines=9> */
[----:B------:R-:W-:Y:S02]  /*e620*/  F2FP.BF16.F32.PACK_AB R7, R7, R8 ;  /* 0x000000080707723e */ /* 0x000fe400000010ff */
[----:B------:R-:W-:Y:S01]  /*e630*/  F2FP.BF16.F32.PACK_AB R6, R6, R91 ;  /* 0x0000005b0606723e */ /* 0x000fe200000010ff */
[----:B------:R-:W-:Y:S01]  /*e640*/  BAR.SYNC.DEFER_BLOCKING 0x1, 0x100 ;  /* 0x0044000000007b1d */ /* 0x000fe20000010000 */
        /* <DEDUP_REMOVED lines=15> */
[----:B------:R-:W-:Y:S02]  /*e740*/  IADD3 R97, P4, R4, 0x60, RZ ;  /* 0x0000006004617810 */ /* 0x000fe40007f9e0ff */
[----:B------:R-:W-:Y:S01]  /*e750*/  SHF.R.U64 R9, R9, 0x3, RZ ;  /* 0x0000000309097819 */ /* 0x000fe200000012ff */
[--C-:B------:R-:W-:Y:S01]  /*e760*/  IMAD.X R27, RZ, RZ, R5.reuse, P6 ;  /* 0x000000ffff1b7224 */ /* 0x100fe200030e0605 */
[----:B------:R-:W-:Y:S01]  /*e770*/  LOP3.LUT R14, R23, 0x380, RZ, 0xc0, !PT ;  /* 0x00000380170e7812 */ /* 0x000fe200078ec0ff */
[----:B------:R-:W-:Y:S01]  /*e780*/  IMAD.X R15, RZ, RZ, R5, P4 ;  /* 0x000000ffff0f7224 */ /* 0x000fe200020e0605 */
[----:B-1----:R-:W-:-:S02]  /*e790*/  LOP3.LUT R44, R97, 0x380, RZ, 0xc0, !PT ;  /* 0x00000380612c7812 */ /* 0x002fc400078ec0ff */
[C---:B------:R-:W-:Y:S02]  /*e7a0*/  IADD3 R73, P5, R4.reuse, 0x40, RZ ;  /* 0x0000004004497810 */ /* 0x040fe40007fbe0ff */
[C---:B------:R-:W-:Y:S02]  /*e7b0*/  IADD3 R99, P3, R4.reuse, 0x4000, RZ ;  /* 0x0000400004637810 */ /* 0x040fe40007f7e0ff */
[C---:B------:R-:W-:Y:S02]  /*e7c0*/  IADD3 R101, P2, R4.reuse, 0x4020, RZ ;  /* 0x0000402004657810 */ /* 0x040fe40007f5e0ff */
[C---:B------:R-:W-:Y:S01]  /*e7d0*/  IADD3 R90, P1, R4.reuse, 0x4040, RZ ;  /* 0x00004040045a7810 */ /* 0x040fe20007f3e0ff */
[--C-:B------:R-:W-:Y:S01]  /*e7e0*/  IMAD.X R21, RZ, RZ, R5.reuse, P3 ;  /* 0x000000ffff157224 */ /* 0x100fe200018e0605 */
[----:B------:R-:W-:Y:S01]  /*e7f0*/  IADD3 R103, P0, R4, 0x4060, RZ ;  /* 0x0000406004677810 */ /* 0x000fe20007f1e0ff */
[--C-:B------:R-:W-:Y:S01]  /*e800*/  IMAD.X R13, RZ, RZ, R5.reuse, P2 ;  /* 0x000000ffff0d7224 */ /* 0x100fe200010e0605 */
        /* <DEDUP_REMOVED lines=10> */
[----:B------:R-:W-:Y:S01]  /*e8b0*/  LOP3.LUT R10, R101, 0x380, RZ, 0xc0, !PT ;  /* 0x00000380650a7812 */ /* 0x000fe200078ec0ff */
[----:B------:R-:W1:Y:S01]  /*e8c0*/  LDC.64 R96, c[0x0][0xc00] ;  /* 0x00030000ff607b82 */ /* 0x000e620000000a00 */
[----:B------:R-:W-:-:S02]  /*e8d0*/  LOP3.LUT R23, R90, 0x380, RZ, 0xc0, !PT ;  /* 0x000003805a177812 */ /* 0x000fc400078ec0ff */
[----:B------:R-:W-:Y:S02]  /*e8e0*/  LOP3.LUT R44, R103, 0x380, RZ, 0xc0, !PT ;  /* 0x00000380672c7812 */ /* 0x000fe400078ec0ff */
[----:B------:R-:W-:Y:S02]  /*e8f0*/  LOP3.LUT R20, R73, 0x380, RZ, 0xc0, !PT ;  /* 0x0000038049147812 */ /* 0x000fe400078ec0ff */
[----:B------:R-:W-:Y:S02]  /*e900*/  LOP3.LUT R72, R99, 0x380, RZ, 0xc0, !PT ;  /* 0x0000038063487812 */ /* 0x000fe400078ec0ff */
[----:B------:R-:W-:Y:S02]  /*e910*/  SHF.R.U64 R10, R10, 0x3, RZ ;  /* 0x000000030a0a7819 */ /* 0x000fe400000012ff */
[----:B------:R-:W-:Y:S02]  /*e920*/  SHF.R.U64 R23, R23, 0x3, RZ ;  /* 0x0000000317177819 */ /* 0x000fe400000012ff */
[----:B------:R-:W-:-:S02]  /*e930*/  SHF.R.U64 R44, R44, 0x3, RZ ;  /* 0x000000032c2c7819 */ /* 0x000fc400000012ff */
[----:B------:R-:W-:Y:S02]  /*e940*/  SHF.R.U64 R20, R20, 0x3, RZ ;  /* 0x0000000314147819 */ /* 0x000fe400000012ff */
[----:B------:R-:W-:Y:S02]  /*e950*/  F2FP.BF16.F32.PACK_AB R4, R12, R95 ;  /* 0x0000005f0c04723e */ /* 0x000fe400000010ff */
[----:B------:R-:W-:Y:S02]  /*e960*/  SHF.R.U64 R72, R72, 0x3, RZ ;  /* 0x0000000348487819 */ /* 0x000fe400000012ff */
[----:B------:R-:W-:Y:S01]  /*e970*/  LOP3.LUT R12, R10, R101, RZ, 0x3c, !PT ;  /* 0x000000650a0c7212 */ /* 0x000fe200078e3cff */
[----:B------:R2:W-:Y:S01]  /*e980*/  STSM.16.M88.4 [R94], R4 ;  /* 0x000000045e007844 */ /* 0x0005e20000000200 */
[----:B------:R-:W-:Y:S02]  /*e990*/  LOP3.LUT R10, R23, R90, RZ, 0x3c, !PT ;  /* 0x0000005a170a7212 */ /* 0x000fe400078e3cff */
[----:B------:R-:W-:-:S02]  /*e9a0*/  LOP3.LUT R8, R44, R103, RZ, 0x3c, !PT ;  /* 0x000000672c087212 */ /* 0x000fc400078e3cff */
[----:B------:R-:W-:Y:S02]  /*e9b0*/  LOP3.LUT R24, R20, R73, RZ, 0x3c, !PT ;  /* 0x0000004914187212 */ /* 0x000fe400078e3cff */
[----:B------:R-:W-:Y:S02]  /*e9c0*/  LOP3.LUT R20, R72, R99, RZ, 0x3c, !PT ;  /* 0x0000006348147212 */ /* 0x000fe400078e3cff */
[----:B------:R-:W-:Y:S02]  /*e9d0*/  MOV R72, R10 ;  /* 0x0000000a00487202 */ /* 0x000fe40000000f00 */
[----:B------:R-:W-:Y:S02]  /*e9e0*/  MOV R44, R8 ;  /* 0x00000008002c7202 */ /* 0x000fe40000000f00 */
[----:B------:R-:W-:Y:S02]  /*e9f0*/  MOV R92, R26 ;  /* 0x0000001a005c7202 */ /* 0x000fe40000000f00 */
[----:B------:R-:W-:-:S02]  /*ea00*/  F2FP.BF16.F32.PACK_AB R8, R88, R89 ;  /* 0x000000595808723e */ /* 0x000fc400000010ff */
[----:B------:R-:W-:Y:S02]  /*ea10*/  F2FP.BF16.F32.PACK_AB R9, R35, R34 ;  /* 0x000000222309723e */ /* 0x000fe400000010ff */
[----:B------:R-:W-:Y:S02]  /*ea20*/  F2FP.BF16.F32.PACK_AB R10, R37, R36 ;  /* 0x00000024250a723e */ /* 0x000fe400000010ff */
[----:B------:R-:W-:Y:S02]  /*ea30*/  F2FP.BF16.F32.PACK_AB R11, R39, R38 ;  /* 0x00000026270b723e */ /* 0x000fe400000010ff */
[----:B------:R-:W-:Y:S02]  /*ea40*/  MOV R91, R24 ;  /* 0x00000018005b7202 */ /* 0x000fe40000000f00 */
[----:B--2---:R-:W-:Y:S01]  /*ea50*/  F2FP.BF16.F32.PACK_AB R4, R41, R40 ;  /* 0x000000282904723e */ /* 0x004fe200000010ff */
[----:B------:R-:W-:Y:S01]  /*ea60*/  STSM.16.M88.4 [R92], R8 ;  /* 0x000000085c007844 */ /* 0x000fe20000000200 */
[----:B------:R-:W-:-:S02]  /*ea70*/  F2FP.BF16.F32.PACK_AB R5, R43, R42 ;  /* 0x0000002a2b05723e */ /* 0x000fc400000010ff */
[----:B------:R-:W-:Y:S02]  /*ea80*/  F2FP.BF16.F32.PACK_AB R6, R32, R33 ;  /* 0x000000212006723e */ /* 0x000fe400000010ff */
[----:B------:R-:W-:Y:S02]  /*ea90*/  F2FP.BF16.F32.PACK_AB R7, R30, R31 ;  /* 0x0000001f1e07723e */ /* 0x000fe400000010ff */
[----:B------:R-:W-:Y:S02]  /*eaa0*/  MOV R90, R14 ;  /* 0x0000000e005a7202 */ /* 0x000fe40000000f00 */
[----:B------:R-:W-:Y:S01]  /*eab0*/  MOV R73, R12 ;  /* 0x0000000c00497202 */ /* 0x000fe20000000f00 */
[----:B------:R2:W-:Y:S01]  /*eac0*/  STSM.16.M88.4 [R91], R4 ;  /* 0x000000045b007844 */ /* 0x0005e20000000200 */
[----:B------:R-:W-:Y:S02]  /*ead0*/  F2FP.BF16.F32.PACK_AB R12, R49, R48 ;  /* 0x00000030310c723e */ /* 0x000fe400000010ff */
[----:B------:R-:W-:-:S02]  /*eae0*/  F2FP.BF16.F32.PACK_AB R13, R51, R50 ;  /* 0x00000032330d723e */ /* 0x000fc400000010ff */
[----:B------:R-:W-:Y:S02]  /*eaf0*/  F2FP.BF16.F32.PACK_AB R14, R53, R52 ;  /* 0x00000034350e723e */ /* 0x000fe400000010ff */
[----:B------:R-:W-:Y:S01]  /*eb00*/  F2FP.BF16.F32.PACK_AB R15, R55, R54 ;  /* 0x00000036370f723e */ /* 0x000fe200000010ff */
[----:B------:R-:W-:Y:S01]  /*eb10*/  ULDC UR4, c[0x0][0xa88] ;  /* 0x0002a20000047ab9 */ /* 0x000fe20000000800 */
[----:B------:R-:W-:Y:S01]  /*eb20*/  MOV R23, R20 ;  /* 0x0000001400177202 */ /* 0x000fe20000000f00 */
[----:B------:R-:W3:Y:S01]  /*eb30*/  LDC R52, c[0x0][0xbe8] ;  /* 0x0002fa00ff347b82 */ /* 0x000ee20000000800 */
[----:B------:R-:W-:Y:S01]  /*eb40*/  F2FP.BF16.F32.PACK_AB R24, R57, R56 ;  /* 0x000000383918723e */ /* 0x000fe200000010ff */
[----:B------:R-:W-:Y:S01]  /*eb50*/  STSM.16.M88.4 [R90], R12 ;  /* 0x0000000c5a007844 */ /* 0x000fe20000000200 */
[----:B------:R-:W-:Y:S02]  /*eb60*/  F2FP.BF16.F32.PACK_AB R25, R59, R58 ;  /* 0x0000003a3b19723e */ /* 0x000fe400000010ff */
[----:B------:R-:W-:-:S02]  /*eb70*/  F2FP.BF16.F32.PACK_AB R26, R61, R60 ;  /* 0x0000003c3d1a723e */ /* 0x000fc400000010ff */
[----:B------:R-:W-:Y:S01]  /*eb80*/  F2FP.BF16.F32.PACK_AB R27, R63, R62 ;  /* 0x0000003e3f1b723e */ /* 0x000fe200000010ff */
[----:B--2---:R-:W2:Y:S01]  /*eb90*/  LDC.64 R4, c[0x0][0xc08] ;  /* 0x00030200ff047b82 */ /* 0x004ea20000000a00 */
[----:B------:R-:W-:Y:S02]  /*eba0*/  F2FP.BF16.F32.PACK_AB R30, R77, R76 ;  /* 0x0000004c4d1e723e */ /* 0x000fe400000010ff */
[----:B------:R-:W-:Y:S01]  /*ebb0*/  F2FP.BF16.F32.PACK_AB R31, R79, R78 ;  /* 0x0000004e4f1f723e */ /* 0x000fe200000010ff */
[----:B------:R4:W-:Y:S01]  /*ebc0*/  STSM.16.M88.4 [R23], R24 ;  /* 0x0000001817007844 */ /* 0x0009e20000000200 */
[----:B-1----:R-:W-:-:S03]  /*ebd0*/  ISETP.NE.U32.AND P0, PT, R96, RZ, PT ;  /* 0x000000ff6000720c */ /* 0x002fc60003f05070 */
[----:B------:R-:W1:Y:S01]  /*ebe0*/  LDC.64 R20, c[0x0][0xc00] ;  /* 0x00030000ff147b82 */ /* 0x000e620000000a00 */
[----:B------:R0:W-:Y:S01]  /*ebf0*/  STSM.16.M88.4 [R73], R64 ;  /* 0x0000004049007844 */ /* 0x0001e20000000200 */
[----:B------:R-:W-:-:S03]  /*ec00*/  ISETP.NE.AND.EX P0, PT, R97, RZ, PT, P0 ;  /* 0x000000ff6100720c */ /* 0x000fc60003f05300 */
[----:B------:R0:W-:Y:S04]  /*ec10*/  STSM.16.M88.4 [R72], R28 ;  /* 0x0000001c48007844 */ /* 0x0001e80000000200 */
[----:B------:R0:W-:Y:S01]  /*ec20*/  STSM.16.M88.4 [R44], R80 ;  /* 0x000000502c007844 */ /* 0x0001e20000000200 */
[----:B------:R-:W-:Y:S02]  /*ec30*/  IMAD.U32 R7, RZ, RZ, UR4 ;  /* 0x00000004ff077e24 */ /* 0x000fe4000f8e00ff */
[----:B----4-:R-:W-:Y:S01]  /*ec40*/  IMAD.MOV.U32 R23, RZ, RZ, RZ ;  /* 0x000000ffff177224 */ /* 0x010fe200078e00ff */
[----:B------:R-:W-:Y:S01]  /*ec50*/  BAR.SYNC.DEFER_BLOCKING 0x1, 0x100 ;  /* 0x0044000000007b1d */ /* 0x000fe20000010000 */
[----:B--2---:R-:W-:-:S04]  /*ec60*/  ISETP.NE.U32.AND P2, PT, R4, RZ, PT ;  /* 0x000000ff0400720c */ /* 0x004fc80003f45070 */
[----:B------:R-:W-:Y:S01]  /*ec70*/  ISETP.NE.AND.EX P2, PT, R5, RZ, PT, P2 ;  /* 0x000000ff0500720c */ /* 0x000fe20003f45320 */
[----:B-1----:R-:W-:-:S12]  /*ec80*/  IMAD.WIDE R20, R164, 0x4, R20 ;  /* 0x00000004a4147825 */ /* 0x002fd800078e0214 */
[----:B------:R-:W1:Y:S01]  /*ec90*/  @P2 LDC.64 R4, c[0x0][0xc08] ;  /* 0x00030200ff042b82 */ /* 0x000e620000000a00 */
[----:B------:R0:W5:Y:S01]  /*eca0*/  @P0 LDG.E R23, desc[UR36][R20.64] ;  /* 0x0000002414170981 */ /* 0x000162000c1e1900 */
[----:B---3--:R-:W-:-:S13]  /*ecb0*/  ISETP.NE.AND P1, PT, R52, 0x1, PT ;  /* 0x000000013400780c */ /* 0x008fda0003f25270 */
[----:B------:R-:W2:Y:S01]  /*ecc0*/  @P1 LDC R6, c[0x0][0xbec] ;  /* 0x0002fb00ff061b82 */ /* 0x000ea20000000800 */
[----:B-1----:R-:W-:-:S07]  /*ecd0*/  @P2 IMAD.WIDE R4, R164, 0x4, R4 ;  /* 0x00000004a4042825 */ /* 0x002fce00078e0204 */
[----:B------:R-:W1:Y:S01]  /*ece0*/  @P1 LDC R11, c[0x0][0xbf0] ;  /* 0x0002fc00ff0b1b82 */ /* 0x000e620000000800 */
[----:B------:R0:W5:Y:S01]  /*ecf0*/  @P2 LDG.E R7, desc[UR36][R4.64] ;  /* 0x0000002404072981 */ /* 0x000162000c1e1900 */
[----:B------:R-:W-:Y:S05]  /*ed00*/  @P2 BRA `(.L_x_1327) ;  /* 0x0000000000102947 */ /* 0x000fea0003800000 */
[----:B------:R-:W-:Y:S05]  /*ed10*/  @!P0 BRA `(.L_x_1327) ;  /* 0x00000000000c8947 */ /* 0x000fea0003800000 */
[----:B0-----:R-:W3:Y:S04]  /*ed20*/  LDG.E R4, desc[UR36][R20.64] ;  /* 0x0000002414047981 */ /* 0x001ee8000c1e1900 */
[----:B-----5:R-:W3:Y:S02]  /*ed30*/  LDG.E R7, desc[UR36][R20.64+0x4] ;  /* 0x0000042414077981 */ /* 0x020ee4000c1e1900 */
[----:B---3--:R-:W-:-:S07]  /*ed40*/  IMAD.IADD R7, R7, 0x1, -R4 ;  /* 0x0000000107077824 */ /* 0x008fce00078e0a04 */
.L_x_1327:
[----:B0-----:R-:W-:Y:S01]  /*ed50*/  SHF.R.S32.HI R44, RZ, 0x1f, R163 ;  /* 0x0000001fff2c7819 */ /* 0x001fe200000114a3 */
[----:B------:R-:W-:Y:S01]  /*ed60*/  IMAD.IADD R15, R22, 0x1, R18 ;  /* 0x00000001160f7824 */ /* 0x000fe200078e0212 */
[----:B------:R-:W-:Y:S01]  /*ed70*/  ULDC.64 UR4, c[0x0][0xb90] ;  /* 0x0002e40000047ab9 */ /* 0x000fe20000000a00 */
[--C-:B-----5:R-:W-:Y:S01]  /*ed80*/  SHF.R.S32.HI R21, RZ, 0x1f, R23.reuse ;  /* 0x0000001fff157819 */ /* 0x120fe20000011417 */
[----:B------:R-:W-:Y:S01]  /*ed90*/  IMAD.MOV.U32 R20, RZ, RZ, R23 ;  /* 0x000000ffff147224 */ /* 0x000fe200078e0017 */
[----:B------:R-:W-:Y:S01]  /*eda0*/  SHF.R.S32.HI R8, RZ, 0x1f, R164 ;  /* 0x0000001fff087819 */ /* 0x000fe200000114a4 */
[----:B------:R-:W-:Y:S01]  /*edb0*/  IMAD R4, R44, UR4, RZ ;  /* 0x000000042c047c24 */ /* 0x000fe2000f8e02ff */
[----:B------:R-:W-:Y:S01]  /*edc0*/  SEL R53, R164, RZ, !P0 ;  /* 0x000000ffa4357207 */ /* 0x000fe20004000000 */
[----:B--2---:R-:W-:-:S04]  /*edd0*/  @P1 IMAD.HI.U32 R6, R15, R6, RZ ;  /* 0x000000060f061227 */ /* 0x004fc800078e00ff */
[----:B------:R-:W-:Y:S01]  /*ede0*/  IMAD.MOV.U32 R9, RZ, RZ, R15 ;  /* 0x000000ffff097224 */ /* 0x000fe200078e000f */
[----:B-1----:R-:W-:Y:S01]  /*edf0*/  @P1 SHF.R.U32.HI R9, RZ, R11, R6 ;  /* 0x0000000bff091219 */ /* 0x002fe20000011606 */
[C---:B------:R-:W-:Y:S02]  /*ee00*/  IMAD R13, R163.reuse, UR5, R4 ;  /* 0x00000005a30d7c24 */ /* 0x040fe4000f8e0204 */
[----:B------:R-:W-:Y:S01]  /*ee10*/  IMAD.WIDE.U32 R4, R163, UR4, R20 ;  /* 0x00000004a3047c25 */ /* 0x000fe2000f8e0014 */
[----:B------:R-:W-:Y:S01]  /*ee20*/  SEL R20, R8, RZ, !P0 ;  /* 0x000000ff08147207 */ /* 0x000fe20004000000 */
[----:B------:R-:W-:Y:S02]  /*ee30*/  ULDC.64 UR4, c[0x0][0xb98] ;  /* 0x0002e60000047ab9 */ /* 0x000fe40000000a00 */
[----:B------:R-:W-:Y:S02]  /*ee40*/  IMAD R11, R165, 0x40, R160 ;  /* 0x00000040a50b7824 */ /* 0x000fe400078e02a0 */
[----:B------:R-:W-:-:S02]  /*ee50*/  IMAD.IADD R5, R5, 0x1, R13 ;  /* 0x0000000105057824 */ /* 0x000fc400078e020d */
        /* <DEDUP_REMOVED lines=13> */
[----:B------:R-:W-:Y:S01]  /*ef30*/  IMAD.IADD R24, R170, 0x1, R18 ;  /* 0x00000001aa187824 */ /* 0x000fe200078e0212 */
[----:B------:R-:W-:Y:S01]  /*ef40*/  IADD3.X R5, R13, R5, R8, P2, !PT ;  /* 0x000000050d057210 */ /* 0x000fe200017fe408 */
[----:B------:R-:W-:Y:S01]  /*ef50*/  IMAD R55, R7, R52, RZ ;  /* 0x0000003407377224 */ /* 0x000fe200078e02ff */
[----:B------:R-:W-:Y:S01]  /*ef60*/  IADD3 R9, P3, R16, 0x2000, RZ ;  /* 0x0000200010097810 */ /* 0x000fe20007f7e0ff */
[----:B------:R-:W-:Y:S01]  /*ef70*/  IMAD R10, R6, UR4, RZ ;  /* 0x00000004060a7c24 */ /* 0x000fe2000f8e02ff */
[----:B------:R-:W-:Y:S01]  /*ef80*/  IADD3 R15, P0, R16, 0x1000, RZ ;  /* 0x00001000100f7810 */ /* 0x000fe20007f1e0ff */
[----:B------:R-:W-:Y:S01]  /*ef90*/  IMAD.WIDE.U32 R4, R11, UR4, R4 ;  /* 0x000000040b047c25 */ /* 0x000fe2000f8e0004 */
[----:B------:R-:W-:-:S02]  /*efa0*/  LOP3.LUT R8, R9, 0x380, RZ, 0xc0, !PT ;  /* 0x0000038009087812 */ /* 0x000fc400078ec0ff */
[----:B------:R-:W-:Y:S01]  /*efb0*/  LOP3.LUT R36, R37, 0x380, RZ, 0xc0, !PT ;  /* 0x0000038025247812 */ /* 0x000fe200078ec0ff */
[----:B------:R-:W-:Y:S01]  /*efc0*/  IMAD R13, R11, UR5, R10 ;  /* 0x000000050b0d7c24 */ /* 0x000fe2000f8e020a */
[----:B------:R-:W-:Y:S01]  /*efd0*/  ULDC.64 UR4, c[0x0][0xb50] ;  /* 0x0002d40000047ab9 */ /* 0x000fe20000000a00 */
[----:B------:R-:W-:Y:S01]  /*efe0*/  SHF.R.U64 R6, R8, 0x3, RZ ;  /* 0x0000000308067819 */ /* 0x000fe200000012ff */
[----:B------:R-:W-:Y:S01]  /*eff0*/  IMAD.X R7, RZ, RZ, R17, P3 ;  /* 0x000000ffff077224 */ /* 0x000fe200018e0611 */
[----:B------:R-:W-:Y:S01]  /*f000*/  LEA R10, P4, R4, UR4, 0x2 ;  /* 0x00000004040a7c11 */ /* 0x000fe2000f8810ff */
[----:B------:R-:W-:Y:S01]  /*f010*/  IMAD.IADD R5, R5, 0x1, R13 ;  /* 0x0000000105057824 */ /* 0x000fe200078e020d */
[----:B------:R-:W-:Y:S01]  /*f020*/  LOP3.LUT R6, R6, R9, RZ, 0x3c, !PT ;  /* 0x0000000906067212 */ /* 0x000fe200078e3cff */
[----:B------:R-:W-:Y:S01]  /*f030*/  IMAD.X R13, RZ, RZ, R17, P0 ;  /* 0x000000ffff0d7224 */ /* 0x000fe200000e0611 */
[----:B------:R-:W-:Y:S01]  /*f040*/  IADD3 R9, P2, R16, 0x3000, RZ ;  /* 0x0000300010097810 */ /* 0x000fe20007f5e0ff */
[----:B------:R-:W-:Y:S01]  /*f050*/  SHFL.IDX PT, R48, R10, RZ, 0x1c1f ;  /* 0x001c1fff0a307589 */ /* 0x000fe200000e0000 */
[----:B------:R-:W-:Y:S01]  /*f060*/  LEA.HI.X R14, R4, UR5, R5, 0x2, P4 ;  /* 0x00000005040e7c11 */ /* 0x000fe2000a0f1405 */
[----:B------:R-:W-:Y:S01]  /*f070*/  VIADD R4, R24, 0x8 ;  /* 0x0000000818047836 */ /* 0x000fe20000000000 */
[----:B------:R-:W-:Y:S01]  /*f080*/  LOP3.LUT R8, R9, 0x380, RZ, 0xc0, !PT ;  /* 0x0000038009087812 */ /* 0x000fe200078ec0ff */
[----:B------:R-:W-:Y:S01]  /*f090*/  SHFL.IDX PT, R50, R10, 0x1, 0x1c1f ;  /* 0x003c1f000a327f89 */ /* 0x000fe200000e0000 */
[----:B------:R-:W-:Y:S01]  /*f0a0*/  LOP3.LUT P0, RZ, R167, 0x3, RZ, 0xc0, !PT ;  /* 0x00000003a7ff7812 */ /* 0x000fe2000780c0ff */
[----:B------:R-:W-:Y:S01]  /*f0b0*/  ULDC.64 UR4, c[0x0][0xaa0] ;  /* 0x0002a80000047ab9 */ /* 0x000fe20000000a00 */
[----:B------:R-:W-:Y:S01]  /*f0c0*/  SHF.R.U64 R8, R8, 0x3, RZ ;  /* 0x0000000308087819 */ /* 0x000fe200000012ff */
[----:B------:R-:W0:Y:S01]  /*f0d0*/  SHFL.IDX PT, R49, R14, RZ, 0x1c1f ;  /* 0x001c1fff0e317589 */ /* 0x000e2200000e0000 */
[----:B------:R-:W-:-:S02]  /*f0e0*/  IADD3 R33, P4, R16, 0x6000, RZ ;  /* 0x0000600010217810 */ /* 0x000fc40007f9e0ff */
[----:B------:R-:W-:Y:S01]  /*f0f0*/  LOP3.LUT R8, R8, R9, RZ, 0x3c, !PT ;  /* 0x0000000908087212 */ /* 0x000fe200078e3cff */
[----:B------:R-:W1:Y:S01]  /*f100*/  SHFL.IDX PT, R51, R14, 0x1, 0x1c1f ;  /* 0x003c1f000e337f89 */ /* 0x000e6200000e0000 */
[----:B------:R-:W-:Y:S01]  /*f110*/  IMAD.X R9, RZ, RZ, R17, P2 ;  /* 0x000000ffff097224 */ /* 0x000fe200010e0611 */
[-C--:B------:R-:W-:Y:S02]  /*f120*/  ISETP.GE.OR P2, PT, R24, R55.reuse, P0 ;  /* 0x000000371800720c */ /* 0x080fe40000746670 */
[----:B------:R-:W-:Y:S02]  /*f130*/  ISETP.GE.OR P0, PT, R4, R55, P0 ;  /* 0x000000370400720c */ /* 0x000fe40000706670 */
[----:B------:R-:W-:Y:S02]  /*f140*/  LOP3.LUT R11, R16, 0x380, RZ, 0xc0, !PT ;  /* 0x00000380100b7812 */ /* 0x000fe400078ec0ff */
[----:B------:R-:W-:Y:S02]  /*f150*/  LOP3.LUT R32, R33, 0x380, RZ, 0xc0, !PT ;  /* 0x0000038021207812 */ /* 0x000fe400078ec0ff */
[----:B------:R-:W-:-:S02]  /*f160*/  SHF.R.U64 R11, R11, 0x3, RZ ;  /* 0x000000030b0b7819 */ /* 0x000fc400000012ff */
[----:B------:R-:W-:Y:S02]  /*f170*/  IADD3 R5, P3, R16, 0x7000, RZ ;  /* 0x0000700010057810 */ /* 0x000fe40007f7e0ff */
[----:B------:R-:W-:Y:S02]  /*f180*/  SHF.R.U64 R40, R40, 0x3, RZ ;  /* 0x0000000328287819 */ /* 0x000fe400000012ff */
[----:B------:R-:W-:Y:S01]  /*f190*/  SHF.R.U64 R36, R36, 0x3, RZ ;  /* 0x0000000324247819 */ /* 0x000fe200000012ff */
[--C-:B------:R-:W-:Y:S01]  /*f1a0*/  IMAD.X R29, RZ, RZ, R17.reuse, P3 ;  /* 0x000000ffff1d7224 */ /* 0x100fe200018e0611 */
[----:B------:R-:W-:Y:S02]  /*f1b0*/  SHF.R.U64 R32, R32, 0x3, RZ ;  /* 0x0000000320207819 */ /* 0x000fe400000012ff */
[----:B------:R-:W-:Y:S01]  /*f1c0*/  LOP3.LUT R16, R11, R16, RZ, 0x3c, !PT ;  /* 0x000000100b107212 */ /* 0x000fe200078e3cff */
[----:B0-----:R0:W-:Y:S01]  /*f1d0*/  @!P2 ST.E desc[UR36][R48.64], R2 ;  /* 0x000000023000a985 */ /* 0x0011e2000c101924 */
[----:B------:R-:W-:Y:S01]  /*f1e0*/  LOP3.LUT R40, R40, R41, RZ, 0x3c, !PT ;  /* 0x0000002928287212 */ /* 0x000fe200078e3cff */
[--C-:B------:R-:W-:Y:S01]  /*f1f0*/  IMAD.X R41, RZ, RZ, R17.reuse, P6 ;  /* 0x000000ffff297224 */ /* 0x100fe200030e0611 */
[----:B------:R-:W-:Y:S01]  /*f200*/  LOP3.LUT R36, R36, R37, RZ, 0x3c, !PT ;  /* 0x0000002524247212 */ /* 0x000fe200078e3cff */
[----:B-1----:R1:W-:Y:S01]  /*f210*/  @!P0 ST.E desc[UR36][R50.64], R0 ;  /* 0x0000000032008985 */ /* 0x0023e2000c101924 */
[----:B------:R-:W-:Y:S01]  /*f220*/  LOP3.LUT R32, R32, R33, RZ, 0x3c, !PT ;  /* 0x0000002120207212 */ /* 0x000fe200078e3cff */
[--C-:B------:R-:W-:Y:S01]  /*f230*/  IMAD.X R37, RZ, RZ, R17.reuse, P5 ;  /* 0x000000ffff257224 */ /* 0x100fe200028e0611 */
[----:B------:R-:W-:Y:S01]  /*f240*/  LOP3.LUT R12, R15, 0x380, RZ, 0xc0, !PT ;  /* 0x000003800f0c7812 */ /* 0x000fe200078ec0ff */
[----:B------:R-:W-:Y:S01]  /*f250*/  IMAD.X R33, RZ, RZ, R17, P4 ;  /* 0x000000ffff217224 */ /* 0x000fe200020e0611 */
[----:B------:R2:W5:Y:S01]  /*f260*/  LD.E.128 R24, desc[UR36][R16.64] ;  /* 0x0000002410187980 */ /* 0x000562000c101d00 */
[----:B------:R-:W-:Y:S01]  /*f270*/  LOP3.LUT R4, R5, 0x380, RZ, 0xc0, !PT ;  /* 0x0000038005047812 */ /* 0x000fe200078ec0ff */
[----:B0-----:R-:W0:Y:S01]  /*f280*/  @P1 LDC R49, c[0x0][0xbec] ;  /* 0x0002fb00ff311b82 */ /* 0x001e220000000800 */
[----:B------:R-:W-:Y:S01]  /*f290*/  SHF.R.U64 R12, R12, 0x3, RZ ;  /* 0x000000030c0c7819 */ /* 0x000fe200000012ff */
[----:B------:R-:W5:Y:S01]  /*f2a0*/  LD.E.128 R8, desc[UR36][R8.64] ;  /* 0x0000002408087980 */ /* 0x000f62000c101d00 */
[----:B------:R-:W-:Y:S01]  /*f2b0*/  SHF.R.U64 R4, R4, 0x3, RZ ;  /* 0x0000000304047819 */ /* 0x000fe200000012ff */
[----:B-1----:R-:W-:Y:S01]  /*f2c0*/  IMAD R0, R21, UR4, RZ ;  /* 0x0000000415007c24 */ /* 0x002fe2000f8e02ff */
[----:B------:R-:W-:Y:S01]  /*f2d0*/  LOP3.LUT R12, R12, R15, RZ, 0x3c, !PT ;  /* 0x0000000f0c0c7212 */ /* 0x000fe200078e3cff */
[----:B------:R-:W5:Y:S01]  /*f2e0*/  LD.E.128 R40, desc[UR36][R40.64] ;  /* 0x0000002428287980 */ /* 0x000f62000c101d00 */
[----:B--2---:R-:W-:Y:S01]  /*f2f0*/  IMAD.WIDE.U32 R16, R23, UR4, RZ ;  /* 0x0000000417107c25 */ /* 0x004fe2000f8e00ff */
[----:B------:R-:W-:-:S02]  /*f300*/  LOP3.LUT R28, R4, R5, RZ, 0x3c, !PT ;  /* 0x00000005041c7212 */ /* 0x000fc400078e3cff */
[----:B------:R-:W5:Y:S01]  /*f310*/  LD.E.128 R4, desc[UR36][R6.64] ;  /* 0x0000002406047980 */ /* 0x000f62000c101d00 */
[----:B------:R-:W-:Y:S01]  /*f320*/  IMAD R21, R23, UR5, R0 ;  /* 0x0000000517157c24 */ /* 0x000fe2000f8e0200 */
[----:B------:R-:W-:Y:S01]  /*f330*/  ULDC.64 UR4, c[0x0][0xae8] ;  /* 0x0002ba0000047ab9 */ /* 0x000fe20000000a00 */
[----:B------:R-:W1:Y:S01]  /*f340*/  @P1 LDC R23, c[0x0][0xbf0] ;  /* 0x0002fc00ff171b82 */ /* 0x000e620000000800 */
[----:B------:R-:W5:Y:S01]  /*f350*/  LD.E.128 R12, desc[UR36][R12.64] ;  /* 0x000000240c0c7980 */ /* 0x000f62000c101d00 */
[----:B------:R-:W-:Y:S02]  /*f360*/  IMAD.IADD R17, R17, 0x1, R21 ;  /* 0x0000000111117824 */ /* 0x000fe400078e0215 */
[----:B------:R-:W-:Y:S01]  /*f370*/  IMAD R21, R162, 0x20, R165 ;  /* 0x00000020a2157824 */ /* 0x000fe200078e02a5 */
[----:B------:R-:W5:Y:S01]  /*f380*/  LD.E.128 R36, desc[UR36][R36.64] ;  /* 0x0000002424247980 */ /* 0x000f62000c101d00 */
[----:B------:R-:W-:Y:S02]  /*f390*/  IMAD R0, R44, UR4, RZ ;  /* 0x000000042c007c24 */ /* 0x000fe4000f8e02ff */
[----:B------:R-:W-:Y:S01]  /*f3a0*/  IMAD.IADD R44, R18, 0x1, R21 ;  /* 0x00000001122c7824 */ /* 0x000fe200078e0215 */
[----:B------:R-:W5:Y:S01]  /*f3b0*/  LD.E.128 R32, desc[UR36][R32.64] ;  /* 0x0000002420207980 */ /* 0x000f62000c101d00 */
[----:B------:R-:W-:-:S02]  /*f3c0*/  IMAD R21, R163, UR5, R0 ;  /* 0x00000005a3157c24 */ /* 0x000fc4000f8e0200 */
[----:B------:R-:W-:Y:S01]  /*f3d0*/  IMAD.WIDE.U32 R16, R163, UR4, R16 ;  /* 0x00000004a3107c25 */ /* 0x000fe2000f8e0010 */
[----:B------:R-:W-:Y:S01]  /*f3e0*/  ULDC.64 UR4, c[0x0][0xaf0] ;  /* 0x0002bc0000047ab9 */ /* 0x000fe20000000a00 */
[----:B------:R-:W5:Y:S02]  /*f3f0*/  LD.E.128 R28, desc[UR36][R28.64] ;  /* 0x000000241c1c7980 */ /* 0x000f64000c101d00 */
[----:B0-----:R-:W-:Y:S01]  /*f400*/  @P1 IMAD.HI.U32 R0, R44, R49, RZ ;  /* 0x000000312c001227 */ /* 0x001fe200078e00ff */
[----:B------:R-:W-:Y:S01]  /*f410*/  @!PT LDS RZ, [RZ] ;  /* 0x00000000fffff984 */ /* 0x000fe20000000800 */
[----:B------:R-:W-:Y:S01]  /*f420*/  @!PT LDS RZ, [RZ] ;  /* 0x00000000fffff984 */ /* 0x000fe20000000800 */
[----:B------:R-:W-:Y:S01]  /*f430*/  @!PT LDS RZ, [RZ] ;  /* 0x00000000fffff984 */ /* 0x000fe20000000800 */
[----:B------:R-:W-:Y:S01]  /*f440*/  @!PT LDS RZ, [RZ] ;  /* 0x00000000fffff984 */ /* 0x000fe20000000800 */
[----:B------:R0:W-:Y:S06]  /*f450*/  MEMBAR.ALL.CTA ;  /* 0x0000000000007992 */ /* 0x0001ec0000008000 */
[----:B0-----:R-:W0:Y:S01]  /*f460*/  FENCE.VIEW.ASYNC.S ;  /* 0x00000000000073c6 */ /* 0x001e220000000000 */
[----:B------:R-:W-:-:S02]  /*f470*/  IMAD.IADD R17, R17, 0x1, R21 ;  /* 0x0000000111117824 */ /* 0x000fc400078e0215 */
[----:B------:R-:W-:Y:S02]  /*f480*/  IMAD.MOV.U32 R21, RZ, RZ, R44 ;  /* 0x000000ffff157224 */ /* 0x000fe400078e002c */
[----:B------:R-:W-:Y:S01]  /*f490*/  IMAD R2, R20, UR4, RZ ;  /* 0x0000000414027c24 */ /* 0x000fe2000f8e02ff */
[----:B-1----:R-:W-:Y:S01]  /*f4a0*/  @P1 SHF.R.U32.HI R21, RZ, R23, R0 ;  /* 0x00000017ff151219 */ /* 0x002fe20000011600 */
[----:B------:R-:W-:-:S03]  /*f4b0*/  IMAD.WIDE.U32 R16, R53, UR4, R16 ;  /* 0x0000000435107c25 */ /* 0x000fc6000f8e0010 */
[--C-:B------:R-:W-:Y:S01]  /*f4c0*/  SHF.R.S32.HI R0, RZ, 0x1f, R21.reuse ;  /* 0x0000001fff007819 */ /* 0x100fe20000011415 */
        /* <DEDUP_REMOVED lines=10> */
[----:B------:R-:W-:Y:S02]  /*f570*/  IMAD.IADD R17, R17, 0x1, R49 ;  /* 0x0000000111117824 */ /* 0x000fe400078e0231 */
[----:B------:R-:W-:Y:S02]  /*f580*/  IMAD R2, R0, UR4, RZ ;  /* 0x0000000400027c24 */ /* 0x000fe4000f8e02ff */
[----:B------:R-:W-:Y:S02]  /*f590*/  IMAD.IADD R44, R165, 0x1, R18 ;  /* 0x00000001a52c7824 */ /* 0x000fe400078e0212 */
[----:B------:R-:W-:-:S02]  /*f5a0*/  IMAD R21, R23, UR5, R2 ;  /* 0x0000000517157c24 */ /* 0x000fc4000f8e0202 */
[----:B------:R-:W-:Y:S01]  /*f5b0*/  IMAD.WIDE.U32 R16, R23, UR4, R16 ;  /* 0x0000000417107c25 */ /* 0x000fe2000f8e0010 */
[CC--:B------:R-:W-:Y:S01]  /*f5c0*/  ISETP.GE.AND P2, PT, R44.reuse, R55.reuse, PT ;  /* 0x000000372c00720c */ /* 0x0c0fe20003f46270 */
[----:B------:R-:W-:Y:S02]  /*f5d0*/  ULDC.64 UR4, c[0x0][0xa80] ;  /* 0x0002a00000047ab9 */ /* 0x000fe40000000a00 */
[----:B------:R-:W-:Y:S01]  /*f5e0*/  VIADD R0, R44, 0x20 ;  /* 0x000000202c007836 */ /* 0x000fe20000000000 */
[----:B------:R-:W-:Y:S01]  /*f5f0*/  LEA R18, P3, R16, UR4, 0x1 ;  /* 0x0000000410127c11 */ /* 0x000fe2000f8608ff */
[----:B------:R-:W-:Y:S02]  /*f600*/  IMAD.IADD R17, R17, 0x1, R21 ;  /* 0x0000000111117824 */ /* 0x000fe400078e0215 */
[----:B------:R-:W-:Y:S01]  /*f610*/  VIADD R3, R3, 0x2a820 ;  /* 0x0002a82003037836 */ /* 0x000fe20000000000 */
[----:B------:R-:W-:Y:S01]  /*f620*/  ISETP.GE.AND P0, PT, R0, R55, PT ;  /* 0x000000370000720c */ /* 0x000fe20003f06270 */
[----:B------:R-:W-:Y:S01]  /*f630*/  VIADD R0, R44, 0x40 ;  /* 0x000000402c007836 */ /* 0x000fe20000000000 */
[----:B------:R-:W-:-:S02]  /*f640*/  LEA.HI.X R20, R16, UR5, R17, 0x1, P3 ;  /* 0x0000000510147c11 */ /* 0x000fc400098f0c11 */
[----:B------:R-:W-:Y:S01]  /*f650*/  PRMT R3, RZ, 0x654, R3 ;  /* 0x00000654ff037816 */ /* 0x000fe20000000003 */
[----:B0-----:R0:W1:Y:S01]  /*f660*/  SHFL.IDX PT, R16, R18, RZ, 0x181f ;  /* 0x00181fff12107589 */ /* 0x00106200000e0000 */
        /* <DEDUP_REMOVED lines=10> */
[-C--:B0-2---:R-:W-:Y:S02]  /*f710*/  @!P2 LEA.HI.X R3, R160, R0.reuse, R173, 0x1, P4 ;  /* 0x00000000a003a211 */ /* 0x085fe400020f0cad */
[----:B------:R-:W-:-:S03]  /*f720*/  @!P3 LEA.HI.X R17, R161, R0, R172, 0x1, P5 ;  /* 0x00000000a111b211 */ /* 0x000fc600028f0cac */
[----:B-----5:R3:W-:Y:S04]  /*f730*/  @!P2 ST.E.128 desc[UR36][R2.64], R24 ;  /* 0x000000180200a985 */ /* 0x0207e8000c101d24 */
[----:B------:R3:W-:Y:S02]  /*f740*/  @!P3 ST.E.128 desc[UR36][R16.64], R40 ;  /* 0x000000281000b985 */ /* 0x0007e4000c101d24 */
.L_x_1329:
[----:B------:R-:W-:Y:S05]  /*f750*/  BSYNC B1 ;  /* 0x0000000000017941 */ /* 0x000fea0003800000 */
.L_x_1328:
        /* <DEDUP_REMOVED lines=9> */
[-C--:B0---4-:R-:W-:Y:S02]  /*f7f0*/  @!P3 LEA.HI.X R3, R160, R0.reuse, R173, 0x1, P0 ;  /* 0x00000000a003b211 */ /* 0x091fe400000f0cad */
[----:B------:R-:W-:-:S03]  /*f800*/  @!P4 LEA.HI.X R17, R161, R0, R172, 0x1, P2 ;  /* 0x00000000a111c211 */ /* 0x000fc600010f0cac */
[----:B-----5:R3:W-:Y:S04]  /*f810*/  @!P3 ST.E.128 desc[UR36][R2.64], R12 ;  /* 0x0000000c0200b985 */ /* 0x0207e8000c101d24 */
[----:B------:R3:W-:Y:S02]  /*f820*/  @!P4 ST.E.128 desc[UR36][R16.64], R36 ;  /* 0x000000241000c985 */ /* 0x0007e4000c101d24 */
.L_x_1331:
[----:B------:R-:W-:Y:S05]  /*f830*/  BSYNC B1 ;  /* 0x0000000000017941 */ /* 0x000fea0003800000 */
.L_x_1330:
        /* <DEDUP_REMOVED lines=13> */
.L_x_1333:
[----:B------:R-:W-:Y:S05]  /*f910*/  BSYNC B1 ;  /* 0x0000000000017941 */ /* 0x000fea0003800000 */
.L_x_1332:
        /* <DEDUP_REMOVED lines=16> */
.L_x_1326:
[----:B------:R-:W2:Y:S08]  /*fa20*/  LDC.64 R4, c[0x0][0xc00] ;  /* 0x00030000ff047b82 */ /* 0x000eb00000000a00 */
[----:B0-----:R-:W0:Y:S01]  /*fa30*/  LDC.64 R2, c[0x0][0xc00] ;  /* 0x00030000ff027b82 */ /* 0x001e220000000a00 */
[----:B------:R-:W-:Y:S01]  /*fa40*/  ULDC UR4, c[0x0][0xa88] ;  /* 0x0002a20000047ab9 */ /* 0x000fe20000000800 */
[----:B------:R-:W-:-:S06]  /*fa50*/  IMAD.MOV.U32 R6, RZ, RZ, RZ ;  /* 0x000000ffff067224 */ /* 0x000fcc00078e00ff */
[----:B------:R-:W3:Y:S01]  /*fa60*/  LDC R17, c[0x0][0xbe8] ;  /* 0x0002fa00ff117b82 */ /* 0x000ee20000000800 */
[----:B--2---:R-:W-:-:S04]  /*fa70*/  ISETP.NE.U32.AND P0, PT, R4, RZ, PT ;  /* 0x000000ff0400720c */ /* 0x004fc80003f05070 */
[----:B------:R-:W-:-:S03]  /*fa80*/  ISETP.NE.AND.EX P0, PT, R5, RZ, PT, P0 ;  /* 0x000000ff0500720c */ /* 0x000fc60003f05300 */
[----:B------:R-:W2:Y:S01]  /*fa90*/  LDC.64 R4, c[0x0][0xc08] ;  /* 0x00030200ff047b82 */ /* 0x000ea20000000a00 */
[----:B0-----:R-:W-:-:S04]  /*faa0*/  IMAD.WIDE R2, R164, 0x4, R2 ;  /* 0x00000004a4027825 */ /* 0x001fc800078e0202 */
[----:B------:R-:W-:-:S05]  /*fab0*/  IMAD.U32 R0, RZ, RZ, UR4 ;  /* 0x00000004ff007e24 */ /* 0x000fca000f8e00ff */
[----:B------:R0:W5:Y:S01]  /*fac0*/  @P0 LDG.E R6, desc[UR36][R2.64] ;  /* 0x0000002402060981 */ /* 0x000162000c1e1900 */
[----:B--2---:R-:W-:-:S04]  /*fad0*/  ISETP.NE.U32.AND P1, PT, R4, RZ, PT ;  /* 0x000000ff0400720c */ /* 0x004fc80003f25070 */
[----:B------:R-:W-:-:S13]  /*fae0*/  ISETP.NE.AND.EX P1, PT, R5, RZ, PT, P1 ;  /* 0x000000ff0500720c */ /* 0x000fda0003f25310 */
[----:B------:R-:W2:Y:S02]  /*faf0*/  @P1 LDC.64 R4, c[0x0][0xc08] ;  /* 0x00030200ff041b82 */ /* 0x000ea40000000a00 */
[----:B--2---:R-:W-:-:S05]  /*fb00*/  @P1 IMAD.WIDE R4, R164, 0x4, R4 ;  /* 0x00000004a4041825 */ /* 0x004fca00078e0204 */
[----:B------:R0:W5:Y:S01]  /*fb10*/  @P1 LDG.E R0, desc[UR36][R4.64] ;  /* 0x0000002404001981 */ /* 0x000162000c1e1900 */
[----:B---3--:R-:W-:Y:S02]  /*fb20*/  ISETP.NE.AND P2, PT, R17, 0x1, PT ;  /* 0x000000011100780c */ /* 0x008fe40003f45270 */
[----:B------:R-:W-:Y:S02]  /*fb30*/  ISETP.GE.AND P3, PT, R174, 0x80, PT ;  /* 0x00000080ae00780c */ /* 0x000fe40003f66270 */
[----:B------:R-:W-:-:S09]  /*fb40*/  SHF.R.S32.HI R7, RZ, 0x1f, R164 ;  /* 0x0000001fff077819 */ /* 0x000fd200000114a4 */
[----:B------:R-:W2:Y:S08]  /*fb50*/  @P2 LDC R16, c[0x0][0xbec] ;  /* 0x0002fb00ff102b82 */ /* 0x000eb00000000800 */
[----:B------:R-:W3:Y:S01]  /*fb60*/  @P2 LDC R21, c[0x0][0xbf0] ;  /* 0x0002fc00ff152b82 */ /* 0x000ee20000000800 */
[----:B0-----:R-:W-:Y:S05]  /*fb70*/  @P1 BRA `(.L_x_1335) ;  /* 0x0000000000101947 */ /* 0x001fea0003800000 */
[----:B------:R-:W-:Y:S05]  /*fb80*/  @!P0 BRA `(.L_x_1335) ;  /* 0x00000000000c8947 */ /* 0x000fea0003800000 */
[----:B------:R-:W4:Y:S04]  /*fb90*/  LDG.E R5, desc[UR36][R2.64] ;  /* 0x0000002402057981 */ /* 0x000f28000c1e1900 */
[----:B-----5:R-:W4:Y:S02]  /*fba0*/  LDG.E R0, desc[UR36][R2.64+0x4] ;  /* 0x0000042402007981 */ /* 0x020f24000c1e1900 */
[----:B----4-:R-:W-:-:S07]  /*fbb0*/  IMAD.IADD R0, R0, 0x1, -R5 ;  /* 0x0000000100007824 */ /* 0x010fce00078e0a05 */
.L_x_1335:
[----:B------:R-:W-:Y:S01]  /*fbc0*/  BSSY B1, `(.L_x_1336) ;  /* 0x000002d000017945 */ /* 0x000fe20003800000 */
[----:B------:R-:W-:Y:S02]  /*fbd0*/  SHF.R.S32.HI R10, RZ, 0x1f, R163 ;  /* 0x0000001fff0a7819 */ /* 0x000fe400000114a3 */
[----:B------:R-:W-:Y:S02]  /*fbe0*/  SEL R13, R164, RZ, !P0 ;  /* 0x000000ffa40d7207 */ /* 0x000fe40004000000 */
[----:B------:R-:W-:Y:S02]  /*fbf0*/  SEL R12, R7, RZ, !P0 ;  /* 0x000000ff070c7207 */ /* 0x000fe40004000000 */
[----:B-----5:R-:W-:Y:S01]  /*fc00*/  SHF.R.S32.HI R11, RZ, 0x1f, R6 ;  /* 0x0000001fff0b7819 */ /* 0x020fe20000011406 */
[----:B------:R-:W-:Y:S06]  /*fc10*/  @P3 BRA `(.L_x_1337) ;  /* 0x00000000009c3947 */ /* 0x000fec0003800000 */
[----:B------:R-:W0:Y:S01]  /*fc20*/  S2R R3, SR_TID.X ;  /* 0x0000000000037919 */ /* 0x000e220000002100 */
[----:B------:R-:W4:Y:S02]  /*fc30*/  LDC R14, c[0x0][0xbe8] ;  /* 0x0002fa00ff0e7b82 */ /* 0x000f240000000800 */
[----:B----4-:R-:W-:Y:S01]  /*fc40*/  IMAD R2, R0, R14, RZ ;  /* 0x0000000e00027224 */ /* 0x010fe200078e02ff */
[----:B0-----:R-:W-:-:S04]  /*fc50*/  IADD3 R9, R18, -0x80, R3 ;  /* 0xffffff8012097810 */ /* 0x001fc80007ffe003 */
        /* <DEDUP_REMOVED lines=9> */
[----:B------:R-:W0:Y:S01]  /*fcf0*/  @P0 LDC R4, c[0x0][0xbec] ;  /* 0x0002fb00ff040b82 */ /* 0x000e220000000800 */
[----:B------:R-:W-:Y:S01]  /*fd00*/  IMAD R7, R163, UR5, R8 ;  /* 0x00000005a3077c24 */ /* 0x000fe2000f8e0208 */
[----:B------:R-:W-:-:S03]  /*fd10*/  ULDC.64 UR4, c[0x0][0xb98] ;  /* 0x0002e60000047ab9 */ /* 0x000fc60000000a00 */
[----:B------:R-:W-:-:S03]  /*fd20*/  IMAD.IADD R3, R3, 0x1, R7 ;  /* 0x0000000103037824 */ /* 0x000fc600078e0207 */
[----:B------:R-:W4:Y:S01]  /*fd30*/  @P0 LDC R15, c[0x0][0xbf0] ;  /* 0x0002fc00ff0f0b82 */ /* 0x000f220000000800 */
[----:B------:R-:W-:-:S04]  /*fd40*/  IMAD.WIDE.U32 R2, R13, UR4, R2 ;  /* 0x000000040d027c25 */ /* 0x000fc8000f8e0002 */
[----:B0-----:R-:W-:-:S05]  /*fd50*/  @P0 IMAD.HI.U32 R4, R9, R4, RZ ;  /* 0x0000000409040227 */ /* 0x001fca00078e00ff */
[----:B----4-:R-:W-:Y:S01]  /*fd60*/  @P0 SHF.R.U32.HI R5, RZ, R15, R4 ;  /* 0x0000000fff050219 */ /* 0x010fe20000011604 */
[----:B------:R-:W-:-:S03]  /*fd70*/  IMAD R4, R12, UR4, RZ ;  /* 0x000000040c047c24 */ /* 0x000fc6000f8e02ff */
[----:B------:R-:W-:Y:S01]  /*fd80*/  IADD3 R2, P0, R5, R2, RZ ;  /* 0x0000000205027210 */ /* 0x000fe20007f1e0ff */
[----:B------:R-:W-:Y:S02]  /*fd90*/  IMAD.MOV R7, RZ, RZ, -R5 ;  /* 0x000000ffff077224 */ /* 0x000fe400078e0a05 */
[----:B------:R-:W-:Y:S01]  /*fda0*/  IMAD R8, R13, UR5, R4 ;  /* 0x000000050d087c24 */ /* 0x000fe2000f8e0204 */
[----:B------:R-:W-:Y:S01]  /*fdb0*/  ULDC.64 UR4, c[0x0][0xb88] ;  /* 0x0002e20000047ab9 */ /* 0x000fe20000000a00 */
[----:B------:R-:W-:Y:S01]  /*fdc0*/  IMAD R7, R14, R7, R9 ;  /* 0x000000070e077224 */ /* 0x000fe200078e0209 */
[----:B------:R-:W-:-:S04]  /*fdd0*/  SHF.R.S32.HI R9, RZ, 0x1f, R5 ;  /* 0x0000001fff097819 */ /* 0x000fc80000011405 */
        /* <DEDUP_REMOVED lines=11> */
.L_x_1337:
[----:B------:R-:W-:Y:S05]  /*fe90*/  BSYNC B1 ;  /* 0x0000000000017941 */ /* 0x000fea0003800000 */
.L_x_1336:
[----:B------:R-:W-:Y:S01]  /*fea0*/  ULDC.64 UR4, c[0x0][0xaa0] ;  /* 0x0002a80000047ab9 */ /* 0x000fe20000000a00 */
[----:B------:R-:W-:Y:S01]  /*feb0*/  LEA R7, R162, R165, 0x5 ;  /* 0x000000a5a2077211 */ /* 0x000fe200078e28ff */
[----:B0-----:R-:W-:Y:S01]  /*fec0*/  IMAD R3, R11, UR4, RZ ;  /* 0x000000040b037c24 */ /* 0x001fe2000f8e02ff */
[----:B------:R-:W-:Y:S03]  /*fed0*/  BSSY B1, `(.L_x_1338) ;  /* 0x0000036000017945 */ /* 0x000fe60003800000 */
[C---:B------:R-:W-:Y:S02]  /*fee0*/  IMAD R5, R6.reuse, UR5, R3 ;  /* 0x0000000506057c24 */ /* 0x040fe4000f8e0203 */
[----:B------:R-:W-:Y:S01]  /*fef0*/  IMAD.WIDE.U32 R2, R6, UR4, RZ ;  /* 0x0000000406027c25 */ /* 0x000fe2000f8e00ff */
[----:B------:R-:W-:-:S03]  /*ff00*/  ULDC.64 UR4, c[0x0][0xae8] ;  /* 0x0002ba0000047ab9 */ /* 0x000fc60000000a00 */
[----:B------:R-:W-:Y:S02]  /*ff10*/  IMAD.IADD R9, R18, 0x1, R7 ;  /* 0x0000000112097824 */ /* 0x000fe400078e0207 */
[----:B------:R-:W-:Y:S02]  /*ff20*/  IMAD.IADD R3, R3, 0x1, R5 ;  /* 0x0000000103037824 */ /* 0x000fe400078e0205 */
[----:B------:R-:W-:Y:S02]  /*ff30*/  IMAD R6, R10, UR4, RZ ;  /* 0x000000040a067c24 */ /* 0x000fe4000f8e02ff */
[----:B--2---:R-:W-:-:S04]  /*ff40*/  @P2 IMAD.HI.U32 R4, R9, R16, RZ ;  /* 0x0000001009042227 */ /* 0x004fc800078e00ff */
[C---:B------:R-:W-:Y:S02]  /*ff50*/  IMAD R7, R163.reuse, UR5, R6 ;  /* 0x00000005a3077c24 */ /* 0x040fe4000f8e0206 */
[----:B------:R-:W-:Y:S01]  /*ff60*/  IMAD.WIDE.U32 R2, R163, UR4, R2 ;  /* 0x00000004a3027c25 */ /* 0x000fe2000f8e0002 */
[----:B------:R-:W-:-:S03]  /*ff70*/  ULDC.64 UR4, c[0x0][0xaf0] ;  /* 0x0002bc0000047ab9 */ /* 0x000fc60000000a00 */
[----:B------:R-:W-:Y:S01]  /*ff80*/  IMAD.MOV.U32 R5, RZ, RZ, R9 ;  /* 0x000000ffff057224 */ /* 0x000fe200078e0009 */
[----:B---3--:R-:W-:Y:S01]  /*ff90*/  @P2 SHF.R.U32.HI R5, RZ, R21, R4 ;  /* 0x00000015ff052219 */ /* 0x008fe20000011604 */
[----:B------:R-:W-:Y:S02]  /*ffa0*/  IMAD R6, R12, UR4, RZ ;  /* 0x000000040c067c24 */ /* 0x000fe4000f8e02ff */
[----:B------:R-:W-:Y:S01]  /*ffb0*/  IMAD.IADD R3, R3, 0x1, R7 ;  /* 0x0000000103037824 */ /* 0x000fe200078e0207 */
[----:B------:R-:W-:Y:S01]  /*ffc0*/  SHF.R.S32.HI R4, RZ, 0x1f, R5 ;  /* 0x0000001fff047819 */ /* 0x000fe20000011405 */
[C---:B------:R-:W-:Y:S02]  /*ffd0*/  IMAD R7, R13.reuse, UR5, R6 ;  /* 0x000000050d077c24 */ /* 0x040fe4000f8e0206 */
[----:B------:R-:W-:Y:S01]  /*ffe0*/  IMAD.WIDE.U32 R2, R13, UR4, R2 ;  /* 0x000000040d027c25 */ /* 0x000fe2000f8e0002 */
[----:B------:R-:W-:-:S03]  /*fff0*/  ULDC.64 UR4, c[0x0][0xae0] ;  /* 0x0002b80000047ab9 */ /* 0x000fc60000000a00 */
[----:B------:R-:W-:Y:S02]  /*10000*/  IMAD.MOV R6, RZ, RZ, -R5 ;  /* 0x000000ffff067224 */ /* 0x000fe400078e0a05 */
        /* <DEDUP_REMOVED lines=9> */
[----:B------:R-:W-:Y:S02]  /*100a0*/  IMAD.IADD R18, R165, 0x1, R18 ;  /* 0x00000001a5127824 */ /* 0x000fe400078e0212 */
        /* <DEDUP_REMOVED lines=24> */
.L_x_1339:
[----:B------:R-:W-:Y:S05]  /*10230*/  BSYNC B1 ;  /* 0x0000000000017941 */ /* 0x000fea0003800000 */
.L_x_1338:
[----:B---3--:R3:W0:Y:S01]  /*10240*/  SHFL.IDX PT, R0, R5, 0x1, 0x181f ;  /* 0x00381f0005007f89 */ /* 0x00862200000e0000 */
[----:B------:R-:W-:Y:S03]  /*10250*/  BSSY B1, `(.L_x_1340) ;  /* 0x000000c000017945 */ /* 0x000fe60003800000 */
[----:B--2-4-:R3:W2:Y:S01]  /*10260*/  SHFL.IDX PT, R2, R4, 0x1, 0x181f ;  /* 0x00381f0004027f89 */ /* 0x0146a200000e0000 */
        /* <DEDUP_REMOVED lines=10> */
.L_x_1341:
[----:B------:R-:W-:Y:S05]  /*10310*/  BSYNC B1 ;  /* 0x0000000000017941 */ /* 0x000fea0003800000 */
.L_x_1340:
[----:B0-----:R0:W0:Y:S01]  /*10320*/  SHFL.IDX PT, R0, R5, 0x2, 0x181f ;  /* 0x00581f0005007f89 */ /* 0x00102200000e0000 */
[----:B------:R-:W-:Y:S03]  /*10330*/  BSSY B1, `(.L_x_1342) ;  /* 0x000000c000017945 */ /* 0x000fe60003800000 */
[----:B--2-4-:R2:W4:Y:S01]  /*10340*/  SHFL.IDX PT, R2, R4, 0x2, 0x181f ;  /* 0x00581f0004027f89 */ /* 0x01452200000e0000 */
        /* <DEDUP_REMOVED lines=10> */
.L_x_1343:
[----:B------:R-:W-:Y:S05]  /*103f0*/  BSYNC B1 ;  /* 0x0000000000017941 */ /* 0x000fea0003800000 */
.L_x_1342:
[----:B0-----:R-:W-:Y:S01]  /*10400*/  VIADD R0, R18, 0x60 ;  /* 0x0000006012007836 */ /* 0x001fe20000000000 */
[----:B---3--:R-:W0:Y:S04]  /*10410*/  SHFL.IDX PT, R5, R5, 0x3, 0x181f ;  /* 0x00781f0005057f89 */ /* 0x008e2800000e0000 */
[----:B------:R-:W-:Y:S01]  /*10420*/  ISETP.GE.AND P0, PT, R0, R17, PT ;  /* 0x000000110000720c */ /* 0x000fe20003f06270 */
[----:B----4-:R3:W4:-:S12]  /*10430*/  SHFL.IDX PT, R2, R4, 0x3, 0x181f ;  /* 0x00781f0004027f89 */ /* 0x01071800000e0000 */
[----:B---3--:R-:W-:Y:S05]  /*10440*/  @P0 BRA `(.L_x_1334) ;  /* 0x0000000000240947 */ /* 0x008fea0003800000 */
        /* <DEDUP_REMOVED lines=9> */
.L_x_1334:
[----:B------:R-:W-:Y:S05]  /*104e0*/  BSYNC B0 ;  /* 0x0000000000007941 */ /* 0x000fea0003800000 */
.L_x_1325:
[----:B------:R-:W-:Y:S02]  /*104f0*/  ULDC UR4, c[0x0][0xc3c] ;  /* 0x00030f0000047ab9 */ /* 0x000fe40000000800 */
[----:B-1----:R-:W-:-:S13]  /*10500*/  ISETP.GE.AND P0, PT, R47, UR4, PT ;  /* 0x000000042f007c0c */ /* 0x002fda000bf06270 */
[----:B------:R-:W-:Y:S05]  /*10510*/  @!P0 BRA `(.L_x_1344) ;  /* 0xffffff0800008947 */ /* 0x000fea000383ffff */
[----:B------:R-:W-:Y:S05]  /*10520*/  EXIT ;  /* 0x000000000000794d */ /* 0x000fea0003800000 */
.L_x_1235:
[----:B------:R-:W-:-:S08]  /*10530*/  NOP ;  /* 0x0000000000007918 */ /* 0x000fd00000000000 */
[----:B0-----:R-:W0:-:S00]  /*10540*/  USETMAXREG.DEALLOC.CTAPOOL 0x28 ;  /* 0x00000028000079c8 */ /* 0x001e0000080e0500 */
[----:B0-----:R-:W2:Y:S01]  /*10550*/  LDL.LU R2, [R1] ;  /* 0x0000000001027983 */ /* 0x001ea20000300800 */
[----:B------:R-:W-:-:S06]  /*10560*/  LOP3.LUT R0, R0, 0x3, RZ, 0xc0, !PT ;  /* 0x0000000300007812 */ /* 0x000fcc00078ec0ff */
[----:B------:R-:W0:Y:S02]  /*10570*/  SHFL.IDX PT, R0, R0, RZ, 0x1f ;  /* 0x00001fff00007589 */ /* 0x000e2400000e0000 */
[----:B0-----:R-:W-:Y:S01]  /*10580*/  ISETP.NE.AND P0, PT, R0, RZ, PT ;  /* 0x000000ff0000720c */ /* 0x001fe20003f05270 */
[----:B------:R-:W-:Y:S01]  /*10590*/  IMAD.MOV.U32 R0, RZ, RZ, RZ ;  /* 0x000000ffff007224 */ /* 0x000fe200078e00ff */
[----:B--2---:R-:W-:-:S11]  /*105a0*/  LOP3.LUT R2, R2, 0xfffffeff, RZ, 0xc0, !PT ;  /* 0xfffffeff02027812 */ /* 0x004fd600078ec0ff */
[----:B------:R-:W-:-:S05]  /*105b0*/  @P0 LOP3.LUT R2, R2, 0x100, RZ, 0xfc, !PT ;  /* 0x0000010002020812 */ /* 0x000fca00078efcff */
[----:B------:R0:W-:Y:S01]  /*105c0*/  STL [R1], R2 ;  /* 0x0000000201007387 */ /* 0x0001e20000100800 */
[----:B------:R-:W-:Y:S05]  /*105d0*/  @!P0 BRA `(.L_x_1345) ;  /* 0x00000000001c8947 */ /* 0x000fea0003800000 */
[----:B------:R-:W1:Y:S08]  /*105e0*/  S2UR UR5, SR_CgaCtaId ;  /* 0x00000000000579c3 */ /* 0x000e700000008800 */
[----:B------:R-:W-:Y:S06]  /*105f0*/  BAR.SYNC.DEFER_BLOCKING 0x5, 0x180 ;  /* 0x0146000000007b1d */ /* 0x000fec0000010000 */
[----:B------:R-:W-:-:S02]  /*10600*/  UMOV UR4, 0x400 ;  /* 0x0000040000047882 */ /* 0x000fc40000000000 */
[----:B-1----:R-:W-:-:S09]  /*10610*/  ULEA UR4, UR5, UR4, 0x18 ;  /* 0x0000000405047291 */ /* 0x002fd2000f8ec03f */
[----:B------:R-:W1:Y:S01]  /*10620*/  LDS.128 R16, [UR4+0x2a8d0] ;  /* 0x02a8d004ff107984 */ /* 0x000e620008000c00 */
[----:B------:R-:W-:Y:S06]  /*10630*/  BAR.ARV 0x4, 0x180 ;  /* 0x0106000000007b1d */ /* 0x000fec0000002000 */
[----:B------:R-:W-:Y:S05]  /*10640*/  BRA `(.L_x_1346) ;  /* 0x00000008008c7947 */ /* 0x000fea0003800000 */
.L_x_1345:
[----:B0-----:R-:W0:Y:S01]  /*10650*/  S2R R2, SR_TID.X ;  /* 0x0000000000027919 */ /* 0x001e220000002100 */
        /* <DEDUP_REMOVED lines=36> */
[----:B------:R-:W-:Y:S01]  /*108a0*/  IMAD.MOV.U32 R4, RZ, RZ, R3 ;  /* 0x000000ffff047224 */ /* 0x000fe200078e0003 */
[----:B------:R-:W-:Y:S01]  /*108b0*/  UMOV UR4, URZ ;  /* 0x0000003f00047c82 */ /* 0x000fe20008000000 */
[----:B------:R-:W-:-:S05]  /*108c0*/  ULDC UR5, c[0x0][0xc38] ;  /* 0x00030e0000057ab9 */ /* 0x000fca0000000800 */
.L_x_1351:
        /* <DEDUP_REMOVED lines=12> */
.L_x_1350:
[----:B------:R-:W-:Y:S05]  /*10990*/  BSYNC B0 ;  /* 0x0000000000007941 */ /* 0x000fea0003800000 */
.L_x_1349:
        /* <DEDUP_REMOVED lines=17> */
[----:B------:R-:W-:-:S05]  /*10ab0*/  IMAD.IADD R4, R3, 0x1, R4 ;  /* 0x0000000103047824 */ /* 0x000fca00078e0204 */
[----:B------:R-:W-:-:S13]  /*10ac0*/  ISETP.GT.AND P6, PT, R4, UR6, PT ;  /* 0x0000000604007c0c */ /* 0x000fda000bfc4270 */
[----:B------:R-:W-:Y:S05]  /*10ad0*/  @!P6 BRA `(.L_x_1351) ;  /* 0xfffffffc007ce947 */ /* 0x000fea000383ffff */
.L_x_1347:
[----:B------:R-:W-:-:S04]  /*10ae0*/  IMAD.IADD R11, R4, 0x1, -R3 ;  /* 0x00000001040b7824 */ /* 0x000fc800078e0a03 */
[----:B------:R-:W-:-:S05]  /*10af0*/  IMAD R2, R6, UR5, R11 ;  /* 0x0000000506027c24 */ /* 0x000fca000f8e020b */
[----:B------:R-:W-:Y:S02]  /*10b00*/  ISETP.GT.AND P0, PT, R2, UR6, PT ;  /* 0x0000000602007c0c */ /* 0x000fe4000bf04270 */
[----:B------:R-:W0:Y:S11]  /*10b10*/  LDC.64 R2, c[0x0][0xc90] ;  /* 0x00032400ff027b82 */ /* 0x000e360000000a00 */
[----:B------:R-:W-:-:S04]  /*10b20*/  VOTE.ANY R8, PT, !P0 ;  /* 0x0000000000087806 */ /* 0x000fc800040e0100 */
[----:B------:R-:W1:Y:S02]  /*10b30*/  POPC R13, R8 ;  /* 0x00000008000d7309 */ /* 0x000e640000000000 */
[----:B-1----:R-:W-:-:S04]  /*10b40*/  VIADD R19, R13, UR4 ;  /* 0x000000040d137c36 */ /* 0x002fc80008000000 */
[----:B0-----:R-:W-:-:S05]  /*10b50*/  IMAD.WIDE R2, R19, 0x4, R2 ;  /* 0x0000000413027825 */ /* 0x001fca00078e0202 */
[----:B------:R-:W2:Y:S01]  /*10b60*/  LDG.E R7, desc[UR36][R2.64] ;  /* 0x0000002402077981 */ /* 0x000ea2000c1e1900 */
[----:B------:R-:W-:-:S03]  /*10b70*/  ISETP.NE.AND P0, PT, R8, RZ, PT ;  /* 0x000000ff0800720c */ /* 0x000fc60003f05270 */
[----:B------:R-:W2:Y:S02]  /*10b80*/  SHFL.IDX PT, R0, R0, R13, 0x1f ;  /* 0x00001f0d00007589 */ /* 0x000ea400000e0000 */
[----:B--2---:R-:W-:-:S05]  /*10b90*/  IMAD R4, R0, R7, RZ ;  /* 0x0000000700047224 */ /* 0x004fca00078e02ff */
[----:B------:R-:W-:-:S04]  /*10ba0*/  IABS R12, R4 ;  /* 0x00000004000c7213 */ /* 0x000fc80000000000 */
[----:B------:R-:W0:Y:S08]  /*10bb0*/  I2F.RP R9, R12 ;  /* 0x0000000c00097306 */ /* 0x000e300000209400 */
[----:B0-----:R-:W0:Y:S02]  /*10bc0*/  MUFU.RCP R9, R9 ;  /* 0x0000000900097308 */ /* 0x001e240000001000 */
[----:B0-----:R-:W-:-:S06]  /*10bd0*/  VIADD R10, R9, 0xffffffe ;  /* 0x0ffffffe090a7836 */ /* 0x001fcc0000000000 */
[----:B------:R0:W1:Y:S01]  /*10be0*/  F2I.FTZ.U32.TRUNC.NTZ R3, R10 ;  /* 0x0000000a00037305 */ /* 0x000062000021f000 */
[----:B------:R-:W-:Y:S05]  /*10bf0*/  @!P0 BRA `(.L_x_1352) ;  /* 0x0000000000088947 */ /* 0x000fea0003800000 */
[----:B------:R-:W-:-:S05]  /*10c00*/  VIADD R9, R13, 0xffffffff ;  /* 0xffffffff0d097836 */ /* 0x000fca0000000000 */
[----:B------:R2:W3:Y:S02]  /*10c10*/  SHFL.IDX PT, R16, R6, R9, 0x1f ;  /* 0x00001f0906107589 */ /* 0x0004e400000e0000 */
.L_x_1352:
[----:B-1----:R-:W-:Y:S02]  /*10c20*/  IMAD.MOV R2, RZ, RZ, -R3 ;  /* 0x000000ffff027224 */ /* 0x002fe400078e0a03 */
[----:B---3--:R-:W-:Y:S02]  /*10c30*/  IMAD R16, R16, UR5, R11 ;  /* 0x0000000510107c24 */ /* 0x008fe4000f8e020b */
[----:B------:R-:W-:Y:S01]  /*10c40*/  IMAD.MOV.U32 R11, RZ, RZ, R2 ;  /* 0x000000ffff0b7224 */ /* 0x000fe200078e0002 */
[----:B------:R-:W-:Y:S02]  /*10c50*/  IABS R2, R4 ;  /* 0x0000000400027213 */ /* 0x000fe40000000000 */
[----:B--2---:R-:W-:Y:S01]  /*10c60*/  IADD3 R9, -R16, UR6, RZ ;  /* 0x0000000610097c10 */ /* 0x004fe2000fffe1ff */
[----:B------:R-:W-:Y:S02]  /*10c70*/  IMAD R11, R11, R12, RZ ;  /* 0x0000000c0b0b7224 */ /* 0x000fe400078e02ff */
[----:B------:R-:W-:Y:S01]  /*10c80*/  IMAD.MOV R8, RZ, RZ, -R2 ;  /* 0x000000ffff087224 */ /* 0x000fe200078e0a02 */
[----:B------:R-:W-:Y:S01]  /*10c90*/  IABS R6, R9 ;  /* 0x0000000900067213 */ /* 0x000fe20000000000 */
[----:B------:R-:W-:-:S04]  /*10ca0*/  IMAD.MOV.U32 R2, RZ, RZ, RZ ;  /* 0x000000ffff027224 */ /* 0x000fc800078e00ff */
[----:B------:R-:W-:-:S04]  /*10cb0*/  IMAD.HI.U32 R2, R3, R11, R2 ;  /* 0x0000000b03027227 */ /* 0x000fc800078e0002 */
[----:B------:R-:W-:Y:S02]  /*10cc0*/  IMAD.MOV.U32 R3, RZ, RZ, R6 ;  /* 0x000000ffff037224 */ /* 0x000fe400078e0006 */
        /* <DEDUP_REMOVED lines=12> */
[----:B------:R-:W-:-:S05]  /*10d90*/  @!P1 LOP3.LUT R2, RZ, R4, RZ, 0x33, !PT ;  /* 0x00000004ff029212 */ /* 0x000fca00078e33ff */
[----:B------:R-:W-:Y:S02]  /*10da0*/  IMAD R11, R7, R2, RZ ;  /* 0x00000002070b7224 */ /* 0x000fe400078e02ff */
[----:B------:R-:W-:Y:S02]  /*10db0*/  IMAD.MOV R2, RZ, RZ, -R2 ;  /* 0x000000ffff027224 */ /* 0x000fe400078e0a02 */
[----:B------:R-:W-:Y:S02]  /*10dc0*/  IMAD.MOV R6, RZ, RZ, -R11 ;  /* 0x000000ffff067224 */ /* 0x000fe400078e0a0b */
[----:B------:R-:W-:Y:S02]  /*10dd0*/  IMAD R4, R4, R2, R9 ;  /* 0x0000000204047224 */ /* 0x000fe400078e0209 */
[----:B------:R-:W-:Y:S01]  /*10de0*/  IMAD.MOV.U32 R2, RZ, RZ, RZ ;  /* 0x000000ffff027224 */ /* 0x000fe200078e00ff */
[----:B------:R-:W-:Y:S02]  /*10df0*/  VIADDMNMX R13, R6, UR5, R7, PT ;  /* 0x00000005060d7c46 */ /* 0x000fe4000b800107 */
[----:B------:R-:W-:-:S02]  /*10e00*/  IABS R9, R4 ;  /* 0x0000000400097213 */ /* 0x000fc40000000000 */
[-C--:B------:R-:W-:Y:S01]  /*10e10*/  IABS R8, R13.reuse ;  /* 0x0000000d00087213 */ /* 0x080fe20000000000 */
[----:B------:R-:W-:Y:S01]  /*10e20*/  IMAD.MOV R18, RZ, RZ, -R13 ;  /* 0x000000ffff127224 */ /* 0x000fe200078e0a0d */
[----:B0-----:R-:W-:Y:S02]  /*10e30*/  IABS R10, R13 ;  /* 0x0000000d000a7213 */ /* 0x001fe40000000000 */
[----:B------:R-:W0:Y:S08]  /*10e40*/  I2F.RP R6, R8 ;  /* 0x0000000800067306 */ /* 0x000e300000209400 */
[----:B0-----:R-:W0:Y:S02]  /*10e50*/  MUFU.RCP R6, R6 ;  /* 0x0000000600067308 */ /* 0x001e240000001000 */
[----:B0-----:R-:W-:-:S06]  /*10e60*/  VIADD R3, R6, 0xffffffe ;  /* 0x0ffffffe06037836 */ /* 0x001fcc0000000000 */
[----:B------:R-:W0:Y:S02]  /*10e70*/  F2I.FTZ.U32.TRUNC.NTZ R3, R3 ;  /* 0x0000000300037305 */ /* 0x000e24000021f000 */
[----:B0-----:R-:W-:-:S04]  /*10e80*/  IMAD.MOV R7, RZ, RZ, -R3 ;  /* 0x000000ffff077224 */ /* 0x001fc800078e0a03 */
[----:B------:R-:W-:-:S04]  /*10e90*/  IMAD R7, R7, R8, RZ ;  /* 0x0000000807077224 */ /* 0x000fc800078e02ff */
[----:B------:R-:W-:Y:S01]  /*10ea0*/  IMAD.HI.U32 R2, R3, R7, R2 ;  /* 0x0000000703027227 */ /* 0x000fe200078e0002 */
[----:B------:R-:W-:-:S05]  /*10eb0*/  IADD3 R3, RZ, -R10, RZ ;  /* 0x8000000aff037210 */ /* 0x000fca0007ffe0ff */
        /* <DEDUP_REMOVED lines=8> */
[----:B------:R-:W-:Y:S01]  /*10f40*/  ISETP.GE.AND P2, PT, R3, RZ, PT ;  /* 0x000000ff0300720c */ /* 0x000fe20003f46270 */
[----:B------:R-:W-:-:S06]  /*10f50*/  IMAD.IADD R3, R4, 0x1, R11 ;  /* 0x0000000104037824 */ /* 0x000fcc00078e020b */
[----:B------:R-:W-:-:S06]  /*10f60*/  @P0 VIADD R2, R2, 0x1 ;  /* 0x0000000102020836 */ /* 0x000fcc0000000000 */
[----:B------:R-:W-:Y:S01]  /*10f70*/  @!P2 IMAD.MOV R2, RZ, RZ, -R2 ;  /* 0x000000ffff02a224 */ /* 0x000fe200078e0a02 */
[----:B------:R-:W-:-:S04]  /*10f80*/  @!P1 LOP3.LUT R2, RZ, R13, RZ, 0x33, !PT ;  /* 0x0000000dff029212 */ /* 0x000fc800078e33ff */
[----:B------:R-:W-:Y:S01]  /*10f90*/  LOP3.LUT R17, RZ, R2, RZ, 0x33, !PT ;  /* 0x00000002ff117212 */ /* 0x000fe200078e33ff */
[----:B------:R-:W-:-:S04]  /*10fa0*/  IMAD R18, R2, R18, R3 ;  /* 0x0000001202127224 */ /* 0x000fc800078e0203 */
[----:B------:R-:W-:Y:S01]  /*10fb0*/  IMAD.IADD R17, R0, 0x1, R17 ;  /* 0x0000000100117824 */ /* 0x000fe200078e0211 */
[----:B------:R-:W-:Y:S06]  /*10fc0*/  BRA `(.L_x_1353) ;  /* 0x0000000000147947 */ /* 0x000fec0003800000 */
.L_x_1348:
[----:B------:R-:W-:Y:S01]  /*10fd0*/  ULDC UR4, c[0x0][0xc3c] ;  /* 0x00030f0000047ab9 */ /* 0x000fe20000000800 */
[----:B------:R-:W-:Y:S02]  /*10fe0*/  IMAD.MOV.U32 R17, RZ, RZ, RZ ;  /* 0x000000ffff117224 */ /* 0x000fe400078e00ff */
[----:B------:R-:W-:Y:S02]  /*10ff0*/  IMAD.U32 R16, RZ, RZ, UR6 ;  /* 0x00000006ff107e24 */ /* 0x000fe4000f8e00ff */
[----:B------:R-:W-:Y:S02]  /*11000*/  IMAD.MOV.U32 R18, RZ, RZ, RZ ;  /* 0x000000ffff127224 */ /* 0x000fe400078e00ff */
[----:B------:R-:W-:-:S07]  /*11010*/  IMAD.U32 R19, RZ, RZ, UR4 ;  /* 0x00000004ff137e24 */ /* 0x000fce000f8e00ff */
.L_x_1353:
[----:B------:R-:W-:-:S13]  /*11020*/  ISETP.NE.AND P0, PT, R5, RZ, PT ;  /* 0x000000ff0500720c */ /* 0x000fda0003f05270 */
[----:B------:R-:W0:Y:S01]  /*11030*/  @!P0 S2R R3, SR_CgaCtaId ;  /* 0x0000000000038919 */ /* 0x000e220000008800 */
[----:B------:R-:W-:-:S04]  /*11040*/  @!P0 MOV R0, 0x400 ;  /* 0x0000040000008802 */ /* 0x000fc80000000f00 */
[----:B0-----:R-:W-:-:S05]  /*11050*/  @!P0 LEA R0, R3, R0, 0x18 ;  /* 0x0000000003008211 */ /* 0x001fca00078ec0ff */
[----:B------:R2:W-:Y:S01]  /*11060*/  @!P0 STS.128 [R0+0x2a8d0], R16 ;  /* 0x02a8d01000008388 */ /* 0x0005e20000000c00 */
[----:B------:R-:W-:Y:S06]  /*11070*/  BAR.ARV 0x5, 0x180 ;  /* 0x0146000000007b1d */ /* 0x000fec0000002000 */
.L_x_1346:
[----:B------:R3:W-:Y:S01]  /*11080*/  STL [R1+0x14], RZ ;  /* 0x000014ff01007387 */ /* 0x0007e20000100800 */
[----:B------:R-:W-:Y:S01]  /*11090*/  ULDC UR4, c[0x0][0xc3c] ;  /* 0x00030f0000047ab9 */ /* 0x000fe20000000800 */
[----:B------:R-:W-:Y:S01]  /*110a0*/  IMAD.MOV.U32 R27, RZ, RZ, 0x1 ;  /* 0x00000001ff1b7424 */ /* 0x000fe200078e00ff */
[----:B-1----:R-:W-:Y:S01]  /*110b0*/  ISETP.GE.AND P0, PT, R19, UR4, PT ;  /* 0x0000000413007c0c */ /* 0x002fe2000bf06270 */
[----:B------:R-:W-:-:S12]  /*110c0*/  IMAD.MOV.U32 R25, RZ, RZ, RZ ;  /* 0x000000ffff197224 */ /* 0x000fd800078e00ff */
[----:B---3--:R-:W-:Y:S05]  /*110d0*/  @P0 BRA `(.L_x_1354) ;  /* 0x0000004c005c0947 */ /* 0x008fea0003800000 */
[----:B--2---:R-:W2:Y:S01]  /*110e0*/  LDL R0, [R1+0x18] ;  /* 0x0000180001007983 */ /* 0x004ea20000100800 */
[----:B------:R-:W1:Y:S01]  /*110f0*/  S2UR UR5, SR_CgaCtaId ;  /* 0x00000000000579c3 */ /* 0x000e620000008800 */
[----:B------:R-:W-:Y:S01]  /*11100*/  BSSY B8, `(.L_x_1354) ;  /* 0x00004d4000087945 */ /* 0x000fe20003800000 */
[----:B------:R-:W-:Y:S01]  /*11110*/  IMAD.MOV.U32 R27, RZ, RZ, 0x1 ;  /* 0x00000001ff1b7424 */ /* 0x000fe200078e00ff */
[----:B------:R-:W3:Y:S01]  /*11120*/  S2R R5, SR_TID.X ;  /* 0x0000000000057919 */ /* 0x000ee20000002100 */
[----:B------:R-:W-:Y:S01]  /*11130*/  IMAD.MOV.U32 R25, RZ, RZ, RZ ;  /* 0x000000ffff197224 */ /* 0x000fe200078e00ff */
[----:B------:R-:W-:Y:S01]  /*11140*/  ULDC UR39, c[0x0][0xc] ;  /* 0x0000030000277ab9 */ /* 0x000fe20000000800 */
[----:B------:R4:W-:Y:S01]  /*11150*/  STL [R1+0x14], RZ ;  /* 0x000014ff01007387 */ /* 0x0009e20000100800 */
[C---:B---3--:R-:W-:Y:S02]  /*11160*/  LOP3.LUT R4, R5.reuse, 0x7f, RZ, 0xc0, !PT ;  /* 0x0000007f05047812 */ /* 0x048fe400078ec0ff */
[----:B--2---:R-:W-:Y:S01]  /*11170*/  R2UR UR4, R0 ;  /* 0x00000000000472ca */ /* 0x004fe200000e0000 */
[----:B------:R-:W-:-:S05]  /*11180*/  IMAD.SHL.U32 R0, R5, 0x8, RZ ;  /* 0x0000000805007824 */ /* 0x000fca00078e00ff */
[----:B0-----:R-:W-:-:S04]  /*11190*/  LOP3.LUT R2, R0, 0x1f8, RZ, 0xc0, !PT ;  /* 0x000001f800027812 */ /* 0x001fc800078ec0ff */
[----:B------:R-:W-:Y:S01]  /*111a0*/  LOP3.LUT R3, R2, 0x38, R5, 0x78, !PT ;  /* 0x0000003802037812 */ /* 0x000fe200078e7805 */
[----:B------:R-:W-:Y:S01]  /*111b0*/  IMAD.SHL.U32 R2, R5, 0x10, RZ ;  /* 0x0000001005027824 */ /* 0x000fe200078e00ff */
[----:B------:R-:W-:Y:S01]  /*111c0*/  SHF.R.U32.HI R5, RZ, 0x3, R4 ;  /* 0x00000003ff057819 */ /* 0x000fe20000011604 */
[----:B------:R-:W-:Y:S01]  /*111d0*/  ULOP3.LUT UR38, UR4, 0x2, URZ, 0xfc, !UPT ;  /* 0x0000000204267892 */ /* 0x000fe2000f8efc3f */
[----:B------:R-:W-:Y:S02]  /*111e0*/  LOP3.LUT R32, R3, 0x200, R0, 0xf8, !PT ;  /* 0x0000020003207812 */ /* 0x000fe400078ef800 */
[----:B------:R-:W-:Y:S01]  /*111f0*/  UMOV UR4, 0x400 ;  /* 0x0000040000047882 */ /* 0x000fe20000000000 */
[----:B------:R-:W-:Y:S01]  /*11200*/  LOP3.LUT R4, R0, 0x38, RZ, 0xc0, !PT ;  /* 0x0000003800047812 */ /* 0x000fe200078ec0ff */
[----:B-1----:R-:W-:Y:S01]  /*11210*/  ULEA UR4, UR5, UR4, 0x18 ;  /* 0x0000000405047291 */ /* 0x002fe2000f8ec03f */
[----:B------:R-:W-:Y:S02]  /*11220*/  LOP3.LUT R3, R5, 0x70, R2, 0xf8, !PT ;  /* 0x0000007005037812 */ /* 0x000fe400078ef802 */
[----:B------:R-:W-:-:S02]  /*11230*/  LOP3.LUT R2, R4, 0x40, RZ, 0xfc, !PT ;  /* 0x0000004004027812 */ /* 0x000fc400078efcff */
[----:B------:R-:W-:Y:S01]  /*11240*/  LOP3.LUT R0, R4, 0x80, RZ, 0xfc, !PT ;  /* 0x0000008004007812 */ /* 0x000fe200078efcff */
[----:B------:R-:W-:-:S04]  /*11250*/  IMAD.U32 R22, RZ, RZ, UR4 ;  /* 0x00000004ff167e24 */ /* 0x000fc8000f8e00ff */
[----:B----4-:R-:W-:-:S07]  /*11260*/  IMAD R33, R32, 0x2, R22 ;  /* 0x0000000220217824 */ /* 0x010fce00078e0216 */
.L_x_1425:
[----:B------:R-:W-:Y:S05]  /*11270*/  YIELD ;  /* 0x0000000000007946 */ /* 0x000fea0003800000 */
[----:B------:R-:W-:Y:S01]  /*11280*/  ULDC.64 UR4, c[0x0][0xa28] ;  /* 0x00028a0000047ab9 */ /* 0x000fe20000000a00 */
[----:B-12---:R-:W2:Y:S01]  /*11290*/  LDL.LU R6, [R1] ;  /* 0x0000000001067983 */ /* 0x006ea20000300800 */
[----:B------:R-:W-:Y:S01]  /*112a0*/  ISETP.NE.U32.AND P0, PT, RZ, UR4, PT ;  /* 0x00000004ff007c0c */ /* 0x000fe2000bf05070 */
[----:B------:R-:W-:-:S03]  /*112b0*/  IMAD.MOV.U32 R36, RZ, RZ, RZ ;  /* 0x000000ffff247224 */ /* 0x000fc600078e00ff */
[----:B------:R-:W-:Y:S01]  /*112c0*/  ISETP.NE.AND.EX P0, PT, RZ, UR5, PT, P0 ;  /* 0x00000005ff007c0c */ /* 0x000fe2000bf05300 */
[----:B------:R-:W-:-:S12]  /*112d0*/  ULDC.64 UR4, c[0x0][0xa18] ;  /* 0x0002860000047ab9 */ /* 0x000fd80000000a00 */
[----:B0-----:R-:W0:Y:S02]  /*112e0*/  @P0 LDC.64 R2, c[0x0][0xa28] ;  /* 0x00028a00ff020b82 */ /* 0x001e240000000a00 */
[----:B0-----:R-:W-:-:S05]  /*112f0*/  @P0 IMAD.WIDE R2, R19, 0x4, R2 ;  /* 0x0000000413020825 */ /* 0x001fca00078e0202 */
[----:B------:R0:W5:Y:S01]  /*11300*/  @P0 LDG.E R36, desc[UR36][R2.64] ;  /* 0x0000002402240981 */ /* 0x000162000c1e1900 */
[----:B------:R-:W-:Y:S01]  /*11310*/  ISETP.NE.U32.AND P0, PT, RZ, UR4, PT ;  /* 0x00000004ff007c0c */ /* 0x000fe2000bf05070 */
[----:B------:R-:W-:-:S03]  /*11320*/  IMAD.MOV.U32 R34, RZ, RZ, RZ ;  /* 0x000000ffff227224 */ /* 0x000fc600078e00ff */
[----:B------:R-:W-:Y:S01]  /*11330*/  ISETP.NE.AND.EX P1, PT, RZ, UR5, PT, P0 ;  /* 0x00000005ff007c0c */ /* 0x000fe2000bf25300 */
[----:B------:R-:W-:Y:S02]  /*11340*/  ULDC.64 UR4, c[0x0][0xa00] ;  /* 0x0002800000047ab9 */ /* 0x000fe40000000a00 */
[----:B------:R-:W-:Y:S01]  /*11350*/  ISETP.NE.U32.AND P0, PT, RZ, UR4, PT ;  /* 0x00000004ff007c0c */ /* 0x000fe2000bf05070 */
[----:B0-----:R-:W0:Y:S03]  /*11360*/  LDC.64 R2, c[0x0][0xa00] ;  /* 0x00028000ff027b82 */ /* 0x001e260000000a00 */
[----:B------:R-:W-:Y:S01]  /*11370*/  ISETP.NE.AND.EX P2, PT, RZ, UR5, PT, P0 ;  /* 0x00000005ff007c0c */ /* 0x000fe2000bf45300 */
[----:B------:R-:W-:-:S05]  /*11380*/  ULDC.64 UR4, c[0x0][0x418] ;  /* 0x0001060000047ab9 */ /* 0x000fca0000000a00 */
[----:B------:R-:W1:Y:S01]  /*11390*/  @P1 LDC.64 R4, c[0x0][0xa18] ;  /* 0x00028600ff041b82 */ /* 0x000e620000000a00 */
[----:B0-----:R-:W-:-:S06]  /*113a0*/  IMAD.WIDE R2, R19, 0x4, R2 ;  /* 0x0000000413027825 */ /* 0x001fcc00078e0202 */
[----:B------:R0:W5:Y:S01]  /*113b0*/  @P2 LDG.E R34, desc[UR36][R2.64] ;  /* 0x0000002402222981 */ /* 0x000162000c1e1900 */
[----:B-1----:R-:W-:-:S05]  /*113c0*/  @P1 IMAD.WIDE R4, R19, 0x4, R4 ;  /* 0x0000000413041825 */ /* 0x002fca00078e0204 */
[----:B------:R0:W5:Y:S01]  /*113d0*/  @P1 LDG.E R29, desc[UR36][R4.64] ;  /* 0x00000024041d1981 */ /* 0x000162000c1e1900 */
[----:B------:R-:W-:-:S03]  /*113e0*/  UISETP.NE.U32.AND UP0, UPT, UR4, URZ, UPT ;  /* 0x0000003f0400728c */ /* 0x000fc6000bf05070 */
[----:B------:R-:W-:Y:S01]  /*113f0*/  ULDC UR4, c[0x0][0x424] ;  /* 0x0001090000047ab9 */ /* 0x000fe20000000800 */
[----:B------:R-:W-:-:S03]  /*11400*/  UISETP.NE.AND.EX UP0, UPT, UR5, URZ, UPT, UP0 ;  /* 0x0000003f0500728c */ /* 0x000fc6000bf05300 */
[----:B------:R-:W-:Y:S01]  /*11410*/  ULDC UR5, c[0x0][0x2f0] ;  /* 0x0000bc0000057ab9 */ /* 0x000fe20000000800 */
[----:B------:R-:W-:-:S04]  /*11420*/  USEL UR4, UR4, 0x1, UP0 ;  /* 0x0000000104047887 */ /* 0x000fc80008000000 */
[----:B------:R-:W-:-:S06]  /*11430*/  UIMAD UR4, UR4, UR5, URZ ;  /* 0x00000005040472a4 */ /* 0x000fcc000f8e023f */
[----:B------:R-:W-:Y:S01]  /*11440*/  IMAD.U32 R35, RZ, RZ, UR4 ;  /* 0x00000004ff237e24 */ /* 0x000fe2000f8e00ff */
[----:B--2---:R-:W-:-:S04]  /*11450*/  LOP3.LUT R6, R6, 0xffffff7f, RZ, 0xc0, !PT ;  /* 0xffffff7f06067812 */ /* 0x004fc800078ec0ff */
[----:B------:R-:W-:-:S05]  /*11460*/  @P2 LOP3.LUT R6, R6, 0x80, RZ, 0xfc, !PT ;  /* 0x0000008006062812 */ /* 0x000fca00078efcff */
[----:B------:R0:W-:Y:S01]  /*11470*/  STL [R1], R6 ;  /* 0x0000000601007387 */ /* 0x0001e20000100800 */
[----:B---3--:R-:W-:Y:S05]  /*11480*/  @P1 BRA `(.L_x_1355) ;  /* 0x0000000000181947 */ /* 0x008fea0003800000 */
[----:B------:R-:W-:Y:S02]  /*11490*/  ULDC UR4, c[0x0][0x288] ;  /* 0x0000a20000047ab9 */ /* 0x000fe40000000800 */
[----:B-----5:R-:W-:Y:S01]  /*114a0*/  IMAD.U32 R29, RZ, RZ, UR4 ;  /* 0x00000004ff1d7e24 */ /* 0x020fe2000f8e00ff */
[----:B------:R-:W-:Y:S06]  /*114b0*/  @!P2 BRA `(.L_x_1355) ;  /* 0x00000000000ca947 */ /* 0x000fec0003800000 */
[----:B------:R-:W2:Y:S04]  /*114c0*/  LDG.E R0, desc[UR36][R2.64] ;  /* 0x0000002402007981 */ /* 0x000ea8000c1e1900 */
[----:B------:R-:W2:Y:S02]  /*114d0*/  LDG.E R29, desc[UR36][R2.64+0x4] ;  /* 0x00000424021d7981 */ /* 0x000ea4000c1e1900 */
[----:B--2---:R-:W-:-:S07]  /*114e0*/  IMAD.IADD R29, R29, 0x1, -R0 ;  /* 0x000000011d1d7824 */ /* 0x004fce00078e0a00 */
.L_x_1355:
[----:B------:R-:W-:Y:S02]  /*114f0*/  ULDC.64 UR4, c[0x0][0xa20] ;  /* 0x0002880000047ab9 */ /* 0x000fe40000000a00 */
[----:B------:R-:W-:-:S04]  /*11500*/  ISETP.NE.U32.AND P0, PT, RZ, UR4, PT ;  /* 0x00000004ff007c0c */ /* 0x000fc8000bf05070 */
[----:B------:R-:W-:-:S13]  /*11510*/  ISETP.NE.AND.EX P0, PT, RZ, UR5, PT, P0 ;  /* 0x00000005ff007c0c */ /* 0x000fda000bf05300 */
[----:B------:R-:W-:Y:S05]  /*11520*/  @!P0 BRA `(.L_x_1356) ;  /* 0x0000000000108947 */ /* 0x000fea0003800000 */
[----:B0-----:R-:W0:Y:S02]  /*11530*/  LDC.64 R2, c[0x0][0xa20] ;  /* 0x00028800ff027b82 */ /* 0x001e240000000a00 */
[----:B0-----:R-:W-:-:S05]  /*11540*/  IMAD.WIDE R2, R19, 0x4, R2 ;  /* 0x0000000413027825 */ /* 0x001fca00078e0202 */
[----:B------:R1:W5:Y:S01]  /*11550*/  LDG.E R35, desc[UR36][R2.64] ;  /* 0x0000002402237981 */ /* 0x000362000c1e1900 */
[----:B------:R-:W-:Y:S05]  /*11560*/  BRA `(.L_x_1357) ;  /* 0x0000000000247947 */ /* 0x000fea0003800000 */
.L_x_1356:
        /* <DEDUP_REMOVED lines=8> */
[----:B--2---:R-:W-:-:S07]  /*115f0*/  IMAD.IADD R35, R0, 0x1, -R35 ;  /* 0x0000000100237824 */ /* 0x004fce00078e0a23 */
.L_x_1357:
[----:B------:R-:W2:Y:S01]  /*11600*/  LDC R0, c[0x0][0x448] ;  /* 0x00011200ff007b82 */ /* 0x000ea20000000800 */
[----:B------:R-:W-:Y:S02]  /*11610*/  IMAD.MOV.U32 R24, RZ, RZ, R6 ;  /* 0x000000ffff187224 */ /* 0x000fe400078e0006 */
[----:B------:R-:W-:Y:S02]  /*11620*/  IMAD.SHL.U32 R26, R17, 0x80, RZ ;  /* 0x00000080111a7824 */ /* 0x000fe400078e00ff */
[----:B-----5:R-:W-:Y:S01]  /*11630*/  IMAD.IADD R35, R35, 0x1, -R36 ;  /* 0x0000000123237824 */ /* 0x020fe200078e0a24 */
[----:B------:R-:W-:Y:S02]  /*11640*/  LOP3.LUT R24, R24, 0xffffffbf, RZ, 0xc0, !PT ;  /* 0xffffffbf18187812 */ /* 0x000fe400078ec0ff */
[----:B01----:R-:W0:Y:S01]  /*11650*/  LDC.64 R2, c[0x0][0x9e0] ;  /* 0x00027800ff027b82 */ /* 0x003e220000000a00 */
[----:B--2---:R-:W-:Y:S01]  /*11660*/  ISETP.NE.AND P2, PT, R0, 0x1, PT ;  /* 0x000000010000780c */ /* 0x004fe20003f45270 */
[----:B------:R-:W-:Y:S01]  /*11670*/  VIADD R0, R26, 0x7f ;  /* 0x0000007f1a007836 */ /* 0x000fe20000000000 */
[----:B0-----:R-:W-:-:S11]  /*11680*/  ISETP.GE.AND P1, PT, R3, 0x1, PT ;  /* 0x000000010300780c */ /* 0x001fd60003f26270 */
[----:B------:R-:W0:Y:S01]  /*11690*/  @P2 LDC R5, c[0x0][0x44c] ;  /* 0x00011300ff052b82 */ /* 0x000e220000000800 */
[----:B------:R-:W-:-:S05]  /*116a0*/  @P2 LOP3.LUT R24, R24, 0x40, RZ, 0xfc, !PT ;  /* 0x0000004018182812 */ /* 0x000fca00078efcff */
[----:B------:R1:W-:Y:S02]  /*116b0*/  STL [R1], R24 ;  /* 0x0000001801007387 */ /* 0x0003e40000100800 */
[----:B------:R-:W2:Y:S01]  /*116c0*/  @P2 LDC R7, c[0x0][0x450] ;  /* 0x00011400ff072b82 */ /* 0x000ea20000000800 */
[----:B0-----:R-:W-:Y:S01]  /*116d0*/  @P2 IMAD.HI.U32 R4, R0, R5, RZ ;  /* 0x0000000500042227 */ /* 0x001fe200078e00ff */
[----:B------:R-:W-:-:S04]  /*116e0*/  IADD3 R5, R35, 0x1, -R29 ;  /* 0x0000000123057810 */ /* 0x000fc80007ffe81d */
[----:B--2---:R-:W-:-:S05]  /*116f0*/  @P2 SHF.R.U32.HI R0, RZ, R7, R4 ;  /* 0x00000007ff002219 */ /* 0x004fca0000011604 */
[----:B------:R-:W-:-:S04]  /*11700*/  IMAD.IADD R7, R5, 0x1, R0 ;  /* 0x0000000105077824 */ /* 0x000fc800078e0200 */
[----:B------:R-:W-:Y:S01]  /*11710*/  IMAD.IADD R2, R7, 0x1, R2 ;  /* 0x0000000107027824 */ /* 0x000fe200078e0202 */
[----:B-1----:R-:W-:Y:S06]  /*11720*/  @!P1 BRA `(.L_x_1358) ;  /* 0x0000000000489947 */ /* 0x002fec0003800000 */
[C---:B------:R-:W-:Y:S01]  /*11730*/  ISETP.GT.AND P0, PT, R7.reuse, RZ, PT ;  /* 0x000000ff0700720c */ /* 0x040fe20003f04270 */
[----:B------:R-:W-:Y:S01]  /*11740*/  BSSY B0, `(.L_x_1359) ;  /* 0x000000e000007945 */ /* 0x000fe20003800000 */
[----:B------:R-:W-:-:S11]  /*11750*/  VIADD R0, R7, 0xffffffff ;  /* 0xffffffff07007836 */ /* 0x000fd60000000000 */
        /* <DEDUP_REMOVED lines=8> */
.L_x_1360:
[----:B------:R-:W-:-:S13]  /*117e0*/  ISETP.NE.AND P0, PT, R3, 0x1, PT ;  /* 0x000000010300780c */ /* 0x000fda0003f05270 */
[----:B------:R-:W0:Y:S02]  /*117f0*/  @P0 LDC.64 R4, c[0x0][0x9e8] ;  /* 0x00027a00ff040b82 */ /* 0x000e240000000a00 */
[----:B0-----:R-:W-:-:S05]  /*11800*/  @P0 IMAD.HI.U32 R4, R0, R4, RZ ;  /* 0x0000000400040227 */ /* 0x001fca00078e00ff */
[----:B------:R-:W-:-:S07]  /*11810*/  @P0 SHF.R.U32.HI R0, RZ, R5, R4 ;  /* 0x00000005ff000219 */ /* 0x000fce0000011604 */
.L_x_1361:
[----:B------:R-:W-:Y:S05]  /*11820*/  BSYNC B0 ;  /* 0x0000000000007941 */ /* 0x000fea0003800000 */
.L_x_1359:
[----:B------:R-:W-:-:S05]  /*11830*/  IMAD R5, R0, R3, R3 ;  /* 0x0000000300057224 */ /* 0x000fca00078e0203 */
[----:B------:R-:W-:-:S07]  /*11840*/  VIMNMX R2, R2, R5, PT ;  /* 0x0000000502027248 */ /* 0x000fce0003fe0100 */
.L_x_1358:
[----:B------:R-:W0:Y:S01]  /*11850*/  @P2 LDC R5, c[0x0][0x44c] ;  /* 0x00011300ff052b82 */ /* 0x000e220000000800 */
[----:B------:R-:W-:Y:S01]  /*11860*/  VIADD R2, R2, 0x5f ;  /* 0x0000005f02027836 */ /* 0x000fe20000000000 */
[----:B------:R-:W-:Y:S01]  /*11870*/  ULDC UR4, c[0x0][0x9dc] ;  /* 0x0002770000047ab9 */ /* 0x000fe20000000800 */
[----:B------:R-:W-:-:S05]  /*11880*/  IMAD.MOV.U32 R0, RZ, RZ, R26 ;  /* 0x000000ffff007224 */ /* 0x000fca00078e001a */
[----:B------:R-:W1:Y:S01]  /*11890*/  @P2 LDC R7, c[0x0][0x450] ;  /* 0x00011400ff072b82 */ /* 0x000e620000000800 */
[----:B0-----:R-:W-:-:S05]  /*118a0*/  @P2 IMAD.HI.U32 R4, R26, R5, RZ ;  /* 0x000000051a042227 */ /* 0x001fca00078e00ff */
[----:B-1----:R-:W-:Y:S01]  /*118b0*/  @P2 SHF.R.U32.HI R0, RZ, R7, R4 ;  /* 0x00000007ff002219 */ /* 0x002fe20000011604 */
[----:B------:R-:W-:-:S04]  /*118c0*/  IMAD.HI R4, R2, 0x2aaaaaab, RZ ;  /* 0x2aaaaaab02047827 */ /* 0x000fc800078e02ff */
[----:B------:R-:W-:Y:S01]  /*118d0*/  VIADD R2, R35, 0x5f ;  /* 0x0000005f23027836 */ /* 0x000fe20000000000 */
[----:B------:R-:W-:-:S03]  /*118e0*/  SHF.R.U32.HI R5, RZ, 0x1f, R4 ;  /* 0x0000001fff057819 */ /* 0x000fc60000011604 */
[----:B------:R-:W-:Y:S01]  /*118f0*/  IMAD.HI R2, R2, 0x2aaaaaab, RZ ;  /* 0x2aaaaaab02027827 */ /* 0x000fe200078e02ff */
[----:B------:R-:W-:-:S04]  /*11900*/  LEA.HI.SX32 R4, R4, R5, 0x1c ;  /* 0x0000000504047211 */ /* 0x000fc800078fe2ff */
[----:B------:R-:W-:-:S04]  /*11910*/  SHF.R.U32.HI R5, RZ, 0x1f, R2 ;  /* 0x0000001fff057819 */ /* 0x000fc80000011602 */
[----:B------:R-:W-:Y:S02]  /*11920*/  LEA.HI.SX32 R5, R2, R5, 0x1c ;  /* 0x0000000502057211 */ /* 0x000fe400078fe2ff */
[----:B------:R-:W-:Y:S02]  /*11930*/  IADD3 R2, R0, R35, -R29 ;  /* 0x0000002300027210 */ /* 0x000fe40007ffe81d */
[----:B------:R-:W-:-:S03]  /*11940*/  VIMNMX R23, R5, R4, PT ;  /* 0x0000000405177248 */ /* 0x000fc60003fe0100 */
[----:B------:R-:W-:Y:S02]  /*11950*/  VIADD R0, R2, -UR4 ;  /* 0x8000000402007c36 */ /* 0x000fe40008000000 */
[----:B------:R0:W-:Y:S01]  /*11960*/  STL [R1+0x10], R23 ;  /* 0x0000101701007387 */ /* 0x0001e20000100800 */
[----:B------:R-:W-:Y:S05]  /*11970*/  @!P1 BRA `(.L_x_1362) ;  /* 0x0000000000449947 */ /* 0x000fea0003800000 */
[----:B------:R-:W-:Y:S01]  /*11980*/  ISETP.GT.AND P0, PT, R2, -0x1, PT ;  /* 0xffffffff0200780c */ /* 0x000fe20003f04270 */
[----:B------:R-:W-:-:S12]  /*11990*/  BSSY B0, `(.L_x_1363) ;  /* 0x000000d000007945 */ /* 0x000fd80003800000 */
[----:B------:R-:W-:Y:S05]  /*119a0*/  @P0 BRA `(.L_x_1364) ;  /* 0x00000000001c0947 */ /* 0x000fea0003800000 */
[----:B------:R-:W-:Y:S02]  /*119b0*/  ISETP.NE.AND P0, PT, R3, 0x1, PT ;  /* 0x000000010300780c */ /* 0x000fe40003f05270 */
[----:B------:R-:W-:-:S11]  /*119c0*/  LOP3.LUT R7, RZ, R2, RZ, 0x33, !PT ;  /* 0x00000002ff077212 */ /* 0x000fd600078e33ff */
[----:B------:R-:W1:Y:S02]  /*119d0*/  @P0 LDC.64 R4, c[0x0][0x9e8] ;  /* 0x00027a00ff040b82 */ /* 0x000e640000000a00 */
[----:B-1----:R-:W-:-:S05]  /*119e0*/  @P0 IMAD.HI.U32 R4, R7, R4, RZ ;  /* 0x0000000407040227 */ /* 0x002fca00078e00ff */
[----:B------:R-:W-:-:S04]  /*119f0*/  @P0 SHF.R.U32.HI R7, RZ, R5, R4 ;  /* 0x00000005ff070219 */ /* 0x000fc80000011604 */
[----:B------:R-:W-:Y:S01]  /*11a00*/  LOP3.LUT R2, RZ, R7, RZ, 0x33, !PT ;  /* 0x00000007ff027212 */ /* 0x000fe200078e33ff */
[----:B------:R-:W-:Y:S06]  /*11a10*/  BRA `(.L_x_1365) ;  /* 0x0000000000107947 */ /* 0x000fec0003800000 */
.L_x_1364:
[----:B------:R-:W-:-:S13]  /*11a20*/  ISETP.NE.AND P0, PT, R3, 0x1, PT ;  /* 0x000000010300780c */ /* 0x000fda0003f05270 */
[----:B------:R-:W1:Y:S02]  /*11a30*/  @P0 LDC.64 R4, c[0x0][0x9e8] ;  /* 0x00027a00ff040b82 */ /* 0x000e640000000a00 */
[----:B-1----:R-:W-:-:S05]  /*11a40*/  @P0 IMAD.HI.U32 R4, R2, R4, RZ ;  /* 0x0000000402040227 */ /* 0x002fca00078e00ff */
[----:B------:R-:W-:-:S07]  /*11a50*/  @P0 SHF.R.U32.HI R2, RZ, R5, R4 ;  /* 0x00000005ff020219 */ /* 0x000fce0000011604 */
.L_x_1365:
[----:B------:R-:W-:Y:S05]  /*11a60*/  BSYNC B0 ;  /* 0x0000000000007941 */ /* 0x000fea0003800000 */
.L_x_1363:
[----:B------:R-:W-:-:S05]  /*11a70*/  IMAD R3, R2, R3, RZ ;  /* 0x0000000302037224 */ /* 0x000fca00078e02ff */
[----:B------:R-:W-:-:S07]  /*11a80*/  VIMNMX R0, R0, R3, !PT ;  /* 0x0000000300007248 */ /* 0x000fce0007fe0100 */
.L_x_1362:
[----:B------:R-:W-:Y:S01]  /*11a90*/  IMAD.HI R0, R0, 0x2aaaaaab, RZ ;  /* 0x2aaaaaab00007827 */ /* 0x000fe200078e02ff */
[----:B------:R-:W-:Y:S04]  /*11aa0*/  BSSY B7, `(.L_x_1366) ;  /* 0x0000377000077945 */ /* 0x000fe80003800000 */
[----:B------:R-:W-:-:S04]  /*11ab0*/  SHF.R.U32.HI R3, RZ, 0x1f, R0 ;  /* 0x0000001fff037819 */ /* 0x000fc80000011600 */
[----:B------:R-:W-:-:S04]  /*11ac0*/  LEA.HI.SX32 R3, R0, R3, 0x1c ;  /* 0x0000000300037211 */ /* 0x000fc800078fe2ff */
[----:B------:R-:W-:-:S04]  /*11ad0*/  VIMNMX R37, RZ, R3, !PT ;  /* 0x00000003ff257248 */ /* 0x000fc80007fe0100 */
[----:B------:R-:W-:-:S13]  /*11ae0*/  ISETP.GT.AND P0, PT, R23, R37, PT ;  /* 0x000000251700720c */ /* 0x000fda0003f04270 */
        /* <DEDUP_REMOVED lines=8> */
[----:B------:R-:W1:Y:S08]  /*11b70*/  FLO.U32 R0, UR4 ;  /* 0x0000000400007d00 */ /* 0x000e7000080e0000 */
[----:B------:R-:W2:Y:S01]  /*11b80*/  POPC R5, UR4 ;  /* 0x0000000400057d09 */ /* 0x000ea20008000000 */
[----:B-1----:R-:W-:-:S13]  /*11b90*/  ISETP.EQ.U32.AND P0, PT, R0, R7, PT ;  /* 0x000000070000720c */ /* 0x002fda0003f02070 */
[----:B--2---:R-:W2:Y:S01]  /*11ba0*/  @P0 ATOMG.E.ADD.STRONG.GPU PT, R3, desc[UR36][R2.64], R5 ;  /* 0x00000005020309a8 */ /* 0x004ea200081ee1e4 */
[----:B------:R-:W1:Y:S02]  /*11bb0*/  S2R R4, SR_LTMASK ;  /* 0x0000000000047919 */ /* 0x000e640000003900 */
[----:B-1----:R-:W-:-:S04]  /*11bc0*/  LOP3.LUT R4, R4, UR4, RZ, 0xc0, !PT ;  /* 0x0000000404047c12 */ /* 0x002fc8000f8ec0ff */
[----:B------:R-:W1:Y:S01]  /*11bd0*/  POPC R7, R4 ;  /* 0x0000000400077309 */ /* 0x000e620000000000 */
[----:B--2---:R-:W1:Y:S02]  /*11be0*/  SHFL.IDX PT, R0, R3, R0, 0x1f ;  /* 0x00001f0003007589 */ /* 0x004e6400000e0000 */
[----:B-1----:R-:W-:Y:S01]  /*11bf0*/  IADD3 R16, R0, UR39, R7 ;  /* 0x0000002700107c10 */ /* 0x002fe2000fffe007 */
[----:B------:R-:W-:Y:S06]  /*11c00*/  BRA `(.L_x_1368) ;  /* 0x0000003400807947 */ /* 0x000fec0003800000 */
.L_x_1367:
        /* <DEDUP_REMOVED lines=8> */
[----:B------:R-:W-:Y:S02]  /*11c90*/  IMAD.U32 R4, RZ, RZ, UR6 ;  /* 0x00000006ff047e24 */ /* 0x000fe4000f8e00ff */
[----:B------:R-:W1:Y:S01]  /*11ca0*/  LDC.64 R2, c[0x4][R2] ;  /* 0x0100000002027b82 */ /* 0x000e620000000a00 */
        /* <DEDUP_REMOVED lines=9> */
[----:B01----:R-:W-:Y:S05]  /*11d40*/  CALL.ABS.NOINC R2 ;  /* 0x0000000002007343 */ /* 0x003fea0003c00000 */
.L_x_1370:
[----:B------:R-:W-:Y:S05]  /*11d50*/  BSYNC B6 ;  /* 0x0000000000067941 */ /* 0x000fea0003800000 */
.L_x_1369:
        /* <DEDUP_REMOVED lines=9> */
[----:B------:R-:W-:Y:S01]  /*11df0*/  MOV R4, UR6 ;  /* 0x0000000600047c02 */ /* 0x000fe20008000f00 */
[----:B------:R-:W-:Y:S02]  /*11e00*/  IMAD.U32 R5, RZ, RZ, UR7 ;  /* 0x00000007ff057e24 */ /* 0x000fe4000f8e00ff */
[----:B------:R-:W-:Y:S02]  /*11e10*/  IMAD.U32 R6, RZ, RZ, UR8 ;  /* 0x00000008ff067e24 */ /* 0x000fe4000f8e00ff */
[----:B------:R-:W-:-:S02]  /*11e20*/  IMAD.U32 R7, RZ, RZ, UR9 ;  /* 0x00000009ff077e24 */ /* 0x000fc4000f8e00ff */
[----:B------:R-:W-:Y:S02]  /*11e30*/  IMAD.U32 R10, RZ, RZ, UR4 ;  /* 0x00000004ff0a7e24 */ /* 0x000fe4000f8e00ff */
[----:B------:R-:W-:Y:S02]  /*11e40*/  IMAD.U32 R11, RZ, RZ, UR5 ;  /* 0x00000005ff0b7e24 */ /* 0x000fe4000f8e00ff */
[----:B------:R-:W-:Y:S02]  /*11e50*/  IMAD.MOV.U32 R8, RZ, RZ, 0x70 ;  /* 0x00000070ff087424 */ /* 0x000fe400078e00ff */
[----:B------:R-:W-:Y:S02]  /*11e60*/  IMAD.MOV.U32 R12, RZ, RZ, 0x1 ;  /* 0x00000001ff0c7424 */ /* 0x000fe400078e00ff */
[----:B-1----:R-:W-:-:S07]  /*11e70*/  IMAD.MOV.U32 R13, RZ, RZ, RZ ;  /* 0x000000ffff0d7224 */ /* 0x002fce00078e00ff */
[----:B------:R-:W-:-:S07]  /*11e80*/  LEPC R20, `(.L_x_1373) ;  /* 0x000000001014794e */ /* 0x000fce0000000000 */
[----:B0-2---:R-:W-:Y:S05]  /*11e90*/  CALL.ABS.NOINC R2 ;  /* 0x0000000002007343 */ /* 0x005fea0003c00000 */
.L_x_1373:
[----:B------:R0:W1:Y:S01]  /*11ea0*/  LDC.64 R2, c[0x4][R17] ;  /* 0x0100000011027b82 */ /* 0x0000620000000a00 */
[----:B------:R-:W-:Y:S01]  /*11eb0*/  ULDC.64 UR6, c[0x4][0x90] ;  /* 0x0100240000067ab9 */ /* 0x000fe20000000a00 */
[----:B------:R-:W-:Y:S01]  /*11ec0*/  ULDC.64 UR8, c[0x4][0x98] ;  /* 0x0100260000087ab9 */ /* 0x000fe20000000a00 */
[----:B------:R-:W-:Y:S01]  /*11ed0*/  ULDC.64 UR4, c[0x4][0x18] ;  /* 0x0100060000047ab9 */ /* 0x000fe20000000a00 */
[----:B------:R-:W-:Y:S02]  /*11ee0*/  IMAD.U32 R4, RZ, RZ, UR6 ;  /* 0x00000006ff047e24 */ /* 0x000fe4000f8e00ff */
[----:B------:R-:W-:Y:S02]  /*11ef0*/  IMAD.U32 R5, RZ, RZ, UR7 ;  /* 0x00000007ff057e24 */ /* 0x000fe4000f8e00ff */
[----:B------:R-:W-:Y:S02]  /*11f00*/  IMAD.U32 R6, RZ, RZ, UR8 ;  /* 0x00000008ff067e24 */ /* 0x000fe4000f8e00ff */
[----:B------:R-:W-:-:S02]  /*11f10*/  IMAD.U32 R7, RZ, RZ, UR9 ;  /* 0x00000009ff077e24 */ /* 0x000fc4000f8e00ff */
[----:B------:R-:W-:Y:S02]  /*11f20*/  IMAD.U32 R10, RZ, RZ, UR4 ;  /* 0x00000004ff0a7e24 */ /* 0x000fe4000f8e00ff */
[----:B------:R-:W-:Y:S02]  /*11f30*/  IMAD.U32 R11, RZ, RZ, UR5 ;  /* 0x00000005ff0b7e24 */ /* 0x000fe4000f8e00ff */
[----:B------:R-:W-:Y:S02]  /*11f40*/  IMAD.MOV.U32 R8, RZ, RZ, 0x70 ;  /* 0x00000070ff087424 */ /* 0x000fe400078e00ff */
[----:B------:R-:W-:Y:S02]  /*11f50*/  IMAD.MOV.U32 R12, RZ, RZ, 0x1 ;  /* 0x00000001ff0c7424 */ /* 0x000fe400078e00ff */
[----:B0-----:R-:W-:-:S07]  /*11f60*/  IMAD.MOV.U32 R13, RZ, RZ, RZ ;  /* 0x000000ffff0d7224 */ /* 0x001fce00078e00ff */
[----:B------:R-:W-:-:S07]  /*11f70*/  LEPC R20, `(.L_x_1372) ;  /* 0x000000001014794e */ /* 0x000fce0000000000 */
[----:B-1----:R-:W-:Y:S05]  /*11f80*/  CALL.ABS.NOINC R2 ;  /* 0x0000000002007343 */ /* 0x002fea0003c00000 */
.L_x_1372:
[----:B------:R-:W-:Y:S05]  /*11f90*/  BSYNC B6 ;  /* 0x0000000000067941 */ /* 0x000fea0003800000 */
.L_x_1371:
[----:B------:R-:W1:Y:S01]  /*11fa0*/  S2R R2, SR_TID.X ;  /* 0x0000000000027919 */ /* 0x000e620000002100 */
[----:B------:R-:W-:Y:S01]  /*11fb0*/  ULDC.64 UR4, c[0x0][0x9f8] ;  /* 0x00027e0000047ab9 */ /* 0x000fe20000000a00 */
[----:B------:R-:W-:Y:S01]  /*11fc0*/  IMAD.MOV.U32 R31, RZ, RZ, R19 ;  /* 0x000000ffff1f7224 */ /* 0x000fe200078e0013 */
[----:B------:R-:W-:Y:S01]  /*11fd0*/  ISETP.NE.U32.AND P0, PT, RZ, UR4, PT ;  /* 0x00000004ff007c0c */ /* 0x000fe2000bf05070 */
[----:B------:R-:W2:Y:S01]  /*11fe0*/  S2R R21, SR_TID.X ;  /* 0x0000000000157919 */ /* 0x000ea20000002100 */
[----:B------:R-:W3:Y:S01]  /*11ff0*/  LDC R8, c[0x0][0x430] ;  /* 0x00010c00ff087b82 */ /* 0x000ee20000000800 */
[----:B------:R-:W-:Y:S01]  /*12000*/  IMAD.MOV.U32 R20, RZ, RZ, R24 ;  /* 0x000000ffff147224 */ /* 0x000fe200078e0018 */
[----:B------:R-:W-:Y:S01]  /*12010*/  ISETP.NE.AND.EX P0, PT, RZ, UR5, PT, P0 ;  /* 0x00000005ff007c0c */ /* 0x000fe2000bf05300 */
[----:B------:R-:W-:Y:S01]  /*12020*/  ULDC UR4, c[0x0][0x320] ;  /* 0x0000c80000047ab9 */ /* 0x000fe20000000800 */
[----:B-1----:R-:W-:-:S11]  /*12030*/  LOP3.LUT R17, R2, 0x7f, RZ, 0xc0, !PT ;  /* 0x0000007f02117812 */ /* 0x002fd600078ec0ff */
[----:B------:R-:W1:Y:S01]  /*12040*/  @P0 LDC.64 R2, c[0x0][0x9f8] ;  /* 0x00027e00ff020b82 */ /* 0x000e620000000a00 */
[----:B---3--:R-:W-:Y:S02]  /*12050*/  ISETP.NE.AND P1, PT, R8, 0x1, PT ;  /* 0x000000010800780c */ /* 0x008fe40003f25270 */
[----:B------:R-:W-:Y:S01]  /*12060*/  SHF.R.U32.HI R24, RZ, 0x3, R17 ;  /* 0x00000003ff187819 */ /* 0x000fe20000011611 */
[----:B-1----:R-:W-:-:S10]  /*12070*/  @P0 IMAD.WIDE R2, R19, 0x4, R2 ;  /* 0x0000000413020825 */ /* 0x002fd400078e0202 */
[----:B------:R-:W1:Y:S01]  /*12080*/  @P1 LDC R7, c[0x0][0x434] ;  /* 0x00010d00ff071b82 */ /* 0x000e620000000800 */
[----:B------:R3:W4:Y:S01]  /*12090*/  @P0 LDG.E R31, desc[UR36][R2.64] ;  /* 0x00000024021f0981 */ /* 0x000722000c1e1900 */
[----:B--2---:R-:W-:Y:S01]  /*120a0*/  IMAD.SHL.U32 R17, R21, 0x10, RZ ;  /* 0x0000001015117824 */ /* 0x004fe200078e00ff */
[----:B------:R-:W-:-:S05]  /*120b0*/  LOP3.LUT R20, R20, 0xffffffdf, RZ, 0xc0, !PT ;  /* 0xffffffdf14147812 */ /* 0x000fca00078ec0ff */
[----:B------:R-:W2:Y:S01]  /*120c0*/  @P1 LDC R5, c[0x0][0x438] ;  /* 0x00010e00ff051b82 */ /* 0x000ea20000000800 */
[----:B------:R-:W-:Y:S01]  /*120d0*/  LOP3.LUT R17, R24, 0x70, R17, 0xf8, !PT ;  /* 0x0000007018117812 */ /* 0x000fe200078ef811 */
[----:B------:R-:W-:Y:S01]  /*120e0*/  VIADD R24, R23, 0xffffffff ;  /* 0xffffffff17187836 */ /* 0x000fe20000000000 */
[----:B------:R-:W-:Y:S01]  /*120f0*/  @P1 LOP3.LUT R20, R20, 0x20, RZ, 0xfc, !PT ;  /* 0x0000002014141812 */ /* 0x000fe200078efcff */
[----:B0-----:R-:W0:Y:S02]  /*12100*/  S2R R23, SR_TID.X ;  /* 0x0000000000177919 */ /* 0x001e240000002100 */
[----:B------:R-:W-:-:S05]  /*12110*/  IMAD R0, R24, 0x60, R17 ;  /* 0x0000006018007824 */ /* 0x000fca00078e0211 */
[C---:B------:R-:W-:Y:S01]  /*12120*/  ISETP.GE.AND P0, PT, R0.reuse, R35, PT ;  /* 0x000000230000720c */ /* 0x040fe20003f06270 */
[----:B------:R-:W-:-:S03]  /*12130*/  IMAD.IADD R0, R0, 0x1, R36 ;  /* 0x0000000100007824 */ /* 0x000fc600078e0224 */
[----:B------:R-:W-:Y:S01]  /*12140*/  ISETP.GT.U32.OR P0, PT, R17, 0x5f, P0 ;  /* 0x0000005f1100780c */ /* 0x000fe20000704470 */
[----:B-1----:R-:W-:-:S04]  /*12150*/  @P1 IMAD.HI.U32 R6, R0, R7, RZ ;  /* 0x0000000700061227 */ /* 0x002fc800078e00ff */
[----:B------:R-:W-:Y:S01]  /*12160*/  IMAD.MOV.U32 R4, RZ, RZ, R0 ;  /* 0x000000ffff047224 */ /* 0x000fe200078e0000 */
[----:B--2---:R-:W-:-:S07]  /*12170*/  @P1 SHF.R.U32.HI R4, RZ, R5, R6 ;  /* 0x00000005ff041219 */ /* 0x004fce0000011606 */
[----:B---3--:R-:W1:Y:S01]  /*12180*/  @!P0 LDC.64 R2, c[0x0][0x428] ;  /* 0x00010a00ff028b82 */ /* 0x008e620000000a00 */
[----:B------:R-:W-:-:S04]  /*12190*/  IMAD.MOV R5, RZ, RZ, -R4 ;  /* 0x000000ffff057224 */ /* 0x000fc800078e0a04 */
[----:B------:R-:W-:Y:S01]  /*121a0*/  IMAD R0, R8, R5, R0 ;  /* 0x0000000508007224 */ /* 0x000fe200078e0200 */
[----:B------:R-:W-:Y:S01]  /*121b0*/  @!P0 SHF.R.S32.HI R5, RZ, 0x1f, R4 ;  /* 0x0000001fff058819 */ /* 0x000fe20000011404 */
[----:B0-----:R-:W-:-:S05]  /*121c0*/  IMAD.SHL.U32 R23, R23, 0x8, RZ ;  /* 0x0000000817177824 */ /* 0x001fca00078e00ff */
[----:B------:R-:W-:-:S04]  /*121d0*/  LOP3.LUT R23, R23, 0x38, RZ, 0xc0, !PT ;  /* 0x0000003817177812 */ /* 0x000fc800078ec0ff */
[C---:B------:R-:W-:Y:S02]  /*121e0*/  LOP3.LUT R9, R23.reuse, 0x40, RZ, 0xfc, !PT ;  /* 0x0000004017097812 */ /* 0x040fe400078efcff */
[----:B------:R-:W-:Y:S02]  /*121f0*/  ISETP.GE.AND P1, PT, R23, UR4, PT ;  /* 0x0000000417007c0c */ /* 0x000fe4000bf26270 */
[----:B------:R-:W-:Y:S01]  /*12200*/  ISETP.GE.AND P2, PT, R9, UR4, PT ;  /* 0x0000000409007c0c */ /* 0x000fe2000bf46270 */
[----:B------:R-:W-:Y:S01]  /*12210*/  ULDC UR4, c[0x0][0x2f4] ;  /* 0x0000bd0000047ab9 */ /* 0x000fe20000000800 */
[----:B------:R-:W-:Y:S02]  /*12220*/  SEL R28, RZ, 0x1, P1 ;  /* 0x00000001ff1c7807 */ /* 0x000fe40000800000 */
[----:B------:R-:W-:Y:S02]  /*12230*/  LOP3.LUT R20, R20, 0xfffffffb, RZ, 0xc0, !PT ;  /* 0xfffffffb14147812 */ /* 0x000fe400078ec0ff */
[----:B------:R-:W-:Y:S01]  /*12240*/  LOP3.LUT R8, R23, 0x80, RZ, 0xfc, !PT ;  /* 0x0000008017087812 */ /* 0x000fe200078efcff */
[----:B------:R-:W-:Y:S01]  /*12250*/  UMOV UR5, 0xffffffff ;  /* 0xffffffff00057882 */ /* 0x000fe20000000000 */
[----:B----4-:R-:W-:Y:S01]  /*12260*/  SHF.R.S32.HI R6, RZ, 0x1f, R31 ;  /* 0x0000001fff067819 */ /* 0x010fe2000001141f */
[----:B-1----:R-:W-:-:S04]  /*12270*/  @!P0 IMAD.WIDE.U32 R4, R31, R2, R4 ;  /* 0x000000021f048225 */ /* 0x002fc800078e0004 */
[----:B------:R0:W-:Y:S02]  /*12280*/  STL [R1+0x4], R6 ;  /* 0x0000040601007387 */ /* 0x0001e40000100800 */
[----:B0-----:R-:W-:Y:S01]  /*12290*/  @!P0 IMAD R6, R6, R2, RZ ;  /* 0x0000000206068224 */ /* 0x001fe200078e02ff */
[----:B------:R-:W-:-:S03]  /*122a0*/  SEL R2, RZ, 0xffffffff, P2 ;  /* 0xffffffffff027807 */ /* 0x000fc60001000000 */
[----:B------:R-:W-:Y:S02]  /*122b0*/  @!P0 IMAD R6, R31, R3, R6 ;  /* 0x000000031f068224 */ /* 0x000fe400078e0206 */
[----:B------:R-:W-:Y:S01]  /*122c0*/  IMAD.SHL.U32 R3, R2, 0x2, RZ ;  /* 0x0000000202037824 */ /* 0x000fe200078e00ff */
[----:B------:R-:W-:Y:S01]  /*122d0*/  ISETP.GE.AND P2, PT, R23, UR4, PT ;  /* 0x0000000417007c0c */ /* 0x000fe2000bf46270 */
[----:B------:R-:W-:-:S03]  /*122e0*/  @!P0 IMAD.IADD R6, R5, 0x1, R6 ;  /* 0x0000000105068824 */ /* 0x000fc600078e0206 */
[----:B------:R-:W-:Y:S02]  /*122f0*/  LOP3.LUT R28, R3, 0x2, R28, 0xe2, !PT ;  /* 0x00000002031c7812 */ /* 0x000fe400078ee21c */
[----:B------:R-:W0:Y:S07]  /*12300*/  @!P0 LDC.64 R2, c[0x0][0x418] ;  /* 0x00010600ff028b82 */ /* 0x000e2e0000000a00 */
[----:B------:R-:W-:Y:S02]  /*12310*/  @P2 LOP3.LUT R20, R20, 0x4, RZ, 0xfc, !PT ;  /* 0x0000000414142812 */ /* 0x000fe400078efcff */
[----:B0-----:R-:W-:-:S04]  /*12320*/  @!P0 LEA R2, P1, R4, R2, 0x2 ;  /* 0x0000000204028211 */ /* 0x001fc800078210ff */
[----:B------:R-:W-:Y:S01]  /*12330*/  @!P0 LEA.HI.X R3, R4, R3, R6, 0x2, P1 ;  /* 0x0000000304038211 */ /* 0x000fe200008f1406 */
[----:B------:R-:W-:Y:S01]  /*12340*/  IMAD.MOV.U32 R4, RZ, RZ, RZ ;  /* 0x000000ffff047224 */ /* 0x000fe200078e00ff */
[----:B------:R-:W-:Y:S02]  /*12350*/  ISETP.GE.AND P1, PT, R9, UR4, PT ;  /* 0x0000000409007c0c */ /* 0x000fe4000bf26270 */
[----:B------:R-:W-:-:S03]  /*12360*/  LOP3.LUT R20, R20, 0xfffffffd, RZ, 0xc0, !PT ;  /* 0xfffffffd14147812 */ /* 0x000fc600078ec0ff */
[----:B------:R0:W5:Y:S01]  /*12370*/  @!P0 LDG.E R4, desc[UR36][R2.64] ;  /* 0x0000002402048981 */ /* 0x000162000c1e1900 */
[----:B------:R-:W-:-:S07]  /*12380*/  ISETP.GE.AND P0, PT, R8, UR4, PT ;  /* 0x0000000408007c0c */ /* 0x000fce000bf06270 */
[----:B------:R-:W-:Y:S01]  /*12390*/  @P1 LOP3.LUT R20, R20, 0x2, RZ, 0xfc, !PT ;  /* 0x0000000214141812 */ /* 0x000fe200078efcff */
[----:B0-----:R-:W-:-:S03]  /*123a0*/  IMAD.U32 R2, RZ, RZ, UR38 ;  /* 0x00000026ff027e24 */ /* 0x001fc6000f8e00ff */
[----:B------:R-:W-:-:S04]  /*123b0*/  LOP3.LUT R20, R20, 0xfffffffe, RZ, 0xc0, !PT ;  /* 0xfffffffe14147812 */ /* 0x000fc800078ec0ff */
[----:B------:R-:W-:-:S05]  /*123c0*/  @P0 LOP3.LUT R20, R20, 0x1, RZ, 0xfc, !PT ;  /* 0x0000000114140812 */ /* 0x000fca00078efcff */
[----:B------:R0:W-:Y:S01]  /*123d0*/  STL [R1], R20 ;  /* 0x0000001401007387 */ /* 0x0001e20000100800 */
[----:B------:R-:W-:Y:S05]  /*123e0*/  BRA.DIV UR5, `(.L_x_1374) ;  /* 0x00000042055c7947 */ /* 0x000fea000b800000 */
.L_x_1442:
[----:B------:R-:W-:Y:S01]  /*123f0*/  ISETP.NE.AND P0, PT, R2, 0x3, PT ;  /* 0x000000030200780c */ /* 0x000fe20003f05270 */
[----:B------:R-:W-:Y:S01]  /*12400*/  IMAD.MOV.U32 R3, RZ, RZ, R20 ;  /* 0x000000ffff037224 */ /* 0x000fe200078e0014 */
[----:B------:R-:W-:Y:S02]  /*12410*/  ISETP.GT.U32.AND P1, PT, R17, 0x5f, PT ;  /* 0x0000005f1100780c */ /* 0x000fe40003f24070 */
[----:B------:R-:W-:Y:S02]  /*12420*/  SHF.R.S32.HI R30, RZ, 0x1f, R18 ;  /* 0x0000001fff1e7819 */ /* 0x000fe40000011412 */
[----:B------:R-:W-:-:S07]  /*12430*/  LOP3.LUT R3, R3, 0xffffffef, RZ, 0xc0, !PT ;  /* 0xffffffef03037812 */ /* 0x000fce00078ec0ff */
[----:B------:R-:W-:-:S04]  /*12440*/  @P0 LOP3.LUT R3, R3, 0x10, RZ, 0xfc, !PT ;  /* 0x0000001003030812 */ /* 0x000fc800078efcff */
[----:B------:R-:W-:-:S04]  /*12450*/  LOP3.LUT R3, R3, 0xfffffff7, RZ, 0xc0, !PT ;  /* 0xfffffff703037812 */ /* 0x000fc800078ec0ff */
[----:B------:R-:W-:-:S05]  /*12460*/  @P1 LOP3.LUT R3, R3, 0x8, RZ, 0xfc, !PT ;  /* 0x0000000803031812 */ /* 0x000fca00078efcff */
[----:B------:R1:W-:Y:S01]  /*12470*/  STL [R1], R3 ;  /* 0x0000000301007387 */ /* 0x0003e20000100800 */
[----:B------:R-:W-:Y:S05]  /*12480*/  @!P0 BRA `(.L_x_1375) ;  /* 0x0000000000048947 */ /* 0x000fea0003800000 */
[----:B------:R-:W-:Y:S01]  /*12490*/  BPT.TRAP 0x1 ;  /* 0x000000040000795c */ /* 0x000fe20000300000 */
.L_x_1375:
[----:B------:R-:W-:Y:S01]  /*124a0*/  SHF.R.S32.HI R5, RZ, 0x1f, R0 ;  /* 0x0000001fff057819 */ /* 0x000fe20000011400 */
[----:B------:R-:W-:Y:S01]  /*124b0*/  ULDC.64 UR4, c[0x0][0x328] ;  /* 0x0000ca0000047ab9 */ /* 0x000fe20000000a00 */
[----:B------:R-:W-:Y:S03]  /*124c0*/  BSSY B0, `(.L_x_1376) ;  /* 0x0000017000007945 */ /* 0x000fe60003800000 */
[----:B-1----:R-:W-:-:S04]  /*124d0*/  IMAD R3, R5, UR4, RZ ;  /* 0x0000000405037c24 */ /* 0x002fc8000f8e02ff */
[C---:B------:R-:W-:Y:S02]  /*124e0*/  IMAD R6, R0.reuse, UR5, R3 ;  /* 0x0000000500067c24 */ /* 0x040fe4000f8e0203 */
[----:B------:R-:W-:Y:S01]  /*124f0*/  IMAD.WIDE.U32 R2, R0, UR4, RZ ;  /* 0x0000000400027c25 */ /* 0x000fe2000f8e00ff */
        /* <DEDUP_REMOVED lines=17> */
[----:B------:R-:W1:Y:S02]  /*12610*/  SYNCS.PHASECHK.TRANS64.TRYWAIT P0, [R7+URZ+0x2a840], R2 ;  /* 0x02a84002070075a7 */ /* 0x000e64000800017f */
[----:B-1----:R-:W-:Y:S05]  /*12620*/  @!P0 BRA `(.L_x_1377) ;  /* 0x0000003c00fc8947 */ /* 0x002fea0003800000 */
.L_x_1443:
[----:B------:R-:W-:Y:S05]  /*12630*/  BSYNC B0 ;  /* 0x0000000000007941 */ /* 0x000fea0003800000 */
.L_x_1376:
[----:B------:R-:W2:Y:S01]  /*12640*/  LDL R3, [R1] ;  /* 0x0000000001037983 */ /* 0x000ea20000100800 */
[----:B------:R-:W-:Y:S02]  /*12650*/  ULDC.64 UR4, c[0x0][0x300] ;  /* 0x0000c00000047ab9 */ /* 0x000fe40000000a00 */
[----:B------:R-:W-:Y:S01]  /*12660*/  IMAD R5, R5, UR4, RZ ;  /* 0x0000000405057c24 */ /* 0x000fe2000f8e02ff */
[----:B------:R-:W3:Y:S03]  /*12670*/  S2R R8, SR_TID.X ;  /* 0x0000000000087919 */ /* 0x000ee60000002100 */
[----:B------:R-:W-:Y:S01]  /*12680*/  IMAD R5, R0, UR5, R5 ;  /* 0x0000000500057c24 */ /* 0x000fe2000f8e0205 */
[----:B---3--:R-:W-:-:S04]  /*12690*/  LOP3.LUT R8, R8, 0x7f, RZ, 0xc0, !PT ;  /* 0x0000007f08087812 */ /* 0x008fc800078ec0ff */
[----:B------:R-:W-:Y:S02]  /*126a0*/  SHF.R.U32.HI R9, RZ, 0x3, R8 ;  /* 0x00000003ff097819 */ /* 0x000fe40000011608 */
[----:B------:R-:W3:Y:S01]  /*126b0*/  S2R R8, SR_TID.X ;  /* 0x0000000000087919 */ /* 0x000ee20000002100 */
[C---:B--2---:R-:W-:Y:S02]  /*126c0*/  LOP3.LUT P4, RZ, R3.reuse, 0x4, RZ, 0xc0, !PT ;  /* 0x0000000403ff7812 */ /* 0x044fe4000788c0ff */
[C---:B------:R-:W-:Y:S02]  /*126d0*/  LOP3.LUT P3, RZ, R3.reuse, 0x2, RZ, 0xc0, !PT ;  /* 0x0000000203ff7812 */ /* 0x040fe4000786c0ff */
[----:B------:R-:W-:Y:S01]  /*126e0*/  LOP3.LUT P2, RZ, R3, 0x1, RZ, 0xc0, !PT ;  /* 0x0000000103ff7812 */ /* 0x000fe2000784c0ff */
[----:B-1----:R-:W-:Y:S01]  /*126f0*/  IMAD.WIDE.U32 R2, R0, UR4, RZ ;  /* 0x0000000400027c25 */ /* 0x002fe2000f8e00ff */
[----:B------:R-:W-:-:S03]  /*12700*/  ULDC.64 UR4, c[0x0][0x310] ;  /* 0x0000c40000047ab9 */ /* 0x000fc60000000a00 */
[----:B------:R-:W-:Y:S02]  /*12710*/  IMAD.IADD R3, R3, 0x1, R5 ;  /* 0x0000000103037824 */ /* 0x000fe400078e0205 */
[----:B------:R-:W-:Y:S02]  /*12720*/  IMAD R6, R6, UR4, RZ ;  /* 0x0000000406067c24 */ /* 0x000fe4000f8e02ff */
[----:B------:R-:W-:-:S04]  /*12730*/  IMAD.WIDE.U32 R2, R4, UR4, R2 ;  /* 0x0000000404027c25 */ /* 0x000fc8000f8e0002 */
[----:B------:R-:W-:Y:S01]  /*12740*/  IMAD R6, R4, UR5, R6 ;  /* 0x0000000504067c24 */ /* 0x000fe2000f8e0206 */
[----:B------:R-:W-:Y:S01]  /*12750*/  ULDC.64 UR4, c[0x0][0x308] ;  /* 0x0000c20000047ab9 */ /* 0x000fe20000000a00 */
[----:B------:R-:W-:Y:S02]  /*12760*/  IMAD R5, R25, 0x4800, R32 ;  /* 0x0000480019057824 */ /* 0x000fe400078e0220 */
[----:B------:R-:W-:Y:S02]  /*12770*/  IMAD.IADD R3, R3, 0x1, R6 ;  /* 0x0000000103037824 */ /* 0x000fe400078e0206 */
[----:B------:R-:W-:Y:S02]  /*12780*/  IMAD R0, R30, UR4, RZ ;  /* 0x000000041e007c24 */ /* 0x000fe4000f8e02ff */
[----:B------:R-:W-:-:S04]  /*12790*/  IMAD.WIDE.U32 R2, R18, UR4, R2 ;  /* 0x0000000412027c25 */ /* 0x000fc8000f8e0002 */
[----:B------:R-:W-:Y:S01]  /*127a0*/  IMAD R0, R18, UR5, R0 ;  /* 0x0000000512007c24 */ /* 0x000fe2000f8e0200 */
[----:B------:R-:W-:Y:S01]  /*127b0*/  ULDC.64 UR4, c[0x0][0x2e8] ;  /* 0x0000ba0000047ab9 */ /* 0x000fe20000000a00 */
[----:B------:R-:W-:Y:S01]  /*127c0*/  IMAD R6, R24, -0x60, R35 ;  /* 0xffffffa018067824 */ /* 0x000fe200078e0223 */
[----:B------:R-:W-:Y:S01]  /*127d0*/  LEA R4, P0, R2, UR4, 0x1 ;  /* 0x0000000402047c11 */ /* 0x000fe2000f8008ff */
[----:B------:R-:W-:Y:S01]  /*127e0*/  IMAD.IADD R0, R3, 0x1, R0 ;  /* 0x0000000103007824 */ /* 0x000fe200078e0200 */
[----:B------:R-:W-:Y:S01]  /*127f0*/  UMOV UR4, 0xffffffff ;  /* 0xffffffff00047882 */ /* 0x000fe20000000000 */
[----:B------:R-:W-:Y:S02]  /*12800*/  IMAD.IADD R6, R6, 0x1, -R9 ;  /* 0x0000000106067824 */ /* 0x000fe400078e0a09 */
[----:B---3--:R-:W-:Y:S01]  /*12810*/  IMAD.SHL.U32 R9, R8, 0x8, RZ ;  /* 0x0000000808097824 */ /* 0x008fe200078e00ff */
[----:B------:R-:W-:Y:S02]  /*12820*/  LEA.HI.X R0, R2, UR5, R0, 0x1, P0 ;  /* 0x0000000502007c11 */ /* 0x000fe400080f0c00 */
[----:B------:R-:W-:-:S02]  /*12830*/  ISETP.GE.AND P0, PT, R6, 0x1, PT ;  /* 0x000000010600780c */ /* 0x000fc40003f06270 */
[----:B------:R-:W-:Y:S01]  /*12840*/  LOP3.LUT R9, R9, 0x38, RZ, 0xc0, !PT ;  /* 0x0000003809097812 */ /* 0x000fe200078ec0ff */
[----:B------:R-:W-:Y:S10]  /*12850*/  BRA.DIV UR4, `(.L_x_1378) ;  /* 0x0000003e04847947 */ /* 0x000ff4000b800000 */
[----:B------:R-:W1:Y:S01]  /*12860*/  SHFL.IDX PT, R3, R4, RZ, 0x181f ;  /* 0x00181fff04037589 */ /* 0x000e6200000e0000 */
[----:B------:R-:W-:-:S03]  /*12870*/  @P0 IMAD R8, R5, 0x2, R22 ;  /* 0x0000000205080824 */ /* 0x000fc600078e0216 */
[----:B------:R-:W2:Y:S01]  /*12880*/  SHFL.IDX PT, R2, R0, RZ, 0x181f ;  /* 0x00181fff00027589 */ /* 0x000ea200000e0000 */
[----:B-1----:R-:W-:-:S05]  /*12890*/  @P0 LEA R3, P1, R9, R3, 0x1 ;  /* 0x0000000309030211 */ /* 0x002fca00078208ff */
[----:B--2---:R-:W-:Y:S01]  /*128a0*/  @P0 IMAD.X R2, RZ, RZ, R2, P1 ;  /* 0x000000ffff020224 */ /* 0x004fe200008e0602 */
        /* <DEDUP_REMOVED lines=8> */
[----:B-1----:R-:W1:Y:S01]  /*12930*/  SHFL.IDX PT, R3, R4, 0x1, 0x181f ;  /* 0x00381f0004037f89 */ /* 0x002e6200000e0000 */
[----:B------:R-:W-:-:S03]  /*12940*/  @P1 IMAD R8, R5, 0x2, R22 ;  /* 0x0000000205081824 */ /* 0x000fc600078e0216 */
[----:B------:R-:W2:Y:S01]  /*12950*/  SHFL.IDX PT, R2, R0, 0x1, 0x181f ;  /* 0x00381f0000027f89 */ /* 0x000ea200000e0000 */
[----:B-1----:R-:W-:-:S05]  /*12960*/  @P1 LEA R3, P0, R9, R3, 0x1 ;  /* 0x0000000309031211 */ /* 0x002fca00078008ff */
[----:B--2---:R-:W-:-:S05]  /*12970*/  @P1 IMAD.X R2, RZ, RZ, R2, P0 ;  /* 0x000000ffff021224 */ /* 0x004fca00000e0602 */
[----:B------:R-:W-:-:S04]  /*12980*/  @P1 LOP3.LUT R3, R3, R2, RZ, 0x3c, !PT ;  /* 0x0000000203031212 */ /* 0x000fc800078e3cff */
[----:B------:R-:W-:-:S04]  /*12990*/  @P1 LOP3.LUT R2, R3, R2, RZ, 0x3c, !PT ;  /* 0x0000000203021212 */ /* 0x000fc800078e3cff */
[----:B------:R-:W-:-:S05]  /*129a0*/  @P1 LOP3.LUT R3, R3, R2, RZ, 0x3c, !PT ;  /* 0x0000000203031212 */ /* 0x000fca00078e3cff */
[----:B------:R-:W-:Y:S04]  /*129b0*/  @P1 LDGSTS.E.BYPASS.LTC128B.128 [R8+0x18c00], desc[UR36][R2.64], !P4 ;  /* 0x18c0000002081fae */ /* 0x000fe8000e101d64 */
[----:B------:R-:W-:Y:S04]  /*129c0*/  @P1 LDGSTS.E.BYPASS.LTC128B.128 [R8+0x1bc00], desc[UR36][R2.64+0x80], !P3 ;  /* 0x1bc0008002081fae */ /* 0x000fe8000d901d64 */
[----:B------:R1:W-:Y:S01]  /*129d0*/  @P1 LDGSTS.E.BYPASS.LTC128B.128 [R8+0x1ec00], desc[UR36][R2.64+0x100], !P2 ;  /* 0x1ec0010002081fae */ /* 0x0003e2000d101d64 */
[----:B------:R-:W-:-:S03]  /*129e0*/  ISETP.GE.AND P1, PT, R6, 0x21, PT ;  /* 0x000000210600780c */ /* 0x000fc60003f26270 */
[----:B-1----:R-:W1:Y:S10]  /*129f0*/  SHFL.IDX PT, R3, R4, 0x2, 0x181f ;  /* 0x00581f0004037f89 */ /* 0x002e7400000e0000 */
[----:B------:R-:W-:Y:S01]  /*12a00*/  @P1 IMAD R8, R5, 0x2, R22 ;  /* 0x0000000205081824 */ /* 0x000fe200078e0216 */
        /* <DEDUP_REMOVED lines=23> */
[----:B------:R-:W-:Y:S01]  /*12b80*/  @P1 LEA R8, R5, R22, 0x1 ;  /* 0x0000001605081211 */ /* 0x000fe200078e08ff */
[----:B------:R-:W2:Y:S04]  /*12b90*/  SHFL.IDX PT, R2, R0, 0x4, 0x181f ;  /* 0x00981f0000027f89 */ /* 0x000ea800000e0000 */
[----:B------:R-:W3:Y:S01]  /*12ba0*/  SHFL.IDX PT, R0, R0, 0x5, 0x181f ;  /* 0x00b81f0000007f89 */ /* 0x000ee200000e0000 */
[----:B-1----:R-:W-:-:S05]  /*12bb0*/  @P1 LEA R3, P0, R9, R3, 0x1 ;  /* 0x0000000309031211 */ /* 0x002fca00078008ff */
[----:B--2---:R-:W-:-:S05]  /*12bc0*/  @P1 IMAD.X R2, RZ, RZ, R2, P0 ;  /* 0x000000ffff021224 */ /* 0x004fca00000e0602 */
[----:B------:R-:W-:-:S04]  /*12bd0*/  @P1 LOP3.LUT R3, R3, R2, RZ, 0x3c, !PT ;  /* 0x0000000203031212 */ /* 0x000fc800078e3cff */
[----:B------:R-:W-:-:S04]  /*12be0*/  @P1 LOP3.LUT R2, R3, R2, RZ, 0x3c, !PT ;  /* 0x0000000203021212 */ /* 0x000fc800078e3cff */
[----:B------:R-:W-:-:S05]  /*12bf0*/  @P1 LOP3.LUT R3, R3, R2, RZ, 0x3c, !PT ;  /* 0x0000000203031212 */ /* 0x000fca00078e3cff */
[----:B------:R-:W-:Y:S04]  /*12c00*/  @P1 LDGSTS.E.BYPASS.LTC128B.128 [R8+0x1a400], desc[UR36][R2.64], !P4 ;  /* 0x1a40000002081fae */ /* 0x000fe8000e101d64 */
[----:B------:R-:W-:Y:S04]  /*12c10*/  @P1 LDGSTS.E.BYPASS.LTC128B.128 [R8+0x1d400], desc[UR36][R2.64+0x80], !P3 ;  /* 0x1d40008002081fae */ /* 0x000fe8000d901d64 */
[----:B------:R1:W-:Y:S04]  /*12c20*/  @P1 LDGSTS.E.BYPASS.LTC128B.128 [R8+0x20400], desc[UR36][R2.64+0x100], !P2 ;  /* 0x2040010002081fae */ /* 0x0003e8000d101d64 */
[----:B-1-3--:R1:W2:Y:S02]  /*12c30*/  SHFL.IDX PT, R2, R4, 0x5, 0x181f ;  /* 0x00b81f0004027f89 */ /* 0x00a2a400000e0000 */
.L_x_1457:
[----:B------:R-:W-:-:S13]  /*12c40*/  ISETP.GE.AND P0, PT, R6, 0x51, PT ;  /* 0x000000510600780c */ /* 0x000fda0003f06270 */
[----:B--2---:R-:W-:Y:S01]  /*12c50*/  @P0 LEA R2, P1, R9, R2, 0x1 ;  /* 0x0000000209020211 */ /* 0x004fe200078208ff */
        /* <DEDUP_REMOVED lines=10> */
.L_x_1379:
[----:B------:R-:W-:Y:S02]  /*12d00*/  PLOP3.LUT P1, PT, P1, P0, PT, 0xa2, 0x0 ;  /* 0x000000000000781c */ /* 0x000fe40000f21472 */
[----:B------:R-:W-:-:S08]  /*12d10*/  @P0 R2UR P1, UR4, R7 ;  /* 0x00000000070402ca */ /* 0x000fd00000020000 */
[----:B------:R-:W-:-:S05]  /*12d20*/  @P0 PLOP3.LUT P0, PT, P1, PT, PT, 0x80, 0x0 ;  /* 0x000000000000081c */ /* 0x000fca0000f0f070 */
[----:B------:R-:W-:Y:S01]  /*12d30*/  @!P1 SYNCS.ARRIVE.TRANS64.RED.A0T1 RZ, [UR4+0x2a830], RZ ;  /* 0x02a830ffffff99a7 */ /* 0x000fe20008200404 */
[----:B------:R-:W-:Y:S07]  /*12d40*/  @!P1 ARRIVES.LDGSTSBAR.64.TRANSCNT [UR4+0x2a830] ;  /* 0x02a83000ff0099b0 */ /* 0x000fee0008000a84 */
[----:B------:R-:W-:Y:S05]  /*12d50*/  @P0 BRA.U.ANY `(.L_x_1379) ;  /* 0xfffffffd00e80947 */ /* 0x000fea000393ffff */
[----:B------:R-:W-:Y:S01]  /*12d60*/  NOP ;  /* 0x0000000000007918 */ /* 0x000fe20000000000 */
[----:B------:R-:W3:Y:S02]  /*12d70*/  LDL R0, [R1] ;  /* 0x0000000001007983 */ /* 0x000ee40000100800 */
[----:B---3--:R-:W-:-:S13]  /*12d80*/  LOP3.LUT P2, RZ, R0, 0x10, RZ, 0xc0, !PT ;  /* 0x0000001000ff7812 */ /* 0x008fda000784c0ff */
[----:B------:R-:W-:Y:S05]  /*12d90*/  @!P2 BRA `(.L_x_1380) ;  /* 0x000000000004a947 */ /* 0x000fea0003800000 */
[----:B------:R-:W-:Y:S01]  /*12da0*/  BPT.TRAP 0x1 ;  /* 0x000000040000795c */ /* 0x000fe20000300000 */
.L_x_1380:
[----:B------:R3:W-:Y:S02]  /*12db0*/  SYNCS.ARRIVE.TRANS64.A1T0 RZ, [R7+URZ+0x2a830], RZ ;  /* 0x02a830ff07ff79a7 */ /* 0x0007e4000810003f */
[----:B------:R-:W-:Y:S05]  /*12dc0*/  WARPSYNC.ALL ;  /* 0x0000000000007948 */ /* 0x000fea0003800000 */
[----:B------:R-:W-:Y:S01]  /*12dd0*/  ULDC.64 UR4, c[0x0][0x298] ;  /* 0x0000a60000047ab9 */ /* 0x000fe20000000a00 */
[----:B--2---:R-:W-:Y:S01]  /*12de0*/  VIADD R2, R22, 0xc400 ;  /* 0x0000c40016027836 */ /* 0x004fe20000000000 */
[----:B------:R-:W-:Y:S01]  /*12df0*/  SHF.R.S32.HI R0, RZ, 0x1f, R34 ;  /* 0x0000001fff007819 */ /* 0x000fe20000011422 */
[----:B-1----:R-:W-:Y:S01]  /*12e00*/  IMAD.WIDE.U32 R4, R34, UR4, RZ ;  /* 0x0000000422047c25 */ /* 0x002fe2000f8e00ff */
[----:B------:R-:W-:Y:S01]  /*12e10*/  BSSY B6, `(.L_x_1381) ;  /* 0x0000018000067945 */ /* 0x000fe20003800000 */
[----:B------:R-:W-:Y:S01]  /*12e20*/  BAR.SYNC.DEFER_BLOCKING 0x8, 0x180 ;  /* 0x0206000000007b1d */ /* 0x000fe20000010000 */
[----:B------:R-:W-:Y:S01]  /*12e30*/  LOP3.LUT P0, RZ, R2, 0x3ff, RZ, 0xc0, !PT ;  /* 0x000003ff02ff7812 */ /* 0x000fe2000780c0ff */
[----:B------:R-:W-:-:S04]  /*12e40*/  IMAD R3, R0, UR4, RZ ;  /* 0x0000000400037c24 */ /* 0x000fc8000f8e02ff */
[----:B------:R-:W-:Y:S01]  /*12e50*/  IMAD R0, R34, UR5, R3 ;  /* 0x0000000522007c24 */ /* 0x000fe2000f8e0203 */
[----:B------:R1:W-:Y:S03]  /*12e60*/  STL.64 [R1+0x8], R4 ;  /* 0x0000080401007387 */ /* 0x0003e60000100a00 */
[----:B------:R-:W-:-:S04]  /*12e70*/  IMAD.IADD R34, R5, 0x1, R0 ;  /* 0x0000000105227824 */ /* 0x000fc800078e0200 */
[----:B------:R-:W-:Y:S05]  /*12e80*/  @!P0 BRA `(.L_x_1382) ;  /* 0x0000000000408947 */ /* 0x000fea0003800000 */
[----:B------:R-:W-:Y:S01]  /*12e90*/  MOV R2, 0x0 ;  /* 0x0000000000027802 */ /* 0x000fe20000000f00 */
[----:B------:R-:W-:Y:S01]  /*12ea0*/  ULDC.64 UR6, c[0x4][0x90] ;  /* 0x0100240000067ab9 */ /* 0x000fe20000000a00 */
[----:B------:R-:W-:Y:S01]  /*12eb0*/  ULDC.64 UR8, c[0x4][0x98] ;  /* 0x0100260000087ab9 */ /* 0x000fe20000000a00 */
[----:B------:R-:W-:Y:S01]  /*12ec0*/  ULDC.64 UR4, c[0x4][0x20] ;  /* 0x0100080000047ab9 */ /* 0x000fe20000000a00 */
[----:B-1----:R-:W-:Y:S02]  /*12ed0*/  IMAD.U32 R4, RZ, RZ, UR6 ;  /* 0x00000006ff047e24 */ /* 0x002fe4000f8e00ff */
[----:B------:R-:W1:Y:S01]  /*12ee0*/  LDC.64 R2, c[0x4][R2] ;  /* 0x0100000002027b82 */ /* 0x000e620000000a00 */
[----:B------:R-:W-:Y:S02]  /*12ef0*/  IMAD.U32 R5, RZ, RZ, UR7 ;  /* 0x00000007ff057e24 */ /* 0x000fe4000f8e00ff */
[----:B------:R-:W-:Y:S02]  /*12f00*/  IMAD.U32 R6, RZ, RZ, UR8 ;  /* 0x00000008ff067e24 */ /* 0x000fe4000f8e00ff */
[----:B---3--:R-:W-:-:S02]  /*12f10*/  IMAD.U32 R7, RZ, RZ, UR9 ;  /* 0x00000009ff077e24 */ /* 0x008fc4000f8e00ff */
[----:B------:R-:W-:Y:S02]  /*12f20*/  IMAD.U32 R10, RZ, RZ, UR4 ;  /* 0x00000004ff0a7e24 */ /* 0x000fe4000f8e00ff */
[----:B------:R-:W-:Y:S02]  /*12f30*/  IMAD.U32 R11, RZ, RZ, UR5 ;  /* 0x00000005ff0b7e24 */ /* 0x000fe4000f8e00ff */
[----:B------:R-:W-:Y:S02]  /*12f40*/  IMAD.MOV.U32 R8, RZ, RZ, 0x70 ;  /* 0x00000070ff087424 */ /* 0x000fe400078e00ff */
[----:B------:R-:W-:Y:S02]  /*12f50*/  IMAD.MOV.U32 R12, RZ, RZ, 0x1 ;  /* 0x00000001ff0c7424 */ /* 0x000fe400078e00ff */
[----:B------:R-:W-:-:S07]  /*12f60*/  IMAD.MOV.U32 R13, RZ, RZ, RZ ;  /* 0x000000ffff0d7224 */ /* 0x000fce00078e00ff */
[----:B0-----:R-:W-:-:S07]  /*12f70*/  LEPC R20, `(.L_x_1382) ;  /* 0x000000001014794e */ /* 0x001fce0000000000 */
[----:B-1----:R-:W-:Y:S05]  /*12f80*/  CALL.ABS.NOINC R2 ;  /* 0x0000000002007343 */ /* 0x002fea0003c00000 */
.L_x_1382:
[----:B------:R-:W-:Y:S05]  /*12f90*/  BSYNC B6 ;  /* 0x0000000000067941 */ /* 0x000fea0003800000 */
.L_x_1381:
[----:B0-----:R-:W2:Y:S01]  /*12fa0*/  LDL.LU.64 R20, [R1+0x8] ;  /* 0x0000080001147983 */ /* 0x001ea20000300a00 */
[----:B------:R-:W-:-:S03]  /*12fb0*/  ULDC.64 UR4, c[0x0][0x2d8] ;  /* 0x0000b60000047ab9 */ /* 0x000fc60000000a00 */
[----:B------:R-:W4:Y:S01]  /*12fc0*/  LDL R2, [R1] ;  /* 0x0000000001027983 */ /* 0x000f220000100800 */
[----:B------:R-:W-:Y:S02]  /*12fd0*/  IMAD R0, R30, UR4, RZ ;  /* 0x000000041e007c24 */ /* 0x000fe4000f8e02ff */
[----:B------:R-:W-:Y:S01]  /*12fe0*/  IMAD.MOV.U32 R3, RZ, RZ, R34 ;  /* 0x000000ffff037224 */ /* 0x000fe200078e0022 */
[----:B------:R-:W3:Y:S01]  /*12ff0*/  S2R R9, SR_TID.X ;  /* 0x0000000000097919 */ /* 0x000ee20000002100 */
[----:B-1----:R-:W-:Y:S01]  /*13000*/  IMAD R5, R18, UR5, R0 ;  /* 0x0000000512057c24 */ /* 0x002fe2000f8e0200 */
[----:B------:R-:W-:Y:S01]  /*13010*/  SHF.R.S32.HI R0, RZ, 0x1f, R19 ;  /* 0x0000001fff007819 */ /* 0x000fe20000011413 */
[----:B---3--:R-:W-:-:S05]  /*13020*/  IMAD.SHL.U32 R7, R9, 0x8, RZ ;  /* 0x0000000809077824 */ /* 0x008fca00078e00ff */
[----:B------:R-:W-:Y:S01]  /*13030*/  LOP3.LUT R7, R7, 0x38, RZ, 0xc0, !PT ;  /* 0x0000003807077812 */ /* 0x000fe200078ec0ff */
[----:B--2---:R-:W0:Y:S01]  /*13040*/  S2R R21, SR_TID.X ;  /* 0x0000000000157919 */ /* 0x004e220000002100 */
[----:B----4-:R-:W-:Y:S01]  /*13050*/  LOP3.LUT P6, RZ, R2, 0x80, RZ, 0xc0, !PT ;  /* 0x0000008002ff7812 */ /* 0x010fe200078cc0ff */
[----:B------:R-:W-:Y:S02]  /*13060*/  IMAD.MOV.U32 R2, RZ, RZ, R20 ;  /* 0x000000ffff027224 */ /* 0x000fe400078e0014 */
[----:B------:R-:W1:Y:S01]  /*13070*/  LDC R20, c[0x0][0x448] ;  /* 0x00011200ff147b82 */ /* 0x000e620000000800 */
[----:B------:R-:W-:Y:S01]  /*13080*/  SEL R0, R0, RZ, !P6 ;  /* 0x000000ff00007207 */ /* 0x000fe20007000000 */
[----:B------:R-:W-:Y:S01]  /*13090*/  IMAD.WIDE.U32 R2, R18, UR4, R2 ;  /* 0x0000000412027c25 */ /* 0x000fe2000f8e0002 */
[----:B------:R-:W-:Y:S01]  /*130a0*/  SEL R4, R19, RZ, !P6 ;  /* 0x000000ff13047207 */ /* 0x000fe20007000000 */
[----:B------:R-:W-:Y:S02]  /*130b0*/  ULDC.64 UR4, c[0x0][0x2e0] ;  /* 0x0000b80000047ab9 */ /* 0x000fe40000000a00 */
[----:B------:R-:W-:-:S02]  /*130c0*/  IMAD.IADD R3, R3, 0x1, R5 ;  /* 0x0000000103037824 */ /* 0x000fc400078e0205 */
[----:B------:R-:W-:Y:S02]  /*130d0*/  IMAD R0, R0, UR4, RZ ;  /* 0x0000000400007c24 */ /* 0x000fe4000f8e02ff */
[----:B------:R-:W-:-:S04]  /*130e0*/  IMAD.WIDE.U32 R2, R4, UR4, R2 ;  /* 0x0000000404027c25 */ /* 0x000fc8000f8e0002 */
[----:B------:R-:W-:Y:S01]  /*130f0*/  IMAD R0, R4, UR5, R0 ;  /* 0x0000000504007c24 */ /* 0x000fe2000f8e0200 */
[----:B------:R-:W-:-:S03]  /*13100*/  ULDC.64 UR4, c[0x0][0x2d0] ;  /* 0x0000b40000047ab9 */ /* 0x000fc60000000a00 */
[----:B------:R-:W-:Y:S01]  /*13110*/  IMAD.IADD R3, R3, 0x1, R0 ;  /* 0x0000000103037824 */ /* 0x000fe200078e0200 */
[----:B-1----:R-:W-:Y:S02]  /*13120*/  ISETP.NE.AND P6, PT, R20, 0x1, PT ;  /* 0x000000011400780c */ /* 0x002fe40003fc5270 */
[----:B------:R-:W1:Y:S01]  /*13130*/  S2R R20, SR_TID.X ;  /* 0x0000000000147919 */ /* 0x000e620000002100 */
[----:B0-----:R-:W-:-:S04]  /*13140*/  LOP3.LUT R21, R21, 0x7f, RZ, 0xc0, !PT ;  /* 0x0000007f15157812 */ /* 0x001fc800078ec0ff */
[----:B------:R-:W-:-:S06]  /*13150*/  SHF.R.U32.HI R21, RZ, 0x3, R21 ;  /* 0x00000003ff157819 */ /* 0x000fcc0000011615 */
[----:B------:R-:W0:Y:S08]  /*13160*/  @P6 LDC R6, c[0x0][0x44c] ;  /* 0x00011300ff066b82 */ /* 0x000e300000000800 */
[----:B------:R-:W2:Y:S01]  /*13170*/  @P6 LDC R5, c[0x0][0x450] ;  /* 0x00011400ff056b82 */ /* 0x000ea20000000800 */
[----:B-1----:R-:W-:-:S05]  /*13180*/  IMAD.SHL.U32 R20, R20, 0x10, RZ ;  /* 0x0000001014147824 */ /* 0x002fca00078e00ff */
[----:B------:R-:W-:Y:S01]  /*13190*/  LOP3.LUT R20, R21, 0x70, R20, 0xf8, !PT ;  /* 0x0000007015147812 */ /* 0x000fe200078ef814 */
[----:B------:R-:W-:-:S04]  /*131a0*/  IMAD.SHL.U32 R21, R9, 0x8, RZ ;  /* 0x0000000809157824 */ /* 0x000fc800078e00ff */
[----:B------:R-:W-:Y:S01]  /*131b0*/  IMAD.IADD R0, R20, 0x1, R26 ;  /* 0x0000000114007824 */ /* 0x000fe200078e021a */
[----:B------:R-:W-:Y:S02]  /*131c0*/  LOP3.LUT R21, R21, 0x38, RZ, 0xc0, !PT ;  /* 0x0000003815157812 */ /* 0x000fe400078ec0ff */
[----:B------:R-:W-:Y:S01]  /*131d0*/  LOP3.LUT R20, R9, 0x7f, RZ, 0xc0, !PT ;  /* 0x0000007f09147812 */ /* 0x000fe200078ec0ff */
[----:B0-----:R-:W-:Y:S01]  /*131e0*/  @P6 IMAD.HI.U32 R6, R0, R6, RZ ;  /* 0x0000000600066227 */ /* 0x001fe200078e00ff */
[C---:B------:R-:W-:Y:S02]  /*131f0*/  LOP3.LUT R8, R21.reuse, 0x40, RZ, 0xfc, !PT ;  /* 0x0000004015087812 */ /* 0x040fe400078efcff */
[----:B------:R-:W-:Y:S01]  /*13200*/  LOP3.LUT R9, R21, 0x80, RZ, 0xfc, !PT ;  /* 0x0000008015097812 */ /* 0x000fe200078efcff */
[----:B------:R-:W-:Y:S01]  /*13210*/  IMAD.MOV.U32 R4, RZ, RZ, R0 ;  /* 0x000000ffff047224 */ /* 0x000fe200078e0000 */
[----:B--2---:R-:W-:Y:S02]  /*13220*/  @P6 SHF.R.U32.HI R4, RZ, R5, R6 ;  /* 0x00000005ff046219 */ /* 0x004fe40000011606 */
[----:B------:R-:W0:Y:S03]  /*13230*/  LDC R6, c[0x0][0x448] ;  /* 0x00011200ff067b82 */ /* 0x000e260000000800 */
[----:B------:R-:W-:-:S02]  /*13240*/  IMAD.MOV R5, RZ, RZ, -R4 ;  /* 0x000000ffff057224 */ /* 0x000fc400078e0a04 */
[----:B------:R-:W-:-:S04]  /*13250*/  IMAD.WIDE.U32 R2, R4, UR4, R2 ;  /* 0x0000000404027c25 */ /* 0x000fc8000f8e0002 */
[----:B0-----:R-:W-:Y:S01]  /*13260*/  IMAD R0, R6, R5, R0 ;  /* 0x0000000506007224 */ /* 0x001fe200078e0200 */
[----:B------:R-:W-:-:S05]  /*13270*/  SHF.R.S32.HI R5, RZ, 0x1f, R4 ;  /* 0x0000001fff057819 */ /* 0x000fca0000011404 */
[----:B------:R-:W-:-:S04]  /*13280*/  IMAD R5, R5, UR4, RZ ;  /* 0x0000000405057c24 */ /* 0x000fc8000f8e02ff */
[----:B------:R-:W-:Y:S01]  /*13290*/  IMAD R5, R4, UR5, R5 ;  /* 0x0000000504057c24 */ /* 0x000fe2000f8e0205 */
[----:B------:R-:W-:Y:S01]  /*132a0*/  SHF.R.S32.HI R4, RZ, 0x1f, R0 ;  /* 0x0000001fff047819 */ /* 0x000fe20000011400 */
[----:B------:R-:W-:Y:S02]  /*132b0*/  ULDC.64 UR4, c[0x0][0x2c8] ;  /* 0x0000b20000047ab9 */ /* 0x000fe40000000a00 */
[----:B------:R-:W-:Y:S02]  /*132c0*/  IMAD.IADD R3, R3, 0x1, R5 ;  /* 0x0000000103037824 */ /* 0x000fe400078e0205 */
[----:B------:R-:W-:Y:S02]  /*132d0*/  IMAD R4, R4, UR4, RZ ;  /* 0x0000000404047c24 */ /* 0x000fe4000f8e02ff */
[----:B------:R-:W-:-:S04]  /*132e0*/  IMAD.WIDE.U32 R2, R0, UR4, R2 ;  /* 0x0000000400027c25 */ /* 0x000fc8000f8e0002 */
[----:B------:R-:W-:Y:S01]  /*132f0*/  IMAD R5, R0, UR5, R4 ;  /* 0x0000000500057c24 */ /* 0x000fe2000f8e0204 */
[----:B------:R-:W-:Y:S02]  /*13300*/  ULDC.64 UR4, c[0x0][0x280] ;  /* 0x0000a00000047ab9 */ /* 0x000fe40000000a00 */
[C---:B------:R-:W-:Y:S01]  /*13310*/  LEA R0, P0, R2.reuse, UR4, 0x1 ;  /* 0x0000000402007c11 */ /* 0x040fe2000f8008ff */
[----:B------:R-:W-:Y:S01]  /*13320*/  IMAD.IADD R4, R3, 0x1, R5 ;  /* 0x0000000103047824 */ /* 0x000fe200078e0205 */
[----:B------:R-:W-:Y:S02]  /*13330*/  ULDC UR4, c[0x0][0x2b8] ;  /* 0x0000ae0000047ab9 */ /* 0x000fe40000000800 */
[----:B------:R-:W-:Y:S02]  /*13340*/  ISETP.GE.AND P3, PT, R7, UR4, PT ;  /* 0x0000000407007c0c */ /* 0x000fe4000bf66270 */
[----:B------:R-:W-:Y:S01]  /*13350*/  LEA.HI.X R4, R2, UR5, R4, 0x1, P0 ;  /* 0x0000000502047c11 */ /* 0x000fe200080f0c04 */
[----:B------:R-:W-:Y:S01]  /*13360*/  UMOV UR5, 0xffffffff ;  /* 0xffffffff00057882 */ /* 0x000fe20000000000 */
[----:B------:R-:W-:-:S02]  /*13370*/  ISETP.GE.AND P2, PT, R8, UR4, PT ;  /* 0x0000000408007c0c */ /* 0x000fc4000bf46270 */
[----:B------:R-:W-:Y:S02]  /*13380*/  ISETP.GE.AND P0, PT, R9, UR4, PT ;  /* 0x0000000409007c0c */ /* 0x000fe4000bf06270 */
[----:B------:R-:W-:Y:S01]  /*13390*/  SHF.R.U32.HI R8, RZ, 0x3, R20 ;  /* 0x00000003ff087819 */ /* 0x000fe20000011614 */
[----:B------:R-:W-:Y:S10]  /*133a0*/  BRA.DIV UR5, `(.L_x_1383) ;  /* 0x0000003a05d87947 */ /* 0x000ff4000b800000 */
[----:B------:R-:W0:Y:S01]  /*133b0*/  SHFL.IDX PT, R3, R0, RZ, 0x181f ;  /* 0x00181fff00037589 */ /* 0x000e2200000e0000 */
[----:B------:R-:W-:Y:S02]  /*133c0*/  IMAD R29, R29, R6, RZ ;  /* 0x000000061d1d7224 */ /* 0x000fe400078e02ff */
[----:B------:R-:W-:Y:S01]  /*133d0*/  IMAD.IADD R26, R8, 0x1, R26 ;  /* 0x00000001081a7824 */ /* 0x000fe200078e021a */
[----:B------:R-:W1:Y:S04]  /*133e0*/  SHFL.IDX PT, R2, R4, RZ, 0x181f ;  /* 0x00181fff04027589 */ /* 0x000e6800000e0000 */
[----:B------:R-:W-:Y:S01]  /*133f0*/  ISETP.GE.AND P1, PT, R26, R29, PT ;  /* 0x0000001d1a00720c */ /* 0x000fe20003f26270 */
[----:B------:R-:W-:-:S12]  /*13400*/  SHFL.IDX PT, R14, R0, 0x7, 0x181f ;  /* 0x00f81f00000e7f89 */ /* 0x000fd800000e0000 */
[----:B0-----:R-:W-:-:S05]  /*13410*/  @!P1 LEA R5, P4, R7, R3, 0x1 ;  /* 0x0000000307059211 */ /* 0x001fca00078808ff */
[----:B-1----:R-:W-:Y:S02]  /*13420*/  @!P1 IMAD.X R3, RZ, RZ, R2, P4 ;  /* 0x000000ffff039224 */ /* 0x002fe400020e0602 */
        /* <DEDUP_REMOVED lines=71> */
.L_x_1474:
[----:B------:R-:W-:Y:S01]  /*138a0*/  VIADD R26, R26, 0x70 ;  /* 0x000000701a1a7836 */ /* 0x000fe20000000000 */
[----:B------:R-:W-:Y:S04]  /*138b0*/  BSSY B0, `(.L_x_1384) ;  /* 0x000000b000007945 */ /* 0x000fe80003800000 */
[----:B------:R-:W-:-:S13]  /*138c0*/  ISETP.GE.AND P1, PT, R26, R29, PT ;  /* 0x0000001d1a00720c */ /* 0x000fda0003f26270 */
[----:B------:R-:W-:Y:S05]  /*138d0*/  @P1 BRA `(.L_x_1385) ;  /* 0x0000000000201947 */ /* 0x000fea0003800000 */
[----:B0-----:R-:W-:-:S05]  /*138e0*/  LEA R2, P1, R7, R14, 0x1 ;  /* 0x0000000e07027211 */ /* 0x001fca00078208ff */
[----:B------:R-:W-:-:S05]  /*138f0*/  IMAD.X R3, RZ, RZ, R4, P1 ;  /* 0x000000ffff037224 */ /* 0x000fca00008e0604 */
[----:B------:R-:W-:Y:S01]  /*13900*/  @!PT LDS RZ, [RZ] ;  /* 0x00000000fffff984 */ /* 0x000fe20000000800 */
[----:B------:R-:W-:Y:S01]  /*13910*/  @!PT LDS RZ, [RZ] ;  /* 0x00000000fffff984 */ /* 0x000fe20000000800 */
[----:B------:R-:W-:Y:S01]  /*13920*/  @!PT LDS RZ, [RZ] ;  /* 0x00000000fffff984 */ /* 0x000fe20000000800 */
[----:B------:R1:W-:Y:S04]  /*13930*/  LDGSTS.E.BYPASS.LTC128B.128 [R33+0xfc00], desc[UR36][R2.64], !P3 ;  /* 0x0fc0000002217fae */ /* 0x0003e8000d901d64 */
[----:B------:R1:W-:Y:S04]  /*13940*/  LDGSTS.E.BYPASS.LTC128B.128 [R33+0x13c00], desc[UR36][R2.64+0x80], !P2 ;  /* 0x13c0008002217fae */ /* 0x0003e8000d101d64 */
[----:B------:R1:W-:Y:S02]  /*13950*/  LDGSTS.E.BYPASS.LTC128B.128 [R33+0x17c00], desc[UR36][R2.64+0x100], !P0 ;  /* 0x17c0010002217fae */ /* 0x0003e4000c101d64 */
.L_x_1385:
[----:B------:R-:W-:Y:S05]  /*13960*/  BSYNC B0 ;  /* 0x0000000000007941 */ /* 0x000fea0003800000 */
.L_x_1384:
[----:B------:R-:W-:Y:S01]  /*13970*/  NOP ;  /* 0x0000000000007918 */ /* 0x000fe20000000000 */
[----:B------:R-:W-:-:S13]  /*13980*/  PLOP3.LUT P0, PT, PT, PT, PT, 0x80, 0x0 ;  /* 0x000000000000781c */ /* 0x000fda0003f0f070 */
.L_x_1386:
[----:B------:R-:W-:Y:S02]  /*13990*/  PLOP3.LUT P1, PT, P1, P0, PT, 0xa2, 0x0 ;  /* 0x000000000000781c */ /* 0x000fe40000f21472 */
[----:B------:R-:W-:-:S08]  /*139a0*/  @P0 R2UR P1, UR4, R22 ;  /* 0x00000000160402ca */ /* 0x000fd00000020000 */
[----:B------:R-:W-:-:S05]  /*139b0*/  @P0 PLOP3.LUT P0, PT, P1, PT, PT, 0x80, 0x0 ;  /* 0x000000000000081c */ /* 0x000fca0000f0f070 */
[----:B------:R-:W-:Y:S01]  /*139c0*/  @!P1 SYNCS.ARRIVE.TRANS64.RED.A0T1 RZ, [UR4+0x2a800], RZ ;  /* 0x02a800ffffff99a7 */ /* 0x000fe20008200404 */
[----:B------:R-:W-:Y:S07]  /*139d0*/  @!P1 ARRIVES.LDGSTSBAR.64.TRANSCNT [UR4+0x2a800] ;  /* 0x02a80000ff0099b0 */ /* 0x000fee0008000a84 */
[----:B------:R-:W-:Y:S05]  /*139e0*/  @P0 BRA.U.ANY `(.L_x_1386) ;  /* 0xfffffffd00e80947 */ /* 0x000fea000393ffff */
[----:B01----:R-:W2:Y:S04]  /*139f0*/  LDL.LU R3, [R1+0x14] ;  /* 0x0000140001037983 */ /* 0x003ea80000300800 */
[----:B------:R-:W3:Y:S01]  /*13a00*/  LDL.LU R2, [R1+0x10] ;  /* 0x0000100001027983 */ /* 0x000ee20000300800 */
[----:B--2---:R-:W-:-:S05]  /*13a10*/  VIADD R3, R3, 0x1 ;  /* 0x0000000103037836 */ /* 0x004fca0000000000 */
[----:B------:R-:W-:Y:S01]  /*13a20*/  LEA.HI R0, R3, R3, RZ, 0x1 ;  /* 0x0000000303007211 */ /* 0x000fe200078f08ff */
[----:B------:R0:W-:Y:S03]  /*13a30*/  STL [R1+0x14], R3 ;  /* 0x0000140301007387 */ /* 0x0001e60000100800 */
[----:B------:R-:W-:-:S05]  /*13a40*/  LOP3.LUT R0, R0, 0xfffffffe, RZ, 0xc0, !PT ;  /* 0xfffffffe00007812 */ /* 0x000fca00078ec0ff */
[----:B0-----:R-:W-:Y:S02]  /*13a50*/  IMAD.IADD R3, R3, 0x1, -R0 ;  /* 0x0000000103037824 */ /* 0x001fe400078e0a00 */
[----:B---3--:R-:W-:-:S03]  /*13a60*/  VIADD R0, R2, 0xfffffffe ;  /* 0xfffffffe02007836 */ /* 0x008fc60000000000 */
[----:B------:R-:W-:Y:S01]  /*13a70*/  SHF.L.U32 R3, R3, 0x1f, RZ ;  /* 0x0000001f03037819 */ /* 0x000fe200000006ff */
[----:B------:R-:W-:Y:S01]  /*13a80*/  NOP ;  /* 0x0000000000007918 */ /* 0x000fe20000000000 */
[----:B------:R0:W-:Y:S01]  /*13a90*/  SYNCS.ARRIVE.TRANS64.A1T0 RZ, [R22+URZ+0x2a800], RZ ;  /* 0x02a800ff16ff79a7 */ /* 0x0001e2000810003f */
[----:B------:R-:W-:Y:S01]  /*13aa0*/  BSSY B0, `(.L_x_1387) ;  /* 0x0000003000007945 */ /* 0x000fe20003800000 */
[----:B------:R-:W1:Y:S03]  /*13ab0*/  SYNCS.PHASECHK.TRANS64.TRYWAIT P0, [R22+URZ+0x2a820], R3 ;  /* 0x02a82003160075a7 */ /* 0x000e66000800017f */
[----:B01----:R-:W-:Y:S05]  /*13ac0*/  @!P0 BRA `(.L_x_1388) ;  /* 0x0000003c00c88947 */ /* 0x003fea0003800000 */
.L_x_1475:
[----:B------:R-:W-:Y:S05]  /*13ad0*/  BSYNC B0 ;  /* 0x0000000000007941 */ /* 0x000fea0003800000 */
.L_x_1387:
[----:B------:R-:W-:Y:S01]  /*13ae0*/  ISETP.GE.AND P0, PT, R0, R37, PT ;  /* 0x000000250000720c */ /* 0x000fe20003f06270 */
[----:B------:R-:W-:-:S12]  /*13af0*/  BSSY B0, `(.L_x_1389) ;  /* 0x00000ff000007945 */ /* 0x000fd80003800000 */
[----:B------:R-:W-:Y:S05]  /*13b00*/  @!P0 BRA `(.L_x_1390) ;  /* 0x0000000c00f48947 */ /* 0x000fea0003800000 */
[----:B------:R-:W-:Y:S02]  /*13b10*/  IMAD.MOV.U32 R10, RZ, RZ, R25 ;  /* 0x000000ffff0a7224 */ /* 0x000fe400078e0019 */
[----:B------:R-:W-:Y:S02]  /*13b20*/  IMAD.MOV.U32 R20, RZ, RZ, R27 ;  /* 0x000000ffff147224 */ /* 0x000fe400078e001b */
[----:B------:R-:W-:-:S07]  /*13b30*/  IMAD.MOV.U32 R29, RZ, RZ, R24 ;  /* 0x000000ffff1d7224 */ /* 0x000fce00078e0018 */
.L_x_1403:
[----:B------:R-:W1:Y:S01]  /*13b40*/  S2R R2, SR_TID.X ;  /* 0x0000000000027919 */ /* 0x000e620000002100 */
[----:B0-----:R-:W0:Y:S01]  /*13b50*/  LDC R3, c[0x0][0x430] ;  /* 0x00010c00ff037b82 */ /* 0x001e220000000800 */
[----:B------:R-:W2:Y:S01]  /*13b60*/  LDL R7, [R1+0x4] ;  /* 0x0000040001077983 */ /* 0x000ea20000100800 */
[----:B------:R-:W3:Y:S01]  /*13b70*/  S2R R5, SR_TID.X ;  /* 0x0000000000057919 */ /* 0x000ee20000002100 */
[----:B-1----:R-:W-:-:S04]  /*13b80*/  LOP3.LUT R2, R2, 0x7f, RZ, 0xc0, !PT ;  /* 0x0000007f02027812 */ /* 0x002fc800078ec0ff */
[----:B------:R-:W-:Y:S02]  /*13b90*/  SHF.R.U32.HI R4, RZ, 0x3, R2 ;  /* 0x00000003ff047819 */ /* 0x000fe40000011602 */
[----:B------:R-:W4:Y:S01]  /*13ba0*/  LDL R2, [R1] ;  /* 0x0000000001027983 */ /* 0x000f220000100800 */
[----:B0-----:R-:W-:Y:S01]  /*13bb0*/  ISETP.NE.AND P0, PT, R3, 0x1, PT ;  /* 0x000000010300780c */ /* 0x001fe20003f05270 */
[----:B---3--:R-:W-:-:S05]  /*13bc0*/  IMAD.SHL.U32 R6, R5, 0x10, RZ ;  /* 0x0000001005067824 */ /* 0x008fca00078e00ff */
[----:B------:R-:W-:-:S04]  /*13bd0*/  LOP3.LUT R6, R4, 0x70, R6, 0xf8, !PT ;  /* 0x0000007004067812 */ /* 0x000fc800078ef806 */
[----:B------:R-:W-:-:S03]  /*13be0*/  ISETP.GT.U32.AND P2, PT, R6, 0x5f, PT ;  /* 0x0000005f0600780c */ /* 0x000fc60003f44070 */
[----:B------:R-:W0:Y:S01]  /*13bf0*/  @P0 LDC R3, c[0x0][0x434] ;  /* 0x00010d00ff030b82 */ /* 0x000e220000000800 */
[----:B------:R-:W-:-:S09]  /*13c00*/  IMAD R8, R0, 0x60, R36 ;  /* 0x0000006000087824 */ /* 0x000fd200078e0224 */
[----:B------:R-:W1:Y:S01]  /*13c10*/  @!P2 LDC.64 R4, c[0x0][0x428] ;  /* 0x00010a00ff04ab82 */ /* 0x000e620000000a00 */
[----:B------:R-:W-:-:S04]  /*13c20*/  IMAD.IADD R8, R6, 0x1, R8 ;  /* 0x0000000106087824 */ /* 0x000fc800078e0208 */
[----:B------:R-:W-:Y:S02]  /*13c30*/  IMAD.MOV.U32 R6, RZ, RZ, R8 ;  /* 0x000000ffff067224 */ /* 0x000fe400078e0008 */
[----:B0-----:R-:W-:Y:S01]  /*13c40*/  @P0 IMAD.HI.U32 R3, R8, R3, RZ ;  /* 0x0000000308030227 */ /* 0x001fe200078e00ff */
[----:B----4-:R-:W-:Y:S02]  /*13c50*/  LOP3.LUT P1, RZ, R2, 0x10, RZ, 0xc0, !PT ;  /* 0x0000001002ff7812 */ /* 0x010fe4000782c0ff */
[----:B------:R-:W0:Y:S02]  /*13c60*/  @P0 LDC R2, c[0x0][0x438] ;  /* 0x00010e00ff020b82 */ /* 0x000e240000000800 */
[----:B0-----:R-:W-:-:S04]  /*13c70*/  @P0 SHF.R.U32.HI R6, RZ, R2, R3 ;  /* 0x00000002ff060219 */ /* 0x001fc80000011603 */
[--C-:B------:R-:W-:Y:S01]  /*13c80*/  @!P2 SHF.R.S32.HI R3, RZ, 0x1f, R6.reuse ;  /* 0x0000001fff03a819 */ /* 0x100fe20000011406 */
[----:B------:R-:W-:-:S04]  /*13c90*/  @!P2 IMAD.MOV.U32 R2, RZ, RZ, R6 ;  /* 0x000000ffff02a224 */ /* 0x000fc800078e0006 */
[----:B-1----:R-:W-:-:S04]  /*13ca0*/  @!P2 IMAD.WIDE.U32 R2, R31, R4, R2 ;  /* 0x000000041f02a225 */ /* 0x002fc800078e0002 */
[----:B--2---:R-:W-:-:S04]  /*13cb0*/  @!P2 IMAD R4, R7, R4, RZ ;  /* 0x000000040704a224 */ /* 0x004fc800078e02ff */
[----:B------:R-:W-:Y:S02]  /*13cc0*/  @!P2 IMAD R7, R31, R5, R4 ;  /* 0x000000051f07a224 */ /* 0x000fe400078e0204 */
[----:B------:R-:W0:Y:S02]  /*13cd0*/  @!P2 LDC.64 R4, c[0x0][0x418] ;  /* 0x00010600ff04ab82 */ /* 0x000e240000000a00 */
[----:B------:R-:W-:Y:S02]  /*13ce0*/  @!P2 IMAD.IADD R3, R7, 0x1, R3 ;  /* 0x000000010703a824 */ /* 0x000fe400078e0203 */
[----:B------:R-:W-:Y:S01]  /*13cf0*/  IMAD.MOV.U32 R7, RZ, RZ, RZ ;  /* 0x000000ffff077224 */ /* 0x000fe200078e00ff */
[----:B0-----:R-:W-:-:S04]  /*13d00*/  @!P2 LEA R4, P0, R2, R4, 0x2 ;  /* 0x000000040204a211 */ /* 0x001fc800078010ff */
[----:B------:R-:W-:-:S05]  /*13d10*/  @!P2 LEA.HI.X R5, R2, R5, R3, 0x2, P0 ;  /* 0x000000050205a211 */ /* 0x000fca00000f1403 */
[----:B------:R0:W5:Y:S01]  /*13d20*/  @!P2 LDG.E R7, desc[UR36][R4.64] ;  /* 0x000000240407a981 */ /* 0x000162000c1e1900 */
[----:B------:R-:W-:Y:S01]  /*13d30*/  VIADD R25, R10, 0x1 ;  /* 0x000000010a197836 */ /* 0x000fe20000000000 */
[----:B------:R-:W-:Y:S05]  /*13d40*/  YIELD ;  /* 0x0000000000007946 */ /* 0x000fea0003800000 */
[----:B------:R-:W-:Y:S01]  /*13d50*/  ISETP.NE.AND P0, PT, R25, 0x2, PT ;  /* 0x000000021900780c */ /* 0x000fe20003f05270 */
[----:B------:R-:W-:Y:S01]  /*13d60*/  IMAD.MOV R3, RZ, RZ, -R6 ;  /* 0x000000ffff037224 */ /* 0x000fe200078e0a06 */
[----:B------:R-:W-:Y:S02]  /*13d70*/  ULDC UR4, c[0x0][0x430] ;  /* 0x00010c0000047ab9 */ /* 0x000fe40000000800 */
[----:B------:R-:W-:Y:S01]  /*13d80*/  SEL R27, RZ, 0x1, P0 ;  /* 0x00000001ff1b7807 */ /* 0x000fe20000000000 */
[----:B------:R-:W-:Y:S01]  /*13d90*/  IMAD R8, R3, UR4, R8 ;  /* 0x0000000403087c24 */ /* 0x000fe2000f8e0208 */
[----:B------:R-:W-:Y:S01]  /*13da0*/  SEL R25, R25, RZ, P0 ;  /* 0x000000ff19197207 */ /* 0x000fe20000000000 */
[----:B------:R-:W-:Y:S01]  /*13db0*/  IMAD.MOV.U32 R24, RZ, RZ, R0 ;  /* 0x000000ffff187224 */ /* 0x000fe200078e0000 */
[----:B------:R-:W-:Y:S01]  /*13dc0*/  LOP3.LUT R27, R20, R27, RZ, 0x3c, !PT ;  /* 0x0000001b141b7212 */ /* 0x000fe200078e3cff */
[----:B0-----:R-:W-:Y:S06]  /*13dd0*/  @!P1 BRA `(.L_x_1391) ;  /* 0x0000000000049947 */ /* 0x001fec0003800000 */
[----:B------:R-:W-:Y:S01]  /*13de0*/  BPT.TRAP 0x1 ;  /* 0x000000040000795c */ /* 0x000fe20000300000 */
.L_x_1391:
[----:B------:R-:W-:Y:S01]  /*13df0*/  IMAD R6, R25, 0x8, R22 ;  /* 0x0000000819067824 */ /* 0x000fe200078e0216 */
[----:B------:R-:W-:Y:S01]  /*13e00*/  SHF.L.U32 R3, R27, 0x1f, RZ ;  /* 0x0000001f1b037819 */ /* 0x000fe200000006ff */
[----:B------:R-:W-:Y:S03]  /*13e10*/  BSSY B1, `(.L_x_1392) ;  /* 0x0000003000017945 */ /* 0x000fe60003800000 */
[----:B------:R-:W0:Y:S02]  /*13e20*/  SYNCS.PHASECHK.TRANS64.TRYWAIT P0, [R6+URZ+0x2a840], R3 ;  /* 0x02a84003060075a7 */ /* 0x000e24000800017f */
[----:B0-----:R-:W-:Y:S05]  /*13e30*/  @!P0 BRA `(.L_x_1393) ;  /* 0x0000003c00008947 */ /* 0x001fea0003800000 */
.L_x_1476:
[----:B------:R-:W-:Y:S05]  /*13e40*/  BSYNC B1 ;  /* 0x0000000000017941 */ /* 0x000fea0003800000 */
.L_x_1392:
[----:B------:R-:W2:Y:S01]  /*13e50*/  LDL R0, [R1] ;  /* 0x0000000001007983 */ /* 0x000ea20000100800 */
[----:B------:R-:W-:Y:S01]  /*13e60*/  SHF.R.S32.HI R21, RZ, 0x1f, R8 ;  /* 0x0000001fff157819 */ /* 0x000fe20000011408 */
[----:B------:R-:W-:Y:S01]  /*13e70*/  ULDC.64 UR4, c[0x0][0x300] ;  /* 0x0000c00000047ab9 */ /* 0x000fe20000000a00 */
[----:B-----5:R-:W-:Y:S01]  /*13e80*/  SHF.R.S32.HI R26, RZ, 0x1f, R7 ;  /* 0x0000001fff1a7819 */ /* 0x020fe20000011407 */
[----:B0-----:R-:W-:-:S04]  /*13e90*/  IMAD.WIDE.U32 R2, R8, UR4, RZ ;  /* 0x0000000408027c25 */ /* 0x001fc8000f8e00ff */
[----:B------:R-:W-:Y:S01]  /*13ea0*/  IMAD R4, R25, 0x4800, R32 ;  /* 0x0000480019047824 */ /* 0x000fe200078e0220 */
[C---:B--2---:R-:W-:Y:S02]  /*13eb0*/  LOP3.LUT P3, RZ, R0.reuse, 0x4, RZ, 0xc0, !PT ;  /* 0x0000000400ff7812 */ /* 0x044fe4000786c0ff */
[C---:B------:R-:W-:Y:S02]  /*13ec0*/  LOP3.LUT P2, RZ, R0.reuse, 0x2, RZ, 0xc0, !PT ;  /* 0x0000000200ff7812 */ /* 0x040fe4000784c0ff */
[----:B------:R-:W-:Y:S01]  /*13ed0*/  LOP3.LUT P1, RZ, R0, 0x1, RZ, 0xc0, !PT ;  /* 0x0000000100ff7812 */ /* 0x000fe2000782c0ff */
[----:B------:R-:W-:-:S04]  /*13ee0*/  IMAD R0, R21, UR4, RZ ;  /* 0x0000000415007c24 */ /* 0x000fc8000f8e02ff */
        /* <DEDUP_REMOVED lines=59> */
.L_x_1490:
        /* <DEDUP_REMOVED lines=10> */
.L_x_1395:
[----:B------:R-:W-:Y:S02]  /*14340*/  PLOP3.LUT P1, PT, P1, P0, PT, 0xa2, 0x0 ;  /* 0x000000000000781c */ /* 0x000fe40000f21472 */
[----:B------:R-:W-:-:S08]  /*14350*/  @P0 R2UR P1, UR4, R6 ;  /* 0x00000000060402ca */ /* 0x000fd00000020000 */
[----:B------:R-:W-:-:S05]  /*14360*/  @P0 PLOP3.LUT P0, PT, P1, PT, PT, 0x80, 0x0 ;  /* 0x000000000000081c */ /* 0x000fca0000f0f070 */
[----:B------:R-:W-:Y:S01]  /*14370*/  @!P1 SYNCS.ARRIVE.TRANS64.RED.A0T1 RZ, [UR4+0x2a830], RZ ;  /* 0x02a830ffffff99a7 */ /* 0x000fe20008200404 */
[----:B------:R-:W-:Y:S07]  /*14380*/  @!P1 ARRIVES.LDGSTSBAR.64.TRANSCNT [UR4+0x2a830] ;  /* 0x02a83000ff0099b0 */ /* 0x000fee0008000a84 */
[----:B------:R-:W-:Y:S05]  /*14390*/  @P0 BRA.U.ANY `(.L_x_1395) ;  /* 0xfffffffd00e80947 */ /* 0x000fea000393ffff */
[----:B------:R-:W-:Y:S01]  /*143a0*/  NOP ;  /* 0x0000000000007918 */ /* 0x000fe20000000000 */
[----:B-1----:R-:W2:Y:S02]  /*143b0*/  LDL R2, [R1] ;  /* 0x0000000001027983 */ /* 0x002ea40000100800 */
[----:B--2---:R-:W-:-:S13]  /*143c0*/  LOP3.LUT P2, RZ, R2, 0x10, RZ, 0xc0, !PT ;  /* 0x0000001002ff7812 */ /* 0x004fda000784c0ff */
[----:B------:R-:W-:Y:S05]  /*143d0*/  @!P2 BRA `(.L_x_1396) ;  /* 0x000000000004a947 */ /* 0x000fea0003800000 */
[----:B------:R-:W-:Y:S01]  /*143e0*/  BPT.TRAP 0x1 ;  /* 0x000000040000795c */ /* 0x000fe20000300000 */
.L_x_1396:
[----:B------:R1:W-:Y:S01]  /*143f0*/  SYNCS.ARRIVE.TRANS64.A1T0 RZ, [R6+URZ+0x2a830], RZ ;  /* 0x02a830ff06ff79a7 */ /* 0x0003e2000810003f */
[----:B------:R-:W-:Y:S05]  /*14400*/  @!P2 BRA `(.L_x_1397) ;  /* 0x000000000004a947 */ /* 0x000fea0003800000 */
[----:B------:R-:W-:Y:S01]  /*14410*/  BPT.TRAP 0x1 ;  /* 0x000000040000795c */ /* 0x000fe20000300000 */
.L_x_1397:
[----:B------:R-:W-:Y:S01]  /*14420*/  SHF.L.U32 R2, R20, 0x1f, RZ ;  /* 0x0000001f14027819 */ /* 0x000fe200000006ff */
[----:B0-----:R-:W-:Y:S01]  /*14430*/  IMAD R5, R10, 0x8, R22 ;  /* 0x000000080a057824 */ /* 0x001fe200078e0216 */
[----:B------:R-:W-:Y:S03]  /*14440*/  BSSY B1, `(.L_x_1398) ;  /* 0x0000003000017945 */ /* 0x000fe60003800000 */
[----:B------:R-:W0:Y:S02]  /*14450*/  SYNCS.PHASECHK.TRANS64.TRYWAIT P0, [R5+URZ+0x2a860], R2 ;  /* 0x02a86002050075a7 */ /* 0x000e24000800017f */
[----:B0-----:R-:W-:Y:S05]  /*14460*/  @!P0 BRA `(.L_x_1399) ;  /* 0x0000003c00648947 */ /* 0x001fea0003800000 */
.L_x_1491:
[----:B------:R-:W-:Y:S05]  /*14470*/  BSYNC B1 ;  /* 0x0000000000017941 */ /* 0x000fea0003800000 */
.L_x_1398:
[----:B------:R-:W2:Y:S01]  /*14480*/  S2R R3, SR_TID.X ;  /* 0x0000000000037919 */ /* 0x000ea20000002100 */
[----:B------:R-:W-:Y:S01]  /*14490*/  UMOV UR4, 0xffffffff ;  /* 0xffffffff00047882 */ /* 0x000fe20000000000 */
[----:B-1----:R-:W-:Y:S01]  /*144a0*/  IMAD R6, R29, -0x60, R35 ;  /* 0xffffffa01d067824 */ /* 0x002fe200078e0223 */
[----:B------:R-:W-:Y:S01]  /*144b0*/  LOP3.LUT P0, RZ, R28, 0x2, RZ, 0xc0, !PT ;  /* 0x000000021cff7812 */ /* 0x000fe2000780c0ff */
[----:B------:R-:W-:Y:S01]  /*144c0*/  IMAD R4, R10, 0x3000, R32 ;  /* 0x000030000a047824 */ /* 0x000fe200078e0220 */
[----:B--2---:R-:W-:-:S04]  /*144d0*/  LOP3.LUT R3, R3, 0x7f, RZ, 0xc0, !PT ;  /* 0x0000007f03037812 */ /* 0x004fc800078ec0ff */
[----:B------:R-:W-:-:S05]  /*144e0*/  SHF.R.U32.HI R3, RZ, 0x3, R3 ;  /* 0x00000003ff037819 */ /* 0x000fca0000011603 */
[----:B------:R-:W-:Y:S01]  /*144f0*/  IMAD.IADD R6, R6, 0x1, -R3 ;  /* 0x0000000106067824 */ /* 0x000fe200078e0a03 */
[----:B------:R-:W-:Y:S06]  /*14500*/  BRA.DIV UR4, `(.L_x_1400) ;  /* 0x0000003e04507947 */ /* 0x000fec000b800000 */
[----:B0-----:R-:W0:Y:S01]  /*14510*/  SHFL.IDX PT, R2, R17, RZ, 0x181f ;  /* 0x00181fff11027589 */ /* 0x001e2200000e0000 */
[----:B------:R-:W-:-:S03]  /*14520*/  IMAD R4, R4, 0x2, R22 ;  /* 0x0000000204047824 */ /* 0x000fc600078e0216 */
        /* <DEDUP_REMOVED lines=43> */
.L_x_1505:
        /* <DEDUP_REMOVED lines=21> */
.L_x_1401:
[----:B------:R-:W-:Y:S02]  /*14930*/  PLOP3.LUT P1, PT, P1, P0, PT, 0xa2, 0x0 ;  /* 0x000000000000781c */ /* 0x000fe40000f21472 */
[----:B------:R-:W-:-:S08]  /*14940*/  @P0 R2UR P1, UR4, R5 ;  /* 0x00000000050402ca */ /* 0x000fd00000020000 */
[----:B------:R-:W-:-:S05]  /*14950*/  @P0 PLOP3.LUT P0, PT, P1, PT, PT, 0x80, 0x0 ;  /* 0x000000000000081c */ /* 0x000fca0000f0f070 */
[----:B------:R-:W-:Y:S01]  /*14960*/  @!P1 SYNCS.ARRIVE.TRANS64.RED.A0T1 RZ, [UR4+0x2a850], RZ ;  /* 0x02a850ffffff99a7 */ /* 0x000fe20008200404 */
[----:B------:R-:W-:Y:S07]  /*14970*/  @!P1 ARRIVES.LDGSTSBAR.64.TRANSCNT [UR4+0x2a850] ;  /* 0x02a85000ff0099b0 */ /* 0x000fee0008000a84 */
[----:B------:R-:W-:Y:S05]  /*14980*/  @P0 BRA.U.ANY `(.L_x_1401) ;  /* 0xfffffffd00e80947 */ /* 0x000fea000393ffff */
[----:B------:R-:W-:Y:S01]  /*14990*/  NOP ;  /* 0x0000000000007918 */ /* 0x000fe20000000000 */
[----:B------:R-:W2:Y:S02]  /*149a0*/  LDL R0, [R1] ;  /* 0x0000000001007983 */ /* 0x000ea40000100800 */
[----:B--2---:R-:W-:-:S13]  /*149b0*/  LOP3.LUT P2, RZ, R0, 0x10, RZ, 0xc0, !PT ;  /* 0x0000001000ff7812 */ /* 0x004fda000784c0ff */
[----:B------:R-:W-:Y:S05]  /*149c0*/  @!P2 BRA `(.L_x_1402) ;  /* 0x000000000004a947 */ /* 0x000fea0003800000 */
[----:B------:R-:W-:Y:S01]  /*149d0*/  BPT.TRAP 0x1 ;  /* 0x000000040000795c */ /* 0x000fe20000300000 */
.L_x_1402:
        /* <DEDUP_REMOVED lines=14> */
[----:B------:R-:W-:-:S13]  /*14ac0*/  ISETP.GT.AND P0, PT, R24, R37, PT ;  /* 0x000000251800720c */ /* 0x000fda0003f04270 */
[----:B-1----:R-:W-:Y:S05]  /*14ad0*/  @P0 BRA `(.L_x_1403) ;  /* 0xfffffff000180947 */ /* 0x002fea000383ffff */
.L_x_1390:
[----:B------:R-:W-:Y:S05]  /*14ae0*/  BSYNC B0 ;  /* 0x0000000000007941 */ /* 0x000fea0003800000 */
.L_x_1389:
        /* <DEDUP_REMOVED lines=17> */
.L_x_1405:
[----:B------:R-:W-:Y:S05]  /*14c00*/  BSYNC B0 ;  /* 0x0000000000007941 */ /* 0x000fea0003800000 */
.L_x_1404:
[----:B------:R-:W2:Y:S02]  /*14c10*/  LDL R0, [R1] ;  /* 0x0000000001007983 */ /* 0x000ea40000100800 */
[----:B--2---:R-:W-:-:S13]  /*14c20*/  LOP3.LUT P0, RZ, R0, 0x10, RZ, 0xc0, !PT ;  /* 0x0000001000ff7812 */ /* 0x004fda000780c0ff */
[----:B------:R-:W-:Y:S05]  /*14c30*/  @!P0 BRA `(.L_x_1406) ;  /* 0x0000000000048947 */ /* 0x000fea0003800000 */
[----:B------:R-:W-:Y:S01]  /*14c40*/  BPT.TRAP 0x1 ;  /* 0x000000040000795c */ /* 0x000fe20000300000 */
.L_x_1406:
[----:B------:R-:W-:Y:S01]  /*14c50*/  IMAD R0, R25, 0x8, R22 ;  /* 0x0000000819007824 */ /* 0x000fe200078e0216 */
[----:B0-----:R-:W-:Y:S01]  /*14c60*/  SHF.L.U32 R3, R27, 0x1f, RZ ;  /* 0x0000001f1b037819 */ /* 0x001fe200000006ff */
[----:B------:R-:W-:Y:S01]  /*14c70*/  BSSY B0, `(.L_x_1407) ;  /* 0x0000004000007945 */ /* 0x000fe20003800000 */
[----:B------:R-:W-:Y:S02]  /*14c80*/  IMAD R6, R24, -0x60, R35 ;  /* 0xffffffa018067824 */ /* 0x000fe400078e0223 */
[----:B------:R-:W0:Y:S02]  /*14c90*/  SYNCS.PHASECHK.TRANS64.TRYWAIT P0, [R0+URZ+0x2a860], R3 ;  /* 0x02a86003000075a7 */ /* 0x000e24000800017f */
[----:B0-----:R-:W-:Y:S05]  /*14ca0*/  @!P0 BRA `(.L_x_1408) ;  /* 0x0000003c00588947 */ /* 0x001fea0003800000 */
.L_x_1506:
[----:B------:R-:W-:Y:S05]  /*14cb0*/  BSYNC B0 ;  /* 0x0000000000007941 */ /* 0x000fea0003800000 */
.L_x_1407:
        /* <DEDUP_REMOVED lines=8> */
[----:B------:R-:W-:Y:S01]  /*14d40*/  LOP3.LUT P0, RZ, R28, 0x2, RZ, 0xc0, !PT ;  /* 0x000000021cff7812 */ /* 0x000fe2000780c0ff */
[----:B------:R-:W-:Y:S01]  /*14d50*/  IMAD R4, R7, 0x2, R22 ;  /* 0x0000000207047824 */ /* 0x000fe200078e0216 */
[----:B------:R-:W2:Y:S02]  /*14d60*/  SHFL.IDX PT, R14, R17, RZ, 0x181f ;  /* 0x00181fff110e7589 */ /* 0x000ea400000e0000 */
[----:B------:R-:W-:Y:S02]  /*14d70*/  ISETP.LT.OR P3, PT, R6, 0x1, !P0 ;  /* 0x000000010600780c */ /* 0x000fe40004761670 */
        /* <DEDUP_REMOVED lines=45> */
.L_x_1520:
        /* <DEDUP_REMOVED lines=11> */
.L_x_1410:
[----:B------:R-:W-:Y:S02]  /*15100*/  PLOP3.LUT P1, PT, P1, P0, PT, 0xa2, 0x0 ;  /* 0x000000000000781c */ /* 0x000fe40000f21472 */
[----:B------:R-:W-:-:S08]  /*15110*/  @P0 R2UR P1, UR4, R0 ;  /* 0x00000000000402ca */ /* 0x000fd00000020000 */
[----:B------:R-:W-:-:S05]  /*15120*/  @P0 PLOP3.LUT P0, PT, P1, PT, PT, 0x80, 0x0 ;  /* 0x000000000000081c */ /* 0x000fca0000f0f070 */
[----:B------:R-:W-:Y:S01]  /*15130*/  @!P1 SYNCS.ARRIVE.TRANS64.RED.A0T1 RZ, [UR4+0x2a850], RZ ;  /* 0x02a850ffffff99a7 */ /* 0x000fe20008200404 */
[----:B------:R-:W-:Y:S07]  /*15140*/  @!P1 ARRIVES.LDGSTSBAR.64.TRANSCNT [UR4+0x2a850] ;  /* 0x02a85000ff0099b0 */ /* 0x000fee0008000a84 */
[----:B------:R-:W-:Y:S05]  /*15150*/  @P0 BRA.U.ANY `(.L_x_1410) ;  /* 0xfffffffd00e80947 */ /* 0x000fea000393ffff */
[----:B------:R-:W-:Y:S01]  /*15160*/  NOP ;  /* 0x0000000000007918 */ /* 0x000fe20000000000 */
[----:B0-----:R-:W2:Y:S02]  /*15170*/  LDL R2, [R1] ;  /* 0x0000000001027983 */ /* 0x001ea40000100800 */
[----:B--2---:R-:W-:-:S13]  /*15180*/  LOP3.LUT P2, RZ, R2, 0x10, RZ, 0xc0, !PT ;  /* 0x0000001002ff7812 */ /* 0x004fda000784c0ff */
[----:B------:R-:W-:Y:S05]  /*15190*/  @!P2 BRA `(.L_x_1411) ;  /* 0x000000000004a947 */ /* 0x000fea0003800000 */
[----:B------:R-:W-:Y:S01]  /*151a0*/  BPT.TRAP 0x1 ;  /* 0x000000040000795c */ /* 0x000fe20000300000 */
.L_x_1411:
[----:B------:R-:W-:Y:S01]  /*151b0*/  VIADD R25, R25, 0x1 ;  /* 0x0000000119197836 */ /* 0x000fe20000000000 */
[----:B------:R0:W-:Y:S04]  /*151c0*/  SYNCS.ARRIVE.TRANS64.A1T0 RZ, [R0+URZ+0x2a850], RZ ;  /* 0x02a850ff00ff79a7 */ /* 0x0001e8000810003f */
[----:B------:R-:W-:-:S04]  /*151d0*/  ISETP.NE.AND P0, PT, R25, 0x2, PT ;  /* 0x000000021900780c */ /* 0x000fc80003f05270 */
[----:B0-----:R-:W-:Y:S02]  /*151e0*/  SEL R0, RZ, 0x1, P0 ;  /* 0x00000001ff007807 */ /* 0x001fe40000000000 */
[----:B------:R-:W-:Y:S02]  /*151f0*/  SEL R25, R25, RZ, P0 ;  /* 0x000000ff19197207 */ /* 0x000fe40000000000 */
[----:B------:R-:W-:-:S07]  /*15200*/  LOP3.LUT R27, R27, R0, RZ, 0x3c, !PT ;  /* 0x000000001b1b7212 */ /* 0x000fce00078e3cff */
.L_x_1368:
[----:B------:R-:W-:Y:S05]  /*15210*/  BSYNC B7 ;  /* 0x0000000000077941 */ /* 0x000fea0003800000 */
.L_x_1366:
[----:B------:R-:W2:Y:S02]  /*15220*/  LDL R0, [R1] ;  /* 0x0000000001007983 */ /* 0x000ea40000100800 */
[----:B--2---:R-:W-:-:S13]  /*15230*/  LOP3.LUT P0, RZ, R0, 0x100, RZ, 0xc0, !PT ;  /* 0x0000010000ff7812 */ /* 0x004fda000780c0ff */
[----:B------:R-:W-:Y:S05]  /*15240*/  @!P0 BRA `(.L_x_1412) ;  /* 0x0000000000248947 */ /* 0x000fea0003800000 */
[----:B------:R-:W-:Y:S05]  /*15250*/  WARPSYNC.ALL ;  /* 0x0000000000007948 */ /* 0x000fea0003800000 */
[----:B------:R-:W1:Y:S08]  /*15260*/  S2UR UR5, SR_CgaCtaId ;  /* 0x00000000000579c3 */ /* 0x000e700000008800 */
[----:B------:R-:W-:Y:S06]  /*15270*/  BAR.SYNC.DEFER_BLOCKING 0x5, 0x180 ;  /* 0x0146000000007b1d */ /* 0x000fec0000010000 */
[----:B------:R-:W-:-:S02]  /*15280*/  UMOV UR4, 0x400 ;  /* 0x0000040000047882 */ /* 0x000fc40000000000 */
[----:B-1----:R-:W-:-:S06]  /*15290*/  ULEA UR4, UR5, UR4, 0x18 ;  /* 0x0000000405047291 */ /* 0x002fcc000f8ec03f */
[----:B------:R-:W-:-:S05]  /*152a0*/  IMAD.U32 R22, RZ, RZ, UR4 ;  /* 0x00000004ff167e24 */ /* 0x000fca000f8e00ff */
[----:B------:R3:W4:Y:S01]  /*152b0*/  LDS.128 R16, [R22+0x2a8d0] ;  /* 0x02a8d00016107984 */ /* 0x0007220000000c00 */
[----:B------:R-:W-:Y:S06]  /*152c0*/  BAR.ARV 0x4, 0x180 ;  /* 0x0106000000007b1d */ /* 0x000fec0000002000 */
[----:B------:R-:W-:Y:S05]  /*152d0*/  BRA `(.L_x_1413) ;  /* 0x0000000800cc7947 */ /* 0x000fea0003800000 */
.L_x_1412:
        /* <DEDUP_REMOVED lines=8> */
[----:B------:R-:W1:Y:S02]  /*15360*/  @!P1 LDC.64 R2, c[0x0][0xc80] ;  /* 0x00032000ff029b82 */ /* 0x000e640000000a00 */
[----:B-1----:R-:W-:-:S06]  /*15370*/  @!P1 IMAD.WIDE R2, R5, 0x4, R2 ;  /* 0x0000000405029825 */ /* 0x002fcc00078e0202 */
[----:B------:R-:W2:Y:S01]  /*15380*/  @!P1 LDG.E R2, desc[UR36][R2.64] ;  /* 0x0000002402029981 */ /* 0x000ea2000c1e1900 */
[----:B------:R-:W-:Y:S01]  /*15390*/  IMAD.MOV.U32 R5, RZ, RZ, RZ ;  /* 0x000000ffff057224 */ /* 0x000fe200078e00ff */
[C---:B------:R-:W-:Y:S02]  /*153a0*/  ISETP.GE.U32.AND P2, PT, R8.reuse, 0x2, PT ;  /* 0x000000020800780c */ /* 0x040fe40003f46070 */
[C---:B------:R-:W-:Y:S01]  /*153b0*/  ISETP.GE.U32.AND P3, PT, R8.reuse, 0x4, PT ;  /* 0x000000040800780c */ /* 0x040fe20003f66070 */
[----:B------:R-:W-:Y:S01]  /*153c0*/  SHFL.IDX PT, R0, R16, RZ, 0x1f ;  /* 0x00001fff10007589 */ /* 0x000fe200000e0000 */
[C---:B------:R-:W-:Y:S02]  /*153d0*/  ISETP.GE.U32.AND P4, PT, R8.reuse, 0x8, PT ;  /* 0x000000080800780c */ /* 0x040fe40003f86070 */
[C---:B------:R-:W-:Y:S01]  /*153e0*/  ISETP.GE.U32.AND P5, PT, R8.reuse, 0x10, PT ;  /* 0x000000100800780c */ /* 0x040fe20003fa6070 */
[----:B------:R-:W-:Y:S01]  /*153f0*/  SHFL.IDX PT, R4, R16, 0x1, 0x1f ;  /* 0x00201f0010047f89 */ /* 0x000fe200000e0000 */
[----:B--2---:R-:W-:Y:S01]  /*15400*/  @!P1 IMAD.MOV.U32 R5, RZ, RZ, R2 ;  /* 0x000000ffff059224 */ /* 0x004fe200078e0002 */
[----:B------:R-:W-:-:S04]  /*15410*/  ISETP.NE.AND P1, PT, R8, RZ, PT ;  /* 0x000000ff0800720c */ /* 0x000fc80003f25270 */
        /* <DEDUP_REMOVED lines=16> */
.L_x_1530:
[----:B------:R-:W-:Y:S02]  /*15520*/  ULDC UR4, c[0x0][0xc38] ;  /* 0x00030e0000047ab9 */ /* 0x000fe40000000800 */
[----:B------:R-:W-:-:S04]  /*15530*/  IMAD.U32 R7, RZ, RZ, UR4 ;  /* 0x00000004ff077e24 */ /* 0x000fc8000f8e00ff */
[----:B--2---:R-:W-:-:S04]  /*15540*/  IMAD R14, R14, R7, RZ ;  /* 0x000000070e0e7224 */ /* 0x004fc800078e02ff */
[----:B------:R-:W-:-:S05]  /*15550*/  IMAD.IADD R9, R4, 0x1, R14 ;  /* 0x0000000104097824 */ /* 0x000fca00078e020e */
[----:B------:R-:W-:-:S13]  /*15560*/  ISETP.GT.AND P6, PT, R9, R0, PT ;  /* 0x000000000900720c */ /* 0x000fda0003fc4270 */
[----:B------:R-:W-:Y:S05]  /*15570*/  @P6 BRA `(.L_x_1415) ;  /* 0x00000000009c6947 */ /* 0x000fea0003800000 */
.L_x_1420:
[----:B------:R-:W2:Y:S01]  /*15580*/  LDC R2, c[0x0][0xc3c] ;  /* 0x00030f00ff027b82 */ /* 0x000ea20000000800 */
[----:B------:R-:W-:-:S05]  /*15590*/  VIADD R19, R19, 0x1f ;  /* 0x0000001f13137836 */ /* 0x000fca0000000000 */
[----:B--2---:R-:W-:-:S13]  /*155a0*/  ISETP.GE.AND P6, PT, R19, R2, PT ;  /* 0x000000021300720c */ /* 0x004fda0003fc6270 */
[----:B------:R-:W-:Y:S05]  /*155b0*/  @P6 BRA `(.L_x_1416) ;  /* 0x0000000400d06947 */ /* 0x000fea0003800000 */
[----:B------:R-:W2:Y:S01]  /*155c0*/  S2R R3, SR_TID.X ;  /* 0x0000000000037919 */ /* 0x000ea20000002100 */
[----:B------:R-:W-:Y:S01]  /*155d0*/  BSSY B0, `(.L_x_1417) ;  /* 0x0000009000007945 */ /* 0x000fe20003800000 */
[----:B------:R-:W-:Y:S01]  /*155e0*/  IMAD.MOV.U32 R5, RZ, RZ, RZ ;  /* 0x000000ffff057224 */ /* 0x000fe200078e00ff */
[----:B--2---:R-:W-:-:S05]  /*155f0*/  LOP3.LUT R3, R3, 0x1f, RZ, 0xc0, !PT ;  /* 0x0000001f03037812 */ /* 0x004fca00078ec0ff */
[----:B------:R-:W-:-:S05]  /*15600*/  IMAD.IADD R7, R19, 0x1, R3 ;  /* 0x0000000113077824 */ /* 0x000fca00078e0203 */
[----:B------:R-:W-:-:S13]  /*15610*/  ISETP.GE.OR P6, PT, R7, R2, !P0 ;  /* 0x000000020700720c */ /* 0x000fda00047c6670 */
[----:B------:R-:W-:Y:S05]  /*15620*/  @P6 BRA `(.L_x_1418) ;  /* 0x00000000000c6947 */ /* 0x000fea0003800000 */
[----:B------:R-:W2:Y:S02]  /*15630*/  LDC.64 R2, c[0x0][0xc80] ;  /* 0x00032000ff027b82 */ /* 0x000ea40000000a00 */
[----:B--2---:R-:W-:-:S05]  /*15640*/  IMAD.WIDE R2, R7, 0x4, R2 ;  /* 0x0000000407027825 */ /* 0x004fca00078e0202 */
[----:B------:R2:W5:Y:S02]  /*15650*/  LDG.E R5, desc[UR36][R2.64] ;  /* 0x0000002402057981 */ /* 0x000564000c1e1900 */
.L_x_1418:
[----:B------:R-:W-:Y:S05]  /*15660*/  BSYNC B0 ;  /* 0x0000000000007941 */ /* 0x000fea0003800000 */
.L_x_1417:
[----:B------:R-:W-:-:S03]  /*15670*/  UMOV UR4, 0xffffffff ;  /* 0xffffffff00047882 */ /* 0x000fc60000000000 */
[----:B------:R-:W-:Y:S05]  /*15680*/  BRA.DIV UR4, `(.L_x_1419) ;  /* 0x0000004204047947 */ /* 0x000fea000b800000 */
[----:B-----5:R-:W3:Y:S02]  /*15690*/  SHFL.UP PT, R14, R5, 0x1, RZ ;  /* 0x04200000050e7989 */ /* 0x020ee400000e00ff */
[----:B---3--:R-:W-:-:S05]  /*156a0*/  SEL R14, R14, RZ, P1 ;  /* 0x000000ff0e0e7207 */ /* 0x008fca0000800000 */
[----:B------:R-:W-:-:S05]  /*156b0*/  IMAD.IADD R13, R5, 0x1, R14 ;  /* 0x00000001050d7824 */ /* 0x000fca00078e020e */
[----:B------:R-:W2:Y:S02]  /*156c0*/  SHFL.UP PT, R14, R13, 0x2, RZ ;  /* 0x044000000d0e7989 */ /* 0x000ea400000e00ff */
[----:B--2---:R-:W-:-:S05]  /*156d0*/  SEL R2, R14, RZ, P2 ;  /* 0x000000ff0e027207 */ /* 0x004fca0001000000 */
        /* <DEDUP_REMOVED lines=9> */
[----:B-1----:R-:W-:-:S05]  /*15770*/  IMAD.IADD R6, R4, 0x1, R7 ;  /* 0x0000000104067824 */ /* 0x002fca00078e0207 */
[----:B------:R1:W2:Y:S02]  /*15780*/  SHFL.IDX PT, R14, R6, 0x1f, 0x1f ;  /* 0x03e01f00060e7f89 */ /* 0x0002a400000e0000 */
.L_x_1538:
[----:B------:R-:W-:Y:S02]  /*15790*/  ULDC UR4, c[0x0][0xc38] ;  /* 0x00030e0000047ab9 */ /* 0x000fe40000000800 */
[----:B------:R-:W-:-:S04]  /*157a0*/  IMAD.U32 R7, RZ, RZ, UR4 ;  /* 0x00000004ff077e24 */ /* 0x000fc8000f8e00ff */
[----:B--2---:R-:W-:-:S04]  /*157b0*/  IMAD R14, R14, R7, RZ ;  /* 0x000000070e0e7224 */ /* 0x004fc800078e02ff */
[----:B------:R-:W-:-:S05]  /*157c0*/  IMAD.IADD R9, R14, 0x1, R9 ;  /* 0x000000010e097824 */ /* 0x000fca00078e0209 */
[----:B------:R-:W-:-:S13]  /*157d0*/  ISETP.GT.AND P6, PT, R9, R0, PT ;  /* 0x000000000900720c */ /* 0x000fda0003fc4270 */
[----:B------:R-:W-:Y:S05]  /*157e0*/  @!P6 BRA `(.L_x_1420) ;  /* 0xfffffffc0064e947 */ /* 0x000fea000383ffff */
.L_x_1415:
[----:B------:R-:W-:Y:S01]  /*157f0*/  IMAD.IADD R16, R9, 0x1, -R14 ;  /* 0x0000000109107824 */ /* 0x000fe200078e0a0e */
[----:B------:R-:W-:-:S03]  /*15800*/  UMOV UR4, 0xffffffff ;  /* 0xffffffff00047882 */ /* 0x000fc60000000000 */
[----:B------:R-:W-:-:S05]  /*15810*/  IMAD R3, R6, R7, R16 ;  /* 0x0000000706037224 */ /* 0x000fca00078e0210 */
[----:B------:R-:W-:Y:S01]  /*15820*/  ISETP.GT.AND P6, PT, R3, R0, PT ;  /* 0x000000000300720c */ /* 0x000fe20003fc4270 */
[----:B------:R-:W-:-:S12]  /*15830*/  BRA.DIV UR4, `(.L_x_1421) ;  /* 0x0000004204547947 */ /* 0x000fd8000b800000 */
[----:B------:R-:W-:-:S04]  /*15840*/  VOTE.ANY R2, PT, !P6 ;  /* 0x0000000000027806 */ /* 0x000fc800070e0100 */
[----:B------:R-:W2:Y:S02]  /*15850*/  POPC R4, R2 ;  /* 0x0000000200047309 */ /* 0x000ea40000000000 */
[----:B--2---:R2:W3:Y:S02]  /*15860*/  SHFL.IDX PT, R5, R5, R4, 0x1f ;  /* 0x00001f0405057589 */ /* 0x0044e400000e0000 */
.L_x_1542:
[----:B------:R-:W-:Y:S01]  /*15870*/  ISETP.NE.AND P0, PT, R2, RZ, PT ;  /* 0x000000ff0200720c */ /* 0x000fe20003f05270 */
[----:B------:R-:W-:-:S12]  /*15880*/  IMAD.MOV.U32 R14, RZ, RZ, RZ ;  /* 0x000000ffff0e7224 */ /* 0x000fd800078e00ff */
[----:B------:R-:W-:Y:S05]  /*15890*/  @!P0 BRA `(.L_x_1422) ;  /* 0x0000000000108947 */ /* 0x000fea0003800000 */
[----:B------:R-:W-:Y:S01]  /*158a0*/  UMOV UR4, 0xffffffff ;  /* 0xffffffff00047882 */ /* 0x000fe20000000000 */
[----:B------:R-:W-:Y:S02]  /*158b0*/  VIADD R12, R4, 0xffffffff ;  /* 0xffffffff040c7836 */ /* 0x000fe40000000000 */
[----:B------:R-:W-:Y:S05]  /*158c0*/  BRA.DIV UR4, `(.L_x_1423) ;  /* 0x0000004204787947 */ /* 0x000fea000b800000 */
[----:B------:R4:W0:Y:S02]  /*158d0*/  SHFL.IDX PT, R14, R6, R12, 0x1f ;  /* 0x00001f0c060e7589 */ /* 0x00082400000e0000 */
.L_x_1422:
[----:B------:R-:W5:Y:S01]  /*158e0*/  LDC.64 R2, c[0x0][0xc90] ;  /* 0x00032400ff027b82 */ /* 0x000f620000000a00 */
[----:B------:R-:W-:-:S04]  /*158f0*/  IMAD.IADD R19, R4, 0x1, R19 ;  /* 0x0000000104137824 */ /* 0x000fc800078e0213 */
[----:B-----5:R-:W-:-:S05]  /*15900*/  IMAD.WIDE R2, R19, 0x4, R2 ;  /* 0x0000000413027825 */ /* 0x020fca00078e0202 */
[----:B-1--4-:R1:W2:Y:S01]  /*15910*/  LDG.E R6, desc[UR36][R2.64] ;  /* 0x0000002402067981 */ /* 0x0122a2000c1e1900 */
[----:B0-----:R-:W-:Y:S02]  /*15920*/  IMAD R16, R14, R7, R16 ;  /* 0x000000070e107224 */ /* 0x001fe400078e0210 */
[----:B-1----:R-:W-:Y:S02]  /*15930*/  IMAD.MOV.U32 R2, RZ, RZ, RZ ;  /* 0x000000ffff027224 */ /* 0x002fe400078e00ff */
[----:B--23--:R-:W-:-:S05]  /*15940*/  IMAD R4, R5, R6, RZ ;  /* 0x0000000605047224 */ /* 0x00cfca00078e02ff */
[----:B------:R-:W-:-:S04]  /*15950*/  IABS R8, R4 ;  /* 0x0000000400087213 */ /* 0x000fc80000000000 */
[----:B------:R-:W0:Y:S08]  /*15960*/  I2F.RP R10, R8 ;  /* 0x00000008000a7306 */ /* 0x000e300000209400 */
[----:B0-----:R-:W0:Y:S02]  /*15970*/  MUFU.RCP R10, R10 ;  /* 0x0000000a000a7308 */ /* 0x001e240000001000 */
[----:B0-----:R-:W-:-:S06]  /*15980*/  VIADD R11, R10, 0xffffffe ;  /* 0x0ffffffe0a0b7836 */ /* 0x001fcc0000000000 */
[----:B------:R-:W0:Y:S02]  /*15990*/  F2I.FTZ.U32.TRUNC.NTZ R3, R11 ;  /* 0x0000000b00037305 */ /* 0x000e24000021f000 */
[----:B0-----:R-:W-:-:S04]  /*159a0*/  IMAD.MOV R9, RZ, RZ, -R3 ;  /* 0x000000ffff097224 */ /* 0x001fc800078e0a03 */
        /* <DEDUP_REMOVED lines=11> */
[----:B------:R-:W-:Y:S02]  /*15a60*/  @!P1 IMAD.IADD R3, R3, 0x1, -R8 ;  /* 0x0000000103039824 */ /* 0x000fe400078e0a08 */
[----:B------:R-:W-:Y:S01]  /*15a70*/  @!P1 VIADD R2, R2, 0x1 ;  /* 0x0000000102029836 */ /* 0x000fe20000000000 */
[----:B------:R-:W-:Y:S02]  /*15a80*/  ISETP.NE.AND P1, PT, R4, RZ, PT ;  /* 0x000000ff0400720c */ /* 0x000fe40003f25270 */
[----:B------:R-:W-:-:S13]  /*15a90*/  ISETP.GE.U32.AND P0, PT, R3, R8, PT ;  /* 0x000000080300720c */ /* 0x000fda0003f06070 */
[----:B------:R-:W-:-:S04]  /*15aa0*/  @P0 VIADD R2, R2, 0x1 ;  /* 0x0000000102020836 */ /* 0x000fc80000000000 */
[----:B------:R-:W-:Y:S01]  /*15ab0*/  @!P2 IMAD.MOV R2, RZ, RZ, -R2 ;  /* 0x000000ffff02a224 */ /* 0x000fe200078e0a02 */
[----:B------:R-:W-:-:S05]  /*15ac0*/  @!P1 LOP3.LUT R2, RZ, R4, RZ, 0x33, !PT ;  /* 0x00000004ff029212 */ /* 0x000fca00078e33ff */
[----:B------:R-:W-:Y:S02]  /*15ad0*/  IMAD R0, R6, R2, RZ ;  /* 0x0000000206007224 */ /* 0x000fe400078e02ff */
[----:B------:R-:W-:Y:S02]  /*15ae0*/  IMAD.MOV R2, RZ, RZ, -R2 ;  /* 0x000000ffff027224 */ /* 0x000fe400078e0a02 */
[----:B------:R-:W-:Y:S02]  /*15af0*/  IMAD.MOV R3, RZ, RZ, -R0 ;  /* 0x000000ffff037224 */ /* 0x000fe400078e0a00 */
[----:B------:R-:W-:-:S03]  /*15b00*/  IMAD R9, R4, R2, R9 ;  /* 0x0000000204097224 */ /* 0x000fc600078e0209 */
[----:B------:R-:W-:-:S04]  /*15b10*/  VIADDMNMX R6, R3, R7, R6, PT ;  /* 0x0000000703067246 */ /* 0x000fc80003800106 */
[-C--:B------:R-:W-:Y:S02]  /*15b20*/  IABS R7, R6.reuse ;  /* 0x0000000600077213 */ /* 0x080fe40000000000 */
[----:B------:R-:W-:Y:S02]  /*15b30*/  IABS R4, R6 ;  /* 0x0000000600047213 */ /* 0x000fe40000000000 */
[----:B------:R-:W0:Y:S03]  /*15b40*/  I2F.RP R8, R7 ;  /* 0x0000000700087306 */ /* 0x000e260000209400 */
[----:B------:R-:W-:-:S05]  /*15b50*/  IMAD.MOV R4, RZ, RZ, -R4 ;  /* 0x000000ffff047224 */ /* 0x000fca00078e0a04 */
[----:B0-----:R-:W0:Y:S02]  /*15b60*/  MUFU.RCP R8, R8 ;  /* 0x0000000800087308 */ /* 0x001e240000001000 */
[----:B0-----:R-:W-:-:S06]  /*15b70*/  IADD3 R3, R8, 0xffffffe, RZ ;  /* 0x0ffffffe08037810 */ /* 0x001fcc0007ffe0ff */
[----:B------:R-:W0:Y:S02]  /*15b80*/  F2I.FTZ.U32.TRUNC.NTZ R3, R3 ;  /* 0x0000000300037305 */ /* 0x000e24000021f000 */
[----:B0-----:R-:W-:-:S04]  /*15b90*/  IMAD.MOV R2, RZ, RZ, -R3 ;  /* 0x000000ffff027224 */ /* 0x001fc800078e0a03 */
[----:B------:R-:W-:Y:S02]  /*15ba0*/  IMAD R11, R2, R7, RZ ;  /* 0x00000007020b7224 */ /* 0x000fe400078e02ff */
[----:B------:R-:W-:-:S04]  /*15bb0*/  IMAD.MOV.U32 R2, RZ, RZ, RZ ;  /* 0x000000ffff027224 */ /* 0x000fc800078e00ff */
[----:B------:R-:W-:Y:S01]  /*15bc0*/  IMAD.HI.U32 R2, R3, R11, R2 ;  /* 0x0000000b03027227 */ /* 0x000fe200078e0002 */
[----:B------:R-:W-:Y:S02]  /*15bd0*/  IABS R11, R9 ;  /* 0x00000009000b7213 */ /* 0x000fe40000000000 */
[C---:B------:R-:W-:Y:S01]  /*15be0*/  LOP3.LUT R3, R9.reuse, R6, RZ, 0x3c, !PT ;  /* 0x0000000609037212 */ /* 0x040fe200078e3cff */
[----:B------:R-:W-:Y:S02]  /*15bf0*/  IMAD.IADD R9, R9, 0x1, R0 ;  /* 0x0000000109097824 */ /* 0x000fe400078e0200 */
[----:B------:R-:W-:Y:S01]  /*15c00*/  IMAD.HI.U32 R2, R2, R11, RZ ;  /* 0x0000000b02027227 */ /* 0x000fe200078e00ff */
[----:B------:R-:W-:-:S03]  /*15c10*/  ISETP.GE.AND P2, PT, R3, RZ, PT ;  /* 0x000000ff0300720c */ /* 0x000fc60003f46270 */
[----:B------:R-:W-:-:S05]  /*15c20*/  IMAD R4, R2, R4, R11 ;  /* 0x0000000402047224 */ /* 0x000fca00078e020b */
[----:B------:R-:W-:-:S13]  /*15c30*/  ISETP.GT.U32.AND P1, PT, R7, R4, PT ;  /* 0x000000040700720c */ /* 0x000fda0003f24070 */
[----:B------:R-:W-:Y:S02]  /*15c40*/  @!P1 IMAD.IADD R4, R4, 0x1, -R7 ;  /* 0x0000000104049824 */ /* 0x000fe400078e0a07 */
[----:B------:R-:W-:Y:S01]  /*15c50*/  @!P1 VIADD R2, R2, 0x1 ;  /* 0x0000000102029836 */ /* 0x000fe20000000000 */
[----:B------:R-:W-:Y:S02]  /*15c60*/  ISETP.NE.AND P1, PT, R6, RZ, PT ;  /* 0x000000ff0600720c */ /* 0x000fe40003f25270 */
[----:B------:R-:W-:-:S13]  /*15c70*/  ISETP.GE.U32.AND P0, PT, R4, R7, PT ;  /* 0x000000070400720c */ /* 0x000fda0003f06070 */
[----:B------:R-:W-:-:S04]  /*15c80*/  @P0 VIADD R2, R2, 0x1 ;  /* 0x0000000102020836 */ /* 0x000fc80000000000 */
[----:B------:R-:W-:Y:S01]  /*15c90*/  @!P2 IMAD.MOV R2, RZ, RZ, -R2 ;  /* 0x000000ffff02a224 */ /* 0x000fe200078e0a02 */
[----:B------:R-:W-:Y:S01]  /*15ca0*/  @!P1 LOP3.LUT R2, RZ, R6, RZ, 0x33, !PT ;  /* 0x00000006ff029212 */ /* 0x000fe200078e33ff */
[----:B------:R-:W-:-:S04]  /*15cb0*/  IMAD.MOV R6, RZ, RZ, -R6 ;  /* 0x000000ffff067224 */ /* 0x000fc800078e0a06 */
[----:B------:R-:W-:Y:S01]  /*15cc0*/  IMAD R18, R2, R6, R9 ;  /* 0x0000000602127224 */ /* 0x000fe200078e0209 */
[----:B------:R-:W-:-:S05]  /*15cd0*/  LOP3.LUT R2, RZ, R2, RZ, 0x33, !PT ;  /* 0x00000002ff027212 */ /* 0x000fca00078e33ff */
[----:B------:R-:W-:Y:S01]  /*15ce0*/  IMAD.IADD R17, R5, 0x1, R2 ;  /* 0x0000000105117824 */ /* 0x000fe200078e0202 */
[----:B------:R-:W-:Y:S06]  /*15cf0*/  BRA `(.L_x_1424) ;  /* 0x00000000001c7947 */ /* 0x000fec0003800000 */
.L_x_1416:
[----:B------:R-:W-:Y:S01]  /*15d00*/  UMOV UR4, URZ ;  /* 0x0000003f00047c82 */ /* 0x000fe20008000000 */
[----:B------:R-:W-:Y:S01]  /*15d10*/  UMOV UR5, URZ ;  /* 0x0000003f00057c82 */ /* 0x000fe20008000000 */
[----:B------:R-:W-:Y:S01]  /*15d20*/  ULDC UR6, c[0x0][0xc3c] ;  /* 0x00030f0000067ab9 */ /* 0x000fe20000000800 */
[----:B------:R-:W-:Y:S02]  /*15d30*/  IMAD.MOV.U32 R16, RZ, RZ, R0 ;  /* 0x000000ffff107224 */ /* 0x000fe400078e0000 */
[----:B------:R-:W-:Y:S02]  /*15d40*/  IMAD.U32 R17, RZ, RZ, UR4 ;  /* 0x00000004ff117e24 */ /* 0x000fe4000f8e00ff */
[----:B------:R-:W-:Y:S02]  /*15d50*/  IMAD.U32 R18, RZ, RZ, UR5 ;  /* 0x00000005ff127e24 */ /* 0x000fe4000f8e00ff */
[----:B------:R-:W-:-:S07]  /*15d60*/  IMAD.U32 R19, RZ, RZ, UR6 ;  /* 0x00000006ff137e24 */ /* 0x000fce000f8e00ff */
.L_x_1424:
[----:B------:R-:W2:Y:S01]  /*15d70*/  S2R R0, SR_TID.X ;  /* 0x0000000000007919 */ /* 0x000ea20000002100 */
        /* <DEDUP_REMOVED lines=9> */
.L_x_1413:
[----:B------:R-:W-:Y:S02]  /*15e10*/  ULDC UR4, c[0x0][0xc3c] ;  /* 0x00030f0000047ab9 */ /* 0x000fe40000000800 */
[----:B----4-:R-:W-:-:S13]  /*15e20*/  ISETP.GE.AND P0, PT, R19, UR4, PT ;  /* 0x0000000413007c0c */ /* 0x010fda000bf06270 */
[----:B------:R-:W-:Y:S05]  /*15e30*/  @!P0 BRA `(.L_x_1425) ;  /* 0xffffffb4000c8947 */ /* 0x000fea000383ffff */
[----:B------:R-:W-:Y:S05]  /*15e40*/  BSYNC B8 ;  /* 0x0000000000087941 */ /* 0x000fea0003800000 */
.L_x_1354:
[----:B--2---:R-:W2:Y:S01]  /*15e50*/  LDL.LU R0, [R1+0x14] ;  /* 0x0000140001007983 */ /* 0x004ea20000300800 */
[----:B------:R-:W-:Y:S01]  /*15e60*/  BSSY B0, `(.L_x_1426) ;  /* 0x000000b000007945 */ /* 0x000fe20003800000 */
[----:B------:R-:W4:Y:S01]  /*15e70*/  S2R R5, SR_CgaCtaId ;  /* 0x0000000000057919 */ /* 0x000f220000008800 */
[----:B--2---:R-:W-:-:S05]  /*15e80*/  VIADD R0, R0, 0x1 ;  /* 0x0000000100007836 */ /* 0x004fca0000000000 */
[----:B0-----:R-:W-:-:S04]  /*15e90*/  LEA.HI R2, R0, R0, RZ, 0x1 ;  /* 0x0000000000027211 */ /* 0x001fc800078f08ff */
[----:B------:R-:W-:Y:S02]  /*15ea0*/  LOP3.LUT R3, R2, 0xfffffffe, RZ, 0xc0, !PT ;  /* 0xfffffffe02037812 */ /* 0x000fe400078ec0ff */
[----:B------:R-:W-:-:S03]  /*15eb0*/  MOV R2, 0x400 ;  /* 0x0000040000027802 */ /* 0x000fc60000000f00 */
[----:B------:R-:W-:Y:S01]  /*15ec0*/  IMAD.IADD R0, R0, 0x1, -R3 ;  /* 0x0000000100007824 */ /* 0x000fe200078e0a03 */
[----:B----4-:R-:W-:-:S04]  /*15ed0*/  LEA R5, R5, R2, 0x18 ;  /* 0x0000000205057211 */ /* 0x010fc800078ec0ff */
[----:B------:R-:W-:-:S04]  /*15ee0*/  SHF.L.U32 R0, R0, 0x1f, RZ ;  /* 0x0000001f00007819 */ /* 0x000fc800000006ff */
[----:B------:R-:W0:Y:S02]  /*15ef0*/  SYNCS.PHASECHK.TRANS64.TRYWAIT P0, [R5+URZ+0x2a820], R0 ;  /* 0x02a82000050075a7 */ /* 0x000e24000800017f */
[----:B0-----:R-:W-:Y:S05]  /*15f00*/  @!P0 BRA `(.L_x_1427) ;  /* 0x0000003c000c8947 */ /* 0x001fea0003800000 */
.L_x_1545:
[----:B------:R-:W-:Y:S05]  /*15f10*/  BSYNC B0 ;  /* 0x0000000000007941 */ /* 0x000fea0003800000 */
.L_x_1426:
[----:B------:R-:W-:-:S03]  /*15f20*/  UMOV UR4, 0xffffffff ;  /* 0xffffffff00047882 */ /* 0x000fc60000000000 */
[----:B------:R-:W-:Y:S05]  /*15f30*/  BRA.DIV UR4, `(.L_x_1428) ;  /* 0x0000003e04147947 */ /* 0x000fea000b800000 */
[----:B0-----:R-:W0:Y:S02]  /*15f40*/  S2R R0, SR_TID.X ;  /* 0x0000000000007919 */ /* 0x001e240000002100 */
[----:B0-----:R-:W-:-:S04]  /*15f50*/  SHF.R.U32.HI R0, RZ, 0x5, R0 ;  /* 0x00000005ff007819 */ /* 0x001fc80000011600 */
[----:B------:R-:W-:-:S05]  /*15f60*/  LOP3.LUT R0, R0, 0x3, RZ, 0xc0, !PT ;  /* 0x0000000300007812 */ /* 0x000fca00078ec0ff */
[----:B------:R0:W2:Y:S02]  /*15f70*/  SHFL.IDX PT, R14, R0, RZ, 0x1f ;  /* 0x00001fff000e7589 */ /* 0x0000a400000e0000 */
.L_x_1548:
[----:B--2---:R-:W-:Y:S01]  /*15f80*/  ISETP.NE.AND P0, PT, R14, RZ, PT ;  /* 0x000000ff0e00720c */ /* 0x004fe20003f05270 */
[----:B------:R-:W-:-:S12]  /*15f90*/  BSSY B0, `(.L_x_1429) ;  /* 0x0000026000007945 */ /* 0x000fd80003800000 */
[----:B------:R-:W-:Y:S05]  /*15fa0*/  @P0 BRA `(.L_x_1430) ;  /* 0x0000000000900947 */ /* 0x000fea0003800000 */
[----:B------:R-:W-:-:S03]  /*15fb0*/  UMOV UR4, 0xffffffff ;  /* 0xffffffff00047882 */ /* 0x000fc60000000000 */
[----:B------:R-:W-:Y:S05]  /*15fc0*/  BRA.DIV UR4, `(.L_x_1431) ;  /* 0x0000003e04247947 */ /* 0x000fea000b800000 */
[----:B------:R-:W-:-:S13]  /*15fd0*/  ELECT P6, URZ, PT ;  /* 0x00000000003f782f */ /* 0x000fda00038c0000 */
.L_x_1551:
        /* <DEDUP_REMOVED lines=8> */
.L_x_1432:
[----:B------:R-:W-:Y:S01]  /*16060*/  IMAD R3, R25, 0x8, R5 ;  /* 0x0000000819037824 */ /* 0x000fe200078e0205 */
[----:B------:R-:W-:Y:S01]  /*16070*/  SHF.L.U32 R2, R27, 0x1f, RZ ;  /* 0x0000001f1b027819 */ /* 0x000fe200000006ff */
[----:B------:R-:W-:-:S03]  /*16080*/  VIADD R25, R25, 0x1 ;  /* 0x0000000119197836 */ /* 0x000fc60000000000 */
[----:B------:R-:W0:Y:S02]  /*16090*/  SYNCS.PHASECHK.TRANS64.TRYWAIT P1, [R3+URZ+0x2a840], R2 ;  /* 0x02a84002030075a7 */ /* 0x000e24000802017f */
[----:B------:R-:W-:-:S04]  /*160a0*/  ISETP.NE.AND P2, PT, R25, 0x2, PT ;  /* 0x000000021900780c */ /* 0x000fc80003f45270 */
[----:B------:R-:W-:Y:S01]  /*160b0*/  SEL R0, RZ, 0x1, P2 ;  /* 0x00000001ff007807 */ /* 0x000fe20001000000 */
[----:B0-----:R-:W-:Y:S08]  /*160c0*/  @!P1 BRA `(.L_x_1433) ;  /* 0x0000003c00049947 */ /* 0x001ff00003800000 */
.L_x_1552:
[----:B------:R-:W-:Y:S02]  /*160d0*/  SEL R25, R25, RZ, P2 ;  /* 0x000000ff19197207 */ /* 0x000fe40001000000 */
[----:B------:R-:W-:Y:S01]  /*160e0*/  LOP3.LUT R0, R27, R0, RZ, 0x3c, !PT ;  /* 0x000000001b007212 */ /* 0x000fe200078e3cff */
[----:B------:R-:W-:Y:S06]  /*160f0*/  @!P0 BRA `(.L_x_1434) ;  /* 0x0000000000048947 */ /* 0x000fec0003800000 */
[----:B------:R-:W-:Y:S01]  /*16100*/  BPT.TRAP 0x1 ;  /* 0x000000040000795c */ /* 0x000fe20000300000 */
.L_x_1434:
[----:B------:R-:W-:Y:S01]  /*16110*/  IMAD R25, R25, 0x8, R5 ;  /* 0x0000000819197824 */ /* 0x000fe200078e0205 */
[----:B------:R-:W-:-:S04]  /*16120*/  SHF.L.U32 R0, R0, 0x1f, RZ ;  /* 0x0000001f00007819 */ /* 0x000fc800000006ff */
[----:B------:R-:W2:Y:S02]  /*16130*/  SYNCS.PHASECHK.TRANS64.TRYWAIT P1, [R25+URZ+0x2a840], R0 ;  /* 0x02a84000190075a7 */ /* 0x000ea4000802017f */
[----:B--2---:R-:W-:Y:S05]  /*16140*/  @!P1 BRA `(.L_x_1435) ;  /* 0x0000003800f89947 */ /* 0x004fea0003800000 */
.L_x_1553:
[----:B------:R-:W-:Y:S05]  /*16150*/  @!P0 BRA `(.L_x_1436) ;  /* 0x0000000000048947 */ /* 0x000fea0003800000 */
[----:B------:R-:W-:Y:S01]  /*16160*/  BPT.TRAP 0x1 ;  /* 0x000000040000795c */ /* 0x000fe20000300000 */
.L_x_1436:
[----:B------:R-:W4:Y:S02]  /*16170*/  SYNCS.PHASECHK.TRANS64.TRYWAIT P1, [R3+URZ+0x2a860], R2 ;  /* 0x02a86002030075a7 */ /* 0x000f24000802017f */
[----:B----4-:R-:W-:Y:S05]  /*16180*/  @!P1 BRA `(.L_x_1437) ;  /* 0x0000003800fc9947 */ /* 0x010fea0003800000 */
.L_x_1554:
[----:B------:R-:W-:Y:S05]  /*16190*/  @!P0 BRA `(.L_x_1438) ;  /* 0x0000000000048947 */ /* 0x000fea0003800000 */
[----:B------:R-:W-:Y:S01]  /*161a0*/  BPT.TRAP 0x1 ;  /* 0x000000040000795c */ /* 0x000fe20000300000 */
.L_x_1438:
[----:B------:R0:W0:Y:S02]  /*161b0*/  SYNCS.PHASECHK.TRANS64.TRYWAIT P0, [R25+URZ+0x2a860], R0 ;  /* 0x02a86000190075a7 */ /* 0x000024000800017f */
[----:B0-----:R-:W-:Y:S05]  /*161c0*/  @!P0 NANOSLEEP.SYNCS 0x989680 ;  /* 0x009896800000895d */ /* 0x001fea0003900000 */
[----:B------:R-:W0:Y:S02]  /*161d0*/  @!P0 SYNCS.PHASECHK.TRANS64 P0, [R25+URZ+0x2a860], R0 ;  /* 0x02a86000190085a7 */ /* 0x000e24000800007f */
[----:B0-----:R-:W-:Y:S05]  /*161e0*/  @!P0 BRA `(.L_x_1438) ;  /* 0xfffffffc00f08947 */ /* 0x001fea000383ffff */
.L_x_1430:
[----:B------:R-:W-:Y:S05]  /*161f0*/  BSYNC B0 ;  /* 0x0000000000007941 */ /* 0x000fea0003800000 */
.L_x_1429:
[----:B------:R-:W-:Y:S05]  /*16200*/  EXIT ;  /* 0x000000000000794d */ /* 0x000fea0003800000 */
.L_x_1248:
[----:B0-----:R-:W-:-:S04]  /*16210*/  IMAD.U32 R3, RZ, RZ, UR40 ;  /* 0x00000028ff037e24 */ /* 0x001fc8000f8e00ff */
[----:B------:R0:W1:Y:S03]  /*16220*/  SYNCS.PHASECHK.TRANS64.TRYWAIT P1, [R3+URZ+0x2a800], R0 ;  /* 0x02a80000030075a7 */ /* 0x000066000802017f */
[----:B-1----:R-:W-:Y:S05]  /*16230*/  @!P1 NANOSLEEP.SYNCS 0x989680 ;  /* 0x009896800000995d */ /* 0x002fea0003900000 */
[----:B------:R-:W1:Y:S02]  /*16240*/  @!P1 SYNCS.PHASECHK.TRANS64 P1, [R3+URZ+0x2a800], R0 ;  /* 0x02a80000030095a7 */ /* 0x000e64000802007f */
[----:B-1----:R-:W-:Y:S05]  /*16250*/  @!P1 BRA `(.L_x_1248) ;  /* 0xfffffffc00ec9947 */ /* 0x002fea000383ffff */
[----:B------:R-:W-:Y:S05]  /*16260*/  BRA `(.L_x_1439) ;  /* 0xfffffeb400e07947 */ /* 0x000fea000383ffff */
.L_x_1252:
[----:B-1----:R1:W2:Y:S02]  /*16270*/  SYNCS.PHASECHK.TRANS64.TRYWAIT P1, [R15+URZ+0x2a830], R0 ;  /* 0x02a830000f0075a7 */ /* 0x0022a4000802017f */
[----:B--2---:R-:W-:Y:S05]  /*16280*/  @!P1 NANOSLEEP.SYNCS 0x989680 ;  /* 0x009896800000995d */ /* 0x004fea0003900000 */
[----:B------:R-:W2:Y:S02]  /*16290*/  @!P1 SYNCS.PHASECHK.TRANS64 P1, [R15+URZ+0x2a830], R0 ;  /* 0x02a830000f0095a7 */ /* 0x000ea4000802007f */
[----:B--2---:R-:W-:Y:S05]  /*162a0*/  @!P1 BRA `(.L_x_1252) ;  /* 0xfffffffc00f09947 */ /* 0x004fea000383ffff */
[----:B------:R-:W-:Y:S05]  /*162b0*/  BRA `(.L_x_1251) ;  /* 0xfffffeb400fc7947 */ /* 0x000fea000383ffff */
.L_x_1269:
[----:B-1----:R-:W-:-:S04]  /*162c0*/  IMAD.U32 R14, RZ, RZ, UR7 ;  /* 0x00000007ff0e7e24 */ /* 0x002fc8000f8e00ff */
[----:B------:R1:W2:Y:S03]  /*162d0*/  SYNCS.PHASECHK.TRANS64.TRYWAIT P1, [R14+URZ+0x2a830], R13 ;  /* 0x02a8300d0e0075a7 */ /* 0x0002a6000802017f */
[----:B--2---:R-:W-:Y:S05]  /*162e0*/  @!P1 NANOSLEEP.SYNCS 0x989680 ;  /* 0x009896800000995d */ /* 0x004fea0003900000 */
[----:B------:R-:W2:Y:S02]  /*162f0*/  @!P1 SYNCS.PHASECHK.TRANS64 P1, [R14+URZ+0x2a830], R13 ;  /* 0x02a8300d0e0095a7 */ /* 0x000ea4000802007f */
[----:B--2---:R-:W-:Y:S05]  /*16300*/  @!P1 BRA `(.L_x_1269) ;  /* 0xfffffffc00ec9947 */ /* 0x004fea000383ffff */
[----:B------:R-:W-:Y:S05]  /*16310*/  BRA `(.L_x_1268) ;  /* 0xfffffee800807947 */ /* 0x000fea000383ffff */
.L_x_1273:
[----:B01----:R-:W-:-:S04]  /*16320*/  IMAD.U32 R13, RZ, RZ, UR6 ;  /* 0x00000006ff0d7e24 */ /* 0x003fc8000f8e00ff */
[----:B------:R0:W1:Y:S03]  /*16330*/  SYNCS.PHASECHK.TRANS64.TRYWAIT P1, [R13+URZ+0x2a850], R0 ;  /* 0x02a850000d0075a7 */ /* 0x000066000802017f */
[----:B-1----:R-:W-:Y:S05]  /*16340*/  @!P1 NANOSLEEP.SYNCS 0x989680 ;  /* 0x009896800000995d */ /* 0x002fea0003900000 */
[----:B------:R-:W1:Y:S02]  /*16350*/  @!P1 SYNCS.PHASECHK.TRANS64 P1, [R13+URZ+0x2a850], R0 ;  /* 0x02a850000d0095a7 */ /* 0x000e64000802007f */
[----:B-1----:R-:W-:Y:S05]  /*16360*/  @!P1 BRA `(.L_x_1273) ;  /* 0xfffffffc00ec9947 */ /* 0x002fea000383ffff */
[----:B------:R-:W-:Y:S05]  /*16370*/  BRA `(.L_x_1272) ;  /* 0xfffffef000b07947 */ /* 0x000fea000383ffff */
.L_x_1292:
[----:B-1----:R-:W-:-:S04]  /*16380*/  IMAD.U32 R12, RZ, RZ, UR7 ;  /* 0x00000007ff0c7e24 */ /* 0x002fc8000f8e00ff */
[----:B------:R1:W2:Y:S03]  /*16390*/  SYNCS.PHASECHK.TRANS64.TRYWAIT P1, [R12+URZ+0x2a830], R11 ;  /* 0x02a8300b0c0075a7 */ /* 0x0002a6000802017f */
[----:B--2---:R-:W-:Y:S05]  /*163a0*/  @!P1 NANOSLEEP.SYNCS 0x989680 ;  /* 0x009896800000995d */ /* 0x004fea0003900000 */
[----:B------:R-:W2:Y:S02]  /*163b0*/  @!P1 SYNCS.PHASECHK.TRANS64 P1, [R12+URZ+0x2a830], R11 ;  /* 0x02a8300b0c0095a7 */ /* 0x000ea4000802007f */
[----:B--2---:R-:W-:Y:S05]  /*163c0*/  @!P1 BRA `(.L_x_1292) ;  /* 0xfffffffc00ec9947 */ /* 0x004fea000383ffff */
[----:B------:R-:W-:Y:S05]  /*163d0*/  BRA `(.L_x_1291) ;  /* 0xffffff1c00d47947 */ /* 0x000fea000383ffff */
.L_x_1296:
[----:B01----:R-:W-:-:S04]  /*163e0*/  IMAD.U32 R11, RZ, RZ, UR6 ;  /* 0x00000006ff0b7e24 */ /* 0x003fc8000f8e00ff */
[----:B------:R0:W1:Y:S03]  /*163f0*/  SYNCS.PHASECHK.TRANS64.TRYWAIT P1, [R11+URZ+0x2a850], R0 ;  /* 0x02a850000b0075a7 */ /* 0x000066000802017f */
[----:B-1----:R-:W-:Y:S05]  /*16400*/  @!P1 NANOSLEEP.SYNCS 0x989680 ;  /* 0x009896800000995d */ /* 0x002fea0003900000 */
[----:B------:R-:W1:Y:S02]  /*16410*/  @!P1 SYNCS.PHASECHK.TRANS64 P1, [R11+URZ+0x2a850], R0 ;  /* 0x02a850000b0095a7 */ /* 0x000e64000802007f */
[----:B-1----:R-:W-:Y:S05]  /*16420*/  @!P1 BRA `(.L_x_1296) ;  /* 0xfffffffc00ec9947 */ /* 0x002fea000383ffff */
[----:B------:R-:W-:Y:S05]  /*16430*/  BRA `(.L_x_1295) ;  /* 0xffffff2800047947 */ /* 0x000fea000383ffff */
.L_x_1304:
[----:B-1----:R-:W-:-:S04]  /*16440*/  IMAD.U32 R14, RZ, RZ, UR6 ;  /* 0x00000006ff0e7e24 */ /* 0x002fc8000f8e00ff */
[----:B------:R1:W2:Y:S03]  /*16450*/  SYNCS.PHASECHK.TRANS64.TRYWAIT P1, [R14+URZ+0x2a830], R11 ;  /* 0x02a8300b0e0075a7 */ /* 0x0002a6000802017f */
[----:B--2---:R-:W-:Y:S05]  /*16460*/  @!P1 NANOSLEEP.SYNCS 0x989680 ;  /* 0x009896800000995d */ /* 0x004fea0003900000 */
[----:B------:R-:W2:Y:S02]  /*16470*/  @!P1 SYNCS.PHASECHK.TRANS64 P1, [R14+URZ+0x2a830], R11 ;  /* 0x02a8300b0e0095a7 */ /* 0x000ea4000802007f */
[----:B--2---:R-:W-:Y:S05]  /*16480*/  @!P1 BRA `(.L_x_1304) ;  /* 0xfffffffc00ec9947 */ /* 0x004fea000383ffff */
[----:B------:R-:W-:Y:S05]  /*16490*/  BRA `(.L_x_1303) ;  /* 0xffffff4000507947 */ /* 0x000fea000383ffff */
.L_x_1308:
[----:B01----:R-:W-:-:S04]  /*164a0*/  IMAD.U32 R11, RZ, RZ, UR10 ;  /* 0x0000000aff0b7e24 */ /* 0x003fc8000f8e00ff */
[----:B------:R0:W1:Y:S03]  /*164b0*/  SYNCS.PHASECHK.TRANS64.TRYWAIT P1, [R11+URZ+0x2a850], R0 ;  /* 0x02a850000b0075a7 */ /* 0x000066000802017f */
[----:B-1----:R-:W-:Y:S05]  /*164c0*/  @!P1 NANOSLEEP.SYNCS 0x989680 ;  /* 0x009896800000995d */ /* 0x002fea0003900000 */
[----:B------:R-:W1:Y:S02]  /*164d0*/  @!P1 SYNCS.PHASECHK.TRANS64 P1, [R11+URZ+0x2a850], R0 ;  /* 0x02a850000b0095a7 */ /* 0x000e64000802007f */
[----:B-1----:R-:W-:Y:S05]  /*164e0*/  @!P1 BRA `(.L_x_1308) ;  /* 0xfffffffc00ec9947 */ /* 0x002fea000383ffff */
[----:B------:R-:W-:Y:S05]  /*164f0*/  BRA `(.L_x_1307) ;  /* 0xffffff4800807947 */ /* 0x000fea000383ffff */
.L_x_1323:
[----:B-1----:R-:W-:-:S04]  /*16500*/  IMAD.U32 R5, RZ, RZ, UR5 ;  /* 0x00000005ff057e24 */ /* 0x002fc8000f8e00ff */
[----:B------:R1:W2:Y:S03]  /*16510*/  SYNCS.PHASECHK.TRANS64.TRYWAIT P1, [R5+URZ+0x2a850], R0 ;  /* 0x02a85000050075a7 */ /* 0x0002a6000802017f */
[----:B--2---:R-:W-:Y:S05]  /*16520*/  @!P1 NANOSLEEP.SYNCS 0x989680 ;  /* 0x009896800000995d */ /* 0x004fea0003900000 */
[----:B------:R-:W2:Y:S02]  /*16530*/  @!P1 SYNCS.PHASECHK.TRANS64 P1, [R5+URZ+0x2a850], R0 ;  /* 0x02a85000050095a7 */ /* 0x000ea4000802007f */
[----:B--2---:R-:W-:Y:S05]  /*16540*/  @!P1 BRA `(.L_x_1323) ;  /* 0xfffffffc00ec9947 */ /* 0x004fea000383ffff */
[----:B------:R-:W-:Y:S05]  /*16550*/  BRA `(.L_x_1322) ;  /* 0xffffff7400ec7947 */ /* 0x000fea000383ffff */
.L_x_1374:
[----:B------:R-:W-:Y:S01]  /*16560*/  SHF.R.U32.HI R7, RZ, 0x5, R21 ;  /* 0x00000005ff077819 */ /* 0x000fe20000011615 */
[----:B------:R-:W-:Y:S01]  /*16570*/  BSSY B0, `(.L_x_1440) ;  /* 0x0000009000007945 */ /* 0x000fe20003800000 */
[----:B------:R-:W-:Y:S02]  /*16580*/  IMAD.MOV.U32 R12, RZ, RZ, RZ ;  /* 0x000000ffff0c7224 */ /* 0x000fe400078e00ff */
[----:B------:R-:W-:Y:S01]  /*16590*/  LOP3.LUT R7, R7, 0x3, RZ, 0xc0, !PT ;  /* 0x0000000307077812 */ /* 0x000fe200078ec0ff */
[----:B------:R-:W-:Y:S02]  /*165a0*/  IMAD.MOV.U32 R11, RZ, RZ, 0x1f ;  /* 0x0000001fff0b7424 */ /* 0x000fe400078e00ff */
[----:B------:R-:W-:Y:S02]  /*165b0*/  IMAD.MOV.U32 R15, RZ, RZ, -0x1 ;  /* 0xffffffffff0f7424 */ /* 0x000fe400078e00ff */
[----:B------:R-:W-:-:S07]  /*165c0*/  IMAD.MOV.U32 R13, RZ, RZ, R7 ;  /* 0x000000ffff0d7224 */ /* 0x000fce00078e0007 */
[----:B0----5:R-:W-:Y:S05]  /*165d0*/  WARPSYNC.COLLECTIVE R15, `(.L_x_1441) ;  /* 0x000000000f087348 */ /* 0x021fea0003c00000 */
[----:B------:R1:W2:Y:S02]  /*165e0*/  SHFL.IDX P6, R14, R13, R12, R11 ;  /* 0x0000000c0d0e7389 */ /* 0x0002a400000c000b */
[----:B012--5:R-:W-:Y:S01]  /*165f0*/  ENDCOLLECTIVE ;  /* 0x000000000000791b */ /* 0x027fe20003800000 */
.L_x_1441:
[----:B------:R-:W-:Y:S05]  /*16600*/  BSYNC B0 ;  /* 0x0000000000007941 */ /* 0x000fea0003800000 */
.L_x_1440:
[----:B------:R-:W-:Y:S05]  /*16610*/  BRA `(.L_x_1442) ;  /* 0xffffffbc00747947 */ /* 0x000fea000383ffff */
.L_x_1377:
[----:B-1----:R1:W2:Y:S02]  /*16620*/  SYNCS.PHASECHK.TRANS64.TRYWAIT P0, [R7+URZ+0x2a840], R2 ;  /* 0x02a84002070075a7 */ /* 0x0022a4000800017f */
[----:B--2---:R-:W-:Y:S05]  /*16630*/  @!P0 NANOSLEEP.SYNCS 0x989680 ;  /* 0x009896800000895d */ /* 0x004fea0003900000 */
[----:B------:R-:W2:Y:S02]  /*16640*/  @!P0 SYNCS.PHASECHK.TRANS64 P0, [R7+URZ+0x2a840], R2 ;  /* 0x02a84002070085a7 */ /* 0x000ea4000800007f */
[----:B--2---:R-:W-:Y:S05]  /*16650*/  @!P0 BRA `(.L_x_1377) ;  /* 0xfffffffc00f08947 */ /* 0x004fea000383ffff */
[----:B------:R-:W-:Y:S05]  /*16660*/  BRA `(.L_x_1443) ;  /* 0xffffffbc00f07947 */ /* 0x000fea000383ffff */
.L_x_1378:
        /* <DEDUP_REMOVED lines=8> */
.L_x_1445:
[----:B------:R-:W-:Y:S05]  /*166f0*/  BSYNC B0 ;  /* 0x0000000000007941 */ /* 0x000fea0003800000 */
.L_x_1444:
        /* <DEDUP_REMOVED lines=9> */
.L_x_1446:
[----:B------:R-:W-:Y:S02]  /*16790*/  IMAD.MOV.U32 R13, RZ, RZ, R0 ;  /* 0x000000ffff0d7224 */ /* 0x000fe400078e0000 */
[----:B------:R-:W-:Y:S02]  /*167a0*/  IMAD.MOV.U32 R12, RZ, RZ, 0x1 ;  /* 0x00000001ff0c7424 */ /* 0x000fe400078e00ff */
[----:B------:R-:W-:-:S07]  /*167b0*/  IMAD.MOV.U32 R3, RZ, RZ, R14 ;  /* 0x000000ffff037224 */ /* 0x000fce00078e000e */
[----:B------:R-:W-:Y:S05]  /*167c0*/  WARPSYNC.COLLECTIVE R15, `(.L_x_1447) ;  /* 0x000000000f087348 */ /* 0x000fea0003c00000 */
[----:B------:R0:W1:Y:S02]  /*167d0*/  SHFL.IDX P6, R14, R13, R12, R11 ;  /* 0x0000000c0d0e7389 */ /* 0x00006400000c000b */
[----:B01----:R-:W-:Y:S01]  /*167e0*/  ENDCOLLECTIVE ;  /* 0x000000000000791b */ /* 0x003fe20003800000 */
.L_x_1447:
[----:B------:R-:W-:-:S05]  /*167f0*/  @P0 LEA R3, P1, R9, R3, 0x1 ;  /* 0x0000000309030211 */ /* 0x000fca00078208ff */
[----:B------:R-:W-:Y:S01]  /*16800*/  @P0 IMAD.X R2, RZ, RZ, R2, P1 ;  /* 0x000000ffff020224 */ /* 0x000fe200008e0602 */
[----:B------:R-:W-:-:S04]  /*16810*/  ISETP.GE.AND P1, PT, R6, 0x11, PT ;  /* 0x000000110600780c */ /* 0x000fc80003f26270 */
        /* <DEDUP_REMOVED lines=14> */
.L_x_1448:
[----:B------:R-:W-:Y:S02]  /*16900*/  @P1 IMAD R8, R5, 0x2, R22 ;  /* 0x0000000205081824 */ /* 0x000fe400078e0216 */
[----:B------:R-:W-:Y:S02]  /*16910*/  IMAD.MOV.U32 R13, RZ, RZ, R0 ;  /* 0x000000ffff0d7224 */ /* 0x000fe400078e0000 */
[----:B------:R-:W-:Y:S02]  /*16920*/  IMAD.MOV.U32 R12, RZ, RZ, 0x2 ;  /* 0x00000002ff0c7424 */ /* 0x000fe400078e00ff */
[----:B------:R-:W-:-:S07]  /*16930*/  IMAD.MOV.U32 R3, RZ, RZ, R14 ;  /* 0x000000ffff037224 */ /* 0x000fce00078e000e */
[----:B------:R-:W-:Y:S05]  /*16940*/  WARPSYNC.COLLECTIVE R15, `(.L_x_1449) ;  /* 0x000000000f087348 */ /* 0x000fea0003c00000 */
[----:B------:R0:W1:Y:S02]  /*16950*/  SHFL.IDX P6, R14, R13, R12, R11 ;  /* 0x0000000c0d0e7389 */ /* 0x00006400000c000b */
[----:B01----:R-:W-:Y:S01]  /*16960*/  ENDCOLLECTIVE ;  /* 0x000000000000791b */ /* 0x003fe20003800000 */
.L_x_1449:
        /* <DEDUP_REMOVED lines=17> */
.L_x_1450:
[----:B------:R-:W-:Y:S02]  /*16a80*/  @P1 IMAD R8, R5, 0x2, R22 ;  /* 0x0000000205081824 */ /* 0x000fe400078e0216 */
[----:B------:R-:W-:Y:S02]  /*16a90*/  IMAD.MOV.U32 R13, RZ, RZ, R0 ;  /* 0x000000ffff0d7224 */ /* 0x000fe400078e0000 */
[----:B------:R-:W-:Y:S02]  /*16aa0*/  IMAD.MOV.U32 R12, RZ, RZ, 0x3 ;  /* 0x00000003ff0c7424 */ /* 0x000fe400078e00ff */
[----:B------:R-:W-:-:S07]  /*16ab0*/  IMAD.MOV.U32 R3, RZ, RZ, R14 ;  /* 0x000000ffff037224 */ /* 0x000fce00078e000e */
[----:B------:R-:W-:Y:S05]  /*16ac0*/  WARPSYNC.COLLECTIVE R15, `(.L_x_1451) ;  /* 0x000000000f087348 */ /* 0x000fea0003c00000 */
[----:B------:R0:W1:Y:S02]  /*16ad0*/  SHFL.IDX P6, R14, R13, R12, R11 ;  /* 0x0000000c0d0e7389 */ /* 0x00006400000c000b */
[----:B01----:R-:W-:Y:S01]  /*16ae0*/  ENDCOLLECTIVE ;  /* 0x000000000000791b */ /* 0x003fe20003800000 */
.L_x_1451:
        /* <DEDUP_REMOVED lines=17> */
.L_x_1452:
[----:B------:R-:W-:Y:S02]  /*16c00*/  @P1 IMAD R8, R5, 0x2, R22 ;  /* 0x0000000205081824 */ /* 0x000fe400078e0216 */
[----:B------:R-:W-:Y:S02]  /*16c10*/  IMAD.MOV.U32 R13, RZ, RZ, R0 ;  /* 0x000000ffff0d7224 */ /* 0x000fe400078e0000 */
[----:B------:R-:W-:Y:S02]  /*16c20*/  IMAD.MOV.U32 R12, RZ, RZ, 0x4 ;  /* 0x00000004ff0c7424 */ /* 0x000fe400078e00ff */
[----:B------:R-:W-:-:S07]  /*16c30*/  IMAD.MOV.U32 R3, RZ, RZ, R14 ;  /* 0x000000ffff037224 */ /* 0x000fce00078e000e */
[----:B------:R-:W-:Y:S05]  /*16c40*/  WARPSYNC.COLLECTIVE R15, `(.L_x_1453) ;  /* 0x000000000f087348 */ /* 0x000fea0003c00000 */
[----:B------:R0:W1:Y:S02]  /*16c50*/  SHFL.IDX P6, R14, R13, R12, R11 ;  /* 0x0000000c0d0e7389 */ /* 0x00006400000c000b */
[----:B01----:R-:W-:Y:S01]  /*16c60*/  ENDCOLLECTIVE ;  /* 0x000000000000791b */ /* 0x003fe20003800000 */
.L_x_1453:
        /* <DEDUP_REMOVED lines=17> */
.L_x_1454:
[----:B------:R-:W-:Y:S02]  /*16d80*/  @P1 IMAD R8, R5, 0x2, R22 ;  /* 0x0000000205081824 */ /* 0x000fe400078e0216 */
[----:B------:R-:W-:Y:S02]  /*16d90*/  IMAD.MOV.U32 R13, RZ, RZ, R0 ;  /* 0x000000ffff0d7224 */ /* 0x000fe400078e0000 */
[----:B------:R-:W-:Y:S02]  /*16da0*/  IMAD.MOV.U32 R12, RZ, RZ, 0x5 ;  /* 0x00000005ff0c7424 */ /* 0x000fe400078e00ff */
[----:B------:R-:W-:-:S07]  /*16db0*/  IMAD.MOV.U32 R3, RZ, RZ, R14 ;  /* 0x000000ffff037224 */ /* 0x000fce00078e000e */
[----:B------:R-:W-:Y:S05]  /*16dc0*/  WARPSYNC.COLLECTIVE R15, `(.L_x_1455) ;  /* 0x000000000f087348 */ /* 0x000fea0003c00000 */
[----:B------:R0:W1:Y:S02]  /*16dd0*/  SHFL.IDX P6, R14, R13, R12, R11 ;  /* 0x0000000c0d0e7389 */ /* 0x00006400000c000b */
[----:B01----:R-:W-:Y:S01]  /*16de0*/  ENDCOLLECTIVE ;  /* 0x000000000000791b */ /* 0x003fe20003800000 */
.L_x_1455:
        /* <DEDUP_REMOVED lines=10> */
.L_x_1456:
        /* <DEDUP_REMOVED lines=8> */
.L_x_1383:
[----:B------:R-:W-:Y:S02]  /*16f10*/  IMAD.MOV.U32 R13, RZ, RZ, R4 ;  /* 0x000000ffff0d7224 */ /* 0x000fe400078e0004 */
[----:B------:R-:W-:Y:S02]  /*16f20*/  IMAD.MOV.U32 R12, RZ, RZ, RZ ;  /* 0x000000ffff0c7224 */ /* 0x000fe400078e00ff */
[----:B------:R-:W-:Y:S02]  /*16f30*/  IMAD.MOV.U32 R11, RZ, RZ, 0x181f ;  /* 0x0000181fff0b7424 */ /* 0x000fe400078e00ff */
[----:B------:R-:W-:Y:S02]  /*16f40*/  IMAD.MOV.U32 R15, RZ, RZ, -0x1 ;  /* 0xffffffffff0f7424 */ /* 0x000fe400078e00ff */
[----:B------:R-:W-:Y:S02]  /*16f50*/  IMAD R29, R29, R6, RZ ;  /* 0x000000061d1d7224 */ /* 0x000fe400078e02ff */
[----:B------:R-:W-:-:S07]  /*16f60*/  IMAD.IADD R26, R8, 0x1, R26 ;  /* 0x00000001081a7824 */ /* 0x000fce00078e021a */
[----:B------:R-:W-:Y:S05]  /*16f70*/  WARPSYNC.COLLECTIVE R15, `(.L_x_1458) ;  /* 0x000000000f087348 */ /* 0x000fea0003c00000 */
[----:B------:R0:W1:Y:S02]  /*16f80*/  SHFL.IDX P6, R14, R13, R12, R11 ;  /* 0x0000000c0d0e7389 */ /* 0x00006400000c000b */
[----:B01----:R-:W-:Y:S01]  /*16f90*/  ENDCOLLECTIVE ;  /* 0x000000000000791b */ /* 0x003fe20003800000 */
.L_x_1458:
[C---:B------:R-:W-:Y:S01]  /*16fa0*/  VIADD R6, R26.reuse, 0x10 ;  /* 0x000000101a067836 */ /* 0x040fe20000000000 */
[----:B------:R-:W-:Y:S01]  /*16fb0*/  ISETP.GE.AND P1, PT, R26, R29, PT ;  /* 0x0000001d1a00720c */ /* 0x000fe20003f26270 */
[----:B------:R-:W-:Y:S02]  /*16fc0*/  IMAD.MOV.U32 R13, RZ, RZ, R0 ;  /* 0x000000ffff0d7224 */ /* 0x000fe400078e0000 */
[----:B------:R-:W-:-:S10]  /*16fd0*/  IMAD.MOV.U32 R2, RZ, RZ, R14 ;  /* 0x000000ffff027224 */ /* 0x000fd400078e000e */
[----:B------:R-:W-:Y:S05]  /*16fe0*/  WARPSYNC.COLLECTIVE R15, `(.L_x_1459) ;  /* 0x000000000f087348 */ /* 0x000fea0003c00000 */
[----:B------:R0:W1:Y:S02]  /*16ff0*/  SHFL.IDX P6, R14, R13, R12, R11 ;  /* 0x0000000c0d0e7389 */ /* 0x00006400000c000b */
[----:B01----:R-:W-:Y:S01]  /*17000*/  ENDCOLLECTIVE ;  /* 0x000000000000791b */ /* 0x003fe20003800000 */
.L_x_1459:
[----:B------:R-:W-:Y:S02]  /*17010*/  IMAD.MOV.U32 R13, RZ, RZ, R4 ;  /* 0x000000ffff0d7224 */ /* 0x000fe400078e0004 */
[----:B------:R-:W-:Y:S02]  /*17020*/  IMAD.MOV.U32 R12, RZ, RZ, 0x1 ;  /* 0x00000001ff0c7424 */ /* 0x000fe400078e00ff */
[----:B------:R-:W-:-:S07]  /*17030*/  IMAD.MOV.U32 R3, RZ, RZ, R14 ;  /* 0x000000ffff037224 */ /* 0x000fce00078e000e */
[----:B------:R-:W-:Y:S05]  /*17040*/  WARPSYNC.COLLECTIVE R15, `(.L_x_1460) ;  /* 0x000000000f087348 */ /* 0x000fea0003c00000 */
[----:B------:R0:W1:Y:S02]  /*17050*/  SHFL.IDX P6, R14, R13, R12, R11 ;  /* 0x0000000c0d0e7389 */ /* 0x00006400000c000b */
[----:B01----:R-:W-:Y:S01]  /*17060*/  ENDCOLLECTIVE ;  /* 0x000000000000791b */ /* 0x003fe20003800000 */
.L_x_1460:
[----:B------:R-:W-:-:S05]  /*17070*/  @!P1 LEA R5, P4, R7, R3, 0x1 ;  /* 0x0000000307059211 */ /* 0x000fca00078808ff */
[----:B------:R-:W-:Y:S02]  /*17080*/  @!P1 IMAD.X R3, RZ, RZ, R2, P4 ;  /* 0x000000ffff039224 */ /* 0x000fe400020e0602 */
        /* <DEDUP_REMOVED lines=13> */
.L_x_1461:
[----:B------:R-:W-:Y:S02]  /*17160*/  IMAD.MOV.U32 R13, RZ, RZ, R4 ;  /* 0x000000ffff0d7224 */ /* 0x000fe400078e0004 */
[----:B------:R-:W-:Y:S02]  /*17170*/  IMAD.MOV.U32 R12, RZ, RZ, 0x2 ;  /* 0x00000002ff0c7424 */ /* 0x000fe400078e00ff */
[----:B------:R-:W-:-:S07]  /*17180*/  IMAD.MOV.U32 R3, RZ, RZ, R14 ;  /* 0x000000ffff037224 */ /* 0x000fce00078e000e */
[----:B------:R-:W-:Y:S05]  /*17190*/  WARPSYNC.COLLECTIVE R15, `(.L_x_1462) ;  /* 0x000000000f087348 */ /* 0x000fea0003c00000 */
[----:B------:R0:W1:Y:S02]  /*171a0*/  SHFL.IDX P6, R14, R13, R12, R11 ;  /* 0x0000000c0d0e7389 */ /* 0x00006400000c000b */
[----:B01----:R-:W-:Y:S01]  /*171b0*/  ENDCOLLECTIVE ;  /* 0x000000000000791b */ /* 0x003fe20003800000 */
.L_x_1462:
[----:B------:R-:W-:-:S05]  /*171c0*/  @!P1 LEA R5, P4, R7, R3, 0x1 ;  /* 0x0000000307059211 */ /* 0x000fca00078808ff */
[----:B------:R-:W-:Y:S02]  /*171d0*/  @!P1 IMAD.X R6, RZ, RZ, R2, P4 ;  /* 0x000000ffff069224 */ /* 0x000fe400020e0602 */
[----:B------:R-:W-:Y:S02]  /*171e0*/  @!P1 IMAD.MOV.U32 R2, RZ, RZ, R5 ;  /* 0x000000ffff029224 */ /* 0x000fe400078e0005 */
[----:B------:R-:W-:Y:S01]  /*171f0*/  @!P1 IMAD.MOV.U32 R3, RZ, RZ, R6 ;  /* 0x000000ffff039224 */ /* 0x000fe200078e0006 */
[----:B------:R-:W-:Y:S01]  /*17200*/  IADD3 R6, R26, 0x20, RZ ;  /* 0x000000201a067810 */ /* 0x000fe20007ffe0ff */
        /* <DEDUP_REMOVED lines=12> */
.L_x_1463:
[----:B------:R-:W-:Y:S02]  /*172d0*/  IMAD.MOV.U32 R13, RZ, RZ, R4 ;  /* 0x000000ffff0d7224 */ /* 0x000fe400078e0004 */
[----:B------:R-:W-:Y:S02]  /*172e0*/  IMAD.MOV.U32 R12, RZ, RZ, 0x3 ;  /* 0x00000003ff0c7424 */ /* 0x000fe400078e00ff */
[----:B------:R-:W-:-:S07]  /*172f0*/  IMAD.MOV.U32 R3, RZ, RZ, R14 ;  /* 0x000000ffff037224 */ /* 0x000fce00078e000e */
[----:B------:R-:W-:Y:S05]  /*17300*/  WARPSYNC.COLLECTIVE R15, `(.L_x_1464) ;  /* 0x000000000f087348 */ /* 0x000fea0003c00000 */
[----:B------:R0:W1:Y:S02]  /*17310*/  SHFL.IDX P6, R14, R13, R12, R11 ;  /* 0x0000000c0d0e7389 */ /* 0x00006400000c000b */
[----:B01----:R-:W-:Y:S01]  /*17320*/  ENDCOLLECTIVE ;  /* 0x000000000000791b */ /* 0x003fe20003800000 */
.L_x_1464:
[----:B------:R-:W-:-:S05]  /*17330*/  @!P1 LEA R5, P4, R7, R3, 0x1 ;  /* 0x0000000307059211 */ /* 0x000fca00078808ff */
[----:B------:R-:W-:Y:S02]  /*17340*/  @!P1 IMAD.X R6, RZ, RZ, R2, P4 ;  /* 0x000000ffff069224 */ /* 0x000fe400020e0602 */
[----:B------:R-:W-:Y:S02]  /*17350*/  @!P1 IMAD.MOV.U32 R2, RZ, RZ, R5 ;  /* 0x000000ffff029224 */ /* 0x000fe400078e0005 */
[----:B------:R-:W-:Y:S02]  /*17360*/  @!P1 IMAD.MOV.U32 R3, RZ, RZ, R6 ;  /* 0x000000ffff039224 */ /* 0x000fe400078e0006 */
[----:B------:R-:W-:Y:S02]  /*17370*/  IMAD.MOV.U32 R13, RZ, RZ, R0 ;  /* 0x000000ffff0d7224 */ /* 0x000fe400078e0000 */
[----:B------:R-:W-:Y:S01]  /*17380*/  VIADD R6, R26, 0x30 ;  /* 0x000000301a067836 */ /* 0x000fe20000000000 */
        /* <DEDUP_REMOVED lines=11> */
.L_x_1465:
[----:B------:R-:W-:Y:S02]  /*17440*/  IMAD.MOV.U32 R13, RZ, RZ, R4 ;  /* 0x000000ffff0d7224 */ /* 0x000fe400078e0004 */
[----:B------:R-:W-:Y:S02]  /*17450*/  IMAD.MOV.U32 R12, RZ, RZ, 0x4 ;  /* 0x00000004ff0c7424 */ /* 0x000fe400078e00ff */
[----:B------:R-:W-:-:S07]  /*17460*/  IMAD.MOV.U32 R3, RZ, RZ, R14 ;  /* 0x000000ffff037224 */ /* 0x000fce00078e000e */
[----:B------:R-:W-:Y:S05]  /*17470*/  WARPSYNC.COLLECTIVE R15, `(.L_x_1466) ;  /* 0x000000000f087348 */ /* 0x000fea0003c00000 */
[----:B------:R0:W1:Y:S02]  /*17480*/  SHFL.IDX P6, R14, R13, R12, R11 ;  /* 0x0000000c0d0e7389 */ /* 0x00006400000c000b */
[----:B01----:R-:W-:Y:S01]  /*17490*/  ENDCOLLECTIVE ;  /* 0x000000000000791b */ /* 0x003fe20003800000 */
.L_x_1466:
        /* <DEDUP_REMOVED lines=17> */
.L_x_1467:
[----:B------:R-:W-:Y:S02]  /*175b0*/  IMAD.MOV.U32 R13, RZ, RZ, R4 ;  /* 0x000000ffff0d7224 */ /* 0x000fe400078e0004 */
[----:B------:R-:W-:Y:S02]  /*175c0*/  IMAD.MOV.U32 R12, RZ, RZ, 0x5 ;  /* 0x00000005ff0c7424 */ /* 0x000fe400078e00ff */
[----:B------:R-:W-:-:S07]  /*175d0*/  IMAD.MOV.U32 R3, RZ, RZ, R14 ;  /* 0x000000ffff037224 */ /* 0x000fce00078e000e */
[----:B------:R-:W-:Y:S05]  /*175e0*/  WARPSYNC.COLLECTIVE R15, `(.L_x_1468) ;  /* 0x000000000f087348 */ /* 0x000fea0003c00000 */
[----:B------:R0:W1:Y:S02]  /*175f0*/  SHFL.IDX P6, R14, R13, R12, R11 ;  /* 0x0000000c0d0e7389 */ /* 0x00006400000c000b */
[----:B01----:R-:W-:Y:S01]  /*17600*/  ENDCOLLECTIVE ;  /* 0x000000000000791b */ /* 0x003fe20003800000 */
.L_x_1468:
        /* <DEDUP_REMOVED lines=17> */
.L_x_1469:
[----:B------:R-:W-:Y:S02]  /*17720*/  IMAD.MOV.U32 R13, RZ, RZ, R4 ;  /* 0x000000ffff0d7224 */ /* 0x000fe400078e0004 */
[----:B------:R-:W-:Y:S02]  /*17730*/  IMAD.MOV.U32 R12, RZ, RZ, 0x6 ;  /* 0x00000006ff0c7424 */ /* 0x000fe400078e00ff */
[----:B------:R-:W-:-:S07]  /*17740*/  IMAD.MOV.U32 R3, RZ, RZ, R14 ;  /* 0x000000ffff037224 */ /* 0x000fce00078e000e */
[----:B------:R-:W-:Y:S05]  /*17750*/  WARPSYNC.COLLECTIVE R15, `(.L_x_1470) ;  /* 0x000000000f087348 */ /* 0x000fea0003c00000 */
[----:B------:R0:W1:Y:S02]  /*17760*/  SHFL.IDX P6, R14, R13, R12, R11 ;  /* 0x0000000c0d0e7389 */ /* 0x00006400000c000b */
[----:B01----:R-:W-:Y:S01]  /*17770*/  ENDCOLLECTIVE ;  /* 0x000000000000791b */ /* 0x003fe20003800000 */
.L_x_1470:
        /* <DEDUP_REMOVED lines=17> */
.L_x_1471:
[----:B------:R-:W-:Y:S02]  /*17890*/  IMAD.MOV.U32 R13, RZ, RZ, R4 ;  /* 0x000000ffff0d7224 */ /* 0x000fe400078e0004 */
[----:B------:R-:W-:Y:S02]  /*178a0*/  IMAD.MOV.U32 R12, RZ, RZ, 0x7 ;  /* 0x00000007ff0c7424 */ /* 0x000fe400078e00ff */
[----:B------:R-:W-:-:S07]  /*178b0*/  IMAD.MOV.U32 R3, RZ, RZ, R14 ;  /* 0x000000ffff037224 */ /* 0x000fce00078e000e */
[----:B------:R-:W-:Y:S05]  /*178c0*/  WARPSYNC.COLLECTIVE R15, `(.L_x_1472) ;  /* 0x000000000f087348 */ /* 0x000fea0003c00000 */
[----:B------:R0:W1:Y:S02]  /*178d0*/  SHFL.IDX P6, R14, R13, R12, R11 ;  /* 0x0000000c0d0e7389 */ /* 0x00006400000c000b */
[----:B01----:R-:W-:Y:S01]  /*178e0*/  ENDCOLLECTIVE ;  /* 0x000000000000791b */ /* 0x003fe20003800000 */
.L_x_1472:
        /* <DEDUP_REMOVED lines=15> */
.L_x_1473:
[----:B------:R-:W-:Y:S05]  /*179e0*/  BRA `(.L_x_1474) ;  /* 0xffffffbc00ac7947 */ /* 0x000fea000383ffff */
.L_x_1388:
[----:B0-----:R0:W1:Y:S02]  /*179f0*/  SYNCS.PHASECHK.TRANS64.TRYWAIT P0, [R22+URZ+0x2a820], R3 ;  /* 0x02a82003160075a7 */ /* 0x001064000800017f */
[----:B-1----:R-:W-:Y:S05]  /*17a00*/  @!P0 NANOSLEEP.SYNCS 0x989680 ;  /* 0x009896800000895d */ /* 0x002fea0003900000 */
[----:B------:R-:W1:Y:S02]  /*17a10*/  @!P0 SYNCS.PHASECHK.TRANS64 P0, [R22+URZ+0x2a820], R3 ;  /* 0x02a82003160085a7 */ /* 0x000e64000800007f */
[----:B-1----:R-:W-:Y:S05]  /*17a20*/  @!P0 BRA `(.L_x_1388) ;  /* 0xfffffffc00f08947 */ /* 0x002fea000383ffff */
[----:B------:R-:W-:Y:S05]  /*17a30*/  BRA `(.L_x_1475) ;  /* 0xffffffc000247947 */ /* 0x000fea000383ffff */
.L_x_1393:
[----:B0-----:R0:W1:Y:S02]  /*17a40*/  SYNCS.PHASECHK.TRANS64.TRYWAIT P0, [R6+URZ+0x2a840], R3 ;  /* 0x02a84003060075a7 */ /* 0x001064000800017f */
[----:B-1----:R-:W-:Y:S05]  /*17a50*/  @!P0 NANOSLEEP.SYNCS 0x989680 ;  /* 0x009896800000895d */ /* 0x002fea0003900000 */
[----:B------:R-:W1:Y:S02]  /*17a60*/  @!P0 SYNCS.PHASECHK.TRANS64 P0, [R6+URZ+0x2a840], R3 ;  /* 0x02a84003060085a7 */ /* 0x000e64000800007f */
[----:B-1----:R-:W-:Y:S05]  /*17a70*/  @!P0 BRA `(.L_x_1393) ;  /* 0xfffffffc00f08947 */ /* 0x002fea000383ffff */
[----:B------:R-:W-:Y:S05]  /*17a80*/  BRA `(.L_x_1476) ;  /* 0xffffffc000ec7947 */ /* 0x000fea000383ffff */
.L_x_1394:
        /* <DEDUP_REMOVED lines=8> */
.L_x_1478:
[----:B------:R-:W-:Y:S05]  /*17b10*/  BSYNC B1 ;  /* 0x0000000000017941 */ /* 0x000fea0003800000 */
.L_x_1477:
[----:B------:R-:W0:Y:S01]  /*17b20*/  S2R R34, SR_TID.X ;  /* 0x0000000000227919 */ /* 0x000e220000002100 */
[----:B------:R-:W-:Y:S02]  /*17b30*/  IMAD.MOV.U32 R13, RZ, RZ, R9 ;  /* 0x000000ffff0d7224 */ /* 0x000fe400078e0009 */
[----:B------:R-:W-:Y:S02]  /*17b40*/  IMAD.MOV.U32 R12, RZ, RZ, RZ ;  /* 0x000000ffff0c7224 */ /* 0x000fe400078e00ff */
[----:B------:R-:W-:Y:S02]  /*17b50*/  IMAD.MOV.U32 R11, RZ, RZ, 0x181f ;  /* 0x0000181fff0b7424 */ /* 0x000fe400078e00ff */
[----:B------:R-:W-:Y:S02]  /*17b60*/  IMAD.MOV.U32 R15, RZ, RZ, -0x1 ;  /* 0xffffffffff0f7424 */ /* 0x000fe400078e00ff */
[----:B------:R-:W-:Y:S02]  /*17b70*/  IMAD.MOV.U32 R3, RZ, RZ, R14 ;  /* 0x000000ffff037224 */ /* 0x000fe400078e000e */
[----:B------:R-:W-:-:S07]  /*17b80*/  IMAD R4, R4, 0x2, R22 ;  /* 0x0000000204047824 */ /* 0x000fce00078e0216 */
[----:B0-----:R-:W-:Y:S05]  /*17b90*/  WARPSYNC.COLLECTIVE R15, `(.L_x_1479) ;  /* 0x000000000f087348 */ /* 0x001fea0003c00000 */
[----:B------:R1:W2:Y:S02]  /*17ba0*/  SHFL.IDX P6, R14, R13, R12, R11 ;  /* 0x0000000c0d0e7389 */ /* 0x0002a400000c000b */
[----:B012---:R-:W-:Y:S01]  /*17bb0*/  ENDCOLLECTIVE ;  /* 0x000000000000791b */ /* 0x007fe20003800000 */
.L_x_1479:
[----:B------:R-:W-:Y:S02]  /*17bc0*/  IMAD.MOV.U32 R13, RZ, RZ, R5 ;  /* 0x000000ffff0d7224 */ /* 0x000fe400078e0005 */
[----:B------:R-:W-:Y:S02]  /*17bd0*/  IMAD.MOV.U32 R12, RZ, RZ, 0x1 ;  /* 0x00000001ff0c7424 */ /* 0x000fe400078e00ff */
[----:B------:R-:W-:Y:S02]  /*17be0*/  IMAD.SHL.U32 R34, R34, 0x8, RZ ;  /* 0x0000000822227824 */ /* 0x000fe400078e00ff */
[----:B------:R-:W-:-:S03]  /*17bf0*/  IMAD.MOV.U32 R2, RZ, RZ, R14 ;  /* 0x000000ffff027224 */ /* 0x000fc600078e000e */
[----:B------:R-:W-:-:S07]  /*17c00*/  LOP3.LUT R34, R34, 0x38, RZ, 0xc0, !PT ;  /* 0x0000003822227812 */ /* 0x000fce00078ec0ff */
[----:B------:R-:W-:Y:S05]  /*17c10*/  WARPSYNC.COLLECTIVE R15, `(.L_x_1480) ;  /* 0x000000000f087348 */ /* 0x000fea0003c00000 */
[----:B------:R0:W1:Y:S02]  /*17c20*/  SHFL.IDX P6, R14, R13, R12, R11 ;  /* 0x0000000c0d0e7389 */ /* 0x00006400000c000b */
[----:B01----:R-:W-:Y:S01]  /*17c30*/  ENDCOLLECTIVE ;  /* 0x000000000000791b */ /* 0x003fe20003800000 */
.L_x_1480:
[----:B------:R-:W-:-:S05]  /*17c40*/  IMAD.SHL.U32 R0, R34, 0x2, RZ ;  /* 0x0000000222007824 */ /* 0x000fca00078e00ff */
        /* <DEDUP_REMOVED lines=13> */
.L_x_1481:
[----:B------:R-:W-:Y:S02]  /*17d20*/  IMAD.MOV.U32 R13, RZ, RZ, R5 ;  /* 0x000000ffff0d7224 */ /* 0x000fe400078e0005 */
[----:B------:R-:W-:Y:S02]  /*17d30*/  IMAD.MOV.U32 R12, RZ, RZ, 0x2 ;  /* 0x00000002ff0c7424 */ /* 0x000fe400078e00ff */
[----:B------:R-:W-:-:S07]  /*17d40*/  IMAD.MOV.U32 R2, RZ, RZ, R14 ;  /* 0x000000ffff027224 */ /* 0x000fce00078e000e */
[----:B------:R-:W-:Y:S05]  /*17d50*/  WARPSYNC.COLLECTIVE R15, `(.L_x_1482) ;  /* 0x000000000f087348 */ /* 0x000fea0003c00000 */
[----:B------:R0:W1:Y:S02]  /*17d60*/  SHFL.IDX P6, R14, R13, R12, R11 ;  /* 0x0000000c0d0e7389 */ /* 0x00006400000c000b */
[----:B01----:R-:W-:Y:S01]  /*17d70*/  ENDCOLLECTIVE ;  /* 0x000000000000791b */ /* 0x003fe20003800000 */
.L_x_1482:
        /* <DEDUP_REMOVED lines=13> */
.L_x_1483:
[----:B------:R-:W-:Y:S02]  /*17e50*/  IMAD.MOV.U32 R13, RZ, RZ, R5 ;  /* 0x000000ffff0d7224 */ /* 0x000fe400078e0005 */
[----:B------:R-:W-:Y:S02]  /*17e60*/  IMAD.MOV.U32 R12, RZ, RZ, 0x3 ;  /* 0x00000003ff0c7424 */ /* 0x000fe400078e00ff */
[----:B------:R-:W-:-:S07]  /*17e70*/  IMAD.MOV.U32 R2, RZ, RZ, R14 ;  /* 0x000000ffff027224 */ /* 0x000fce00078e000e */
[----:B------:R-:W-:Y:S05]  /*17e80*/  WARPSYNC.COLLECTIVE R15, `(.L_x_1484) ;  /* 0x000000000f087348 */ /* 0x000fea0003c00000 */
[----:B------:R0:W1:Y:S02]  /*17e90*/  SHFL.IDX P6, R14, R13, R12, R11 ;  /* 0x0000000c0d0e7389 */ /* 0x00006400000c000b */
[----:B01----:R-:W-:Y:S01]  /*17ea0*/  ENDCOLLECTIVE ;  /* 0x000000000000791b */ /* 0x003fe20003800000 */
.L_x_1484:
        /* <DEDUP_REMOVED lines=13> */
.L_x_1485:
[----:B------:R-:W-:Y:S02]  /*17f80*/  IMAD.MOV.U32 R13, RZ, RZ, R5 ;  /* 0x000000ffff0d7224 */ /* 0x000fe400078e0005 */
[----:B------:R-:W-:Y:S02]  /*17f90*/  IMAD.MOV.U32 R12, RZ, RZ, 0x4 ;  /* 0x00000004ff0c7424 */ /* 0x000fe400078e00ff */
[----:B------:R-:W-:-:S07]  /*17fa0*/  IMAD.MOV.U32 R2, RZ, RZ, R14 ;  /* 0x000000ffff027224 */ /* 0x000fce00078e000e */
[----:B------:R-:W-:Y:S05]  /*17fb0*/  WARPSYNC.COLLECTIVE R15, `(.L_x_1486) ;  /* 0x000000000f087348 */ /* 0x000fea0003c00000 */
[----:B------:R0:W1:Y:S02]  /*17fc0*/  SHFL.IDX P6, R14, R13, R12, R11 ;  /* 0x0000000c0d0e7389 */ /* 0x00006400000c000b */
[----:B01----:R-:W-:Y:S01]  /*17fd0*/  ENDCOLLECTIVE ;  /* 0x000000000000791b */ /* 0x003fe20003800000 */
.L_x_1486:
        /* <DEDUP_REMOVED lines=13> */
.L_x_1487:
[----:B------:R-:W-:Y:S02]  /*180b0*/  IMAD.MOV.U32 R13, RZ, RZ, R5 ;  /* 0x000000ffff0d7224 */ /* 0x000fe400078e0005 */
[----:B------:R-:W-:Y:S02]  /*180c0*/  IMAD.MOV.U32 R12, RZ, RZ, 0x5 ;  /* 0x00000005ff0c7424 */ /* 0x000fe400078e00ff */
[----:B------:R-:W-:-:S07]  /*180d0*/  IMAD.MOV.U32 R2, RZ, RZ, R14 ;  /* 0x000000ffff027224 */ /* 0x000fce00078e000e */
[----:B------:R-:W-:Y:S05]  /*180e0*/  WARPSYNC.COLLECTIVE R15, `(.L_x_1488) ;  /* 0x000000000f087348 */ /* 0x000fea0003c00000 */
[----:B------:R0:W1:Y:S02]  /*180f0*/  SHFL.IDX P6, R14, R13, R12, R11 ;  /* 0x0000000c0d0e7389 */ /* 0x00006400000c000b */
[----:B01----:R-:W-:Y:S01]  /*18100*/  ENDCOLLECTIVE ;  /* 0x000000000000791b */ /* 0x003fe20003800000 */
.L_x_1488:
        /* <DEDUP_REMOVED lines=13> */
.L_x_1489:
[----:B------:R-:W-:Y:S01]  /*181e0*/  IMAD.MOV.U32 R2, RZ, RZ, R14 ;  /* 0x000000ffff027224 */ /* 0x000fe200078e000e */
[----:B------:R-:W-:Y:S06]  /*181f0*/  BRA `(.L_x_1490) ;  /* 0xffffffc000287947 */ /* 0x000fec000383ffff */
.L_x_1399:
[----:B0-----:R0:W2:Y:S02]  /*18200*/  SYNCS.PHASECHK.TRANS64.TRYWAIT P0, [R5+URZ+0x2a860], R2 ;  /* 0x02a86002050075a7 */ /* 0x0010a4000800017f */
[----:B--2---:R-:W-:Y:S05]  /*18210*/  @!P0 NANOSLEEP.SYNCS 0x989680 ;  /* 0x009896800000895d */ /* 0x004fea0003900000 */
[----:B------:R-:W2:Y:S02]  /*18220*/  @!P0 SYNCS.PHASECHK.TRANS64 P0, [R5+URZ+0x2a860], R2 ;  /* 0x02a86002050085a7 */ /* 0x000ea4000800007f */
[----:B--2---:R-:W-:Y:S05]  /*18230*/  @!P0 BRA `(.L_x_1399) ;  /* 0xfffffffc00f08947 */ /* 0x004fea000383ffff */
[----:B------:R-:W-:Y:S05]  /*18240*/  BRA `(.L_x_1491) ;  /* 0xffffffc000887947 */ /* 0x000fea000383ffff */
.L_x_1400:
        /* <DEDUP_REMOVED lines=8> */
.L_x_1493:
[----:B------:R-:W-:Y:S05]  /*182d0*/  BSYNC B1 ;  /* 0x0000000000017941 */ /* 0x000fea0003800000 */
.L_x_1492:
        /* <DEDUP_REMOVED lines=9> */
.L_x_1494:
[----:B------:R-:W-:Y:S02]  /*18370*/  IMAD.MOV.U32 R13, RZ, RZ, R23 ;  /* 0x000000ffff0d7224 */ /* 0x000fe400078e0017 */
[----:B------:R-:W-:Y:S02]  /*18380*/  IMAD.MOV.U32 R12, RZ, RZ, 0x1 ;  /* 0x00000001ff0c7424 */ /* 0x000fe400078e00ff */
[----:B------:R-:W-:-:S07]  /*18390*/  IMAD.MOV.U32 R2, RZ, RZ, R14 ;  /* 0x000000ffff027224 */ /* 0x000fce00078e000e */
[----:B------:R-:W-:Y:S05]  /*183a0*/  WARPSYNC.COLLECTIVE R15, `(.L_x_1495) ;  /* 0x000000000f087348 */ /* 0x000fea0003c00000 */
[----:B------:R0:W1:Y:S02]  /*183b0*/  SHFL.IDX P6, R14, R13, R12, R11 ;  /* 0x0000000c0d0e7389 */ /* 0x00006400000c000b */
[----:B01----:R-:W-:Y:S01]  /*183c0*/  ENDCOLLECTIVE ;  /* 0x000000000000791b */ /* 0x003fe20003800000 */
.L_x_1495:
        /* <DEDUP_REMOVED lines=15> */
.L_x_1496:
[----:B------:R-:W-:Y:S02]  /*184c0*/  IMAD.MOV.U32 R13, RZ, RZ, R23 ;  /* 0x000000ffff0d7224 */ /* 0x000fe400078e0017 */
[----:B------:R-:W-:Y:S02]  /*184d0*/  IMAD.MOV.U32 R12, RZ, RZ, 0x2 ;  /* 0x00000002ff0c7424 */ /* 0x000fe400078e00ff */
[----:B------:R-:W-:-:S07]  /*184e0*/  IMAD.MOV.U32 R2, RZ, RZ, R14 ;  /* 0x000000ffff027224 */ /* 0x000fce00078e000e */
[----:B------:R-:W-:Y:S05]  /*184f0*/  WARPSYNC.COLLECTIVE R15, `(.L_x_1497) ;  /* 0x000000000f087348 */ /* 0x000fea0003c00000 */
[----:B------:R0:W1:Y:S02]  /*18500*/  SHFL.IDX P6, R14, R13, R12, R11 ;  /* 0x0000000c0d0e7389 */ /* 0x00006400000c000b */
[----:B01----:R-:W-:Y:S01]  /*18510*/  ENDCOLLECTIVE ;  /* 0x000000000000791b */ /* 0x003fe20003800000 */
.L_x_1497:
        /* <DEDUP_REMOVED lines=14> */
.L_x_1498:
[----:B------:R-:W-:Y:S02]  /*18600*/  IMAD.MOV.U32 R13, RZ, RZ, R23 ;  /* 0x000000ffff0d7224 */ /* 0x000fe400078e0017 */
[----:B------:R-:W-:Y:S02]  /*18610*/  IMAD.MOV.U32 R12, RZ, RZ, 0x3 ;  /* 0x00000003ff0c7424 */ /* 0x000fe400078e00ff */
[----:B------:R-:W-:-:S07]  /*18620*/  IMAD.MOV.U32 R2, RZ, RZ, R14 ;  /* 0x000000ffff027224 */ /* 0x000fce00078e000e */
[----:B------:R-:W-:Y:S05]  /*18630*/  WARPSYNC.COLLECTIVE R15, `(.L_x_1499) ;  /* 0x000000000f087348 */ /* 0x000fea0003c00000 */
[----:B------:R0:W1:Y:S02]  /*18640*/  SHFL.IDX P6, R14, R13, R12, R11 ;  /* 0x0000000c0d0e7389 */ /* 0x00006400000c000b */
[----:B01----:R-:W-:Y:S01]  /*18650*/  ENDCOLLECTIVE ;  /* 0x000000000000791b */ /* 0x003fe20003800000 */
.L_x_1499:
        /* <DEDUP_REMOVED lines=14> */
.L_x_1500:
[----:B------:R-:W-:Y:S02]  /*18740*/  IMAD.MOV.U32 R13, RZ, RZ, R23 ;  /* 0x000000ffff0d7224 */ /* 0x000fe400078e0017 */
[----:B------:R-:W-:Y:S02]  /*18750*/  IMAD.MOV.U32 R12, RZ, RZ, 0x4 ;  /* 0x00000004ff0c7424 */ /* 0x000fe400078e00ff */
[----:B------:R-:W-:-:S07]  /*18760*/  IMAD.MOV.U32 R2, RZ, RZ, R14 ;  /* 0x000000ffff027224 */ /* 0x000fce00078e000e */
[----:B------:R-:W-:Y:S05]  /*18770*/  WARPSYNC.COLLECTIVE R15, `(.L_x_1501) ;  /* 0x000000000f087348 */ /* 0x000fea0003c00000 */
[----:B------:R0:W1:Y:S02]  /*18780*/  SHFL.IDX P6, R14, R13, R12, R11 ;  /* 0x0000000c0d0e7389 */ /* 0x00006400000c000b */
[----:B01----:R-:W-:Y:S01]  /*18790*/  ENDCOLLECTIVE ;  /* 0x000000000000791b */ /* 0x003fe20003800000 */
.L_x_1501:
        /* <DEDUP_REMOVED lines=14> */
.L_x_1502:
[----:B------:R-:W-:Y:S02]  /*18880*/  IMAD.MOV.U32 R13, RZ, RZ, R23 ;  /* 0x000000ffff0d7224 */ /* 0x000fe400078e0017 */
[----:B------:R-:W-:Y:S02]  /*18890*/  IMAD.MOV.U32 R12, RZ, RZ, 0x5 ;  /* 0x00000005ff0c7424 */ /* 0x000fe400078e00ff */
[----:B------:R-:W-:-:S07]  /*188a0*/  IMAD.MOV.U32 R2, RZ, RZ, R14 ;  /* 0x000000ffff027224 */ /* 0x000fce00078e000e */
[----:B------:R-:W-:Y:S05]  /*188b0*/  WARPSYNC.COLLECTIVE R15, `(.L_x_1503) ;  /* 0x000000000f087348 */ /* 0x000fea0003c00000 */
[----:B------:R0:W1:Y:S02]  /*188c0*/  SHFL.IDX P6, R14, R13, R12, R11 ;  /* 0x0000000c0d0e7389 */ /* 0x00006400000c000b */
[----:B01----:R-:W-:Y:S01]  /*188d0*/  ENDCOLLECTIVE ;  /* 0x000000000000791b */ /* 0x003fe20003800000 */
.L_x_1503:
        /* <DEDUP_REMOVED lines=13> */
.L_x_1504:
[----:B------:R-:W-:Y:S01]  /*189b0*/  @!PT LDS RZ, [RZ] ;  /* 0x00000000fffff984 */ /* 0x000fe20000000800 */
[----:B------:R-:W-:Y:S01]  /*189c0*/  @!PT LDS RZ, [RZ] ;  /* 0x00000000fffff984 */ /* 0x000fe20000000800 */
[----:B------:R-:W-:Y:S01]  /*189d0*/  @!PT LDS RZ, [RZ] ;  /* 0x00000000fffff984 */ /* 0x000fe20000000800 */
[----:B------:R0:W-:Y:S02]  /*189e0*/  LDGSTS.E.BYPASS.LTC128B.128 [R4+0x5400], desc[UR36][R2.64+0x80], !P2 ;  /* 0x0540008002047fae */ /* 0x0001e4000d101d64 */
[----:B0-----:R-:W-:Y:S01]  /*189f0*/  IMAD.MOV.U32 R2, RZ, RZ, R14 ;  /* 0x000000ffff027224 */ /* 0x001fe200078e000e */
[----:B------:R-:W-:Y:S06]  /*18a00*/  BRA `(.L_x_1505) ;  /* 0xffffffbc00747947 */ /* 0x000fec000383ffff */
.L_x_1408:
[----:B0-----:R0:W1:Y:S02]  /*18a10*/  SYNCS.PHASECHK.TRANS64.TRYWAIT P0, [R0+URZ+0x2a860], R3 ;  /* 0x02a86003000075a7 */ /* 0x001064000800017f */
[----:B-1----:R-:W-:Y:S05]  /*18a20*/  @!P0 NANOSLEEP.SYNCS 0x989680 ;  /* 0x009896800000895d */ /* 0x002fea0003900000 */
[----:B------:R-:W1:Y:S02]  /*18a30*/  @!P0 SYNCS.PHASECHK.TRANS64 P0, [R0+URZ+0x2a860], R3 ;  /* 0x02a86003000085a7 */ /* 0x000e64000800007f */
[----:B-1----:R-:W-:Y:S05]  /*18a40*/  @!P0 BRA `(.L_x_1408) ;  /* 0xfffffffc00f08947 */ /* 0x002fea000383ffff */
[----:B------:R-:W-:Y:S05]  /*18a50*/  BRA `(.L_x_1506) ;  /* 0xffffffc000947947 */ /* 0x000fea000383ffff */
.L_x_1409:
        /* <DEDUP_REMOVED lines=8> */
.L_x_1508:
[----:B------:R-:W-:Y:S05]  /*18ae0*/  BSYNC B0 ;  /* 0x0000000000007941 */ /* 0x000fea0003800000 */
.L_x_1507:
        /* <DEDUP_REMOVED lines=10> */
[----:B------:R-:W-:-:S13]  /*18b90*/  ISETP.LT.OR P3, PT, R6, 0x1, P1 ;  /* 0x000000010600780c */ /* 0x000fda0000f61670 */
[----:B0-----:R-:W-:Y:S05]  /*18ba0*/  WARPSYNC.COLLECTIVE R15, `(.L_x_1509) ;  /* 0x000000000f087348 */ /* 0x001fea0003c00000 */
[----:B------:R1:W2:Y:S02]  /*18bb0*/  SHFL.IDX P6, R14, R13, R12, R11 ;  /* 0x0000000c0d0e7389 */ /* 0x0002a400000c000b */
[----:B012---:R-:W-:Y:S01]  /*18bc0*/  ENDCOLLECTIVE ;  /* 0x000000000000791b */ /* 0x007fe20003800000 */
.L_x_1509:
        /* <DEDUP_REMOVED lines=10> */
.L_x_1510:
        /* <DEDUP_REMOVED lines=13> */
.L_x_1511:
[----:B------:R-:W-:Y:S02]  /*18d40*/  IMAD.MOV.U32 R13, RZ, RZ, R23 ;  /* 0x000000ffff0d7224 */ /* 0x000fe400078e0017 */
[----:B------:R-:W-:Y:S01]  /*18d50*/  IMAD.MOV.U32 R12, RZ, RZ, 0x2 ;  /* 0x00000002ff0c7424 */ /* 0x000fe200078e00ff */
[----:B------:R-:W-:-:S13]  /*18d60*/  IADD3 R2, P2, R14, R5, RZ ;  /* 0x000000050e027210 */ /* 0x000fda0007f5e0ff */
[----:B------:R-:W-:Y:S05]  /*18d70*/  WARPSYNC.COLLECTIVE R15, `(.L_x_1512) ;  /* 0x000000000f087348 */ /* 0x000fea0003c00000 */
[----:B------:R0:W1:Y:S02]  /*18d80*/  SHFL.IDX P6, R14, R13, R12, R11 ;  /* 0x0000000c0d0e7389 */ /* 0x00006400000c000b */
[----:B01----:R-:W-:Y:S01]  /*18d90*/  ENDCOLLECTIVE ;  /* 0x000000000000791b */ /* 0x003fe20003800000 */
.L_x_1512:
        /* <DEDUP_REMOVED lines=13> */
.L_x_1513:
[----:B------:R-:W-:Y:S02]  /*18e70*/  IMAD.MOV.U32 R13, RZ, RZ, R23 ;  /* 0x000000ffff0d7224 */ /* 0x000fe400078e0017 */
[----:B------:R-:W-:Y:S02]  /*18e80*/  IMAD.MOV.U32 R12, RZ, RZ, 0x3 ;  /* 0x00000003ff0c7424 */ /* 0x000fe400078e00ff */
[----:B------:R-:W-:-:S07]  /*18e90*/  IMAD.MOV.U32 R10, RZ, RZ, R14 ;  /* 0x000000ffff0a7224 */ /* 0x000fce00078e000e */
[----:B------:R-:W-:Y:S05]  /*18ea0*/  WARPSYNC.COLLECTIVE R15, `(.L_x_1514) ;  /* 0x000000000f087348 */ /* 0x000fea0003c00000 */
[----:B------:R0:W1:Y:S02]  /*18eb0*/  SHFL.IDX P6, R14, R13, R12, R11 ;  /* 0x0000000c0d0e7389 */ /* 0x00006400000c000b */
[----:B01----:R-:W-:Y:S01]  /*18ec0*/  ENDCOLLECTIVE ;  /* 0x000000000000791b */ /* 0x003fe20003800000 */
.L_x_1514:
[----:B------:R-:W-:-:S05]  /*18ed0*/  IADD3 R2, P2, R10, R5, RZ ;  /* 0x000000050a027210 */ /* 0x000fca0007f5e0ff */
[----:B------:R-:W-:-:S05]  /*18ee0*/  IMAD.X R3, RZ, RZ, R7, P2 ;  /* 0x000000ffff037224 */ /* 0x000fca00010e0607 */
[----:B------:R-:W-:Y:S01]  /*18ef0*/  @!PT LDS RZ, [RZ] ;  /* 0x00000000fffff984 */ /* 0x000fe20000000800 */
[----:B------:R-:W-:Y:S01]  /*18f00*/  @!PT LDS RZ, [RZ] ;  /* 0x00000000fffff984 */ /* 0x000fe20000000800 */
[----:B------:R-:W-:Y:S01]  /*18f10*/  @!PT LDS RZ, [RZ] ;  /* 0x00000000fffff984 */ /* 0x000fe20000000800 */
[----:B------:R0:W-:Y:S01]  /*18f20*/  LDGSTS.E.BYPASS.LTC128B.128 [R4+0x1400], desc[UR36][R2.64], !P3 ;  /* 0x0140000002047fae */ /* 0x0001e2000d901d64 */
[----:B------:R-:W-:Y:S01]  /*18f30*/  IMAD.MOV.U32 R13, RZ, RZ, R17 ;  /* 0x000000ffff0d7224 */ /* 0x000fe200078e0011 */
[C---:B------:R-:W-:Y:S02]  /*18f40*/  ISETP.LT.OR P3, PT, R6.reuse, 0x31, P1 ;  /* 0x000000310600780c */ /* 0x040fe40000f61670 */
[----:B------:R0:W-:Y:S01]  /*18f50*/  LDGSTS.E.BYPASS.LTC128B.128 [R4+0x4400], desc[UR36][R2.64+0x80], !P4 ;  /* 0x0440008002047fae */ /* 0x0001e2000e101d64 */
[----:B------:R-:W-:Y:S01]  /*18f60*/  ISETP.LT.OR P4, PT, R6, 0x31, !P0 ;  /* 0x000000310600780c */ /* 0x000fe20004781670 */
[----:B------:R-:W-:-:S12]  /*18f70*/  IMAD.MOV.U32 R8, RZ, RZ, R14 ;  /* 0x000000ffff087224 */ /* 0x000fd800078e000e */
[----:B0-----:R-:W-:Y:S05]  /*18f80*/  WARPSYNC.COLLECTIVE R15, `(.L_x_1515) ;  /* 0x000000000f087348 */ /* 0x001fea0003c00000 */
[----:B------:R1:W2:Y:S02]  /*18f90*/  SHFL.IDX P6, R14, R13, R12, R11 ;  /* 0x0000000c0d0e7389 */ /* 0x0002a400000c000b */
[----:B012---:R-:W-:Y:S01]  /*18fa0*/  ENDCOLLECTIVE ;  /* 0x000000000000791b */ /* 0x007fe20003800000 */
.L_x_1515:
[----:B------:R-:W-:Y:S02]  /*18fb0*/  IMAD.MOV.U32 R13, RZ, RZ, R23 ;  /* 0x000000ffff0d7224 */ /* 0x000fe400078e0017 */
[----:B------:R-:W-:Y:S01]  /*18fc0*/  IMAD.MOV.U32 R12, RZ, RZ, 0x4 ;  /* 0x00000004ff0c7424 */ /* 0x000fe200078e00ff */
[----:B------:R-:W-:-:S13]  /*18fd0*/  IADD3 R2, P2, R14, R5, RZ ;  /* 0x000000050e027210 */ /* 0x000fda0007f5e0ff */
[----:B------:R-:W-:Y:S05]  /*18fe0*/  WARPSYNC.COLLECTIVE R15, `(.L_x_1516) ;  /* 0x000000000f087348 */ /* 0x000fea0003c00000 */
[----:B------:R0:W1:Y:S02]  /*18ff0*/  SHFL.IDX P6, R14, R13, R12, R11 ;  /* 0x0000000c0d0e7389 */ /* 0x00006400000c000b */
[----:B01----:R-:W-:Y:S01]  /*19000*/  ENDCOLLECTIVE ;  /* 0x000000000000791b */ /* 0x003fe20003800000 */
.L_x_1516:
        /* <DEDUP_REMOVED lines=13> */
.L_x_1517:
[----:B------:R-:W-:Y:S02]  /*190e0*/  IMAD.MOV.U32 R13, RZ, RZ, R23 ;  /* 0x000000ffff0d7224 */ /* 0x000fe400078e0017 */
[----:B------:R-:W-:Y:S02]  /*190f0*/  IMAD.MOV.U32 R12, RZ, RZ, 0x5 ;  /* 0x00000005ff0c7424 */ /* 0x000fe400078e00ff */
[----:B------:R-:W-:-:S07]  /*19100*/  IMAD.MOV.U32 R10, RZ, RZ, R14 ;  /* 0x000000ffff0a7224 */ /* 0x000fce00078e000e */
[----:B------:R-:W-:Y:S05]  /*19110*/  WARPSYNC.COLLECTIVE R15, `(.L_x_1518) ;  /* 0x000000000f087348 */ /* 0x000fea0003c00000 */
[----:B------:R0:W1:Y:S02]  /*19120*/  SHFL.IDX P6, R14, R13, R12, R11 ;  /* 0x0000000c0d0e7389 */ /* 0x00006400000c000b */
[----:B01----:R-:W-:Y:S01]  /*19130*/  ENDCOLLECTIVE ;  /* 0x000000000000791b */ /* 0x003fe20003800000 */
.L_x_1518:
        /* <DEDUP_REMOVED lines=12> */
.L_x_1519:
[----:B------:R-:W-:Y:S05]  /*19200*/  BRA `(.L_x_1520) ;  /* 0xffffffbc00907947 */ /* 0x000fea000383ffff */
.L_x_1414:
        /* <DEDUP_REMOVED lines=8> */
.L_x_1522:
[----:B------:R-:W-:Y:S05]  /*19290*/  BSYNC B0 ;  /* 0x0000000000007941 */ /* 0x000fea0003800000 */
.L_x_1521:
[----:B------:R-:W-:Y:S02]  /*192a0*/  IMAD.MOV.U32 R13, RZ, RZ, R16 ;  /* 0x000000ffff0d7224 */ /* 0x000fe400078e0010 */
[----:B------:R-:W-:Y:S02]  /*192b0*/  IMAD.MOV.U32 R12, RZ, RZ, 0x1 ;  /* 0x00000001ff0c7424 */ /* 0x000fe400078e00ff */
[----:B------:R-:W-:Y:S02]  /*192c0*/  IMAD.MOV.U32 R11, RZ, RZ, 0x1f ;  /* 0x0000001fff0b7424 */ /* 0x000fe400078e00ff */
[----:B------:R-:W-:Y:S02]  /*192d0*/  IMAD.MOV.U32 R15, RZ, RZ, -0x1 ;  /* 0xffffffffff0f7424 */ /* 0x000fe400078e00ff */
[----:B------:R-:W-:Y:S02]  /*192e0*/  IMAD.IADD R5, R19, 0x1, R8 ;  /* 0x0000000113057824 */ /* 0x000fe400078e0208 */
[----:B------:R-:W-:-:S07]  /*192f0*/  IMAD.MOV.U32 R0, RZ, RZ, R14 ;  /* 0x000000ffff007224 */ /* 0x000fce00078e000e */
[----:B------:R-:W-:Y:S05]  /*19300*/  WARPSYNC.COLLECTIVE R15, `(.L_x_1523) ;  /* 0x000000000f087348 */ /* 0x000fea0003c00000 */
[----:B------:R0:W1:Y:S02]  /*19310*/  SHFL.IDX P6, R14, R13, R12, R11 ;  /* 0x0000000c0d0e7389 */ /* 0x00006400000c000b */
[----:B01----:R-:W-:Y:S01]  /*19320*/  ENDCOLLECTIVE ;  /* 0x000000000000791b */ /* 0x003fe20003800000 */
.L_x_1523:
[----:B------:R-:W-:Y:S02]  /*19330*/  ULDC UR4, c[0x0][0xc3c] ;  /* 0x00030f0000047ab9 */ /* 0x000fe40000000800 */
[----:B------:R-:W-:-:S13]  /*19340*/  ISETP.GE.OR P1, PT, R5, UR4, !P0 ;  /* 0x0000000405007c0c */ /* 0x000fda000c726670 */
[----:B------:R-:W0:Y:S01]  /*19350*/  @!P1 LDC.64 R2, c[0x0][0xc80] ;  /* 0x00032000ff029b82 */ /* 0x000e220000000a00 */
[----:B------:R-:W-:Y:S02]  /*19360*/  IMAD.MOV.U32 R11, RZ, RZ, RZ ;  /* 0x000000ffff0b7224 */ /* 0x000fe400078e00ff */
[----:B------:R-:W-:Y:S02]  /*19370*/  IMAD.MOV.U32 R4, RZ, RZ, R14 ;  /* 0x000000ffff047224 */ /* 0x000fe400078e000e */
[----:B0-----:R-:W-:-:S06]  /*19380*/  @!P1 IMAD.WIDE R2, R5, 0x4, R2 ;  /* 0x0000000405029825 */ /* 0x001fcc00078e0202 */
[----:B------:R-:W2:Y:S01]  /*19390*/  @!P1 LDG.E R2, desc[UR36][R2.64] ;  /* 0x0000002402029981 */ /* 0x000ea2000c1e1900 */
[----:B------:R-:W-:Y:S01]  /*193a0*/  IMAD.MOV.U32 R5, RZ, RZ, RZ ;  /* 0x000000ffff057224 */ /* 0x000fe200078e00ff */
[C---:B------:R-:W-:Y:S02]  /*193b0*/  ISETP.GE.U32.AND P2, PT, R8.reuse, 0x2, PT ;  /* 0x000000020800780c */ /* 0x040fe40003f46070 */
[C---:B------:R-:W-:Y:S02]  /*193c0*/  ISETP.GE.U32.AND P3, PT, R8.reuse, 0x4, PT ;  /* 0x000000040800780c */ /* 0x040fe40003f66070 */
[C---:B------:R-:W-:Y:S02]  /*193d0*/  ISETP.GE.U32.AND P4, PT, R8.reuse, 0x8, PT ;  /* 0x000000080800780c */ /* 0x040fe40003f86070 */
[C---:B------:R-:W-:Y:S01]  /*193e0*/  ISETP.GE.U32.AND P5, PT, R8.reuse, 0x10, PT ;  /* 0x000000100800780c */ /* 0x040fe20003fa6070 */
[----:B--2---:R-:W-:Y:S01]  /*193f0*/  @!P1 IMAD.MOV.U32 R5, RZ, RZ, R2 ;  /* 0x000000ffff059224 */ /* 0x004fe200078e0002 */
[----:B------:R-:W-:-:S03]  /*19400*/  ISETP.NE.AND P1, PT, R8, RZ, PT ;  /* 0x000000ff0800720c */ /* 0x000fc60003f25270 */
[----:B------:R-:W-:-:S10]  /*19410*/  IMAD.MOV.U32 R13, RZ, RZ, R5 ;  /* 0x000000ffff0d7224 */ /* 0x000fd400078e0005 */
[----:B------:R-:W-:Y:S05]  /*19420*/  WARPSYNC.COLLECTIVE R15, `(.L_x_1524) ;  /* 0x000000000f087348 */ /* 0x000fea0003c00000 */
[----:B------:R0:W1:Y:S02]  /*19430*/  SHFL.UP P6, R14, R13, R12, R11 ;  /* 0x0400000c0d0e7389 */ /* 0x00006400000c000b */
[----:B01----:R-:W-:Y:S01]  /*19440*/  ENDCOLLECTIVE ;  /* 0x000000000000791b */ /* 0x003fe20003800000 */
.L_x_1524:
[----:B------:R-:W-:Y:S01]  /*19450*/  IMAD.MOV.U32 R12, RZ, RZ, 0x2 ;  /* 0x00000002ff0c7424 */ /* 0x000fe200078e00ff */
[----:B------:R-:W-:-:S05]  /*19460*/  SEL R6, R14, RZ, P1 ;  /* 0x000000ff0e067207 */ /* 0x000fca0000800000 */
[----:B------:R-:W-:-:S04]  /*19470*/  IMAD.IADD R6, R5, 0x1, R6 ;  /* 0x0000000105067824 */ /* 0x000fc800078e0206 */
[----:B------:R-:W-:-:S07]  /*19480*/  IMAD.MOV.U32 R13, RZ, RZ, R6 ;  /* 0x000000ffff0d7224 */ /* 0x000fce00078e0006 */
[----:B------:R-:W-:Y:S05]  /*19490*/  WARPSYNC.COLLECTIVE R15, `(.L_x_1525) ;  /* 0x000000000f087348 */ /* 0x000fea0003c00000 */
[----:B------:R0:W1:Y:S02]  /*194a0*/  SHFL.UP P6, R14, R13, R12, R11 ;  /* 0x0400000c0d0e7389 */ /* 0x00006400000c000b */
[----:B01----:R-:W-:Y:S01]  /*194b0*/  ENDCOLLECTIVE ;  /* 0x000000000000791b */ /* 0x003fe20003800000 */
.L_x_1525:
[----:B------:R-:W-:Y:S02]  /*194c0*/  MOV R12, 0x4 ;  /* 0x00000004000c7802 */ /* 0x000fe40000000f00 */
[----:B------:R-:W-:-:S05]  /*194d0*/  SEL R7, R14, RZ, P2 ;  /* 0x000000ff0e077207 */ /* 0x000fca0001000000 */
[----:B------:R-:W-:-:S04]  /*194e0*/  IMAD.IADD R7, R6, 0x1, R7 ;  /* 0x0000000106077824 */ /* 0x000fc800078e0207 */
[----:B------:R-:W-:-:S07]  /*194f0*/  IMAD.MOV.U32 R13, RZ, RZ, R7 ;  /* 0x000000ffff0d7224 */ /* 0x000fce00078e0007 */
[----:B------:R-:W-:Y:S05]  /*19500*/  WARPSYNC.COLLECTIVE R15, `(.L_x_1526) ;  /* 0x000000000f087348 */ /* 0x000fea0003c00000 */
[----:B------:R0:W1:Y:S02]  /*19510*/  SHFL.UP P6, R14, R13, R12, R11 ;  /* 0x0400000c0d0e7389 */ /* 0x00006400000c000b */
[----:B01----:R-:W-:Y:S01]  /*19520*/  ENDCOLLECTIVE ;  /* 0x000000000000791b */ /* 0x003fe20003800000 */
.L_x_1526:
[----:B------:R-:W-:Y:S01]  /*19530*/  IMAD.MOV.U32 R12, RZ, RZ, 0x8 ;  /* 0x00000008ff0c7424 */ /* 0x000fe200078e00ff */
[----:B------:R-:W-:-:S05]  /*19540*/  SEL R2, R14, RZ, P3 ;  /* 0x000000ff0e027207 */ /* 0x000fca0001800000 */
[----:B------:R-:W-:-:S04]  /*19550*/  IMAD.IADD R2, R7, 0x1, R2 ;  /* 0x0000000107027824 */ /* 0x000fc800078e0202 */
[----:B------:R-:W-:-:S07]  /*19560*/  IMAD.MOV.U32 R13, RZ, RZ, R2 ;  /* 0x000000ffff0d7224 */ /* 0x000fce00078e0002 */
[----:B------:R-:W-:Y:S05]  /*19570*/  WARPSYNC.COLLECTIVE R15, `(.L_x_1527) ;  /* 0x000000000f087348 */ /* 0x000fea0003c00000 */
[----:B------:R0:W1:Y:S02]  /*19580*/  SHFL.UP P6, R14, R13, R12, R11 ;  /* 0x0400000c0d0e7389 */ /* 0x00006400000c000b */
[----:B01----:R-:W-:Y:S01]  /*19590*/  ENDCOLLECTIVE ;  /* 0x000000000000791b */ /* 0x003fe20003800000 */
.L_x_1527:
[----:B------:R-:W-:Y:S01]  /*195a0*/  IMAD.MOV.U32 R12, RZ, RZ, 0x10 ;  /* 0x00000010ff0c7424 */ /* 0x000fe200078e00ff */
[----:B------:R-:W-:-:S05]  /*195b0*/  SEL R3, R14, RZ, P4 ;  /* 0x000000ff0e037207 */ /* 0x000fca0002000000 */
[----:B------:R-:W-:-:S04]  /*195c0*/  IMAD.IADD R3, R2, 0x1, R3 ;  /* 0x0000000102037824 */ /* 0x000fc800078e0203 */
[----:B------:R-:W-:-:S07]  /*195d0*/  IMAD.MOV.U32 R13, RZ, RZ, R3 ;  /* 0x000000ffff0d7224 */ /* 0x000fce00078e0003 */
[----:B------:R-:W-:Y:S05]  /*195e0*/  WARPSYNC.COLLECTIVE R15, `(.L_x_1528) ;  /* 0x000000000f087348 */ /* 0x000fea0003c00000 */
[----:B------:R0:W1:Y:S02]  /*195f0*/  SHFL.UP P6, R14, R13, R12, R11 ;  /* 0x0400000c0d0e7389 */ /* 0x00006400000c000b */
[----:B01----:R-:W-:Y:S01]  /*19600*/  ENDCOLLECTIVE ;  /* 0x000000000000791b */ /* 0x003fe20003800000 */
.L_x_1528:
        /* <DEDUP_REMOVED lines=8> */
.L_x_1529:
[----:B------:R-:W-:Y:S05]  /*19690*/  BRA `(.L_x_1530) ;  /* 0xffffffbc00a07947 */ /* 0x000fea000383ffff */
.L_x_1419:
[----:B------:R-:W-:Y:S01]  /*196a0*/  BSSY B0, `(.L_x_1531) ;  /* 0x0000008000007945 */ /* 0x000fe20003800000 */
[----:B-----5:R-:W-:Y:S02]  /*196b0*/  IMAD.MOV.U32 R13, RZ, RZ, R5 ;  /* 0x000000ffff0d7224 */ /* 0x020fe400078e0005 */
[----:B------:R-:W-:Y:S02]  /*196c0*/  IMAD.MOV.U32 R12, RZ, RZ, 0x1 ;  /* 0x00000001ff0c7424 */ /* 0x000fe400078e00ff */
[----:B------:R-:W-:Y:S02]  /*196d0*/  IMAD.MOV.U32 R11, RZ, RZ, RZ ;  /* 0x000000ffff0b7224 */ /* 0x000fe400078e00ff */
[----:B------:R-:W-:-:S07]  /*196e0*/  IMAD.MOV.U32 R15, RZ, RZ, -0x1 ;  /* 0xffffffffff0f7424 */ /* 0x000fce00078e00ff */
[----:B012---:R-:W-:Y:S05]  /*196f0*/  WARPSYNC.COLLECTIVE R15, `(.L_x_1532) ;  /* 0x000000000f087348 */ /* 0x007fea0003c00000 */
[----:B------:R3:W4:Y:S02]  /*19700*/  SHFL.UP P6, R14, R13, R12, R11 ;  /* 0x0400000c0d0e7389 */ /* 0x00072400000c000b */
[----:B01234-:R-:W-:Y:S01]  /*19710*/  ENDCOLLECTIVE ;  /* 0x000000000000791b */ /* 0x01ffe20003800000 */
.L_x_1532:
[----:B------:R-:W-:Y:S05]  /*19720*/  BSYNC B0 ;  /* 0x0000000000007941 */ /* 0x000fea0003800000 */
.L_x_1531:
[----:B------:R-:W-:Y:S01]  /*19730*/  SEL R14, R14, RZ, P1 ;  /* 0x000000ff0e0e7207 */ /* 0x000fe20000800000 */
[----:B------:R-:W-:Y:S02]  /*19740*/  IMAD.MOV.U32 R12, RZ, RZ, 0x2 ;  /* 0x00000002ff0c7424 */ /* 0x000fe400078e00ff */
[----:B------:R-:W-:Y:S02]  /*19750*/  IMAD.MOV.U32 R11, RZ, RZ, RZ ;  /* 0x000000ffff0b7224 */ /* 0x000fe400078e00ff */
[----:B------:R-:W-:Y:S02]  /*19760*/  IMAD.IADD R13, R5, 0x1, R14 ;  /* 0x00000001050d7824 */ /* 0x000fe400078e020e */
[----:B------:R-:W-:-:S07]  /*19770*/  IMAD.MOV.U32 R15, RZ, RZ, -0x1 ;  /* 0xffffffffff0f7424 */ /* 0x000fce00078e00ff */
[----:B------:R-:W-:Y:S05]  /*19780*/  WARPSYNC.COLLECTIVE R15, `(.L_x_1533) ;  /* 0x000000000f087348 */ /* 0x000fea0003c00000 */
[----:B------:R0:W1:Y:S02]  /*19790*/  SHFL.UP P6, R14, R13, R12, R11 ;  /* 0x0400000c0d0e7389 */ /* 0x00006400000c000b */
[----:B01----:R-:W-:Y:S01]  /*197a0*/  ENDCOLLECTIVE ;  /* 0x000000000000791b */ /* 0x003fe20003800000 */
.L_x_1533:
[----:B------:R-:W-:Y:S01]  /*197b0*/  IMAD.MOV.U32 R12, RZ, RZ, 0x4 ;  /* 0x00000004ff0c7424 */ /* 0x000fe200078e00ff */
[----:B------:R-:W-:-:S05]  /*197c0*/  SEL R2, R14, RZ, P2 ;  /* 0x000000ff0e027207 */ /* 0x000fca0001000000 */
[----:B------:R-:W-:-:S04]  /*197d0*/  IMAD.IADD R2, R13, 0x1, R2 ;  /* 0x000000010d027824 */ /* 0x000fc800078e0202 */
[----:B------:R-:W-:-:S07]  /*197e0*/  IMAD.MOV.U32 R13, RZ, RZ, R2 ;  /* 0x000000ffff0d7224 */ /* 0x000fce00078e0002 */
[----:B------:R-:W-:Y:S05]  /*197f0*/  WARPSYNC.COLLECTIVE R15, `(.L_x_1534) ;  /* 0x000000000f087348 */ /* 0x000fea0003c00000 */
[----:B------:R0:W1:Y:S02]  /*19800*/  SHFL.UP P6, R14, R13, R12, R11 ;  /* 0x0400000c0d0e7389 */ /* 0x00006400000c000b */
[----:B01----:R-:W-:Y:S01]  /*19810*/  ENDCOLLECTIVE ;  /* 0x000000000000791b */ /* 0x003fe20003800000 */
.L_x_1534:
[----:B------:R-:W-:Y:S01]  /*19820*/  IMAD.MOV.U32 R12, RZ, RZ, 0x8 ;  /* 0x00000008ff0c7424 */ /* 0x000fe200078e00ff */
[----:B------:R-:W-:-:S05]  /*19830*/  SEL R3, R14, RZ, P3 ;  /* 0x000000ff0e037207 */ /* 0x000fca0001800000 */
[----:B------:R-:W-:-:S04]  /*19840*/  IMAD.IADD R3, R2, 0x1, R3 ;  /* 0x0000000102037824 */ /* 0x000fc800078e0203 */
[----:B------:R-:W-:-:S07]  /*19850*/  IMAD.MOV.U32 R13, RZ, RZ, R3 ;  /* 0x000000ffff0d7224 */ /* 0x000fce00078e0003 */
[----:B------:R-:W-:Y:S05]  /*19860*/  WARPSYNC.COLLECTIVE R15, `(.L_x_1535) ;  /* 0x000000000f087348 */ /* 0x000fea0003c00000 */
[----:B------:R0:W1:Y:S02]  /*19870*/  SHFL.UP P6, R14, R13, R12, R11 ;  /* 0x0400000c0d0e7389 */ /* 0x00006400000c000b */
[----:B01----:R-:W-:Y:S01]  /*19880*/  ENDCOLLECTIVE ;  /* 0x000000000000791b */ /* 0x003fe20003800000 */
.L_x_1535:
[----:B------:R-:W-:Y:S01]  /*19890*/  IMAD.MOV.U32 R12, RZ, RZ, 0x10 ;  /* 0x00000010ff0c7424 */ /* 0x000fe200078e00ff */
[----:B------:R-:W-:-:S05]  /*198a0*/  SEL R4, R14, RZ, P4 ;  /* 0x000000ff0e047207 */ /* 0x000fca0002000000 */
[----:B------:R-:W-:-:S04]  /*198b0*/  IMAD.IADD R4, R3, 0x1, R4 ;  /* 0x0000000103047824 */ /* 0x000fc800078e0204 */
[----:B------:R-:W-:-:S07]  /*198c0*/  IMAD.MOV.U32 R13, RZ, RZ, R4 ;  /* 0x000000ffff0d7224 */ /* 0x000fce00078e0004 */
[----:B------:R-:W-:Y:S05]  /*198d0*/  WARPSYNC.COLLECTIVE R15, `(.L_x_1536) ;  /* 0x000000000f087348 */ /* 0x000fea0003c00000 */
[----:B------:R0:W1:Y:S02]  /*198e0*/  SHFL.UP P6, R14, R13, R12, R11 ;  /* 0x0400000c0d0e7389 */ /* 0x00006400000c000b */
[----:B01----:R-:W-:Y:S01]  /*198f0*/  ENDCOLLECTIVE ;  /* 0x000000000000791b */ /* 0x003fe20003800000 */
.L_x_1536:
        /* <DEDUP_REMOVED lines=8> */
.L_x_1537:
[----:B------:R-:W-:Y:S05]  /*19980*/  BRA `(.L_x_1538) ;  /* 0xffffffbc00807947 */ /* 0x000fea000383ffff */
.L_x_1421:
[----:B------:R-:W-:Y:S01]  /*19990*/  BSSY B0, `(.L_x_1539) ;  /* 0x0000006000007945 */ /* 0x000fe20003800000 */
[----:B------:R-:W-:Y:S01]  /*199a0*/  PLOP3.LUT P6, PT, P6, PT, PT, 0x8, 0x0 ;  /* 0x000000000000781c */ /* 0x000fe200037ce170 */
[----:B------:R-:W-:-:S12]  /*199b0*/  IMAD.MOV.U32 R15, RZ, RZ, -0x1 ;  /* 0xffffffffff0f7424 */ /* 0x000fd800078e00ff */
[----:B01----:R-:W-:Y:S05]  /*199c0*/  WARPSYNC.COLLECTIVE R15, `(.L_x_1540) ;  /* 0x000000000f087348 */ /* 0x003fea0003c00000 */
[----:B------:R-:W-:Y:S01]  /*199d0*/  VOTE.ANY R14, PT, P6 ;  /* 0x00000000000e7806 */ /* 0x000fe200030e0100 */
[----:B01----:R-:W-:Y:S06]  /*199e0*/  ENDCOLLECTIVE ;  /* 0x000000000000791b */ /* 0x003fec0003800000 */
.L_x_1540:
[----:B------:R-:W-:Y:S05]  /*199f0*/  BSYNC B0 ;  /* 0x0000000000007941 */ /* 0x000fea0003800000 */
.L_x_1539:
        /* <DEDUP_REMOVED lines=9> */
.L_x_1541:
[----:B------:R-:W-:Y:S01]  /*19a90*/  IMAD.MOV.U32 R5, RZ, RZ, R14 ;  /* 0x000000ffff057224 */ /* 0x000fe200078e000e */
[----:B------:R-:W-:Y:S06]  /*19aa0*/  BRA `(.L_x_1542) ;  /* 0xffffffbc00707947 */ /* 0x000fec000383ffff */
.L_x_1423:
[----:B------:R-:W-:Y:S01]  /*19ab0*/  BSSY B0, `(.L_x_1543) ;  /* 0x0000007000007945 */ /* 0x000fe20003800000 */
[----:B------:R-:W-:Y:S02]  /*19ac0*/  IMAD.MOV.U32 R13, RZ, RZ, R6 ;  /* 0x000000ffff0d7224 */ /* 0x000fe400078e0006 */
[----:B------:R-:W-:Y:S02]  /*19ad0*/  IMAD.MOV.U32 R11, RZ, RZ, 0x1f ;  /* 0x0000001fff0b7424 */ /* 0x000fe400078e00ff */
[----:B------:R-:W-:-:S07]  /*19ae0*/  IMAD.MOV.U32 R15, RZ, RZ, -0x1 ;  /* 0xffffffffff0f7424 */ /* 0x000fce00078e00ff */
[----:B0123--:R-:W-:Y:S05]  /*19af0*/  WARPSYNC.COLLECTIVE R15, `(.L_x_1544) ;  /* 0x000000000f087348 */ /* 0x00ffea0003c00000 */
[----:B------:R4:W0:Y:S02]  /*19b00*/  SHFL.IDX P6, R14, R13, R12, R11 ;  /* 0x0000000c0d0e7389 */ /* 0x00082400000c000b */
[----:B01234-:R-:W-:Y:S01]  /*19b10*/  ENDCOLLECTIVE ;  /* 0x000000000000791b */ /* 0x01ffe20003800000 */
.L_x_1544:
[----:B------:R-:W-:Y:S05]  /*19b20*/  BSYNC B0 ;  /* 0x0000000000007941 */ /* 0x000fea0003800000 */
.L_x_1543:
[----:B------:R-:W-:Y:S05]  /*19b30*/  BRA `(.L_x_1422) ;  /* 0xffffffbc00687947 */ /* 0x000fea000383ffff */
.L_x_1427:
[----:B0-----:R0:W2:Y:S02]  /*19b40*/  SYNCS.PHASECHK.TRANS64.TRYWAIT P0, [R5+URZ+0x2a820], R0 ;  /* 0x02a82000050075a7 */ /* 0x0010a4000800017f */
[----:B--2---:R-:W-:Y:S05]  /*19b50*/  @!P0 NANOSLEEP.SYNCS 0x989680 ;  /* 0x009896800000895d */ /* 0x004fea0003900000 */
[----:B------:R-:W2:Y:S02]  /*19b60*/  @!P0 SYNCS.PHASECHK.TRANS64 P0, [R5+URZ+0x2a820], R0 ;  /* 0x02a82000050085a7 */ /* 0x000ea4000800007f */
[----:B--2---:R-:W-:Y:S05]  /*19b70*/  @!P0 BRA `(.L_x_1427) ;  /* 0xfffffffc00f08947 */ /* 0x004fea000383ffff */
[----:B------:R-:W-:Y:S05]  /*19b80*/  BRA `(.L_x_1545) ;  /* 0xffffffc000e07947 */ /* 0x000fea000383ffff */
.L_x_1428:
        /* <DEDUP_REMOVED lines=8> */
[----:B01-3--:R-:W-:Y:S05]  /*19c10*/  WARPSYNC.COLLECTIVE R15, `(.L_x_1547) ;  /* 0x000000000f087348 */ /* 0x00bfea0003c00000 */
[----:B------:R2:W4:Y:S02]  /*19c20*/  SHFL.IDX P6, R14, R13, R12, R11 ;  /* 0x0000000c0d0e7389 */ /* 0x00052400000c000b */
[----:B01234-:R-:W-:Y:S01]  /*19c30*/  ENDCOLLECTIVE ;  /* 0x000000000000791b */ /* 0x01ffe20003800000 */
.L_x_1547:
[----:B------:R-:W-:Y:S05]  /*19c40*/  BSYNC B0 ;  /* 0x0000000000007941 */ /* 0x000fea0003800000 */
.L_x_1546:
[----:B------:R-:W-:Y:S05]  /*19c50*/  BRA `(.L_x_1548) ;  /* 0xffffffc000c87947 */ /* 0x000fea000383ffff */
.L_x_1431:
[----:B------:R-:W-:Y:S01]  /*19c60*/  BSSY B1, `(.L_x_1549) ;  /* 0x0000006000017945 */ /* 0x000fe20003800000 */
[----:B------:R-:W-:-:S07]  /*19c70*/  IMAD.MOV.U32 R15, RZ, RZ, -0x1 ;  /* 0xffffffffff0f7424 */ /* 0x000fce00078e00ff */
[----:B01-3--:R-:W-:Y:S05]  /*19c80*/  WARPSYNC.COLLECTIVE R15, `(.L_x_1550) ;  /* 0x000000000f0c7348 */ /* 0x00bfea0003c00000 */
[----:B------:R-:W-:Y:S02]  /*19c90*/  ELECT P6, UR62, PT ;  /* 0x00000000003e782f */ /* 0x000fe400038c0000 */
[----:B------:R-:W-:Y:S01]  /*19ca0*/  MOV R14, UR62 ;  /* 0x0000003e000e7c02 */ /* 0x000fe20008000f00 */
[----:B01-3--:R-:W-:Y:S10]  /*19cb0*/  ENDCOLLECTIVE ;  /* 0x000000000000791b */ /* 0x00bff40003800000 */
.L_x_1550:
[----:B------:R-:W-:Y:S05]  /*19cc0*/  BSYNC B1 ;  /* 0x0000000000017941 */ /* 0x000fea0003800000 */
.L_x_1549:
[----:B------:R-:W-:Y:S05]  /*19cd0*/  BRA `(.L_x_1551) ;  /* 0xffffffc000c07947 */ /* 0x000fea000383ffff */
.L_x_1433:
[----:B0-----:R0:W2:Y:S02]  /*19ce0*/  SYNCS.PHASECHK.TRANS64.TRYWAIT P1, [R3+URZ+0x2a840], R2 ;  /* 0x02a84002030075a7 */ /* 0x0010a4000802017f */
[----:B--2---:R-:W-:Y:S05]  /*19cf0*/  @!P1 NANOSLEEP.SYNCS 0x989680 ;  /* 0x009896800000995d */ /* 0x004fea0003900000 */
[----:B------:R-:W2:Y:S02]  /*19d00*/  @!P1 SYNCS.PHASECHK.TRANS64 P1, [R3+URZ+0x2a840], R2 ;  /* 0x02a84002030095a7 */ /* 0x000ea4000802007f */
[----:B--2---:R-:W-:Y:S05]  /*19d10*/  @!P1 BRA `(.L_x_1433) ;  /* 0xfffffffc00f09947 */ /* 0x004fea000383ffff */
[----:B------:R-:W-:Y:S05]  /*19d20*/  BRA `(.L_x_1552) ;  /* 0xffffffc000e87947 */ /* 0x000fea000383ffff */
.L_x_1435:
[----:B--2---:R2:W4:Y:S02]  /*19d30*/  SYNCS.PHASECHK.TRANS64.TRYWAIT P1, [R25+URZ+0x2a840], R0 ;  /* 0x02a84000190075a7 */ /* 0x004524000802017f */
[----:B----4-:R-:W-:Y:S05]  /*19d40*/  @!P1 NANOSLEEP.SYNCS 0x989680 ;  /* 0x009896800000995d */ /* 0x010fea0003900000 */
[----:B------:R-:W4:Y:S02]  /*19d50*/  @!P1 SYNCS.PHASECHK.TRANS64 P1, [R25+URZ+0x2a840], R0 ;  /* 0x02a84000190095a7 */ /* 0x000f24000802007f */
[----:B----4-:R-:W-:Y:S05]  /*19d60*/  @!P1 BRA `(.L_x_1435) ;  /* 0xfffffffc00f09947 */ /* 0x010fea000383ffff */
[----:B------:R-:W-:Y:S05]  /*19d70*/  BRA `(.L_x_1553) ;  /* 0xffffffc000f47947 */ /* 0x000fea000383ffff */
.L_x_1437:
[----:B----4-:R4:W0:Y:S02]  /*19d80*/  SYNCS.PHASECHK.TRANS64.TRYWAIT P1, [R3+URZ+0x2a860], R2 ;  /* 0x02a86002030075a7 */ /* 0x010824000802017f */
[----:B0-----:R-:W-:Y:S05]  /*19d90*/  @!P1 NANOSLEEP.SYNCS 0x989680 ;  /* 0x009896800000995d */ /* 0x001fea0003900000 */
[----:B------:R-:W0:Y:S02]  /*19da0*/  @!P1 SYNCS.PHASECHK.TRANS64 P1, [R3+URZ+0x2a860], R2 ;  /* 0x02a86002030095a7 */ /* 0x000e24000802007f */
[----:B0-----:R-:W-:Y:S05]  /*19db0*/  @!P1 BRA `(.L_x_1437) ;  /* 0xfffffffc00f09947 */ /* 0x001fea000383ffff */
[----:B------:R-:W-:Y:S05]  /*19dc0*/  BRA `(.L_x_1554) ;  /* 0xffffffc000f07947 */ /* 0x000fea000383ffff */
.L_x_1555:
        /* <DEDUP_REMOVED lines=11> */
.L_x_3230:


//--------------------- .text._ZN7cutlass13device_kernelIN5flash11enable_sm90INS1_16FlashAttnFwdSm90INS1_25CollectiveMainloopFwdSm90ILi2EN4cute5tupleIJNS5_1CILi1EEES8_S8_EEENS6_IJNS7_ILi128EEENS7_ILi96EEENS7_ILi192EEEEEELi128ENS_10bfloat16_tEfNS_4arch4Sm90ELb0ELb1ELb1ELb1ELb1ELb1ELb0ELb1ELb1ELb1ELb0ELb0EEENS1_21CollectiveEpilogueFwdINS6_IJSA_SA_SB_EEES9_SE_SG_Li256ELb1ELb1ELb0ELb0EEENS1_36VarlenDynamicPersistentTileSchedulerILi128ELi96ELi256ELi128ELb0ELb1ELb1ELb1ELb0ELb1EEEEEEEEEvNT_6ParamsE --------------------------
	.section	.text._ZN7cutlass13device_kernelIN5flash11enable_sm90INS1_16FlashAttnFwdSm90INS1_25CollectiveMainloopFwdSm90ILi2EN4cute5tupleIJNS5_1CILi1EEES8_S8_EEENS6_IJNS7_ILi128EEENS7_ILi96EEENS7_ILi192EEEEEELi128ENS_10bfloat16_tEfNS_4arch4Sm90ELb0ELb1ELb1ELb1ELb1ELb1ELb0ELb1ELb1ELb1ELb0ELb0EEENS1_21CollectiveEpilogueFwdINS6_IJSA_SA_SB_EEES9_SE_SG_Li256ELb1ELb1ELb0ELb0EEENS1_36VarlenDynamicPersistentTileSchedulerILi128ELi96ELi256ELi128ELb0ELb1ELb1ELb1ELb0ELb1EEEEEEEEEvNT_6ParamsE,"ax",@progbits
	.align	128
.text._ZN7cutlass13device_kernelIN5flash11enable_sm90INS1_16FlashAttnFwdSm90INS1_25CollectiveMainloopFwdSm90ILi2EN4cute5tupleIJNS5_1CILi1EEES8_S8_EEENS6_IJNS7_ILi128EEENS7_ILi96EEENS7_ILi192EEEEEELi128ENS_10bfloat16_tEfNS_4arch4Sm90ELb0ELb1ELb1ELb1ELb1ELb1ELb0ELb1ELb1ELb1ELb0ELb0EEENS1_21CollectiveEpilogueFwdINS6_IJSA_SA_SB_EEES9_SE_SG_Li256ELb1ELb1ELb0ELb0EEENS1_36VarlenDynamicPersistentTileSchedulerILi128ELi96ELi256ELi128ELb0ELb1ELb1ELb1ELb0ELb1EEEEEEEEEvNT_6ParamsE:
        .type           _ZN7cutlass13device_kernelIN5flash11enable_sm90INS1_16FlashAttnFwdSm90INS1_25CollectiveMainloopFwdSm90ILi2EN4cute5tupleIJNS5_1CILi1EEES8_S8_EEENS6_IJNS7_ILi128EEENS7_ILi96EEENS7_ILi192EEEEEELi128ENS_10bfloat16_tEfNS_4arch4Sm90ELb0ELb1ELb1ELb1ELb1ELb1ELb0ELb1ELb1ELb1ELb0ELb0EEENS1_21CollectiveEpilogueFwdINS6_IJSA_SA_SB_EEES9_SE_SG_Li256ELb1ELb1ELb0ELb0EEENS1_36VarlenDynamicPersistentTileSchedulerILi128ELi96ELi256ELi128ELb0ELb1ELb1ELb1ELb0ELb1EEEEEEEEEvNT_6ParamsE,@function
        .size           _ZN7cutlass13device_kernelIN5flash11enable_sm90INS1_16FlashAttnFwdSm90INS1_25CollectiveMainloopFwdSm90ILi2EN4cute5tupleIJNS5_1CILi1EEES8_S8_EEENS6_IJNS7_ILi128EEENS7_ILi96EEENS7_ILi192EEEEEELi128ENS_10bfloat16_tEfNS_4arch4Sm90ELb0ELb1ELb1ELb1ELb1ELb1ELb0ELb1ELb1ELb1ELb0ELb0EEENS1_21CollectiveEpilogueFwdINS6_IJSA_SA_SB_EEES9_SE_SG_Li256ELb1ELb1ELb0ELb0EEENS1_36VarlenDynamicPersistentTileSchedulerILi128ELi96ELi256ELi128ELb0ELb1ELb1ELb1ELb0ELb1EEEEEEEEEvNT_6ParamsE,(.L_x_3231 - _ZN7cutlass13device_kernelIN5flash11enable_sm90INS1_16FlashAttnFwdSm90INS1_25CollectiveMainloopFwdSm90ILi2EN4cute5tupleIJNS5_1CILi1EEES8_S8_EEENS6_IJNS7_ILi128EEENS7_ILi96EEENS7_ILi192EEEEEELi128ENS_10bfloat16_tEfNS_4arch4Sm90ELb0ELb1ELb1ELb1ELb1ELb1ELb0ELb1ELb1ELb1ELb0ELb0EEENS1_21CollectiveEpilogueFwdINS6_IJSA_SA_SB_EEES9_SE_SG_Li256ELb1ELb1ELb0ELb0EEENS1_36VarlenDynamicPersistentTileSchedulerILi128ELi96ELi256ELi128ELb0ELb1ELb1ELb1ELb0ELb1EEEEEEEEEvNT_6ParamsE)
        .other          _ZN7cutlass13device_kernelIN5flash11enable_sm90INS1_16FlashAttnFwdSm90INS1_25CollectiveMainloopFwdSm90ILi2EN4cute5tupleIJNS5_1CILi1EEES8_S8_EEENS6_IJNS7_ILi128EEENS7_ILi96EEENS7_ILi192EEEEEELi128ENS_10bfloat16_tEfNS_4arch4Sm90ELb0ELb1ELb1ELb1ELb1ELb1ELb0ELb1ELb1ELb1ELb0ELb0EEENS1_21CollectiveEpilogueFwdINS6_IJSA_SA_SB_EEES9_SE_SG_Li256ELb1ELb1ELb0ELb0EEENS1_36VarlenDynamicPersistentTileSchedulerILi128ELi96ELi256ELi128ELb0ELb1ELb1ELb1ELb0ELb1EEEEEEEEEvNT_6ParamsE,@"STO_CUDA_ENTRY STV_DEFAULT"
_ZN7cutlass13device_kernelIN5flash11enable_sm90INS1_16FlashAttnFwdSm90INS1_25CollectiveMainloopFwdSm90ILi2EN4cute5tupleIJNS5_1CILi1EEES8_S8_EEENS6_IJNS7_ILi128EEENS7_ILi96EEENS7_ILi192EEEEEELi128ENS_10bfloat16_tEfNS_4arch4Sm90ELb0ELb1ELb1ELb1ELb1ELb1ELb0ELb1ELb1ELb1ELb0ELb0EEENS1_21CollectiveEpilogueFwdINS6_IJSA_SA_SB_EEES9_SE_SG_Li256ELb1ELb1ELb0ELb0EEENS1_36VarlenDynamicPersistentTileSchedulerILi128ELi96ELi256ELi128ELb0ELb1ELb1ELb1ELb0ELb1EEEEEEEEEvNT_6ParamsE:
        /* <DEDUP_REMOVED lines=18> */
.L_x_1557:
[----:B------:R-:W-:Y:S05]  /*0120*/  BSYNC B0 ;  /* 0x0000000000007941 */ /* 0x000fea0003800000 */
.L_x_1556:
        /* <DEDUP_REMOVED lines=41> */
.L_x_1558:
        /* <DEDUP_REMOVED lines=22> */
.L_x_1559:
        /* <DEDUP_REMOVED lines=18> */
.L_x_1560:
        /* <DEDUP_REMOVED lines=22> */
.L_x_1561:
        /* <DEDUP_REMOVED lines=22> */
.L_x_1562:
        /* <DEDUP_REMOVED lines=10> */
.L_x_1565:
[----:B------:R-:W-:-:S08]  /*09a0*/  NOP ;  /* 0x0000000000007918 */ /* 0x000fd00000000000 */
[----:B------:R-:W1:Y:S02]  /*09b0*/  USETMAXREG.TRY_ALLOC.CTAPOOL UP0, 0xe8 ;  /* 0x000000e8000079c8 */ /* 0x000e640008000600 */
[----:B-1----:R-:W-:-:S13]  /*09c0*/  PLOP3.LUT P0, PT, PT, PT, UP0, 0x80, 0x0 ;  /* 0x000000000000781c */ /* 0x002fda0003f0f008 */
[----:B------:R-:W-:Y:S05]  /*09d0*/  @!P0 BRA `(.L_x_1565) ;  /* 0xfffffffc00f08947 */ /* 0x000fea000383ffff */
[----:B------:R-:W1:Y:S08]  /*09e0*/  S2UR UR4, SR_CgaCtaId ;  /* 0x00000000000479c3 */ /* 0x000e700000008800 */
[----:B------:R-:W-:Y:S06]  /*09f0*/  BAR.ARV 0x8, 0x180 ;  /* 0x0206000000007b1d */ /* 0x000fec0000002000 */
[----:B0-----:R-:W-:-:S02]  /*0a00*/  MOV R3, 0x400 ;  /* 0x0000040000037802 */ /* 0x001fc40000000f00 */
[----:B------:R-:W-:Y:S01]  /*0a10*/  BAR.SYNC.DEFER_BLOCKING 0x5, 0x180 ;  /* 0x0146000000007b1d */ /* 0x000fe20000010000 */
[----:B-1----:R-:W-:-:S05]  /*0a20*/  IMAD.U32 R172, RZ, RZ, UR4 ;  /* 0x00000004ffac7e24 */ /* 0x002fca000f8e00ff */
[----:B------:R-:W-:Y:S01]  /*0a30*/  ULDC UR4, c[0x0][0xc3c] ;  /* 0x00030f0000047ab9 */ /* 0x000fe20000000800 */
[----:B------:R-:W-:-:S05]  /*0a40*/  LEA R18, R172, R3, 0x18 ;  /* 0x00000003ac127211 */ /* 0x000fca00078ec0ff */
[----:B------:R-:W0:Y:S01]  /*0a50*/  LDS.128 R28, [R18+0x2a8d0] ;  /* 0x02a8d000121c7984 */ /* 0x000e220000000c00 */
[----:B------:R-:W-:Y:S06]  /*0a60*/  BAR.ARV 0x4, 0x180 ;  /* 0x0106000000007b1d */ /* 0x000fec0000002000 */
[----:B0-----:R-:W-:-:S13]  /*0a70*/  ISETP.GE.AND P0, PT, R31, UR4, PT ;  /* 0x000000041f007c0c */ /* 0x001fda000bf06270 */
[----:B------:R-:W-:Y:S05]  /*0a80*/  @P0 BRA `(.L_x_1566) ;  /* 0x00000294007c0947 */ /* 0x000fea0003800000 */
[----:B------:R-:W2:Y:S01]  /*0a90*/  LDL R2, [R1+0x38] ;  /* 0x0000380001027983 */ /* 0x000ea20000100800 */
[----:B------:R-:W-:Y:S01]  /*0aa0*/  VIADD R0, R0, 0xffffff80 ;  /* 0xffffff8000007836 */ /* 0x000fe20000000000 */
[----:B------:R-:W-:Y:S01]  /*0ab0*/  R2UR UR4, R18 ;  /* 0x00000000120472ca */ /* 0x000fe200000e0000 */
[----:B------:R-:W-:Y:S02]  /*0ac0*/  IMAD.MOV.U32 R198, RZ, RZ, RZ ;  /* 0x000000ffffc67224 */ /* 0x000fe400078e00ff */
[----:B------:R-:W-:Y:S01]  /*0ad0*/  IMAD.MOV.U32 R19, RZ, RZ, RZ ;  /* 0x000000ffff137224 */ /* 0x000fe200078e00ff */
[----:B------:R-:W-:Y:S01]  /*0ae0*/  SHF.R.S32.HI R3, RZ, 0x1f, R0 ;  /* 0x0000001fff037819 */ /* 0x000fe20000011400 */
[----:B------:R-:W-:Y:S02]  /*0af0*/  IMAD.MOV.U32 R175, RZ, RZ, RZ ;  /* 0x000000ffffaf7224 */ /* 0x000fe400078e00ff */
[----:B------:R-:W-:Y:S01]  /*0b00*/  IMAD.MOV.U32 R163, RZ, RZ, RZ ;  /* 0x000000ffffa37224 */ /* 0x000fe200078e00ff */
[CC--:B------:R-:W-:Y:S01]  /*0b10*/  LEA.HI R5, R3.reuse, R0.reuse, RZ, 0x7 ;  /* 0x0000000003057211 */ /* 0x0c0fe200078f38ff */
[----:B------:R-:W-:Y:S01]  /*0b20*/  IMAD.MOV.U32 R160, RZ, RZ, RZ ;  /* 0x000000ffffa07224 */ /* 0x000fe200078e00ff */
[----:B------:R-:W-:-:S02]  /*0b30*/  LEA.HI R200, R3, R0, RZ, 0x3 ;  /* 0x0000000003c87211 */ /* 0x000fc400078f18ff */
[----:B------:R-:W-:Y:S01]  /*0b40*/  LOP3.LUT R209, R5, 0xffffff80, RZ, 0xc0, !PT ;  /* 0xffffff8005d17812 */ /* 0x000fe200078ec0ff */
[----:B------:R-:W-:Y:S01]  /*0b50*/  UIADD3 UR4, UR4, 0xc400, URZ ;  /* 0x0000c40004047890 */ /* 0x000fe2000fffe03f */
[----:B------:R-:W-:-:S03]  /*0b60*/  SHF.R.S32.HI R220, RZ, 0x7, R5 ;  /* 0x00000007ffdc7819 */ /* 0x000fc60000011405 */
[----:B------:R-:W-:Y:S01]  /*0b70*/  IMAD.IADD R209, R0, 0x1, -R209 ;  /* 0x0000000100d17824 */ /* 0x000fe200078e0ad1 */
[----:B------:R-:W-:-:S04]  /*0b80*/  LEA.HI R5, R5, R220, RZ, 0x1 ;  /* 0x000000dc05057211 */ /* 0x000fc800078f08ff */
[----:B------:R-:W-:Y:S02]  /*0b90*/  SHF.R.S32.HI R6, RZ, 0x1f, R209 ;  /* 0x0000001fff067819 */ /* 0x000fe400000114d1 */
[----:B------:R-:W-:Y:S02]  /*0ba0*/  LOP3.LUT R11, R5, 0x3fffffe, RZ, 0xc0, !PT ;  /* 0x03fffffe050b7812 */ /* 0x000fe400078ec0ff */
[CC--:B------:R-:W-:Y:S02]  /*0bb0*/  LEA.HI R8, R6.reuse, R209.reuse, RZ, 0x2 ;  /* 0x000000d106087211 */ /* 0x0c0fe400078f10ff */
[----:B------:R-:W-:Y:S01]  /*0bc0*/  LEA.HI R6, R6, R209, RZ, 0x5 ;  /* 0x000000d106067211 */ /* 0x000fe200078f28ff */
[----:B------:R-:W-:Y:S01]  /*0bd0*/  IMAD.IADD R11, R220, 0x1, -R11 ;  /* 0x00000001dc0b7824 */ /* 0x000fe200078e0a0b */
[--C-:B------:R-:W-:Y:S02]  /*0be0*/  SHF.R.S32.HI R9, RZ, 0x2, R8.reuse ;  /* 0x00000002ff097819 */ /* 0x100fe40000011408 */
[----:B------:R-:W-:-:S02]  /*0bf0*/  SHF.R.S32.HI R4, RZ, 0x1f, R8 ;  /* 0x0000001fff047819 */ /* 0x000fc40000011408 */
[----:B------:R-:W-:Y:S02]  /*0c00*/  SHF.R.S32.HI R6, RZ, 0x5, R6 ;  /* 0x00000005ff067819 */ /* 0x000fe40000011406 */
[----:B------:R-:W-:Y:S02]  /*0c10*/  LEA.HI R10, R4, R9, RZ, 0x3 ;  /* 0x00000009040a7211 */ /* 0x000fe400078f18ff */
[----:B------:R-:W-:Y:S02]  /*0c20*/  LOP3.LUT R190, R8, 0x7ffffffc, RZ, 0xc0, !PT ;  /* 0x7ffffffc08be7812 */ /* 0x000fe400078ec0ff */
[----:B------:R-:W-:-:S03]  /*0c30*/  LOP3.LUT R10, R10, 0xfffffff8, RZ, 0xc0, !PT ;  /* 0xfffffff80a0a7812 */ /* 0x000fc600078ec0ff */
[----:B------:R-:W-:Y:S02]  /*0c40*/  IMAD.IADD R190, R209, 0x1, -R190 ;  /* 0x00000001d1be7824 */ /* 0x000fe400078e0abe */
[----:B------:R-:W-:-:S04]  /*0c50*/  IMAD.IADD R9, R9, 0x1, -R10 ;  /* 0x0000000109097824 */ /* 0x000fc800078e0a0a */
[----:B------:R-:W-:Y:S01]  /*0c60*/  IMAD R10, R6, 0x10, R9 ;  /* 0x00000010060a7824 */ /* 0x000fe200078e0209 */
[----:B------:R-:W-:Y:S02]  /*0c70*/  LEA.HI R6, R3, R0, RZ, 0x2 ;  /* 0x0000000003067211 */ /* 0x000fe400078f10ff */
[----:B------:R-:W-:Y:S01]  /*0c80*/  LOP3.LUT R9, R200, 0xfffffff8, RZ, 0xc0, !PT ;  /* 0xfffffff8c8097812 */ /* 0x000fe200078ec0ff */
[----:B------:R-:W-:Y:S01]  /*0c90*/  IMAD R221, R11, 0x40, R10 ;  /* 0x000000400bdd7824 */ /* 0x000fe200078e020a */
[----:B------:R-:W-:Y:S02]  /*0ca0*/  LOP3.LUT R199, R6, 0xfffffffc, RZ, 0xc0, !PT ;  /* 0xfffffffc06c77812 */ /* 0x000fe400078ec0ff */
[--C-:B------:R-:W-:Y:S01]  /*0cb0*/  SHF.R.S32.HI R174, RZ, 0x2, R6.reuse ;  /* 0x00000002ffae7819 */ /* 0x100fe20000011406 */
[C---:B------:R-:W-:Y:S01]  /*0cc0*/  IMAD.IADD R194, R0.reuse, 0x1, -R9 ;  /* 0x0000000100c27824 */ /* 0x040fe200078e0a09 */
[----:B------:R-:W-:Y:S01]  /*0cd0*/  SHF.R.S32.HI R5, RZ, 0x1f, R6 ;  /* 0x0000001fff057819 */ /* 0x000fe20000011406 */
[----:B------:R-:W-:Y:S01]  /*0ce0*/  IMAD.IADD R199, R0, 0x1, -R199 ;  /* 0x0000000100c77824 */ /* 0x000fe200078e0ac7 */
[----:B------:R-:W-:Y:S01]  /*0cf0*/  SHF.R.S32.HI R200, RZ, 0x3, R200 ;  /* 0x00000003ffc87819 */ /* 0x000fe200000114c8 */
[----:B------:R-:W-:Y:S01]  /*0d00*/  VIADD R219, R174, 0x40 ;  /* 0x00000040aedb7836 */ /* 0x000fe20000000000 */
[----:B------:R-:W-:Y:S01]  /*0d10*/  LEA.HI R5, R5, R174, RZ, 0x3 ;  /* 0x000000ae05057211 */ /* 0x000fe200078f18ff */
[----:B------:R-:W-:-:S02]  /*0d20*/  IMAD.SHL.U32 R164, R199, 0x4, RZ ;  /* 0x00000004c7a47824 */ /* 0x000fc400078e00ff */
[----:B------:R-:W-:Y:S01]  /*0d30*/  IMAD.SHL.U32 R181, R219, 0x40, RZ ;  /* 0x00000040dbb57824 */ /* 0x000fe200078e00ff */
[----:B------:R-:W-:Y:S01]  /*0d40*/  LOP3.LUT R5, R5, 0xfffffff8, RZ, 0xc0, !PT ;  /* 0xfffffff805057812 */ /* 0x000fe200078ec0ff */
[C---:B------:R-:W-:Y:S02]  /*0d50*/  VIADD R177, R164.reuse, 0x20 ;  /* 0x00000020a4b17836 */ /* 0x040fe40000000000 */
[C---:B------:R-:W-:Y:S01]  /*0d60*/  VIADD R176, R164.reuse, 0x40 ;  /* 0x00000040a4b07836 */ /* 0x040fe20000000000 */
[----:B------:R-:W-:Y:S01]  /*0d70*/  LOP3.LUT R181, R181, 0x1c0, RZ, 0xc0, !PT ;  /* 0x000001c0b5b57812 */ /* 0x000fe200078ec0ff */
[--C-:B------:R-:W-:Y:S01]  /*0d80*/  IMAD.IADD R168, R164, 0x1, R177.reuse ;  /* 0x00000001a4a87824 */ /* 0x100fe200078e02b1 */
[----:B------:R-:W-:Y:S01]  /*0d90*/  SHF.R.S32.HI R206, RZ, 0x1f, R177 ;  /* 0x0000001fffce7819 */ /* 0x000fe200000114b1 */
[----:B------:R-:W-:Y:S01]  /*0da0*/  IMAD.IADD R208, R174, 0x1, -R5 ;  /* 0x00000001aed07824 */ /* 0x000fe200078e0a05 */
[----:B------:R-:W-:Y:S01]  /*0db0*/  SHF.R.U32.HI R218, RZ, 0x3, R181 ;  /* 0x00000003ffda7819 */ /* 0x000fe200000116b5 */
[--C-:B------:R-:W-:Y:S01]  /*0dc0*/  IMAD.IADD R169, R164, 0x1, R176.reuse ;  /* 0x00000001a4a97824 */ /* 0x100fe200078e02b0 */
[----:B------:R-:W-:Y:S01]  /*0dd0*/  SHF.R.S32.HI R203, RZ, 0x1f, R176 ;  /* 0x0000001fffcb7819 */ /* 0x000fe200000114b0 */
[----:B------:R-:W-:-:S02]  /*0de0*/  IMAD.SHL.U32 R184, R208, 0x40, RZ ;  /* 0x00000040d0b87824 */ /* 0x000fc400078e00ff */
[----:B------:R-:W-:Y:S02]  /*0df0*/  IMAD.SHL.U32 R16, R199, 0x8, RZ ;  /* 0x00000008c7107824 */ /* 0x000fe400078e00ff */
[----:B------:R-:W-:Y:S01]  /*0e00*/  IMAD.SHL.U32 R192, R194, 0x8, RZ ;  /* 0x00000008c2c07824 */ /* 0x000fe200078e00ff */
[----:B------:R-:W-:Y:S01]  /*0e10*/  LOP3.LUT R184, R184, 0x1c0, RZ, 0xc0, !PT ;  /* 0x000001c0b8b87812 */ /* 0x000fe200078ec0ff */
[C---:B------:R-:W-:Y:S01]  /*0e20*/  VIADD R23, R16.reuse, 0x60 ;  /* 0x0000006010177836 */ /* 0x040fe20000000000 */
[----:B------:R-:W-:Y:S01]  /*0e30*/  SHF.R.S32.HI R17, RZ, 0x1f, R16 ;  /* 0x0000001fff117819 */ /* 0x000fe20000011410 */
[C---:B------:R-:W-:Y:S01]  /*0e40*/  VIADD R161, R16.reuse, 0x80 ;  /* 0x0000008010a17836 */ /* 0x040fe20000000000 */
[----:B------:R-:W-:Y:S01]  /*0e50*/  SHF.R.U32.HI R185, RZ, 0x3, R184 ;  /* 0x00000003ffb97819 */ /* 0x000fe200000116b8 */
[----:B------:R-:W-:Y:S01]  /*0e60*/  VIADD R162, R16, 0xa0 ;  /* 0x000000a010a27836 */ /* 0x000fe20000000000 */
[----:B------:R-:W-:Y:S01]  /*0e70*/  SHF.R.S32.HI R225, RZ, 0x1f, R192 ;  /* 0x0000001fffe17819 */ /* 0x000fe200000114c0 */
[----:B------:R-:W-:Y:S01]  /*0e80*/  VIADD R179, R164, 0x10 ;  /* 0x00000010a4b37836 */ /* 0x000fe20000000000 */
[----:B------:R-:W-:Y:S01]  /*0e90*/  SHF.R.S32.HI R173, RZ, 0x1f, R23 ;  /* 0x0000001fffad7819 */ /* 0x000fe20000011417 */
[----:B------:R-:W-:Y:S01]  /*0ea0*/  VIADD R193, R192, 0x40 ;  /* 0x00000040c0c17836 */ /* 0x000fe20000000000 */
[----:B------:R-:W-:Y:S01]  /*0eb0*/  SHF.R.S32.HI R183, RZ, 0x1f, R161 ;  /* 0x0000001fffb77819 */ /* 0x000fe200000114a1 */
[C---:B------:R-:W-:Y:S01]  /*0ec0*/  VIADD R178, R164.reuse, 0x30 ;  /* 0x00000030a4b27836 */ /* 0x040fe20000000000 */
[----:B------:R-:W-:Y:S01]  /*0ed0*/  SHF.R.S32.HI R182, RZ, 0x1f, R162 ;  /* 0x0000001fffb67819 */ /* 0x000fe200000114a2 */
[----:B------:R-:W-:Y:S01]  /*0ee0*/  VIADD R180, R164, 0x50 ;  /* 0x00000050a4b47836 */ /* 0x000fe20000000000 */
[----:B------:R-:W-:-:S02]  /*0ef0*/  SHF.R.S32.HI R207, RZ, 0x1f, R179 ;  /* 0x0000001fffcf7819 */ /* 0x000fc400000114b3 */
[----:B------:R-:W-:Y:S02]  /*0f00*/  SHF.R.S32.HI R223, RZ, 0x1f, R193 ;  /* 0x0000001fffdf7819 */ /* 0x000fe400000114c1 */
[----:B------:R-:W-:Y:S02]  /*0f10*/  SHF.R.S32.HI R205, RZ, 0x1f, R178 ;  /* 0x0000001fffcd7819 */ /* 0x000fe400000114b2 */
[----:B------:R-:W-:Y:S02]  /*0f20*/  SHF.R.S32.HI R202, RZ, 0x1f, R180 ;  /* 0x0000001fffca7819 */ /* 0x000fe400000114b4 */
[----:B--2---:R-:W-:Y:S02]  /*0f30*/  R2UR UR5, R2 ;  /* 0x00000000020572ca */ /* 0x004fe400000e0000 */
[----:B------:R-:W-:-:S04]  /*0f40*/  LEA.HI R2, R3, R0, RZ, 0x4 ;  /* 0x0000000003027211 */ /* 0x000fc800078f20ff */
[----:B------:R-:W-:-:S04]  /*0f50*/  SHF.R.S32.HI R7, RZ, 0x4, R2 ;  /* 0x00000004ff077819 */ /* 0x000fc80000011402 */
[----:B------:R-:W-:-:S03]  /*0f60*/  LEA.HI R4, R2, R7, RZ, 0x1 ;  /* 0x0000000702047211 */ /* 0x000fc600078f08ff */
[----:B------:R-:W-:Y:S01]  /*0f70*/  ULOP3.LUT UR5, UR5, 0x1, URZ, 0xfc, !UPT ;  /* 0x0000000105057892 */ /* 0x000fe2000f8efc3f */
[----:B------:R-:W-:-:S05]  /*0f80*/  LOP3.LUT R4, R4, 0x1ffffffe, RZ, 0xc0, !PT ;  /* 0x1ffffffe04047812 */ /* 0x000fca00078ec0ff */
[----:B------:R-:W-:Y:S01]  /*0f90*/  IMAD.IADD R7, R7, 0x1, -R4 ;  /* 0x0000000107077824 */ /* 0x000fe200078e0a04 */
[----:B------:R-:W-:Y:S02]  /*0fa0*/  LEA.HI R4, R3, R0, RZ, 0x5 ;  /* 0x0000000003047211 */ /* 0x000fe400078f28ff */
[----:B------:R-:W-:Y:S02]  /*0fb0*/  LOP3.LUT R3, R2, 0x3fffff0, RZ, 0xc0, !PT ;  /* 0x03fffff002037812 */ /* 0x000fe400078ec0ff */
[----:B------:R-:W-:-:S03]  /*0fc0*/  SHF.R.S32.HI R4, RZ, 0x5, R4 ;  /* 0x00000005ff047819 */ /* 0x000fc60000011404 */
[----:B------:R-:W-:Y:S01]  /*0fd0*/  IMAD.IADD R3, R0, 0x1, -R3 ;  /* 0x0000000100037824 */ /* 0x000fe200078e0a03 */
[----:B------:R-:W-:Y:S01]  /*0fe0*/  SHF.R.S32.HI R0, RZ, 0x1f, R219 ;  /* 0x0000001fff007819 */ /* 0x000fe200000114db */
[C---:B------:R-:W-:Y:S02]  /*0ff0*/  IMAD.SHL.U32 R186, R4.reuse, 0x200, RZ ;  /* 0x0000020004ba7824 */ /* 0x040fe400078e00ff */
[----:B------:R-:W-:Y:S01]  /*1000*/  IMAD R2, R4, 0x10, R3 ;  /* 0x0000001004027824 */ /* 0x000fe200078e0203 */
[----:B------:R-:W-:Y:S02]  /*1010*/  LEA.HI R0, R0, R219, RZ, 0x3 ;  /* 0x000000db00007211 */ /* 0x000fe400078f18ff */
[----:B------:R-:W-:Y:S01]  /*1020*/  SHF.R.S32.HI R3, RZ, 0x1f, R168 ;  /* 0x0000001fff037819 */ /* 0x000fe200000114a8 */
[----:B------:R-:W-:Y:S02]  /*1030*/  IMAD R222, R2, 0x8, R7 ;  /* 0x0000000802de7824 */ /* 0x000fe400078e0207 */
[----:B------:R-:W-:Y:S01]  /*1040*/  IMAD.SHL.U32 R0, R0, 0x40, RZ ;  /* 0x0000004000007824 */ /* 0x000fe200078e00ff */
[CC--:B------:R-:W-:Y:S01]  /*1050*/  LEA.HI R170, R3.reuse, R168.reuse, RZ, 0x3 ;  /* 0x000000a803aa7211 */ /* 0x0c0fe200078f18ff */
[----:B------:R-:W-:Y:S01]  /*1060*/  IMAD.SHL.U32 R222, R222, 0x8, RZ ;  /* 0x00000008dede7824 */ /* 0x000fe200078e00ff */
[----:B------:R-:W-:-:S02]  /*1070*/  LEA.HI R3, R3, R168, RZ, 0x6 ;  /* 0x000000a803037211 */ /* 0x000fc400078f30ff */
[----:B------:R-:W-:Y:S02]  /*1080*/  LOP3.LUT R188, R0, 0xfffffe00, RZ, 0xc0, !PT ;  /* 0xfffffe0000bc7812 */ /* 0x000fe400078ec0ff */
[----:B------:R-:W-:Y:S01]  /*1090*/  SHF.R.S32.HI R0, RZ, 0x1f, R169 ;  /* 0x0000001fff007819 */ /* 0x000fe200000114a9 */
[----:B------:R-:W-:Y:S01]  /*10a0*/  IMAD.SHL.U32 R3, R3, 0x80, RZ ;  /* 0x0000008003037824 */ /* 0x000fe200078e00ff */
[--C-:B------:R-:W-:Y:S02]  /*10b0*/  LOP3.LUT R5, R181, 0x38, R170.reuse, 0xf8, !PT ;  /* 0x00000038b5057812 */ /* 0x100fe400078ef8aa */
[CC--:B------:R-:W-:Y:S02]  /*10c0*/  LEA.HI R2, R0.reuse, R169.reuse, RZ, 0x6 ;  /* 0x000000a900027211 */ /* 0x0c0fe400078f30ff */
[----:B------:R-:W-:Y:S02]  /*10d0*/  LEA.HI R171, R0, R169, RZ, 0x3 ;  /* 0x000000a900ab7211 */ /* 0x000fe400078f18ff */
[----:B------:R-:W-:Y:S01]  /*10e0*/  LOP3.LUT R0, R184, 0x38, R170, 0xf8, !PT ;  /* 0x00000038b8007812 */ /* 0x000fe200078ef8aa */
[----:B------:R-:W-:Y:S01]  /*10f0*/  IMAD.SHL.U32 R4, R2, 0x80, RZ ;  /* 0x0000008002047824 */ /* 0x000fe200078e00ff */
[----:B------:R-:W-:-:S02]  /*1100*/  LOP3.LUT R3, R3, 0xffffe000, RZ, 0xc0, !PT ;  /* 0xffffe00003037812 */ /* 0x000fc400078ec0ff */
[----:B------:R-:W-:Y:S02]  /*1110*/  LOP3.LUT R0, R0, R185, RZ, 0x3c, !PT ;  /* 0x000000b900007212 */ /* 0x000fe400078e3cff */
[----:B------:R-:W-:Y:S02]  /*1120*/  LOP3.LUT R6, R5, R218, RZ, 0x3c, !PT ;  /* 0x000000da05067212 */ /* 0x000fe400078e3cff */
[-C--:B------:R-:W-:Y:S01]  /*1130*/  IADD3 R217, R0, R3.reuse, R186 ;  /* 0x0000000300d97210 */ /* 0x080fe20007ffe0ba */
[----:B------:R-:W-:Y:S01]  /*1140*/  IMAD.U32 R0, RZ, RZ, UR5 ;  /* 0x00000005ff007e24 */ /* 0x000fe2000f8e00ff */
[----:B------:R-:W-:Y:S01]  /*1150*/  IADD3 R6, R6, R3, R188 ;  /* 0x0000000306067210 */ /* 0x000fe20007ffe0bc */
[----:B------:R-:W-:Y:S01]  /*1160*/  IMAD.U32 R3, RZ, RZ, UR4 ;  /* 0x00000004ff037e24 */ /* 0x000fe2000f8e00ff */
[--C-:B------:R-:W-:Y:S02]  /*1170*/  LOP3.LUT R2, R184, 0x38, R171.reuse, 0xf8, !PT ;  /* 0x00000038b8027812 */ /* 0x100fe400078ef8ab */
[----:B------:R0:W-:Y:S01]  /*1180*/  STL [R1+0x30], R0 ;  /* 0x0000300001007387 */ /* 0x0001e20000100800 */
[----:B------:R-:W-:-:S02]  /*1190*/  LOP3.LUT R7, R181, 0x38, R171, 0xf8, !PT ;  /* 0x00000038b5077812 */ /* 0x000fc400078ef8ab */
[----:B------:R-:W-:Y:S01]  /*11a0*/  LOP3.LUT R5, R4, 0xffffe000, RZ, 0xc0, !PT ;  /* 0xffffe00004057812 */ /* 0x000fe200078ec0ff */
[----:B------:R1:W-:Y:S01]  /*11b0*/  STL [R1+0x34], R3 ;  /* 0x0000340301007387 */ /* 0x0003e20000100800 */
[----:B------:R-:W-:Y:S02]  /*11c0*/  LOP3.LUT R2, R2, R185, RZ, 0x3c, !PT ;  /* 0x000000b902027212 */ /* 0x000fe400078e3cff */
[----:B------:R-:W-:Y:S02]  /*11d0*/  LOP3.LUT R7, R7, R218, RZ, 0x3c, !PT ;  /* 0x000000da07077212 */ /* 0x000fe400078e3cff */
[----:B------:R-:W-:Y:S02]  /*11e0*/  IADD3 R2, R2, R5, R186 ;  /* 0x0000000502027210 */ /* 0x000fe40007ffe0ba */
[----:B0-----:R-:W-:Y:S02]  /*11f0*/  LEA.HI R0, R199, R199, RZ, 0x1 ;  /* 0x000000c7c7007211 */ /* 0x001fe400078f08ff */
[----:B------:R-:W-:-:S02]  /*1200*/  IADD3 R7, R7, R5, R188 ;  /* 0x0000000507077210 */ /* 0x000fc40007ffe0bc */
[----:B------:R-:W-:Y:S02]  /*1210*/  LOP3.LUT R0, R0, 0x1ffffffe, RZ, 0xc0, !PT ;  /* 0x1ffffffe00007812 */ /* 0x000fe400078ec0ff */
[----:B-1----:R-:W-:Y:S02]  /*1220*/  LOP3.LUT R3, R181, 0x38, R16, 0xf8, !PT ;  /* 0x00000038b5037812 */ /* 0x002fe400078ef810 */
[----:B------:R-:W-:Y:S01]  /*1230*/  SHF.R.S32.HI R170, RZ, 0x3, R170 ;  /* 0x00000003ffaa7819 */ /* 0x000fe200000114aa */
[----:B------:R-:W-:Y:S01]  /*1240*/  IMAD.IADD R0, R199, 0x1, -R0 ;  /* 0x00000001c7007824 */ /* 0x000fe200078e0a00 */
[----:B------:R-:W-:Y:S02]  /*1250*/  LOP3.LUT R3, R188, R3, R218, 0xf6, !PT ;  /* 0x00000003bc037212 */ /* 0x000fe400078ef6da */
[----:B------:R-:W-:Y:S01]  /*1260*/  SHF.R.S32.HI R171, RZ, 0x3, R171 ;  /* 0x00000003ffab7819 */ /* 0x000fe200000114ab */
[----:B------:R-:W-:Y:S01]  /*1270*/  IMAD R191, R0, 0x8, R221 ;  /* 0x0000000800bf7824 */ /* 0x000fe200078e02dd */
[----:B------:R-:W-:-:S02]  /*1280*/  LEA R216, R3, UR4, 0x1 ;  /* 0x0000000403d87c11 */ /* 0x000fc4000f8e08ff */
[----:B------:R-:W-:Y:S02]  /*1290*/  LEA R217, R217, UR4, 0x1 ;  /* 0x00000004d9d97c11 */ /* 0x000fe4000f8e08ff */
[----:B------:R-:W-:Y:S02]  /*12a0*/  LEA R214, R6, UR4, 0x1 ;  /* 0x0000000406d67c11 */ /* 0x000fe4000f8e08ff */
[----:B------:R-:W-:Y:S02]  /*12b0*/  LEA R215, R2, UR4, 0x1 ;  /* 0x0000000402d77c11 */ /* 0x000fe4000f8e08ff */
[----:B------:R-:W-:-:S07]  /*12c0*/  LEA R213, R7, UR4, 0x1 ;  /* 0x0000000407d57c11 */ /* 0x000fce000f8e08ff */
.L_x_1866:
[----:B------:R-:W-:Y:S01]  /*12d0*/  ULDC.64 UR4, c[0x0][0xa28] ;  /* 0x00028a0000047ab9 */ /* 0x000fe20000000a00 */
[----:B0-23--:R-:W0:Y:S01]  /*12e0*/  LDC.64 R4, c[0x0][0xa08] ;  /* 0x00028200ff047b82 */ /* 0x00de220000000a00 */
[----:B------:R-:W-:Y:S01]  /*12f0*/  ISETP.NE.U32.AND P0, PT, RZ, UR4, PT ;  /* 0x00000004ff007c0c */ /* 0x000fe2000bf05070 */
[----:B------:R-:W-:Y:S01]  /*1300*/  IMAD.MOV.U32 R0, RZ, RZ, RZ ;  /* 0x000000ffff007224 */ /* 0x000fe200078e00ff */
[----:B------:R-:W-:Y:S01]  /*1310*/  ULDC UR6, c[0x0][0x424] ;  /* 0x0001090000067ab9 */ /* 0x000fe20000000800 */
[----:B------:R-:W-:Y:S01]  /*1320*/  IMAD.MOV.U32 R130, RZ, RZ, RZ ;  /* 0x000000ffff827224 */ /* 0x000fe200078e00ff */
[----:B------:R-:W-:Y:S01]  /*1330*/  ISETP.NE.AND.EX P0, PT, RZ, UR5, PT, P0 ;  /* 0x00000005ff007c0c */ /* 0x000fe2000bf05300 */
[----:B------:R-:W-:Y:S02]  /*1340*/  ULDC.64 UR4, c[0x0][0xa18] ;  /* 0x0002860000047ab9 */ /* 0x000fe40000000a00 */
[----:B------:R-:W-:-:S04]  /*1350*/  ISETP.NE.U32.AND P1, PT, RZ, UR4, PT ;  /* 0x00000004ff007c0c */ /* 0x000fc8000bf25070 */
[----:B------:R-:W-:Y:S01]  /*1360*/  ISETP.NE.AND.EX P1, PT, RZ, UR5, PT, P1 ;  /* 0x00000005ff007c0c */ /* 0x000fe2000bf25310 */
[----:B------:R-:W-:Y:S02]  /*1370*/  ULDC.64 UR4, c[0x0][0xa08] ;  /* 0x0002820000047ab9 */ /* 0x000fe40000000a00 */
[----:B------:R-:W-:-:S03]  /*1380*/  ISETP.NE.U32.AND P3, PT, RZ, UR4, PT ;  /* 0x00000004ff007c0c */ /* 0x000fc6000bf65070 */
[----:B----4-:R-:W1:Y:S01]  /*1390*/  @P0 LDC.64 R2, c[0x0][0xa28] ;  /* 0x00028a00ff020b82 */ /* 0x010e620000000a00 */
[----:B------:R-:W-:Y:S01]  /*13a0*/  ISETP.NE.AND.EX P3, PT, RZ, UR5, PT, P3 ;  /* 0x00000005ff007c0c */ /* 0x000fe2000bf65330 */
[----:B0-----:R-:W-:-:S06]  /*13b0*/  IMAD.WIDE R8, R31, 0x4, R4 ;  /* 0x000000041f087825 */ /* 0x001fcc00078e0204 */
[----:B------:R-:W0:Y:S01]  /*13c0*/  @P1 LDC.64 R6, c[0x0][0xa18] ;  /* 0x00028600ff061b82 */ /* 0x000e220000000a00 */
[----:B------:R-:W-:Y:S02]  /*13d0*/  ULDC UR4, c[0x0][0x288] ;  /* 0x0000a20000047ab9 */ /* 0x000fe40000000800 */
[----:B------:R-:W-:Y:S01]  /*13e0*/  IMAD.U32 R166, RZ, RZ, UR4 ;  /* 0x00000004ffa67e24 */ /* 0x000fe2000f8e00ff */
[----:B------:R-:W-:Y:S02]  /*13f0*/  ULDC.64 UR4, c[0x0][0x418] ;  /* 0x0001060000047ab9 */ /* 0x000fe40000000a00 */
[----:B------:R2:W5:Y:S01]  /*1400*/  @P3 LDG.E R130, desc[UR60][R8.64] ;  /* 0x0000003c08823981 */ /* 0x000562000c1e1900 */
[----:B-1----:R-:W-:-:S05]  /*1410*/  @P0 IMAD.WIDE R2, R31, 0x4, R2 ;  /* 0x000000041f020825 */ /* 0x002fca00078e0202 */
[----:B------:R2:W5:Y:S01]  /*1420*/  @P0 LDG.E R0, desc[UR60][R2.64] ;  /* 0x0000003c02000981 */ /* 0x000562000c1e1900 */
[----:B0-----:R-:W-:-:S05]  /*1430*/  @P1 IMAD.WIDE R4, R31, 0x4, R6 ;  /* 0x000000041f041825 */ /* 0x001fca00078e0206 */
[----:B------:R2:W5:Y:S01]  /*1440*/  @P1 LDG.E R166, desc[UR60][R4.64] ;  /* 0x0000003c04a61981 */ /* 0x000562000c1e1900 */
[----:B------:R-:W-:-:S04]  /*1450*/  UISETP.NE.U32.AND UP0, UPT, UR4, URZ, UPT ;  /* 0x0000003f0400728c */ /* 0x000fc8000bf05070 */
[----:B------:R-:W-:-:S03]  /*1460*/  UISETP.NE.AND.EX UP0, UPT, UR5, URZ, UPT, UP0 ;  /* 0x0000003f0500728c */ /* 0x000fc6000bf05300 */
[----:B------:R-:W-:Y:S02]  /*1470*/  ULDC.64 UR4, c[0x0][0xa20] ;  /* 0x0002880000047ab9 */ /* 0x000fe40000000a00 */
[----:B------:R-:W-:Y:S01]  /*1480*/  ISETP.NE.U32.AND P2, PT, RZ, UR4, PT ;  /* 0x00000004ff007c0c */ /* 0x000fe2000bf45070 */
[----:B------:R-:W-:-:S03]  /*1490*/  USEL UR4, UR6, 0x1, UP0 ;  /* 0x0000000106047887 */ /* 0x000fc60008000000 */
[----:B------:R-:W-:Y:S01]  /*14a0*/  ULDC UR6, c[0x0][0x2f0] ;  /* 0x0000bc0000067ab9 */ /* 0x000fe20000000800 */
[----:B------:R-:W-:Y:S01]  /*14b0*/  ISETP.NE.AND.EX P2, PT, RZ, UR5, PT, P2 ;  /* 0x00000005ff007c0c */ /* 0x000fe2000bf45320 */
[----:B------:R-:W-:Y:S01]  /*14c0*/  UIMAD UR4, UR4, UR6, URZ ;  /* 0x00000006040472a4 */ /* 0x000fe2000f8e023f */
[----:B------:R-:W-:Y:S01]  /*14d0*/  ULDC UR5, c[0x0][0x348] ;  /* 0x0000d20000057ab9 */ /* 0x000fe20000000800 */
[----:B------:R-:W-:Y:S02]  /*14e0*/  IMAD.MOV.U32 R195, RZ, RZ, R30 ;  /* 0x000000ffffc37224 */ /* 0x000fe400078e001e */
[----:B------:R-:W-:Y:S01]  /*14f0*/  IMAD.MOV.U32 R197, RZ, RZ, R31 ;  /* 0x000000ffffc57224 */ /* 0x000fe200078e001f */
[----:B--2---:R-:W-:Y:S07]  /*1500*/  @P1 BRA `(.L_x_1567) ;  /* 0x0000000000241947 */ /* 0x004fee0003800000 */
        /* <DEDUP_REMOVED lines=9> */
.L_x_1567:
[----:B------:R-:W-:Y:S02]  /*15a0*/  IMAD.U32 R24, RZ, RZ, UR5 ;  /* 0x00000005ff187e24 */ /* 0x000fe4000f8e00ff */
[----:B------:R-:W-:Y:S01]  /*15b0*/  IMAD.U32 R25, RZ, RZ, UR4 ;  /* 0x00000004ff197e24 */ /* 0x000fe2000f8e00ff */
[----:B------:R-:W-:Y:S06]  /*15c0*/  @!P2 BRA `(.L_x_1568) ;  /* 0x000000000010a947 */ /* 0x000fec0003800000 */
[----:B------:R-:W0:Y:S02]  /*15d0*/  LDC.64 R2, c[0x0][0xa20] ;  /* 0x00028800ff027b82 */ /* 0x000e240000000a00 */
[----:B0-----:R-:W-:-:S05]  /*15e0*/  IMAD.WIDE R2, R31, 0x4, R2 ;  /* 0x000000041f027825 */ /* 0x001fca00078e0202 */
[----:B------:R0:W5:Y:S01]  /*15f0*/  LDG.E R25, desc[UR60][R2.64] ;  /* 0x0000003c02197981 */ /* 0x000162000c1e1900 */
[----:B------:R-:W-:Y:S05]  /*1600*/  BRA `(.L_x_1569) ;  /* 0x0000000000107947 */ /* 0x000fea0003800000 */
.L_x_1568:
[----:B------:R-:W-:Y:S05]  /*1610*/  @!P3 BRA `(.L_x_1569) ;  /* 0x00000000000cb947 */ /* 0x000fea0003800000 */
[----:B------:R-:W2:Y:S04]  /*1620*/  LDG.E R2, desc[UR60][R8.64] ;  /* 0x0000003c08027981 */ /* 0x000ea8000c1e1900 */
[----:B------:R-:W2:Y:S02]  /*1630*/  LDG.E R25, desc[UR60][R8.64+0x4] ;  /* 0x0000043c08197981 */ /* 0x000ea4000c1e1900 */
[----:B--2---:R-:W-:-:S07]  /*1640*/  IMAD.IADD R25, R25, 0x1, -R2 ;  /* 0x0000000119197824 */ /* 0x004fce00078e0a02 */
.L_x_1569:
[----:B------:R-:W-:Y:S01]  /*1650*/  ULDC.64 UR4, c[0x0][0xa10] ;  /* 0x0002840000047ab9 */ /* 0x000fe20000000a00 */
[----:B0-----:R-:W0:Y:S01]  /*1660*/  LDC R2, c[0x0][0x448] ;  /* 0x00011200ff027b82 */ /* 0x001e220000000800 */
[----:B------:R-:W-:-:S04]  /*1670*/  ISETP.NE.U32.AND P0, PT, RZ, UR4, PT ;  /* 0x00000004ff007c0c */ /* 0x000fc8000bf05070 */
[----:B------:R-:W-:Y:S01]  /*1680*/  ISETP.NE.AND.EX P0, PT, RZ, UR5, PT, P0 ;  /* 0x00000005ff007c0c */ /* 0x000fe2000bf05300 */
[----:B------:R-:W-:Y:S02]  /*1690*/  ULDC.64 UR4, c[0x0][0xa30] ;  /* 0x00028c0000047ab9 */ /* 0x000fe40000000a00 */
[----:B------:R-:W-:-:S04]  /*16a0*/  ISETP.NE.U32.AND P1, PT, RZ, UR4, PT ;  /* 0x00000004ff007c0c */ /* 0x000fc8000bf25070 */
[----:B------:R-:W-:-:S06]  /*16b0*/  ISETP.NE.AND.EX P1, PT, RZ, UR5, PT, P1 ;  /* 0x00000005ff007c0c */ /* 0x000fcc000bf25310 */
[----:B------:R-:W1:Y:S08]  /*16c0*/  @P0 LDC.64 R4, c[0x0][0xa10] ;  /* 0x00028400ff040b82 */ /* 0x000e700000000a00 */
[----:B------:R-:W2:Y:S01]  /*16d0*/  @P1 LDC.64 R6, c[0x0][0xa30] ;  /* 0x00028c00ff061b82 */ /* 0x000ea20000000a00 */
[----:B-1----:R-:W-:-:S05]  /*16e0*/  @P0 IMAD.WIDE R4, R31, 0x4, R4 ;  /* 0x000000041f040825 */ /* 0x002fca00078e0204 */
[----:B------:R-:W3:Y:S04]  /*16f0*/  @P0 LDG.E R8, desc[UR60][R4.64] ;  /* 0x0000003c04080981 */ /* 0x000ee8000c1e1900 */
[----:B------:R1:W3:Y:S01]  /*1700*/  @P0 LDG.E R9, desc[UR60][R4.64+0x4] ;  /* 0x0000043c04090981 */ /* 0x0002e2000c1e1900 */
[----:B-----5:R-:W-:Y:S02]  /*1710*/  IMAD.MOV.U32 R141, RZ, RZ, R25 ;  /* 0x000000ffff8d7224 */ /* 0x020fe400078e0019 */
[----:B--2---:R-:W-:-:S05]  /*1720*/  @P1 IMAD.WIDE R6, R31, 0x4, R6 ;  /* 0x000000041f061825 */ /* 0x004fca00078e0206 */
[----:B------:R2:W5:Y:S01]  /*1730*/  @P1 LDG.E R141, desc[UR60][R6.64] ;  /* 0x0000003c068d1981 */ /* 0x000562000c1e1900 */
[----:B0-----:R-:W-:Y:S01]  /*1740*/  ISETP.NE.AND P1, PT, R2, 0x1, PT ;  /* 0x000000010200780c */ /* 0x001fe20003f25270 */
[----:B------:R-:W-:Y:S01]  /*1750*/  IMAD.SHL.U32 R187, R29, 0x80, RZ ;  /* 0x000000801dbb7824 */ /* 0x000fe200078e00ff */
[----:B------:R-:W0:Y:S03]  /*1760*/  LDC.64 R2, c[0x0][0x9e0] ;  /* 0x00027800ff027b82 */ /* 0x000e260000000a00 */
[----:B-1----:R-:W-:-:S08]  /*1770*/  VIADD R4, R187, 0x7f ;  /* 0x0000007fbb047836 */ /* 0x002fd00000000000 */
[----:B------:R-:W1:Y:S08]  /*1780*/  @P1 LDC R11, c[0x0][0x44c] ;  /* 0x00011300ff0b1b82 */ /* 0x000e700000000800 */
[----:B------:R-:W4:Y:S01]  /*1790*/  @P1 LDC R10, c[0x0][0x450] ;  /* 0x00011400ff0a1b82 */ /* 0x000f220000000800 */
[----:B0-----:R-:W-:Y:S01]  /*17a0*/  ISETP.GE.AND P2, PT, R3, 0x1, PT ;  /* 0x000000010300780c */ /* 0x001fe20003f46270 */
[----:B-1----:R-:W-:-:S05]  /*17b0*/  @P1 IMAD.HI.U32 R5, R4, R11, RZ ;  /* 0x0000000b04051227 */ /* 0x002fca00078e00ff */
[----:B----4-:R-:W-:Y:S01]  /*17c0*/  @P1 SHF.R.U32.HI R4, RZ, R10, R5 ;  /* 0x0000000aff041219 */ /* 0x010fe20000011605 */
[----:B---3--:R-:W-:Y:S02]  /*17d0*/  @P0 IMAD.IADD R24, R9, 0x1, -R8 ;  /* 0x0000000109180824 */ /* 0x008fe400078e0a08 */
[----:B------:R-:W-:-:S04]  /*17e0*/  IMAD.IADD R9, R25, 0x1, -R0 ;  /* 0x0000000119097824 */ /* 0x000fc800078e0a00 */
[----:B------:R-:W-:-:S04]  /*17f0*/  IMAD.IADD R167, R9, 0x1, R24 ;  /* 0x0000000109a77824 */ /* 0x000fc800078e0218 */
[C---:B------:R-:W-:Y:S01]  /*1800*/  VIADD R0, R167.reuse, 0x5f ;  /* 0x0000005fa7007836 */ /* 0x040fe20000000000 */
[----:B------:R-:W-:-:S03]  /*1810*/  IADD3 R5, R167, 0x1, -R166 ;  /* 0x00000001a7057810 */ /* 0x000fc60007ffe8a6 */
[----:B------:R-:W-:-:S04]  /*1820*/  IMAD.HI R0, R0, 0x2aaaaaab, RZ ;  /* 0x2aaaaaab00007827 */ /* 0x000fc800078e02ff */
[----:B------:R-:W-:Y:S01]  /*1830*/  IMAD.IADD R5, R5, 0x1, R4 ;  /* 0x0000000105057824 */ /* 0x000fe200078e0204 */
[----:B------:R-:W-:-:S03]  /*1840*/  SHF.R.U32.HI R143, RZ, 0x1f, R0 ;  /* 0x0000001fff8f7819 */ /* 0x000fc60000011600 */
[----:B------:R-:W-:Y:S01]  /*1850*/  IMAD.IADD R2, R5, 0x1, R2 ;  /* 0x0000000105027824 */ /* 0x000fe200078e0202 */
[----:B------:R-:W-:Y:S01]  /*1860*/  LEA.HI.SX32 R143, R0, R143, 0x1c ;  /* 0x0000008f008f7211 */ /* 0x000fe200078fe2ff */
[----:B--2---:R-:W-:Y:S06]  /*1870*/  @!P2 BRA `(.L_x_1570) ;  /* 0x000000000048a947 */ /* 0x004fec0003800000 */
        /* <DEDUP_REMOVED lines=11> */
.L_x_1572:
[----:B------:R-:W-:-:S13]  /*1930*/  ISETP.NE.AND P0, PT, R3, 0x1, PT ;  /* 0x000000010300780c */ /* 0x000fda0003f05270 */
[----:B------:R-:W0:Y:S02]  /*1940*/  @P0 LDC.64 R4, c[0x0][0x9e8] ;  /* 0x00027a00ff040b82 */ /* 0x000e240000000a00 */
[----:B0-----:R-:W-:-:S05]  /*1950*/  @P0 IMAD.HI.U32 R4, R0, R4, RZ ;  /* 0x0000000400040227 */ /* 0x001fca00078e00ff */
[----:B------:R-:W-:-:S07]  /*1960*/  @P0 SHF.R.U32.HI R0, RZ, R5, R4 ;  /* 0x00000005ff000219 */ /* 0x000fce0000011604 */
.L_x_1573:
[----:B------:R-:W-:Y:S05]  /*1970*/  BSYNC B0 ;  /* 0x0000000000007941 */ /* 0x000fea0003800000 */
.L_x_1571:
[----:B------:R-:W-:-:S05]  /*1980*/  IMAD R5, R0, R3, R3 ;  /* 0x0000000300057224 */ /* 0x000fca00078e0203 */
[----:B------:R-:W-:-:S07]  /*1990*/  VIMNMX R2, R2, R5, PT ;  /* 0x0000000502027248 */ /* 0x000fce0003fe0100 */
.L_x_1570:
[----:B------:R-:W0:Y:S01]  /*19a0*/  @P1 LDC R0, c[0x0][0x44c] ;  /* 0x00011300ff001b82 */ /* 0x000e220000000800 */
[----:B------:R-:W-:Y:S01]  /*19b0*/  IMAD.MOV.U32 R5, RZ, RZ, R187 ;  /* 0x000000ffff057224 */ /* 0x000fe200078e00bb */
[----:B------:R-:W-:Y:S01]  /*19c0*/  ULDC UR4, c[0x0][0x9dc] ;  /* 0x0002770000047ab9 */ /* 0x000fe20000000800 */
[----:B------:R-:W-:-:S05]  /*19d0*/  IMAD.IADD R142, R167, 0x1, -R166 ;  /* 0x00000001a78e7824 */ /* 0x000fca00078e0aa6 */
[----:B------:R-:W1:Y:S01]  /*19e0*/  @P1 LDC R7, c[0x0][0x450] ;  /* 0x00011400ff071b82 */ /* 0x000e620000000800 */
[----:B0-----:R-:W-:-:S05]  /*19f0*/  @P1 IMAD.HI.U32 R0, R187, R0, RZ ;  /* 0x00000000bb001227 */ /* 0x001fca00078e00ff */
[----:B-1----:R-:W-:-:S05]  /*1a00*/  @P1 SHF.R.U32.HI R5, RZ, R7, R0 ;  /* 0x00000007ff051219 */ /* 0x002fca0000011600 */
[----:B------:R-:W-:-:S04]  /*1a10*/  IMAD.IADD R0, R142, 0x1, R5 ;  /* 0x000000018e007824 */ /* 0x000fc800078e0205 */
[----:B------:R-:W-:Y:S01]  /*1a20*/  VIADD R4, R0, -UR4 ;  /* 0x8000000400047c36 */ /* 0x000fe20008000000 */
[----:B------:R-:W-:Y:S06]  /*1a30*/  @!P2 BRA `(.L_x_1574) ;  /* 0x000000000044a947 */ /* 0x000fec0003800000 */
[----:B------:R-:W-:Y:S01]  /*1a40*/  ISETP.GT.AND P0, PT, R0, -0x1, PT ;  /* 0xffffffff0000780c */ /* 0x000fe20003f04270 */
[----:B------:R-:W-:-:S12]  /*1a50*/  BSSY B0, `(.L_x_1575) ;  /* 0x000000d000007945 */ /* 0x000fd80003800000 */
        /* <DEDUP_REMOVED lines=8> */
.L_x_1576:
[----:B------:R-:W-:-:S13]  /*1ae0*/  ISETP.NE.AND P0, PT, R3, 0x1, PT ;  /* 0x000000010300780c */ /* 0x000fda0003f05270 */
[----:B------:R-:W0:Y:S02]  /*1af0*/  @P0 LDC.64 R6, c[0x0][0x9e8] ;  /* 0x00027a00ff060b82 */ /* 0x000e240000000a00 */
[----:B0-----:R-:W-:-:S05]  /*1b00*/  @P0 IMAD.HI.U32 R6, R0, R6, RZ ;  /* 0x0000000600060227 */ /* 0x001fca00078e00ff */
[----:B------:R-:W-:-:S07]  /*1b10*/  @P0 SHF.R.U32.HI R0, RZ, R7, R6 ;  /* 0x00000007ff000219 */ /* 0x000fce0000011606 */
.L_x_1577:
[----:B------:R-:W-:Y:S05]  /*1b20*/  BSYNC B0 ;  /* 0x0000000000007941 */ /* 0x000fea0003800000 */
.L_x_1575:
[----:B------:R-:W-:-:S05]  /*1b30*/  IMAD R3, R0, R3, RZ ;  /* 0x0000000300037224 */ /* 0x000fca00078e02ff */
[----:B------:R-:W-:-:S07]  /*1b40*/  VIMNMX R4, R4, R3, !PT ;  /* 0x0000000304047248 */ /* 0x000fce0007fe0100 */
.L_x_1574:
[----:B------:R-:W-:Y:S02]  /*1b50*/  VIADD R2, R2, 0x5f ;  /* 0x0000005f02027836 */ /* 0x000fe40000000000 */
[----:B------:R-:W-:-:S04]  /*1b60*/  IMAD.HI R4, R4, 0x2aaaaaab, RZ ;  /* 0x2aaaaaab04047827 */ /* 0x000fc800078e02ff */
[----:B------:R-:W-:Y:S01]  /*1b70*/  IMAD.HI R2, R2, 0x2aaaaaab, RZ ;  /* 0x2aaaaaab02027827 */ /* 0x000fe200078e02ff */
[----:B------:R-:W-:-:S04]  /*1b80*/  SHF.R.U32.HI R5, RZ, 0x1f, R4 ;  /* 0x0000001fff057819 */ /* 0x000fc80000011604 */
[----:B------:R-:W-:Y:S02]  /*1b90*/  SHF.R.U32.HI R3, RZ, 0x1f, R2 ;  /* 0x0000001fff037819 */ /* 0x000fe40000011602 */
[----:B------:R-:W-:Y:S02]  /*1ba0*/  LEA.HI.SX32 R5, R4, R5, 0x1c ;  /* 0x0000000504057211 */ /* 0x000fe400078fe2ff */
[----:B------:R-:W-:Y:S02]  /*1bb0*/  LEA.HI.SX32 R2, R2, R3, 0x1c ;  /* 0x0000000302027211 */ /* 0x000fe400078fe2ff */
[----:B------:R-:W-:Y:S02]  /*1bc0*/  VIMNMX R5, RZ, R5, !PT ;  /* 0x00000005ff057248 */ /* 0x000fe40007fe0100 */
[----:B------:R-:W-:-:S03]  /*1bd0*/  VIMNMX R2, R143, R2, PT ;  /* 0x000000028f027248 */ /* 0x000fc60003fe0100 */
[--C-:B------:R-:W-:Y:S02]  /*1be0*/  IMAD R5, R5, 0x60, -R9.reuse ;  /* 0x0000006005057824 */ /* 0x100fe400078e0a09 */
[----:B------:R-:W-:-:S03]  /*1bf0*/  IMAD R3, R2, 0x60, -R9 ;  /* 0x0000006002037824 */ /* 0x000fc600078e0a09 */
[----:B------:R-:W-:Y:S02]  /*1c00*/  VIMNMX R5, RZ, R5, !PT ;  /* 0x00000005ff057248 */ /* 0x000fe40007fe0100 */
[----:B------:R-:W-:-:S03]  /*1c10*/  VIMNMX R0, R3, R24, PT ;  /* 0x0000001803007248 */ /* 0x000fc60003fe0100 */
[----:B------:R-:W-:Y:S01]  /*1c20*/  IMAD.WIDE.U32 R126, R5, -0x55555555, RZ ;  /* 0xaaaaaaab057e7825 */ /* 0x000fe200078e00ff */
[----:B------:R-:W-:-:S04]  /*1c30*/  ISETP.GT.AND P0, PT, R0, R5, PT ;  /* 0x000000050000720c */ /* 0x000fc80003f04270 */
[----:B------:R-:W-:-:S05]  /*1c40*/  SHF.R.U32.HI R126, RZ, 0x6, R127 ;  /* 0x00000006ff7e7819 */ /* 0x000fca000001167f */
[----:B------:R-:W-:-:S04]  /*1c50*/  IMAD.MOV.U32 R2, RZ, RZ, R126 ;  /* 0x000000ffff027224 */ /* 0x000fc800078e007e */
[----:B------:R-:W-:-:S04]  /*1c60*/  @P0 VIADD R0, R0, 0x5f ;  /* 0x0000005f00000836 */ /* 0x000fc80000000000 */
[----:B------:R-:W-:-:S05]  /*1c70*/  @P0 IMAD.HI R0, R0, 0x2aaaaaab, RZ ;  /* 0x2aaaaaab00000827 */ /* 0x000fca00078e02ff */
[----:B------:R-:W-:-:S04]  /*1c80*/  @P0 SHF.R.U32.HI R3, RZ, 0x1f, R0 ;  /* 0x0000001fff030819 */ /* 0x000fc80000011600 */
[----:B------:R-:W-:Y:S02]  /*1c90*/  @P0 LEA.HI.SX32 R2, R0, R3, 0x1c ;  /* 0x0000000300020211 */ /* 0x000fe400078fe2ff */
[----:B------:R-:W-:Y:S02]  /*1ca0*/  PLOP3.LUT P0, PT, PT, PT, PT, 0x80, 0x0 ;  /* 0x000000000000781c */ /* 0x000fe40003f0f070 */
[----:B------:R-:W-:-:S13]  /*1cb0*/  ISETP.GT.AND P1, PT, R2, R126, PT ;  /* 0x0000007e0200720c */ /* 0x000fda0003f24270 */
[----:B------:R-:W-:Y:S05]  /*1cc0*/  @!P1 BRA `(.L_x_1578) ;  /* 0x0000009000f49947 */ /* 0x000fea0003800000 */
        /* <DEDUP_REMOVED lines=20> */
.L_x_1580:
[----:B------:R-:W-:Y:S05]  /*1e10*/  BSYNC B6 ;  /* 0x0000000000067941 */ /* 0x000fea0003800000 */
.L_x_1579:
        /* <DEDUP_REMOVED lines=20> */
.L_x_1582:
[----:B------:R-:W-:Y:S05]  /*1f60*/  BSYNC B6 ;  /* 0x0000000000067941 */ /* 0x000fea0003800000 */
.L_x_1581:
[----:B------:R-:W-:Y:S01]  /*1f70*/  ULDC.64 UR4, c[0x0][0x9f8] ;  /* 0x00027e0000047ab9 */ /* 0x000fe20000000a00 */
[----:B------:R-:W-:Y:S01]  /*1f80*/  IMAD.MOV.U32 R101, RZ, RZ, R31 ;  /* 0x000000ffff657224 */ /* 0x000fe200078e001f */
[----:B------:R-:W-:Y:S01]  /*1f90*/  ISETP.NE.U32.AND P0, PT, RZ, UR4, PT ;  /* 0x00000004ff007c0c */ /* 0x000fe2000bf05070 */
[----:B------:R-:W-:Y:S01]  /*1fa0*/  ULDC UR4, c[0x0][0x2f4] ;  /* 0x0000bd0000047ab9 */ /* 0x000fe20000000800 */
[----:B------:R-:W0:Y:S02]  /*1fb0*/  LDC.64 R94, c[0x0][0x3f8] ;  /* 0x0000fe00ff5e7b82 */ /* 0x000e240000000a00 */
[----:B------:R-:W-:Y:S01]  /*1fc0*/  ISETP.NE.AND.EX P0, PT, RZ, UR5, PT, P0 ;  /* 0x00000005ff007c0c */ /* 0x000fe2000bf05300 */
[----:B------:R-:W-:-:S05]  /*1fd0*/  ULDC UR5, c[0x0][0x320] ;  /* 0x0000c80000057ab9 */ /* 0x000fca0000000800 */
[----:B------:R-:W1:Y:S08]  /*1fe0*/  LDC R125, c[0x0][0x3f4] ;  /* 0x0000fd00ff7d7b82 */ /* 0x000e700000000800 */
[----:B------:R-:W2:Y:S08]  /*1ff0*/  @P0 LDC.64 R4, c[0x0][0x9f8] ;  /* 0x00027e00ff040b82 */ /* 0x000eb00000000a00 */
[----:B------:R-:W3:Y:S01]  /*2000*/  LDC.64 R88, c[0x0][0x408] ;  /* 0x00010200ff587b82 */ /* 0x000ee20000000a00 */
[----:B--2---:R-:W-:-:S05]  /*2010*/  @P0 IMAD.WIDE R4, R31, 0x4, R4 ;  /* 0x000000041f040825 */ /* 0x004fca00078e0204 */
[----:B------:R2:W4:Y:S01]  /*2020*/  @P0 LDG.E R101, desc[UR60][R4.64] ;  /* 0x0000003c04650981 */ /* 0x000522000c1e1900 */
[----:B------:R-:W-:Y:S01]  /*2030*/  ISETP.GE.AND P1, PT, R168, UR4, PT ;  /* 0x00000004a8007c0c */ /* 0x000fe2000bf26270 */
[--C-:B0-----:R-:W-:Y:S01]  /*2040*/  IMAD.WIDE.U32 R96, R174, R94, R16.reuse ;  /* 0x0000005eae607225 */ /* 0x101fe200078e0010 */
[----:B------:R-:W-:Y:S01]  /*2050*/  ISETP.GE.AND P0, PT, R16, UR4, PT ;  /* 0x0000000410007c0c */ /* 0x000fe2000bf06270 */
[----:B------:R-:W0:Y:S01]  /*2060*/  S2R R144, SR_TID.X ;  /* 0x0000000000907919 */ /* 0x000e220000002100 */
[----:B------:R-:W-:Y:S01]  /*2070*/  SEL R3, RZ, 0xffffffff, P1 ;  /* 0xffffffffff037807 */ /* 0x000fe20000800000 */
[----:B---3--:R-:W-:Y:S01]  /*2080*/  IMAD.WIDE.U32 R90, R174, R88, R16 ;  /* 0x00000058ae5a7225 */ /* 0x008fe200078e0010 */
[----:B------:R-:W-:Y:S02]  /*2090*/  SEL R0, RZ, 0x1, P0 ;  /* 0x00000001ff007807 */ /* 0x000fe40000000000 */
[----:B------:R-:W-:Y:S01]  /*20a0*/  ISETP.GE.AND P0, PT, R168, UR5, PT ;  /* 0x00000005a8007c0c */ /* 0x000fe2000bf06270 */
[----:B------:R-:W-:Y:S01]  /*20b0*/  IMAD.SHL.U32 R3, R3, 0x2, RZ ;  /* 0x0000000203037824 */ /* 0x000fe200078e00ff */
[----:B------:R-:W-:Y:S01]  /*20c0*/  ISETP.GE.AND P1, PT, R23, UR4, PT ;  /* 0x0000000417007c0c */ /* 0x000fe2000bf26270 */
[----:B------:R-:W-:Y:S01]  /*20d0*/  IMAD.MOV.U32 R127, RZ, RZ, 0x20 ;  /* 0x00000020ff7f7424 */ /* 0x000fe200078e00ff */
[----:B------:R-:W-:Y:S01]  /*20e0*/  SHF.R.S32.HI R7, RZ, 0x1f, R174 ;  /* 0x0000001fff077819 */ /* 0x000fe200000114ae */
[----:B------:R-:W-:Y:S01]  /*20f0*/  IMAD.SHL.U32 R107, R94, 0x40, RZ ;  /* 0x000000405e6b7824 */ /* 0x000fe200078e00ff */
[----:B------:R-:W-:Y:S01]  /*2100*/  LOP3.LUT R0, R3, 0x2, R0, 0xe2, !PT ;  /* 0x0000000203007812 */ /* 0x000fe200078ee200 */
[----:B------:R-:W-:Y:S01]  /*2110*/  IMAD R133, R89, 0x60, RZ ;  /* 0x0000006059857824 */ /* 0x000fe200078e02ff */
[----:B------:R-:W-:Y:S01]  /*2120*/  SEL R3, RZ, 0xffffffff, P0 ;  /* 0xffffffffff037807 */ /* 0x000fe20000000000 */
[----:B------:R-:W-:Y:S01]  /*2130*/  IMAD.SHL.U32 R109, R88, 0x40, RZ ;  /* 0x00000040586d7824 */ /* 0x000fe200078e00ff */
[----:B------:R-:W-:Y:S01]  /*2140*/  ISETP.GE.AND P0, PT, R169, UR4, PT ;  /* 0x00000004a9007c0c */ /* 0x000fe2000bf06270 */
[----:B------:R-:W-:Y:S01]  /*2150*/  IMAD.IADD R130, R130, 0x1, R25 ;  /* 0x0000000182827824 */ /* 0x000fe200078e0219 */
[----:B--2---:R-:W-:Y:S01]  /*2160*/  SEL R4, RZ, 0x8, P1 ;  /* 0x00000008ff047807 */ /* 0x004fe20000800000 */
[----:B------:R-:W-:Y:S01]  /*2170*/  IMAD.SHL.U32 R6, R3, 0x2, RZ ;  /* 0x0000000203067824 */ /* 0x000fe200078e00ff */
[----:B------:R-:W-:Y:S01]  /*2180*/  SEL R3, RZ, 0x4, P0 ;  /* 0x00000004ff037807 */ /* 0x000fe20000000000 */
[----:B------:R-:W-:Y:S01]  /*2190*/  IMAD R113, R199, 0x40, R174 ;  /* 0x00000040c7717824 */ /* 0x000fe200078e02ae */
[----:B------:R-:W-:-:S02]  /*21a0*/  SHF.R.S32.HI R165, RZ, 0x1f, R164 ;  /* 0x0000001fffa57819 */ /* 0x000fc400000114a4 */
[----:B------:R-:W-:Y:S01]  /*21b0*/  LOP3.LUT R0, R4, R0, R3, 0xfe, !PT ;  /* 0x0000000004007212 */ /* 0x000fe200078efe03 */
[-C--:B------:R-:W-:Y:S01]  /*21c0*/  IMAD R3, R7, R94.reuse, RZ ;  /* 0x0000005e07037224 */ /* 0x080fe200078e02ff */
[----:B------:R-:W-:Y:S01]  /*21d0*/  ISETP.GE.AND P0, PT, R161, UR4, PT ;  /* 0x00000004a1007c0c */ /* 0x000fe2000bf06270 */
[----:B------:R-:W-:Y:S01]  /*21e0*/  IMAD.WIDE.U32 R98, R174, R94, R164 ;  /* 0x0000005eae627225 */ /* 0x000fe200078e00a4 */
[----:B------:R-:W-:Y:S02]  /*21f0*/  ISETP.GE.AND P1, PT, R169, UR5, PT ;  /* 0x00000005a9007c0c */ /* 0x000fe4000bf26270 */
[----:B-1----:R-:W-:Y:S01]  /*2200*/  ISETP.GE.AND P3, PT, R16, R125, PT ;  /* 0x0000007d1000720c */ /* 0x002fe20003f66270 */
[----:B------:R-:W-:Y:S01]  /*2210*/  IMAD R9, R174, R95, R3 ;  /* 0x0000005fae097224 */ /* 0x000fe200078e0203 */
[----:B------:R-:W-:Y:S01]  /*2220*/  SEL R3, RZ, 0x10, P0 ;  /* 0x00000010ff037807 */ /* 0x000fe20000000000 */
[-C--:B------:R-:W-:Y:S01]  /*2230*/  IMAD R7, R7, R88.reuse, RZ ;  /* 0x0000005807077224 */ /* 0x080fe200078e02ff */
[----:B------:R-:W-:Y:S01]  /*2240*/  ISETP.GE.AND P2, PT, R16, UR5, PT ;  /* 0x0000000510007c0c */ /* 0x000fe2000bf46270 */
[----:B------:R-:W-:Y:S01]  /*2250*/  IMAD.IADD R99, R99, 0x1, R9 ;  /* 0x0000000163637824 */ /* 0x000fe200078e0209 */
[----:B------:R-:W-:Y:S01]  /*2260*/  SEL R4, RZ, 0x4, P1 ;  /* 0x00000004ff047807 */ /* 0x000fe20000800000 */
[----:B------:R-:W-:Y:S01]  /*2270*/  IMAD.IADD R97, R9, 0x1, R97 ;  /* 0x0000000109617824 */ /* 0x000fe200078e0261 */
[----:B------:R-:W-:Y:S01]  /*2280*/  LOP3.LUT R9, R0, R3, RZ, 0xfc, !PT ;  /* 0x0000000300097212 */ /* 0x000fe200078efcff */
[C---:B------:R-:W-:Y:S01]  /*2290*/  IMAD R11, R174.reuse, R89, R7 ;  /* 0x00000059ae0b7224 */ /* 0x040fe200078e0207 */
[----:B------:R-:W-:Y:S01]  /*22a0*/  ISETP.GE.AND P1, PT, R169, R125, PT ;  /* 0x0000007da900720c */ /* 0x000fe20003f26270 */
[----:B------:R-:W-:Y:S01]  /*22b0*/  IMAD.WIDE.U32 R92, R174, R88, R164 ;  /* 0x00000058ae5c7225 */ /* 0x000fe200078e00a4 */
[----:B------:R-:W-:-:S02]  /*22c0*/  SEL R3, R125, RZ, P3 ;  /* 0x000000ff7d037207 */ /* 0x000fc40001800000 */
[----:B------:R-:W-:Y:S01]  /*22d0*/  SEL R5, RZ, 0x1, P2 ;  /* 0x00000001ff057807 */ /* 0x000fe20001000000 */
[----:B------:R-:W-:Y:S01]  /*22e0*/  IMAD.IADD R93, R93, 0x1, R11 ;  /* 0x000000015d5d7824 */ /* 0x000fe200078e020b */
[----:B------:R-:W-:Y:S01]  /*22f0*/  ISETP.GE.AND P2, PT, R168, R125, PT ;  /* 0x0000007da800720c */ /* 0x000fe20003f46270 */
[----:B------:R-:W-:Y:S01]  /*2300*/  IMAD.IADD R3, R16, 0x1, R3 ;  /* 0x0000000110037824 */ /* 0x000fe200078e0203 */
[----:B------:R-:W-:Y:S01]  /*2310*/  SEL R0, R125, RZ, P1 ;  /* 0x000000ff7d007207 */ /* 0x000fe20000800000 */
[----:B------:R-:W-:Y:S01]  /*2320*/  IMAD.IADD R91, R11, 0x1, R91 ;  /* 0x000000010b5b7824 */ /* 0x000fe200078e025b */
[----:B------:R-:W-:Y:S01]  /*2330*/  SEL R7, R125, RZ, P2 ;  /* 0x000000ff7d077207 */ /* 0x000fe20001000000 */
[----:B-----5:R-:W-:Y:S01]  /*2340*/  IMAD.WIDE.U32 R98, R141, R94, R98 ;  /* 0x0000005e8d627225 */ /* 0x020fe200078e0062 */
[----:B------:R-:W-:Y:S02]  /*2350*/  LOP3.LUT R5, R6, 0x2, R5, 0xe2, !PT ;  /* 0x0000000206057812 */ /* 0x000fe400078ee205 */
[----:B------:R-:W-:Y:S01]  /*2360*/  SHF.R.S32.HI R21, RZ, 0x1f, R141 ;  /* 0x0000001fff157819 */ /* 0x000fe2000001148d */
[----:B------:R-:W-:Y:S01]  /*2370*/  IMAD.IADD R10, R169, 0x1, R0 ;  /* 0x00000001a90a7824 */ /* 0x000fe200078e0200 */
[----:B------:R-:W-:Y:S01]  /*2380*/  SHF.R.S32.HI R0, RZ, 0x1f, R3 ;  /* 0x0000001fff007819 */ /* 0x000fe20000011403 */
[----:B------:R-:W-:Y:S01]  /*2390*/  IMAD.IADD R7, R168, 0x1, R7 ;  /* 0x00000001a8077824 */ /* 0x000fe200078e0207 */
[----:B------:R-:W-:Y:S01]  /*23a0*/  LOP3.LUT R5, R5, R4, RZ, 0xfc, !PT ;  /* 0x0000000405057212 */ /* 0x000fe200078efcff */
[----:B------:R-:W-:Y:S01]  /*23b0*/  IMAD.WIDE.U32 R96, R141, R94, R96 ;  /* 0x0000005e8d607225 */ /* 0x000fe200078e0060 */
[----:B------:R-:W-:-:S02]  /*23c0*/  LEA.HI R6, R0, R3, RZ, 0x3 ;  /* 0x0000000300067211 */ /* 0x000fc400078f18ff */
[----:B------:R-:W-:Y:S01]  /*23d0*/  LEA.HI R0, R0, R3, RZ, 0x6 ;  /* 0x0000000300007211 */ /* 0x000fe200078f30ff */
[CC--:B------:R-:W-:Y:S01]  /*23e0*/  IMAD.WIDE.U32 R92, R141.reuse, R88.reuse, R92 ;  /* 0x000000588d5c7225 */ /* 0x0c0fe200078e005c */
[----:B------:R-:W-:Y:S02]  /*23f0*/  SHF.R.S32.HI R4, RZ, 0x1f, R7 ;  /* 0x0000001fff047819 */ /* 0x000fe40000011407 */
[----:B------:R-:W-:Y:S01]  /*2400*/  SHF.R.S32.HI R3, RZ, 0x6, R0 ;  /* 0x00000006ff037819 */ /* 0x000fe20000011400 */
[----:B------:R-:W-:Y:S01]  /*2410*/  IMAD.WIDE.U32 R90, R141, R88, R90 ;  /* 0x000000588d5a7225 */ /* 0x000fe200078e005a */
[CC--:B------:R-:W-:Y:S02]  /*2420*/  LEA.HI R8, R4.reuse, R7.reuse, RZ, 0x6 ;  /* 0x0000000704087211 */ /* 0x0c0fe400078f30ff */
[----:B------:R-:W-:Y:S01]  /*2430*/  LEA.HI R7, R4, R7, RZ, 0x3 ;  /* 0x0000000704077211 */ /* 0x000fe200078f18ff */
[C---:B------:R-:W-:Y:S01]  /*2440*/  IMAD R140, R3.reuse, 0x1800, R186 ;  /* 0x00001800038c7824 */ /* 0x040fe200078e02ba */
[C---:B------:R-:W-:Y:S01]  /*2450*/  LOP3.LUT R0, R184.reuse, 0x38, R6, 0xf8, !PT ;  /* 0x00000038b8007812 */ /* 0x040fe200078ef806 */
[----:B------:R-:W-:Y:S01]  /*2460*/  IMAD R138, R3, 0x1800, R188 ;  /* 0x00001800038a7824 */ /* 0x000fe200078e02bc */
[----:B------:R-:W-:Y:S01]  /*2470*/  SHF.R.S32.HI R15, RZ, 0x1f, R10 ;  /* 0x0000001fff0f7819 */ /* 0x000fe2000001140a */
[----:B------:R-:W-:Y:S01]  /*2480*/  IMAD.SHL.U32 R125, R125, 0x2, RZ ;  /* 0x000000027d7d7824 */ /* 0x000fe200078e00ff */
[----:B------:R-:W-:Y:S01]  /*2490*/  SHF.R.S32.HI R11, RZ, 0x6, R8 ;  /* 0x00000006ff0b7819 */ /* 0x000fe20000011408 */
[----:B------:R-:W-:Y:S01]  /*24a0*/  IMAD R8, R21, R94, RZ ;  /* 0x0000005e15087224 */ /* 0x000fe200078e02ff */
[----:B------:R-:W-:-:S02]  /*24b0*/  LOP3.LUT R4, R184, 0x38, R7, 0xf8, !PT ;  /* 0x00000038b8047812 */ /* 0x000fc400078ef807 */
[-C--:B------:R-:W-:Y:S01]  /*24c0*/  LOP3.LUT R3, R0, R185.reuse, RZ, 0x3c, !PT ;  /* 0x000000b900037212 */ /* 0x080fe200078e3cff */
[----:B------:R-:W-:Y:S01]  /*24d0*/  IMAD R139, R11, 0x1800, R186 ;  /* 0x000018000b8b7824 */ /* 0x000fe200078e02ba */
[-C--:B------:R-:W-:Y:S01]  /*24e0*/  LEA.HI R12, R15, R10.reuse, RZ, 0x3 ;  /* 0x0000000a0f0c7211 */ /* 0x080fe200078f18ff */
[----:B------:R-:W-:Y:S01]  /*24f0*/  IMAD R136, R11, 0x1800, R188 ;  /* 0x000018000b887824 */ /* 0x000fe200078e02bc */
[----:B------:R-:W-:Y:S01]  /*2500*/  LEA.HI R10, R15, R10, RZ, 0x6 ;  /* 0x0000000a0f0a7211 */ /* 0x000fe200078f30ff */
[----:B------:R-:W-:Y:S01]  /*2510*/  IMAD.IADD R140, R140, 0x1, R3 ;  /* 0x000000018c8c7824 */ /* 0x000fe200078e0203 */
[----:B------:R-:W-:Y:S01]  /*2520*/  LOP3.LUT R4, R4, R185, RZ, 0x3c, !PT ;  /* 0x000000b904047212 */ /* 0x000fe200078e3cff */
[----:B------:R-:W-:Y:S01]  /*2530*/  IMAD R103, R141, R95, R8 ;  /* 0x0000005f8d677224 */ /* 0x000fe200078e0208 */
[----:B------:R-:W-:Y:S01]  /*2540*/  SHF.R.S32.HI R3, RZ, 0x6, R10 ;  /* 0x00000006ff037819 */ /* 0x000fe2000001140a */
[----:B------:R-:W-:Y:S01]  /*2550*/  IMAD R11, R95, 0x60, RZ ;  /* 0x000000605f0b7824 */ /* 0x000fe200078e02ff */
[----:B------:R-:W-:Y:S01]  /*2560*/  LOP3.LUT R15, R181, 0x38, R12, 0xf8, !PT ;  /* 0x00000038b50f7812 */ /* 0x000fe200078ef80c */
[----:B------:R-:W-:Y:S01]  /*2570*/  IMAD.IADD R139, R139, 0x1, R4 ;  /* 0x000000018b8b7824 */ /* 0x000fe200078e0204 */
[----:B------:R-:W-:Y:S01]  /*2580*/  LOP3.LUT R13, R181, 0x38, R6, 0xf8, !PT ;  /* 0x00000038b50d7812 */ /* 0x000fe200078ef806 */
[----:B------:R-:W-:Y:S01]  /*2590*/  IMAD R135, R3, 0x1800, R188 ;  /* 0x0000180003877824 */ /* 0x000fe200078e02bc */
[-C--:B------:R-:W-:Y:S01]  /*25a0*/  LOP3.LUT R4, R15, R218.reuse, RZ, 0x3c, !PT ;  /* 0x000000da0f047212 */ /* 0x080fe200078e3cff */
[----:B------:R-:W-:Y:S01]  /*25b0*/  IMAD R137, R3, 0x1800, R186 ;  /* 0x0000180003897824 */ /* 0x000fe200078e02ba */
[----:B------:R-:W-:Y:S01]  /*25c0*/  LOP3.LUT R13, R13, R218, RZ, 0x3c, !PT ;  /* 0x000000da0d0d7212 */ /* 0x000fe200078e3cff */
[----:B------:R-:W-:Y:S01]  /*25d0*/  IMAD.IADD R105, R99, 0x1, R103 ;  /* 0x0000000163697824 */ /* 0x000fe200078e0267 */
[C---:B------:R-:W-:Y:S01]  /*25e0*/  LOP3.LUT R0, R184.reuse, 0x38, R12, 0xf8, !PT ;  /* 0x00000038b8007812 */ /* 0x040fe200078ef80c */
[----:B------:R-:W-:Y:S01]  /*25f0*/  IMAD.IADD R135, R135, 0x1, R4 ;  /* 0x0000000187877824 */ /* 0x000fe200078e0204 */
[----:B------:R-:W-:Y:S01]  /*2600*/  LOP3.LUT R4, R184, 0x18, R16, 0xf8, !PT ;  /* 0x00000018b8047812 */ /* 0x000fe200078ef810 */
[----:B------:R-:W-:Y:S01]  /*2610*/  IMAD.IADD R138, R138, 0x1, R13 ;  /* 0x000000018a8a7824 */ /* 0x000fe200078e020d */
[----:B------:R-:W-:Y:S01]  /*2620*/  ISETP.GE.AND P4, PT, R23, UR5, PT ;  /* 0x0000000517007c0c */ /* 0x000fe2000bf86270 */
[----:B------:R-:W-:Y:S01]  /*2630*/  IMAD.IADD R103, R103, 0x1, R97 ;  /* 0x0000000167677824 */ /* 0x000fe200078e0261 */
[----:B------:R-:W-:-:S02]  /*2640*/  LOP3.LUT R13, R181, 0x38, R7, 0xf8, !PT ;  /* 0x00000038b50d7812 */ /* 0x000fc400078ef807 */
[-C--:B------:R-:W-:Y:S02]  /*2650*/  LOP3.LUT R0, R0, R185.reuse, RZ, 0x3c, !PT ;  /* 0x000000b900007212 */ /* 0x080fe400078e3cff */
[----:B------:R-:W-:Y:S02]  /*2660*/  ISETP.GE.AND P0, PT, R162, UR4, PT ;  /* 0x00000004a2007c0c */ /* 0x000fe4000bf06270 */
[----:B------:R-:W-:Y:S01]  /*2670*/  LOP3.LUT R3, R4, R185, RZ, 0x3c, !PT ;  /* 0x000000b904037212 */ /* 0x000fe200078e3cff */
[----:B------:R-:W-:Y:S01]  /*2680*/  IMAD.IADD R137, R137, 0x1, R0 ;  /* 0x0000000189897824 */ /* 0x000fe200078e0200 */
[----:B------:R-:W-:Y:S01]  /*2690*/  SEL R4, RZ, 0x8, P4 ;  /* 0x00000008ff047807 */ /* 0x000fe20002000000 */
[----:B------:R-:W-:Y:S01]  /*26a0*/  IMAD R0, R21, R88, RZ ;  /* 0x0000005815007224 */ /* 0x000fe200078e02ff */
[----:B------:R-:W-:Y:S01]  /*26b0*/  LOP3.LUT R13, R13, R218, RZ, 0x3c, !PT ;  /* 0x000000da0d0d7212 */ /* 0x000fe200078e3cff */
[----:B------:R-:W-:Y:S01]  /*26c0*/  IMAD.IADD R3, R186, 0x1, R3 ;  /* 0x00000001ba037824 */ /* 0x000fe200078e0203 */
[----:B------:R-:W-:-:S02]  /*26d0*/  LOP3.LUT P5, RZ, R208, 0x4, RZ, 0xc0, !PT ;  /* 0x00000004d0ff7812 */ /* 0x000fc400078ac0ff */
[----:B------:R-:W-:Y:S01]  /*26e0*/  SEL R8, RZ, 0x20, P0 ;  /* 0x00000020ff087807 */ /* 0x000fe20000000000 */
[----:B------:R-:W-:Y:S01]  /*26f0*/  IMAD.IADD R136, R136, 0x1, R13 ;  /* 0x0000000188887824 */ /* 0x000fe200078e020d */
[----:B------:R-:W-:Y:S01]  /*2700*/  LOP3.LUT R20, R5, R4, RZ, 0xfc, !PT ;  /* 0x0000000405147212 */ /* 0x000fe200078efcff */
[----:B------:R-:W-:Y:S01]  /*2710*/  IMAD R13, R141, R89, R0 ;  /* 0x000000598d0d7224 */ /* 0x000fe200078e0200 */
[----:B------:R-:W-:Y:S02]  /*2720*/  LOP3.LUT R4, R5, 0x1, RZ, 0xc0, !PT ;  /* 0x0000000105047812 */ /* 0x000fe400078ec0ff */
[----:B------:R-:W-:Y:S01]  /*2730*/  SHF.R.S32.HI R118, RZ, 0x3, R6 ;  /* 0x00000003ff767819 */ /* 0x000fe20000011406 */
[----:B------:R-:W-:Y:S01]  /*2740*/  IMAD.IADD R104, R93, 0x1, R13 ;  /* 0x000000015d687824 */ /* 0x000fe200078e020d */
[----:B------:R-:W-:Y:S01]  /*2750*/  LOP3.LUT R5, R6, 0xfffffff8, RZ, 0xc0, !PT ;  /* 0xfffffff806057812 */ /* 0x000fe200078ec0ff */
[----:B------:R-:W-:Y:S01]  /*2760*/  IMAD.IADD R102, R13, 0x1, R91 ;  /* 0x000000010d667824 */ /* 0x000fe200078e025b */
[C---:B------:R-:W-:Y:S01]  /*2770*/  SHF.L.U64.HI R106, R94.reuse, 0x6, R95 ;  /* 0x000000065e6a7819 */ /* 0x040fe2000001025f */
[----:B------:R-:W-:Y:S01]  /*2780*/  IMAD.WIDE.U32 R94, R94, 0x60, RZ ;  /* 0x000000605e5e7825 */ /* 0x000fe200078e00ff */
[----:B------:R-:W-:-:S02]  /*2790*/  SHF.L.U64.HI R108, R88, 0x6, R89 ;  /* 0x00000006586c7819 */ /* 0x000fc40000010259 */
[----:B------:R-:W-:Y:S01]  /*27a0*/  SEL R127, R127, 0xffffffe0, !P5 ;  /* 0xffffffe07f7f7807 */ /* 0x000fe20006800000 */
[----:B------:R-:W-:Y:S01]  /*27b0*/  IMAD.WIDE.U32 R88, R88, 0x60, RZ ;  /* 0x0000006058587825 */ /* 0x000fe200078e00ff */
[----:B------:R-:W-:Y:S02]  /*27c0*/  SHF.R.S32.HI R117, RZ, 0x3, R7 ;  /* 0x00000003ff757819 */ /* 0x000fe40000011407 */
[----:B------:R-:W-:Y:S01]  /*27d0*/  LOP3.LUT R6, R7, 0xfffffff8, RZ, 0xc0, !PT ;  /* 0xfffffff807067812 */ /* 0x000fe200078ec0ff */
[----:B------:R-:W-:Y:S01]  /*27e0*/  IMAD.IADD R132, R95, 0x1, R11 ;  /* 0x000000015f847824 */ /* 0x000fe200078e020b */
[----:B------:R-:W-:Y:S01]  /*27f0*/  LOP3.LUT R27, R9, R8, RZ, 0xfc, !PT ;  /* 0x00000008091b7212 */ /* 0x000fe200078efcff */
[----:B------:R-:W-:Y:S01]  /*2800*/  IMAD.IADD R133, R89, 0x1, R133 ;  /* 0x0000000159857824 */ /* 0x000fe200078e0285 */
[----:B------:R-:W-:Y:S01]  /*2810*/  LOP3.LUT R7, R12, 0xfffffff8, RZ, 0xc0, !PT ;  /* 0xfffffff80c077812 */ /* 0x000fe200078ec0ff */
[----:B------:R-:W-:Y:S01]  /*2820*/  IMAD.IADD R134, R127, 0x1, R3 ;  /* 0x000000017f867824 */ /* 0x000fe200078e0203 */
[----:B------:R-:W-:-:S02]  /*2830*/  LOP3.LUT R8, R9, 0x1, RZ, 0xc0, !PT ;  /* 0x0000000109087812 */ /* 0x000fc400078ec0ff */
[C---:B------:R-:W-:Y:S02]  /*2840*/  LOP3.LUT R9, R20.reuse, 0x2, RZ, 0xc0, !PT ;  /* 0x0000000214097812 */ /* 0x040fe400078ec0ff */
[----:B------:R-:W-:Y:S02]  /*2850*/  LOP3.LUT R10, R20, 0x4, RZ, 0xc0, !PT ;  /* 0x00000004140a7812 */ /* 0x000fe400078ec0ff */
[C---:B------:R-:W-:Y:S02]  /*2860*/  LOP3.LUT R21, R27.reuse, 0x2, RZ, 0xc0, !PT ;  /* 0x000000021b157812 */ /* 0x040fe400078ec0ff */
[C---:B------:R-:W-:Y:S02]  /*2870*/  LOP3.LUT R25, R27.reuse, 0x4, RZ, 0xc0, !PT ;  /* 0x000000041b197812 */ /* 0x040fe400078ec0ff */
[C---:B------:R-:W-:Y:S02]  /*2880*/  LOP3.LUT R100, R27.reuse, 0x8, RZ, 0xc0, !PT ;  /* 0x000000081b647812 */ /* 0x040fe400078ec0ff */
[----:B------:R-:W-:-:S02]  /*2890*/  LOP3.LUT R26, R27, 0x10, RZ, 0xc0, !PT ;  /* 0x000000101b1a7812 */ /* 0x000fc400078ec0ff */
[----:B------:R-:W-:Y:S02]  /*28a0*/  SHF.R.S32.HI R0, RZ, 0x1f, R30 ;  /* 0x0000001fff007819 */ /* 0x000fe4000001141e */
[----:B0-----:R-:W-:Y:S02]  /*28b0*/  LEA.HI R144, R144, 0x8, RZ, 0x19 ;  /* 0x0000000890907811 */ /* 0x001fe400078fc8ff */
[----:B------:R-:W-:Y:S02]  /*28c0*/  SHF.R.S32.HI R114, RZ, 0x3, R12 ;  /* 0x00000003ff727819 */ /* 0x000fe4000001140c */
[----:B------:R-:W-:Y:S02]  /*28d0*/  LOP3.LUT R20, R20, 0x8, RZ, 0xc0, !PT ;  /* 0x0000000814147812 */ /* 0x000fe400078ec0ff */
[----:B------:R-:W-:Y:S02]  /*28e0*/  SHF.R.S32.HI R112, RZ, 0x1f, R5 ;  /* 0x0000001fff707819 */ /* 0x000fe40000011405 */
[----:B------:R-:W-:-:S02]  /*28f0*/  SHF.R.S32.HI R111, RZ, 0x1f, R6 ;  /* 0x0000001fff6f7819 */ /* 0x000fc40000011406 */
[----:B------:R-:W-:Y:S02]  /*2900*/  SHF.R.S32.HI R110, RZ, 0x1f, R7 ;  /* 0x0000001fff6e7819 */ /* 0x000fe40000011407 */
[----:B------:R-:W-:Y:S02]  /*2910*/  LOP3.LUT R27, R27, 0x20, RZ, 0xc0, !PT ;  /* 0x000000201b1b7812 */ /* 0x000fe400078ec0ff */
[----:B----4-:R-:W-:-:S07]  /*2920*/  SHF.R.S32.HI R129, RZ, 0x1f, R101 ;  /* 0x0000001fff817819 */ /* 0x010fce0000011465 */
.L_x_1688:
[----:B0-----:R-:W0:Y:S01]  /*2930*/  LDC R32, c[0x0][0x430] ;  /* 0x00010c00ff207b82 */ /* 0x001e220000000800 */
[----:B------:R-:W-:-:S04]  /*2940*/  VIADD R2, R2, 0xffffffff ;  /* 0xffffffff02027836 */ /* 0x000fc80000000000 */
[----:B------:R-:W-:-:S03]  /*2950*/  IMAD R11, R2, 0x60, R113 ;  /* 0x00000060020b7824 */ /* 0x000fc600078e0271 */
[----:B------:R-:W1:Y:S01]  /*2960*/  LDC R124, c[0x0][0x3f4] ;  /* 0x0000fd00ff7c7b82 */ /* 0x000e620000000800 */
[----:B------:R-:W-:Y:S01]  /*2970*/  IMAD.IADD R33, R130, 0x1, R11 ;  /* 0x0000000182217824 */ /* 0x000fe200078e020b */
[----:B------:R-:W-:-:S03]  /*2980*/  ISETP.GE.AND P0, PT, R11, R24, PT ;  /* 0x000000180b00720c */ /* 0x000fc60003f06270 */
[----:B------:R-:W-:Y:S01]  /*2990*/  IMAD.MOV.U32 R11, RZ, RZ, R33 ;  /* 0x000000ffff0b7224 */ /* 0x000fe200078e0021 */
[----:B------:R-:W-:Y:S02]  /*29a0*/  ISETP.GT.OR P0, PT, R113, 0x5f, P0 ;  /* 0x0000005f7100780c */ /* 0x000fe40000704670 */
[----:B0-----:R-:W-:-:S11]  /*29b0*/  ISETP.NE.AND P4, PT, R32, 0x1, PT ;  /* 0x000000012000780c */ /* 0x001fd60003f85270 */
        /* <DEDUP_REMOVED lines=8> */
[----:B------:R-:W-:Y:S02]  /*2a40*/  @!P0 IMAD R31, R101, R15, R28 ;  /* 0x0000000f651f8224 */ /* 0x000fe400078e021c */
[----:B------:R-:W-:-:S04]  /*2a50*/  @!P0 IMAD.MOV.U32 R28, RZ, RZ, R11 ;  /* 0x000000ffff1c8224 */ /* 0x000fc800078e000b */
[----:B------:R-:W-:-:S04]  /*2a60*/  @!P0 IMAD.WIDE.U32 R14, R101, R14, R28 ;  /* 0x0000000e650e8225 */ /* 0x000fc800078e001c */
[----:B------:R-:W-:Y:S01]  /*2a70*/  @!P0 IMAD.IADD R15, R15, 0x1, R31 ;  /* 0x000000010f0f8824 */ /* 0x000fe200078e021f */
[----:B--2---:R-:W-:Y:S01]  /*2a80*/  @!P0 LEA R12, P4, R14, R12, 0x2 ;  /* 0x0000000c0e0c8211 */ /* 0x004fe200078810ff */
[----:B------:R-:W-:-:S03]  /*2a90*/  IMAD.MOV.U32 R28, RZ, RZ, RZ ;  /* 0x000000ffff1c7224 */ /* 0x000fc600078e00ff */
[----:B------:R-:W-:-:S05]  /*2aa0*/  @!P0 LEA.HI.X R13, R14, R13, R15, 0x2, P4 ;  /* 0x0000000d0e0d8211 */ /* 0x000fca00020f140f */
[----:B------:R0:W5:Y:S01]  /*2ab0*/  @!P0 LDG.E R28, desc[UR60][R12.64] ;  /* 0x0000003c0c1c8981 */ /* 0x000162000c1e1900 */
[----:B-1----:R-:W-:Y:S01]  /*2ac0*/  ISETP.GE.AND P0, PT, R124, 0x1, PT ;  /* 0x000000017c00780c */ /* 0x002fe20003f06270 */
[----:B------:R-:W-:Y:S01]  /*2ad0*/  IMAD.MOV R29, RZ, RZ, -R11 ;  /* 0x000000ffff1d7224 */ /* 0x000fe200078e0a0b */
[----:B------:R-:W-:Y:S01]  /*2ae0*/  ISETP.GT.AND P4, PT, R2, R126, PT ;  /* 0x0000007e0200720c */ /* 0x000fe20003f84270 */
[C---:B------:R-:W-:Y:S01]  /*2af0*/  IMAD R11, R19.reuse, 0x4800, R134 ;  /* 0x00004800130b7824 */ /* 0x040fe200078e0286 */
        /* <DEDUP_REMOVED lines=15> */
[-C--:B------:R-:W-:Y:S02]  /*2bf0*/  IMAD R34, R133, R2.reuse, RZ ;  /* 0x0000000285227224 */ /* 0x080fe400078e02ff */
[----:B------:R-:W-:Y:S01]  /*2c00*/  IMAD R11, R29, UR5, R14 ;  /* 0x000000051d0b7c24 */ /* 0x000fe2000f8e020e */
[----:B------:R-:W-:Y:S01]  /*2c10*/  ULDC.64 UR4, c[0x0][0x310] ;  /* 0x0000c40000047ab9 */ /* 0x000fe20000000a00 */
[----:B------:R-:W-:-:S02]  /*2c20*/  IMAD R14, R132, R2, RZ ;  /* 0x00000002840e7224 */ /* 0x000fc400078e02ff */
[----:B------:R-:W-:Y:S02]  /*2c30*/  IMAD R15, R84, UR4, RZ ;  /* 0x00000004540f7c24 */ /* 0x000fe4000f8e02ff */
[----:B------:R-:W-:Y:S01]  /*2c40*/  IMAD.IADD R13, R13, 0x1, R11 ;  /* 0x000000010d0d7824 */ /* 0x000fe200078e020b */
[----:B------:R-:W-:Y:S01]  /*2c50*/  SHF.R.S32.HI R11, RZ, 0x1f, R2 ;  /* 0x0000001fff0b7819 */ /* 0x000fe20000011402 */
[C---:B------:R-:W-:Y:S02]  /*2c60*/  IMAD R15, R28.reuse, UR5, R15 ;  /* 0x000000051c0f7c24 */ /* 0x040fe4000f8e020f */
[----:B------:R-:W-:Y:S01]  /*2c70*/  IMAD.WIDE.U32 R12, R28, UR4, R12 ;  /* 0x000000041c0c7c25 */ /* 0x000fe2000f8e000c */
[----:B------:R-:W-:-:S03]  /*2c80*/  ULDC.64 UR4, c[0x0][0x308] ;  /* 0x0000c20000047ab9 */ /* 0x000fc60000000a00 */
[----:B------:R-:W-:Y:S02]  /*2c90*/  IMAD.IADD R13, R13, 0x1, R15 ;  /* 0x000000010d0d7824 */ /* 0x000fe400078e020f */
[----:B------:R-:W-:Y:S02]  /*2ca0*/  IMAD R15, R0, UR4, RZ ;  /* 0x00000004000f7c24 */ /* 0x000fe4000f8e02ff */
[----:B------:R-:W-:Y:S02]  /*2cb0*/  IMAD R39, R11, R88, R34 ;  /* 0x000000580b277224 */ /* 0x000fe400078e0222 */
[C---:B------:R-:W-:Y:S02]  /*2cc0*/  IMAD R115, R30.reuse, UR5, R15 ;  /* 0x000000051e737c24 */ /* 0x040fe4000f8e020f */
[----:B------:R-:W-:Y:S01]  /*2cd0*/  IMAD.WIDE.U32 R34, R30, UR4, R12 ;  /* 0x000000041e227c25 */ /* 0x000fe2000f8e000c */
[----:B------:R-:W-:-:S03]  /*2ce0*/  ULDC.64 UR4, c[0x0][0x2e8] ;  /* 0x0000ba0000047ab9 */ /* 0x000fc60000000a00 */
[----:B------:R-:W-:Y:S01]  /*2cf0*/  IMAD.IADD R115, R35, 0x1, R115 ;  /* 0x0000000123737824 */ /* 0x000fe200078e0273 */
[----:B------:R-:W-:Y:S01]  /*2d00*/  LEA R116, P4, R34, UR4, 0x1 ;  /* 0x0000000422747c11 */ /* 0x000fe2000f8808ff */
[----:B------:R-:W-:Y:S02]  /*2d10*/  IMAD R37, R11, R94, R14 ;  /* 0x0000005e0b257224 */ /* 0x000fe400078e020e */
[----:B------:R-:W-:Y:S01]  /*2d20*/  IMAD R85, R2, -0x60, R24 ;  /* 0xffffffa002557824 */ /* 0x000fe200078e0218 */
[----:B------:R-:W-:Y:S01]  /*2d30*/  LEA.HI.X R115, R34, UR5, R115, 0x1, P4 ;  /* 0x0000000522737c11 */ /* 0x000fe2000a0f0c73 */
[----:B------:R-:W-:-:S03]  /*2d40*/  IMAD.WIDE.U32 R14, R94, R2, RZ ;  /* 0x000000025e0e7225 */ /* 0x000fc600078e00ff */
[----:B------:R-:W-:Y:S01]  /*2d50*/  VIMNMX R85, R85, 0x60, PT ;  /* 0x0000006055557848 */ /* 0x000fe20003fe0100 */
[----:B------:R-:W-:-:S04]  /*2d60*/  IMAD.WIDE.U32 R12, R88, R2, RZ ;  /* 0x00000002580c7225 */ /* 0x000fc800078e00ff */
        /* <DEDUP_REMOVED lines=59> */
.L_x_1587:
[----:B------:R-:W-:Y:S05]  /*3120*/  BSYNC B1 ;  /* 0x0000000000017941 */ /* 0x000fea0003800000 */
.L_x_1586:
        /* <DEDUP_REMOVED lines=56> */
.L_x_1589:
[----:B------:R-:W-:Y:S05]  /*34b0*/  BSYNC B1 ;  /* 0x0000000000017941 */ /* 0x000fea0003800000 */
.L_x_1588:
[----:B------:R-:W2:Y:S01]  /*34c0*/  LDL R11, [R1+0x30] ;  /* 0x00003000010b7983 */ /* 0x000ea20000100800 */
[----:B0-----:R-:W-:Y:S01]  /*34d0*/  IMAD.MOV.U32 R12, RZ, RZ, R63 ;  /* 0x000000ffff0c7224 */ /* 0x001fe200078e003f */
[----:B------:R-:W-:Y:S01]  /*34e0*/  PRMT R157, R83, 0x5410, R86 ;  /* 0x00005410539d7816 */ /* 0x000fe20000000056 */
[----:B------:R-:W-:Y:S02]  /*34f0*/  IMAD.MOV.U32 R13, RZ, RZ, R66 ;  /* 0x000000ffff0d7224 */ /* 0x000fe400078e0042 */
[----:B------:R-:W-:-:S03]  /*3500*/  IMAD.MOV.U32 R14, RZ, RZ, R67 ;  /* 0x000000ffff0e7224 */ /* 0x000fc600078e0043 */
[----:B------:R-:W-:Y:S01]  /*3510*/  PRMT R204, R13, 0x7610, R204 ;  /* 0x000076100dcc7816 */ /* 0x000fe200000000cc */
[----:B------:R-:W-:Y:S01]  /*3520*/  IMAD.MOV.U32 R13, RZ, RZ, R74 ;  /* 0x000000ffff0d7224 */ /* 0x000fe200078e004a */
[----:B------:R-:W-:Y:S01]  /*3530*/  PRMT R201, R14, 0x7610, R201 ;  /* 0x000076100ec97816 */ /* 0x000fe200000000c9 */
[----:B------:R-:W-:-:S03]  /*3540*/  IMAD.MOV.U32 R14, RZ, RZ, R75 ;  /* 0x000000ffff0e7224 */ /* 0x000fc600078e004b */
[----:B------:R-:W-:Y:S01]  /*3550*/  PRMT R204, R204, 0x5410, R13 ;  /* 0x00005410cccc7816 */ /* 0x000fe2000000000d */
[----:B------:R-:W-:Y:S01]  /*3560*/  IMAD.MOV.U32 R13, RZ, RZ, R60 ;  /* 0x000000ffff0d7224 */ /* 0x000fe200078e003c */
[----:B--2---:R-:W-:Y:S01]  /*3570*/  R2UR UR4, R11 ;  /* 0x000000000b0472ca */ /* 0x004fe200000e0000 */
[----:B------:R-:W-:-:S05]  /*3580*/  IMAD.MOV.U32 R11, RZ, RZ, R62 ;  /* 0x000000ffff0b7224 */ /* 0x000fca00078e003e */
[----:B------:R-:W-:Y:S01]  /*3590*/  PRMT R189, R12, 0x5410, R11 ;  /* 0x000054100cbd7816 */ /* 0x000fe2000000000b */
[----:B------:R-:W-:Y:S02]  /*35a0*/  IMAD.MOV.U32 R11, RZ, RZ, R70 ;  /* 0x000000ffff0b7224 */ /* 0x000fe400078e0046 */
[----:B------:R-:W-:-:S03]  /*35b0*/  IMAD.MOV.U32 R12, RZ, RZ, R71 ;  /* 0x000000ffff0c7224 */ /* 0x000fc600078e0047 */
[----:B------:R-:W-:Y:S01]  /*35c0*/  PRMT R210, R11, 0x5410, R14 ;  /* 0x000054100bd27816 */ /* 0x000fe2000000000e */
[----:B------:R-:W-:Y:S01]  /*35d0*/  IMAD.MOV.U32 R11, RZ, RZ, R78 ;  /* 0x000000ffff0b7224 */ /* 0x000fe200078e004e */
[----:B------:R-:W-:Y:S01]  /*35e0*/  PRMT R201, R201, 0x5410, R12 ;  /* 0x00005410c9c97816 */ /* 0x000fe2000000000c */
[----:B------:R-:W-:Y:S01]  /*35f0*/  IMAD.MOV.U32 R12, RZ, RZ, R79 ;  /* 0x000000ffff0c7224 */ /* 0x000fe200078e004f */
[----:B------:R-:W-:Y:S01]  /*3600*/  UISETP.NE.AND UP0, UPT, UR4, 0x3, UPT ;  /* 0x000000030400788c */ /* 0x000fe2000bf05270 */
[----:B------:R-:W-:Y:S01]  /*3610*/  IMAD.MOV.U32 R14, RZ, RZ, R61 ;  /* 0x000000ffff0e7224 */ /* 0x000fe200078e003d */
[----:B------:R-:W-:Y:S01]  /*3620*/  PRMT R150, R150, 0x5410, R11 ;  /* 0x0000541096967816 */ /* 0x000fe2000000000b */
[----:B------:R-:W-:Y:S01]  /*3630*/  IMAD.MOV.U32 R11, RZ, RZ, R64 ;  /* 0x000000ffff0b7224 */ /* 0x000fe200078e0040 */
[----:B------:R-:W-:Y:S01]  /*3640*/  PRMT R211, R211, 0x5410, R12 ;  /* 0x00005410d3d37816 */ /* 0x000fe2000000000c */
[----:B------:R-:W-:Y:S01]  /*3650*/  IMAD.MOV.U32 R12, RZ, RZ, R65 ;  /* 0x000000ffff0c7224 */ /* 0x000fe200078e0041 */
[----:B------:R-:W-:Y:S01]  /*3660*/  PRMT R158, R13, 0x5410, R14 ;  /* 0x000054100d9e7816 */ /* 0x000fe2000000000e */
[----:B------:R-:W-:Y:S01]  /*3670*/  IMAD.MOV.U32 R13, RZ, RZ, R68 ;  /* 0x000000ffff0d7224 */ /* 0x000fe200078e0044 */
[----:B------:R-:W-:Y:S01]  /*3680*/  PLOP3.LUT P0, PT, PT, PT, UP0, 0x80, 0x0 ;  /* 0x000000000000781c */ /* 0x000fe20003f0f008 */
[----:B------:R-:W-:Y:S01]  /*3690*/  IMAD.MOV.U32 R14, RZ, RZ, R69 ;  /* 0x000000ffff0e7224 */ /* 0x000fe200078e0045 */
[----:B------:R-:W-:Y:S01]  /*36a0*/  PRMT R159, R12, 0x5410, R11 ;  /* 0x000054100c9f7816 */ /* 0x000fe2000000000b */
[----:B------:R-:W-:-:S02]  /*36b0*/  IMAD.MOV.U32 R12, RZ, RZ, R72 ;  /* 0x000000ffff0c7224 */ /* 0x000fc400078e0048 */
[----:B------:R-:W-:Y:S01]  /*36c0*/  IMAD.MOV.U32 R11, RZ, RZ, R77 ;  /* 0x000000ffff0b7224 */ /* 0x000fe200078e004d */
[----:B------:R-:W-:Y:S01]  /*36d0*/  PRMT R196, R14, 0x5410, R13 ;  /* 0x000054100ec47816 */ /* 0x000fe2000000000d */
[----:B------:R-:W-:Y:S02]  /*36e0*/  IMAD.MOV.U32 R14, RZ, RZ, R76 ;  /* 0x000000ffff0e7224 */ /* 0x000fe400078e004c */
[----:B------:R-:W-:Y:S01]  /*36f0*/  IMAD.MOV.U32 R13, RZ, RZ, R73 ;  /* 0x000000ffff0d7224 */ /* 0x000fe200078e0049 */
[----:B------:R-:W-:Y:S01]  /*3700*/  PRMT R212, R11, 0x5410, R12 ;  /* 0x000054100bd47816 */ /* 0x000fe2000000000c */
[----:B------:R-:W-:Y:S01]  /*3710*/  IMAD.MOV.U32 R12, RZ, RZ, R80 ;  /* 0x000000ffff0c7224 */ /* 0x000fe200078e0050 */
[----:B------:R-:W-:Y:S01]  /*3720*/  PRMT R211, R14, 0x7610, R211 ;  /* 0x000076100ed37816 */ /* 0x000fe200000000d3 */
[----:B-----5:R-:W-:Y:S01]  /*3730*/  IMAD.MOV.U32 R14, RZ, RZ, R34 ;  /* 0x000000ffff0e7224 */ /* 0x020fe200078e0022 */
[----:B------:R-:W-:Y:S01]  /*3740*/  PRMT R224, R224, 0x5410, R13 ;  /* 0x00005410e0e07816 */ /* 0x000fe2000000000d */
[----:B------:R-:W-:Y:S01]  /*3750*/  IMAD.MOV.U32 R11, RZ, RZ, R35 ;  /* 0x000000ffff0b7224 */ /* 0x000fe200078e0023 */
[----:B------:R-:W-:Y:S01]  /*3760*/  PRMT R150, R12, 0x7610, R150 ;  /* 0x000076100c967816 */ /* 0x000fe20000000096 */
[----:B------:R-:W-:-:S02]  /*3770*/  IMAD.MOV.U32 R13, RZ, RZ, R81 ;  /* 0x000000ffff0d7224 */ /* 0x000fc400078e0051 */
[----:B------:R-:W-:Y:S01]  /*3780*/  IMAD.MOV.U32 R12, RZ, RZ, R42 ;  /* 0x000000ffff0c7224 */ /* 0x000fe200078e002a */
[----:B------:R-:W-:Y:S01]  /*3790*/  PRMT R83, R14, 0x5410, R11 ;  /* 0x000054100e537816 */ /* 0x000fe2000000000b */
[----:B------:R-:W-:Y:S01]  /*37a0*/  IMAD.MOV.U32 R11, RZ, RZ, R43 ;  /* 0x000000ffff0b7224 */ /* 0x000fe200078e002b */
[----:B------:R-:W-:Y:S01]  /*37b0*/  PRMT R224, R13, 0x7610, R224 ;  /* 0x000076100de07816 */ /* 0x000fe200000000e0 */
[----:B------:R-:W-:Y:S02]  /*37c0*/  IMAD.MOV.U32 R14, RZ, RZ, R38 ;  /* 0x000000ffff0e7224 */ /* 0x000fe400078e0026 */
[----:B------:R-:W-:Y:S01]  /*37d0*/  IMAD.MOV.U32 R13, RZ, RZ, R39 ;  /* 0x000000ffff0d7224 */ /* 0x000fe200078e0027 */
[----:B------:R-:W-:Y:S01]  /*37e0*/  PRMT R131, R12, 0x5410, R11 ;  /* 0x000054100c837816 */ /* 0x000fe2000000000b */
[----:B------:R-:W-:Y:S02]  /*37f0*/  IMAD.MOV.U32 R12, RZ, RZ, R50 ;  /* 0x000000ffff0c7224 */ /* 0x000fe400078e0032 */
        /* <DEDUP_REMOVED lines=25> */
[----:B------:R-:W-:-:S04]  /*3990*/  PRMT R147, R14, 0x5410, R13 ;  /* 0x000054100e937816 */ /* 0x000fc8000000000d */
[----:B------:R-:W-:Y:S01]  /*39a0*/  PRMT R156, R12, 0x5410, R11 ;  /* 0x000054100c9c7816 */ /* 0x000fe2000000000b */
[----:B------:R-:W-:Y:S06]  /*39b0*/  @!P0 BRA `(.L_x_1590) ;  /* 0x0000000000048947 */ /* 0x000fec0003800000 */
[----:B------:R-:W-:Y:S01]  /*39c0*/  BPT.TRAP 0x1 ;  /* 0x000000040000795c */ /* 0x000fe20000300000 */
.L_x_1590:
[----:B------:R-:W-:Y:S01]  /*39d0*/  IMAD R86, R19, 0x8, R18 ;  /* 0x0000000813567824 */ /* 0x000fe200078e0212 */
[----:B------:R-:W-:Y:S01]  /*39e0*/  SHF.L.U32 R87, R175, 0x1f, RZ ;  /* 0x0000001faf577819 */ /* 0x000fe200000006ff */
[----:B------:R-:W-:Y:S03]  /*39f0*/  BSSY B1, `(.L_x_1591) ;  /* 0x0000003000017945 */ /* 0x000fe60003800000 */
[----:B------:R-:W0:Y:S02]  /*3a00*/  SYNCS.PHASECHK.TRANS64.TRYWAIT P6, [R86+URZ+0x2a890], R87 ;  /* 0x02a89057560075a7 */ /* 0x000e2400080c017f */
[----:B0-----:R-:W-:Y:S05]  /*3a10*/  @!P6 BRA `(.L_x_1592) ;  /* 0x0000026400a0e947 */ /* 0x001fea0003800000 */
.L_x_2005:
[----:B------:R-:W-:Y:S05]  /*3a20*/  BSYNC B1 ;  /* 0x0000000000017941 */ /* 0x000fea0003800000 */
.L_x_1591:
[----:B------:R-:W-:-:S03]  /*3a30*/  UMOV UR4, 0xffffffff ;  /* 0xffffffff00047882 */ /* 0x000fc60000000000 */
[----:B------:R-:W-:Y:S05]  /*3a40*/  BRA.DIV UR4, `(.L_x_1593) ;  /* 0x0000026604a87947 */ /* 0x000fea000b800000 */
[----:B------:R1:W2:Y:S04]  /*3a50*/  SHFL.IDX PT, R82, R115, RZ, 0x1c1f ;  /* 0x001c1fff73527589 */ /* 0x0002a800000e0000 */
[----:B------:R1:W3:Y:S02]  /*3a60*/  SHFL.IDX PT, R11, R116, RZ, 0x1c1f ;  /* 0x001c1fff740b7589 */ /* 0x0002e400000e0000 */
.L_x_2009:
        /* <DEDUP_REMOVED lines=27> */
[----:B------:R-:W-:Y:S02]  /*3c20*/  PRMT R13, R211, 0x5432, R148 ;  /* 0x00005432d30d7816 */ /* 0x000fe40000000094 */
        /* <DEDUP_REMOVED lines=29> */
.L_x_1599:
[----:B------:R-:W-:Y:S05]  /*3e00*/  BSYNC B3 ;  /* 0x0000000000037941 */ /* 0x000fea0003800000 */
.L_x_1598:
[----:B---3--:R-:W-:-:S04]  /*3e10*/  LEA R78, P4, R16, R11, 0x1 ;  /* 0x0000000b104e7211 */ /* 0x008fc800078808ff */
[----:B--2---:R-:W-:-:S05]  /*3e20*/  LEA.HI.X R79, R16, R82, R17, 0x1, P4 ;  /* 0x00000052104f7211 */ /* 0x004fca00020f0c11 */
[----:B0-----:R4:W-:Y:S04]  /*3e30*/  ST.E.128 desc[UR60][R78.64], R12 ;  /* 0x0000000c4e007985 */ /* 0x0019e8000c101d3c */
.L_x_1597:
[----:B------:R-:W-:Y:S05]  /*3e40*/  BSYNC B2 ;  /* 0x0000000000027941 */ /* 0x000fea0003800000 */
.L_x_1596:
        /* <DEDUP_REMOVED lines=11> */
[----:B------:R-:W-:Y:S01]  /*3f00*/  PRMT R77, R211, 0x5410, R75 ;  /* 0x00005410d34d7816 */ /* 0x000fe2000000004b */
        /* <DEDUP_REMOVED lines=43> */
.L_x_1603:
[----:B------:R-:W-:Y:S05]  /*41c0*/  BSYNC B3 ;  /* 0x0000000000037941 */ /* 0x000fea0003800000 */
.L_x_1602:
[----:B------:R-:W-:Y:S02]  /*41d0*/  IMAD.SHL.U32 R76, R170, 0x8, RZ ;  /* 0x00000008aa4c7824 */ /* 0x000fe400078e00ff */
[----:B---3--:R-:W-:Y:S02]  /*41e0*/  IMAD.MOV.U32 R74, RZ, RZ, R11 ;  /* 0x000000ffff4a7224 */ /* 0x008fe400078e000b */
[----:B--2---:R-:W-:Y:S02]  /*41f0*/  IMAD.MOV.U32 R75, RZ, RZ, R82 ;  /* 0x000000ffff4b7224 */ /* 0x004fe400078e0052 */
[----:B------:R-:W-:-:S05]  /*4200*/  IMAD.WIDE R74, R76, 0x2, R74 ;  /* 0x000000024c4a7825 */ /* 0x000fca00078e024a */
[----:B0-----:R0:W-:Y:S02]  /*4210*/  ST.E.128 desc[UR60][R74.64], R12 ;  /* 0x0000000c4a007985 */ /* 0x0011e4000c101d3c */
.L_x_1601:
[----:B------:R-:W-:Y:S05]  /*4220*/  BSYNC B2 ;  /* 0x0000000000027941 */ /* 0x000fea0003800000 */
.L_x_1600:
[----:B------:R-:W-:Y:S01]  /*4230*/  ISETP.NE.AND P4, PT, R25, RZ, PT ;  /* 0x000000ff1900720c */ /* 0x000fe20003f85270 */
[----:B------:R-:W-:-:S12]  /*4240*/  BSSY B2, `(.L_x_1604) ;  /* 0x000003a000027945 */ /* 0x000fd80003800000 */
[----:B------:R-:W-:Y:S05]  /*4250*/  @!P4 BRA `(.L_x_1605) ;  /* 0x0000000000e0c947 */ /* 0x000fea0003800000 */
[----:B0---4-:R0:W4:Y:S01]  /*4260*/  LDS.128 R12, [R33+0x3000] ;  /* 0x00300000210c7984 */ /* 0x0111220000000c00 */
[----:B------:R-:W-:Y:S01]  /*4270*/  ISETP.GE.AND P4, PT, R177, R124, PT ;  /* 0x0000007cb100720c */ /* 0x000fe20003f86270 */
[----:B------:R-:W-:Y:S01]  /*4280*/  IMAD.SHL.U32 R76, R171, 0x8, RZ ;  /* 0x00000008ab4c7824 */ /* 0x000fe200078e00ff */
[----:B------:R-:W-:Y:S01]  /*4290*/  BSSY B3, `(.L_x_1606) ;  /* 0x0000033000037945 */ /* 0x000fe20003800000 */
[----:B---3--:R-:W-:Y:S02]  /*42a0*/  IMAD.MOV.U32 R74, RZ, RZ, R11 ;  /* 0x000000ffff4a7224 */ /* 0x008fe400078e000b */
[----:B--2---:R-:W-:Y:S02]  /*42b0*/  IMAD.MOV.U32 R75, RZ, RZ, R82 ;  /* 0x000000ffff4b7224 */ /* 0x004fe400078e0052 */
[----:B------:R-:W-:-:S06]  /*42c0*/  IMAD.WIDE R74, R76, 0x2, R74 ;  /* 0x000000024c4a7825 */ /* 0x000fcc00078e024a */
[----:B0-----:R-:W-:Y:S05]  /*42d0*/  @P4 BRA `(.L_x_1607) ;  /* 0x0000000000b84947 */ /* 0x001fea0003800000 */
[----:B------:R-:W-:Y:S02]  /*42e0*/  SHF.R.U64 R76, R72, 0x10, R73 ;  /* 0x00000010484c7819 */ /* 0x000fe40000001249 */
[--C-:B------:R-:W-:Y:S02]  /*42f0*/  SHF.R.U64 R77, R70, 0x10, R71.reuse ;  /* 0x00000010464d7819 */ /* 0x100fe40000001247 */
[----:B------:R-:W-:Y:S02]  /*4300*/  SHF.R.U32.HI R70, RZ, 0x10, R71 ;  /* 0x00000010ff467819 */ /* 0x000fe40000011647 */
[----:B------:R-:W-:Y:S02]  /*4310*/  PRMT R76, R212, 0x5432, R76 ;  /* 0x00005432d44c7816 */ /* 0x000fe4000000004c */
[----:B------:R-:W-:Y:S02]  /*4320*/  PRMT R71, R210, 0x5410, R77 ;  /* 0x00005410d2477816 */ /* 0x000fe4000000004d */
[----:B------:R-:W-:-:S02]  /*4330*/  SHF.R.U32.HI R72, RZ, 0x10, R73 ;  /* 0x00000010ff487819 */ /* 0x000fc40000011649 */
[C---:B----4-:R-:W-:Y:S01]  /*4340*/  LOP3.LUT R78, R13.reuse, 0xffff0000, RZ, 0xc0, !PT ;  /* 0xffff00000d4e7812 */ /* 0x050fe200078ec0ff */
[----:B------:R-:W-:Y:S01]  /*4350*/  IMAD.U32 R13, R13, 0x10000, RZ ;  /* 0x000100000d0d7824 */ /* 0x000fe200078e00ff */
[----:B------:R-:W-:Y:S02]  /*4360*/  LOP3.LUT R77, R76, 0xffff0000, RZ, 0xc0, !PT ;  /* 0xffff00004c4d7812 */ /* 0x000fe400078ec0ff */
[C---:B------:R-:W-:Y:S01]  /*4370*/  LOP3.LUT R73, R71.reuse, 0xffff0000, RZ, 0xc0, !PT ;  /* 0xffff000047497812 */ /* 0x040fe200078ec0ff */
[----:B------:R-:W-:Y:S01]  /*4380*/  IMAD.U32 R71, R71, 0x10000, RZ ;  /* 0x0001000047477824 */ /* 0x000fe200078e00ff */
[----:B------:R-:W-:Y:S01]  /*4390*/  PRMT R72, R224, 0x5432, R72 ;  /* 0x00005432e0487816 */ /* 0x000fe20000000048 */
[C---:B------:R-:W-:Y:S01]  /*43a0*/  FMUL.FTZ R79, R78.reuse, R77 ;  /* 0x0000004d4e4f7220 */ /* 0x040fe20000410000 */
[----:B------:R-:W-:Y:S01]  /*43b0*/  PRMT R70, R201, 0x5432, R70 ;  /* 0x00005432c9467816 */ /* 0x000fe20000000046 */
[-C--:B------:R-:W-:Y:S01]  /*43c0*/  FMUL.FTZ R78, R78, R73.reuse ;  /* 0x000000494e4e7220 */ /* 0x080fe20000410000 */
[C---:B------:R-:W-:Y:S01]  /*43d0*/  LOP3.LUT R80, R14.reuse, 0xffff0000, RZ, 0xc0, !PT ;  /* 0xffff00000e507812 */ /* 0x040fe200078ec0ff */
[----:B------:R-:W-:Y:S01]  /*43e0*/  FFMA.FTZ R73, R13, R73, -R79 ;  /* 0x000000490d497223 */ /* 0x000fe2000001084f */
[----:B------:R-:W-:-:S02]  /*43f0*/  IMAD.U32 R14, R14, 0x10000, RZ ;  /* 0x000100000e0e7824 */ /* 0x000fc400078e00ff */
[----:B------:R-:W-:Y:S01]  /*4400*/  FFMA.FTZ R13, R13, R77, R78 ;  /* 0x0000004d0d0d7223 */ /* 0x000fe2000001004e */
[C---:B------:R-:W-:Y:S01]  /*4410*/  IMAD.U32 R77, R72.reuse, 0x10000, RZ ;  /* 0x00010000484d7824 */ /* 0x040fe200078e00ff */
[----:B------:R-:W-:Y:S01]  /*4420*/  LOP3.LUT R72, R72, 0xffff0000, RZ, 0xc0, !PT ;  /* 0xffff000048487812 */ /* 0x000fe200078ec0ff */
[C---:B------:R-:W-:Y:S01]  /*4430*/  IMAD.U32 R78, R70.reuse, 0x10000, RZ ;  /* 0x00010000464e7824 */ /* 0x040fe200078e00ff */
[----:B------:R-:W-:Y:S01]  /*4440*/  LOP3.LUT R70, R70, 0xffff0000, RZ, 0xc0, !PT ;  /* 0xffff000046467812 */ /* 0x000fe200078ec0ff */
[C---:B------:R-:W-:Y:S01]  /*4450*/  FMUL.FTZ R79, R80.reuse, R77 ;  /* 0x0000004d504f7220 */ /* 0x040fe20000410000 */
[----:B------:R-:W-:Y:S01]  /*4460*/  F2FP.BF16.F32.PACK_AB R13, R13, R73 ;  /* 0x000000490d0d723e */ /* 0x000fe200000010ff */
[-C--:B------:R-:W-:Y:S02]  /*4470*/  FMUL.FTZ R80, R80, R78.reuse ;  /* 0x0000004e50507220 */ /* 0x080fe40000410000 */
[----:B------:R-:W-:Y:S01]  /*4480*/  FFMA.FTZ R79, R14, R78, -R79 ;  /* 0x0000004e0e4f7223 */ /* 0x000fe2000001084f */
[----:B------:R-:W-:-:S02]  /*4490*/  IMAD.U32 R78, R76, 0x10000, RZ ;  /* 0x000100004c4e7824 */ /* 0x000fc400078e00ff */
        /* <DEDUP_REMOVED lines=10> */
[C---:B------:R-:W-:Y:S01]  /*4540*/  FMUL.FTZ R70, R12.reuse, R78 ;  /* 0x0000004e0c467220 */ /* 0x040fe20000410000 */
[----:B------:R-:W-:-:S03]  /*4550*/  FMUL.FTZ R12, R12, R71 ;  /* 0x000000470c0c7220 */ /* 0x000fc60000410000 */
[----:B------:R-:W-:Y:S01]  /*4560*/  F2FP.BF16.F32.PACK_AB R14, R14, R76 ;  /* 0x0000004c0e0e723e */ /* 0x000fe200000010ff */
[C---:B------:R-:W-:Y:S01]  /*4570*/  FFMA.FTZ R70, R77.reuse, R71, -R70 ;  /* 0x000000474d467223 */ /* 0x040fe20000010846 */
[----:B------:R-:W-:-:S03]  /*4580*/  FFMA.FTZ R12, R77, R78, R12 ;  /* 0x0000004e4d0c7223 */ /* 0x000fc6000001000c */
[----:B------:R-:W-:Y:S02]  /*4590*/  IMAD.MOV.U32 R15, RZ, RZ, R14 ;  /* 0x000000ffff0f7224 */ /* 0x000fe400078e000e */
[----:B------:R-:W-:Y:S01]  /*45a0*/  F2FP.BF16.F32.PACK_AB R12, R12, R70 ;  /* 0x000000460c0c723e */ /* 0x000fe200000010ff */
[----:B------:R-:W-:-:S07]  /*45b0*/  IMAD.MOV.U32 R14, RZ, RZ, R79 ;  /* 0x000000ffff0e7224 */ /* 0x000fce00078e004f */
.L_x_1607:
[----:B------:R-:W-:Y:S05]  /*45c0*/  BSYNC B3 ;  /* 0x0000000000037941 */ /* 0x000fea0003800000 */
.L_x_1606:
[----:B----4-:R0:W-:Y:S02]  /*45d0*/  ST.E.128 desc[UR60][R74.64], R12 ;  /* 0x0000000c4a007985 */ /* 0x0101e4000c101d3c */
.L_x_1605:
[----:B------:R-:W-:Y:S05]  /*45e0*/  BSYNC B2 ;  /* 0x0000000000027941 */ /* 0x000fea0003800000 */
.L_x_1604:
        /* <DEDUP_REMOVED lines=11> */
[--C-:B------:R-:W-:Y:S01]  /*46a0*/  SHF.R.U64 R73, R66, 0x10, R67.reuse ;  /* 0x0000001042497819 */ /* 0x100fe20000001243 */
[----:B------:R-:W-:Y:S01]  /*46b0*/  IMAD.U32 R76, R12, 0x10000, RZ ;  /* 0x000100000c4c7824 */ /* 0x000fe200078e00ff */
[----:B------:R-:W-:Y:S01]  /*46c0*/  SHF.R.U32.HI R75, RZ, 0x10, R67 ;  /* 0x00000010ff4b7819 */ /* 0x000fe20000011643 */
[----:B------:R-:W-:Y:S01]  /*46d0*/  IMAD.U32 R67, R14, 0x10000, RZ ;  /* 0x000100000e437824 */ /* 0x000fe200078e00ff */
[----:B------:R-:W-:Y:S02]  /*46e0*/  SHF.R.U32.HI R69, RZ, 0x10, R69 ;  /* 0x00000010ff457819 */ /* 0x000fe40000011645 */
[----:B------:R-:W-:Y:S02]  /*46f0*/  PRMT R72, R196, 0x5432, R72 ;  /* 0x00005432c4487816 */ /* 0x000fe40000000048 */
[----:B------:R-:W-:-:S02]  /*4700*/  PRMT R73, R204, 0x5410, R73 ;  /* 0x00005410cc497816 */ /* 0x000fc40000000049 */
[----:B------:R-:W-:Y:S01]  /*4710*/  LOP3.LUT R66, R15, 0xffff0000, RZ, 0xc0, !PT ;  /* 0xffff00000f427812 */ /* 0x000fe200078ec0ff */
[C---:B------:R-:W-:Y:S01]  /*4720*/  IMAD.U32 R15, R13.reuse, 0x10000, RZ ;  /* 0x000100000d0f7824 */ /* 0x040fe200078e00ff */
[----:B------:R-:W-:Y:S02]  /*4730*/  LOP3.LUT R80, R13, 0xffff0000, RZ, 0xc0, !PT ;  /* 0xffff00000d507812 */ /* 0x000fe400078ec0ff */
[----:B------:R-:W-:Y:S02]  /*4740*/  PRMT R68, R201, 0x5410, R75 ;  /* 0x00005410c9447816 */ /* 0x000fe4000000004b */
[----:B------:R-:W-:Y:S02]  /*4750*/  PRMT R69, R196, 0x5410, R69 ;  /* 0x00005410c4457816 */ /* 0x000fe40000000045 */
[----:B------:R-:W-:Y:S01]  /*4760*/  LOP3.LUT R13, R72, 0xffff0000, RZ, 0xc0, !PT ;  /* 0xffff0000480d7812 */ /* 0x000fe200078ec0ff */
[----:B------:R-:W-:Y:S01]  /*4770*/  IMAD.U32 R78, R68, 0x10000, RZ ;  /* 0x00010000444e7824 */ /* 0x000fe200078e00ff */
[----:B------:R-:W-:Y:S01]  /*4780*/  LOP3.LUT R75, R73, 0xffff0000, RZ, 0xc0, !PT ;  /* 0xffff0000494b7812 */ /* 0x000fe200078ec0ff */
[C---:B------:R-:W-:Y:S01]  /*4790*/  IMAD.U32 R77, R69.reuse, 0x10000, RZ ;  /* 0x00010000454d7824 */ /* 0x040fe200078e00ff */
[----:B------:R-:W-:Y:S01]  /*47a0*/  LOP3.LUT R69, R69, 0xffff0000, RZ, 0xc0, !PT ;  /* 0xffff000045457812 */ /* 0x000fe200078ec0ff */
[----:B------:R-:W-:Y:S01]  /*47b0*/  FMUL.FTZ R79, R80, R13 ;  /* 0x0000000d504f7220 */ /* 0x000fe20000410000 */
[----:B------:R-:W-:Y:S01]  /*47c0*/  LOP3.LUT R68, R68, 0xffff0000, RZ, 0xc0, !PT ;  /* 0xffff000044447812 */ /* 0x000fe200078ec0ff */
[----:B------:R-:W-:Y:S01]  /*47d0*/  FMUL.FTZ R80, R80, R75 ;  /* 0x0000004b50507220 */ /* 0x000fe20000410000 */
[----:B------:R-:W-:Y:S01]  /*47e0*/  LOP3.LUT R12, R12, 0xffff0000, RZ, 0xc0, !PT ;  /* 0xffff00000c0c7812 */ /* 0x000fe200078ec0ff */
[----:B------:R-:W-:Y:S01]  /*47f0*/  IMAD.U32 R72, R72, 0x10000, RZ ;  /* 0x0001000048487824 */ /* 0x000fe200078e00ff */
[----:B------:R-:W-:Y:S01]  /*4800*/  LOP3.LUT R14, R14, 0xffff0000, RZ, 0xc0, !PT ;  /* 0xffff00000e0e7812 */ /* 0x000fe200078ec0ff */
[----:B------:R-:W-:Y:S01]  /*4810*/  FFMA.FTZ R80, R15, R13, R80 ;  /* 0x0000000d0f507223 */ /* 0x000fe20000010050 */
[----:B------:R-:W-:Y:S01]  /*4820*/  FMUL.FTZ R13, R66, R69 ;  /* 0x00000045420d7220 */ /* 0x000fe20000410000 */
[----:B------:R-:W-:-:S02]  /*4830*/  IMAD.U32 R73, R73, 0x10000, RZ ;  /* 0x0001000049497824 */ /* 0x000fc400078e00ff */
[----:B------:R-:W-:Y:S01]  /*4840*/  FMUL.FTZ R66, R66, R68 ;  /* 0x0000004442427220 */ /* 0x000fe20000410000 */
[----:B------:R-:W-:Y:S01]  /*4850*/  FFMA.FTZ R79, R15, R75, -R79 ;  /* 0x0000004b0f4f7223 */ /* 0x000fe2000001084f */
[C---:B------:R-:W-:Y:S01]  /*4860*/  FMUL.FTZ R15, R12.reuse, R72 ;  /* 0x000000480c0f7220 */ /* 0x040fe20000410000 */
[----:B------:R-:W-:Y:S01]  /*4870*/  FMUL.FTZ R12, R12, R73 ;  /* 0x000000490c0c7220 */ /* 0x000fe20000410000 */
[C---:B------:R-:W-:Y:S01]  /*4880*/  FFMA.FTZ R13, R74.reuse, R68, -R13 ;  /* 0x000000444a0d7223 */ /* 0x040fe2000001080d */
[----:B------:R-:W-:Y:S01]  /*4890*/  FFMA.FTZ R66, R74, R69, R66 ;  /* 0x000000454a427223 */ /* 0x000fe20000010042 */
[C---:B------:R-:W-:Y:S01]  /*48a0*/  FMUL.FTZ R81, R14.reuse, R77 ;  /* 0x0000004d0e517220 */ /* 0x040fe20000410000 */
[----:B------:R-:W-:Y:S01]  /*48b0*/  FMUL.FTZ R14, R14, R78 ;  /* 0x0000004e0e0e7220 */ /* 0x000fe20000410000 */
[C---:B------:R-:W-:Y:S01]  /*48c0*/  FFMA.FTZ R15, R76.reuse, R73, -R15 ;  /* 0x000000494c0f7223 */ /* 0x040fe2000001080f */
[----:B------:R-:W-:Y:S01]  /*48d0*/  FFMA.FTZ R12, R76, R72, R12 ;  /* 0x000000484c0c7223 */ /* 0x000fe2000001000c */
[----:B------:R-:W-:Y:S01]  /*48e0*/  F2FP.BF16.F32.PACK_AB R13, R66, R13 ;  /* 0x0000000d420d723e */ /* 0x000fe200000010ff */
[C---:B------:R-:W-:Y:S01]  /*48f0*/  FFMA.FTZ R81, R67.reuse, R78, -R81 ;  /* 0x0000004e43517223 */ /* 0x040fe20000010851 */
[----:B------:R-:W-:Y:S01]  /*4900*/  FFMA.FTZ R14, R67, R77, R14 ;  /* 0x0000004d430e7223 */ /* 0x000fe2000001000e */
[----:B------:R-:W-:-:S02]  /*4910*/  F2FP.BF16.F32.PACK_AB R79, R80, R79 ;  /* 0x0000004f504f723e */ /* 0x000fc400000010ff */
[----:B------:R-:W-:Y:S01]  /*4920*/  F2FP.BF16.F32.PACK_AB R12, R12, R15 ;  /* 0x0000000f0c0c723e */ /* 0x000fe200000010ff */
[----:B------:R-:W-:Y:S01]  /*4930*/  IMAD.MOV.U32 R15, RZ, RZ, R13 ;  /* 0x000000ffff0f7224 */ /* 0x000fe200078e000d */
[----:B------:R-:W-:Y:S01]  /*4940*/  F2FP.BF16.F32.PACK_AB R14, R14, R81 ;  /* 0x000000510e0e723e */ /* 0x000fe200000010ff */
[----:B------:R-:W-:-:S07]  /*4950*/  IMAD.MOV.U32 R13, RZ, RZ, R79 ;  /* 0x000000ffff0d7224 */ /* 0x000fce00078e004f */
.L_x_1611:
[----:B------:R-:W-:Y:S05]  /*4960*/  BSYNC B3 ;  /* 0x0000000000037941 */ /* 0x000fea0003800000 */
.L_x_1610:
[----:B----4-:R0:W-:Y:S02]  /*4970*/  ST.E.128 desc[UR60][R70.64], R12 ;  /* 0x0000000c46007985 */ /* 0x0101e4000c101d3c */
.L_x_1609:
[----:B------:R-:W-:Y:S05]  /*4980*/  BSYNC B2 ;  /* 0x0000000000027941 */ /* 0x000fea0003800000 */
.L_x_1608:
        /* <DEDUP_REMOVED lines=55> */
.L_x_1615:
[----:B------:R-:W-:Y:S05]  /*4d00*/  BSYNC B3 ;  /* 0x0000000000037941 */ /* 0x000fea0003800000 */
.L_x_1614:
[----:B----4-:R0:W-:Y:S02]  /*4d10*/  ST.E.128 desc[UR60][R66.64], R12 ;  /* 0x0000000c42007985 */ /* 0x0101e4000c101d3c */
.L_x_1613:
[----:B------:R-:W-:Y:S05]  /*4d20*/  BSYNC B2 ;  /* 0x0000000000027941 */ /* 0x000fea0003800000 */
.L_x_1612:
        /* <DEDUP_REMOVED lines=8> */
[----:B------:R-:W-:Y:S02]  /*4db0*/  SHF.R.U64 R65, R60, 0x10, R61 ;  /* 0x000000103c417819 */ /* 0x000fe4000000123d */
[----:B------:R-:W-:Y:S01]  /*4dc0*/  SHF.R.U64 R66, R58, 0x10, R59 ;  /* 0x000000103a427819 */ /* 0x000fe2000000123b */
[----:B----4-:R-:W-:Y:S01]  /*4dd0*/  IMAD.U32 R58, R14, 0x10000, RZ ;  /* 0x000100000e3a7824 */ /* 0x010fe200078e00ff */
[----:B------:R-:W-:Y:S02]  /*4de0*/  SHF.R.U32.HI R61, RZ, 0x10, R61 ;  /* 0x00000010ff3d7819 */ /* 0x000fe4000001163d */
[----:B------:R-:W-:Y:S02]  /*4df0*/  SHF.R.U32.HI R64, RZ, 0x10, R59 ;  /* 0x00000010ff407819 */ /* 0x000fe4000001163b */
[C---:B------:R-:W-:Y:S02]  /*4e00*/  PRMT R60, R158.reuse, 0x5410, R65 ;  /* 0x000054109e3c7816 */ /* 0x040fe40000000041 */
[----:B------:R-:W-:Y:S01]  /*4e10*/  PRMT R59, R157, 0x5410, R66 ;  /* 0x000054109d3b7816 */ /* 0x000fe20000000042 */
[----:B------:R-:W-:Y:S01]  /*4e20*/  IMAD.U32 R66, R13, 0x10000, RZ ;  /* 0x000100000d427824 */ /* 0x000fe200078e00ff */
[----:B------:R-:W-:-:S02]  /*4e30*/  PRMT R158, R158, 0x5432, R61 ;  /* 0x000054329e9e7816 */ /* 0x000fc4000000003d */
[----:B------:R-:W-:Y:S02]  /*4e40*/  PRMT R157, R157, 0x5432, R64 ;  /* 0x000054329d9d7816 */ /* 0x000fe40000000040 */
[----:B------:R-:W-:Y:S01]  /*4e50*/  LOP3.LUT R11, R14, 0xffff0000, RZ, 0xc0, !PT ;  /* 0xffff00000e0b7812 */ /* 0x000fe200078ec0ff */
        /* <DEDUP_REMOVED lines=22> */
[C---:B------:R-:W-:Y:S01]  /*4fc0*/  FMUL.FTZ R14, R12.reuse, R60 ;  /* 0x0000003c0c0e7220 */ /* 0x040fe20000410000 */
[-C--:B------:R-:W-:Y:S01]  /*4fd0*/  FMUL.FTZ R11, R12, R59.reuse ;  /* 0x0000003b0c0b7220 */ /* 0x080fe20000410000 */
[----:B------:R-:W-:Y:S01]  /*4fe0*/  IMAD.U32 R15, R15, 0x10000, RZ ;  /* 0x000100000f0f7824 */ /* 0x000fe200078e00ff */
[----:B------:R-:W-:Y:S01]  /*4ff0*/  F2FP.BF16.F32.PACK_AB R64, R61, R64 ;  /* 0x000000403d40723e */ /* 0x000fe200000010ff */
[C---:B------:R-:W-:Y:S01]  /*5000*/  FFMA.FTZ R14, R13.reuse, R59, -R14 ;  /* 0x0000003b0d0e7223 */ /* 0x040fe2000001080e */
[----:B------:R-:W-:Y:S01]  /*5010*/  FFMA.FTZ R11, R13, R60, R11 ;  /* 0x0000003c0d0b7223 */ /* 0x000fe2000001000b */
[C---:B------:R-:W-:Y:S01]  /*5020*/  FFMA.FTZ R58, R15.reuse, R157, -R58 ;  /* 0x0000009d0f3a7223 */ /* 0x040fe2000001083a */
[----:B------:R-:W-:Y:S01]  /*5030*/  FFMA.FTZ R65, R15, R158, R65 ;  /* 0x0000009e0f417223 */ /* 0x000fe20000010041 */
[----:B------:R-:W-:-:S02]  /*5040*/  F2FP.BF16.F32.PACK_AB R13, R66, R67 ;  /* 0x00000043420d723e */ /* 0x000fc400000010ff */
[----:B------:R-:W-:Y:S01]  /*5050*/  F2FP.BF16.F32.PACK_AB R12, R11, R14 ;  /* 0x0000000e0b0c723e */ /* 0x000fe200000010ff */
[----:B------:R-:W-:Y:S01]  /*5060*/  IMAD.MOV.U32 R14, RZ, RZ, R64 ;  /* 0x000000ffff0e7224 */ /* 0x000fe200078e0040 */
[----:B------:R-:W-:-:S07]  /*5070*/  F2FP.BF16.F32.PACK_AB R15, R65, R58 ;  /* 0x0000003a410f723e */ /* 0x000fce00000010ff */
.L_x_1617:
[----:B------:R-:W-:Y:S05]  /*5080*/  BSYNC B2 ;  /* 0x0000000000027941 */ /* 0x000fea0003800000 */
.L_x_1616:
[----:B----4-:R0:W-:Y:S02]  /*5090*/  ST.E.128 desc[UR60][R62.64], R12 ;  /* 0x0000000c3e007985 */ /* 0x0101e4000c101d3c */
.L_x_1595:
[----:B------:R-:W-:Y:S05]  /*50a0*/  BSYNC B1 ;  /* 0x0000000000017941 */ /* 0x000fea0003800000 */
.L_x_1594:
[----:B------:R-:W-:-:S03]  /*50b0*/  UMOV UR4, 0xffffffff ;  /* 0xffffffff00047882 */ /* 0x000fc60000000000 */
[----:B------:R-:W-:Y:S05]  /*50c0*/  BRA.DIV UR4, `(.L_x_1618) ;  /* 0x0000025204547947 */ /* 0x000fea000b800000 */
[----:B-1----:R-:W1:Y:S04]  /*50d0*/  SHFL.IDX PT, R115, R115, 0x1, 0x1c1f ;  /* 0x003c1f0073737f89 */ /* 0x002e6800000e0000 */
[----:B------:R-:W0:Y:S02]  /*50e0*/  SHFL.IDX PT, R116, R116, 0x1, 0x1c1f ;  /* 0x003c1f0074747f89 */ /* 0x000e2400000e0000 */
.L_x_2013:
        /* <DEDUP_REMOVED lines=13> */
[----:B------:R-:W-:Y:S02]  /*51c0*/  SHF.R.U64 R61, R56, 0x10, R57 ;  /* 0x00000010383d7819 */ /* 0x000fe40000001239 */
[----:B------:R-:W-:Y:S01]  /*51d0*/  LOP3.LUT R55, R14, 0xffff0000, RZ, 0xc0, !PT ;  /* 0xffff00000e377812 */ /* 0x000fe200078ec0ff */
[C---:B------:R-:W-:Y:S01]  /*51e0*/  IMAD.U32 R14, R15.reuse, 0x10000, RZ ;  /* 0x000100000f0e7824 */ /* 0x040fe200078e00ff */
[----:B---3--:R-:W-:Y:S02]  /*51f0*/  LOP3.LUT R11, R15, 0xffff0000, RZ, 0xc0, !PT ;  /* 0xffff00000f0b7812 */ /* 0x008fe400078ec0ff */
[----:B------:R-:W-:-:S02]  /*5200*/  PRMT R15, R155, 0x5410, R62 ;  /* 0x000054109b0f7816 */ /* 0x000fc4000000003e */
[----:B------:R-:W-:Y:S02]  /*5210*/  SHF.R.U32.HI R57, RZ, 0x10, R57 ;  /* 0x00000010ff397819 */ /* 0x000fe40000011639 */
[----:B------:R-:W-:Y:S02]  /*5220*/  PRMT R155, R155, 0x5432, R60 ;  /* 0x000054329b9b7816 */ /* 0x000fe4000000003c */
[C---:B------:R-:W-:Y:S01]  /*5230*/  PRMT R60, R156.reuse, 0x5410, R61 ;  /* 0x000054109c3c7816 */ /* 0x040fe2000000003d */
[----:B------:R-:W-:Y:S01]  /*5240*/  IMAD.U32 R61, R13, 0x10000, RZ ;  /* 0x000100000d3d7824 */ /* 0x000fe200078e00ff */
[----:B------:R-:W-:Y:S01]  /*5250*/  PRMT R156, R156, 0x5432, R57 ;  /* 0x000054329c9c7816 */ /* 0x000fe20000000039 */
[----:B------:R-:W-:Y:S01]  /*5260*/  IMAD.U32 R63, R155, 0x10000, RZ ;  /* 0x000100009b3f7824 */ /* 0x000fe200078e00ff */
[----:B------:R-:W-:Y:S01]  /*5270*/  LOP3.LUT R57, R13, 0xffff0000, RZ, 0xc0, !PT ;  /* 0xffff00000d397812 */ /* 0x000fe200078ec0ff */
[----:B------:R-:W-:Y:S01]  /*5280*/  IMAD.U32 R13, R12, 0x10000, RZ ;  /* 0x000100000c0d7824 */ /* 0x000fe200078e00ff */
[----:B------:R-:W-:Y:S01]  /*5290*/  LOP3.LUT R64, R60, 0xffff0000, RZ, 0xc0, !PT ;  /* 0xffff00003c407812 */ /* 0x000fe200078ec0ff */
[----:B------:R-:W-:Y:S01]  /*52a0*/  IMAD.U32 R56, R156, 0x10000, RZ ;  /* 0x000100009c387824 */ /* 0x000fe200078e00ff */
[----:B------:R-:W-:-:S02]  /*52b0*/  LOP3.LUT R62, R15, 0xffff0000, RZ, 0xc0, !PT ;  /* 0xffff00000f3e7812 */ /* 0x000fc400078ec0ff */
[----:B------:R-:W-:Y:S01]  /*52c0*/  LOP3.LUT R156, R156, 0xffff0000, RZ, 0xc0, !PT ;  /* 0xffff00009c9c7812 */ /* 0x000fe200078ec0ff */
[----:B------:R-:W-:Y:S01]  /*52d0*/  FMUL.FTZ R66, R57, R64 ;  /* 0x0000004039427220 */ /* 0x000fe20000410000 */
[----:B------:R-:W-:Y:S01]  /*52e0*/  FMUL.FTZ R67, R55, R56 ;  /* 0x0000003837437220 */ /* 0x000fe20000410000 */
[-C--:B------:R-:W-:Y:S01]  /*52f0*/  FMUL.FTZ R65, R57, R62.reuse ;  /* 0x0000003e39417220 */ /* 0x080fe20000410000 */
[----:B------:R-:W-:Y:S01]  /*5300*/  LOP3.LUT R57, R12, 0xffff0000, RZ, 0xc0, !PT ;  /* 0xffff00000c397812 */ /* 0x000fe200078ec0ff */
[----:B------:R-:W-:Y:S01]  /*5310*/  FFMA.FTZ R12, R61, R62, -R66 ;  /* 0x0000003e3d0c7223 */ /* 0x000fe20000010842 */
[----:B------:R-:W-:Y:S01]  /*5320*/  LOP3.LUT R155, R155, 0xffff0000, RZ, 0xc0, !PT ;  /* 0xffff00009b9b7812 */ /* 0x000fe200078ec0ff */
[----:B------:R-:W-:Y:S01]  /*5330*/  FFMA.FTZ R61, R61, R64, R65 ;  /* 0x000000403d3d7223 */ /* 0x000fe20000010041 */
[-C--:B------:R-:W-:Y:S01]  /*5340*/  FMUL.FTZ R65, R55, R63.reuse ;  /* 0x0000003f37417220 */ /* 0x080fe20000410000 */
[----:B------:R-:W-:Y:S02]  /*5350*/  IMAD.U32 R62, R60, 0x10000, RZ ;  /* 0x000100003c3e7824 */ /* 0x000fe400078e00ff */
[----:B------:R-:W-:Y:S01]  /*5360*/  FFMA.FTZ R55, R54, R63, -R67 ;  /* 0x0000003f36377223 */ /* 0x000fe20000010843 */
[----:B------:R-:W-:-:S02]  /*5370*/  IMAD.U32 R60, R15, 0x10000, RZ ;  /* 0x000100000f3c7824 */ /* 0x000fc400078e00ff */
        /* <DEDUP_REMOVED lines=9> */
[----:B------:R-:W-:Y:S02]  /*5410*/  F2FP.BF16.F32.PACK_AB R13, R61, R12 ;  /* 0x0000000c3d0d723e */ /* 0x000fe400000010ff */
[----:B------:R-:W-:-:S02]  /*5420*/  F2FP.BF16.F32.PACK_AB R15, R14, R15 ;  /* 0x0000000f0e0f723e */ /* 0x000fc400000010ff */
[----:B------:R-:W-:Y:S02]  /*5430*/  F2FP.BF16.F32.PACK_AB R14, R56, R55 ;  /* 0x00000037380e723e */ /* 0x000fe400000010ff */
[----:B------:R-:W-:-:S07]  /*5440*/  F2FP.BF16.F32.PACK_AB R12, R57, R54 ;  /* 0x00000036390c723e */ /* 0x000fce00000010ff */
.L_x_1623:
[----:B------:R-:W-:Y:S05]  /*5450*/  BSYNC B2 ;  /* 0x0000000000027941 */ /* 0x000fea0003800000 */
.L_x_1622:
[----:B----4-:R0:W-:Y:S02]  /*5460*/  ST.E.128 desc[UR60][R58.64], R12 ;  /* 0x0000000c3a007985 */ /* 0x0101e4000c101d3c */
.L_x_1621:
[----:B------:R-:W-:Y:S05]  /*5470*/  BSYNC B1 ;  /* 0x0000000000017941 */ /* 0x000fea0003800000 */
.L_x_1620:
        /* <DEDUP_REMOVED lines=11> */
[----:B------:R-:W-:Y:S01]  /*5530*/  SHF.R.U64 R58, R50, 0x10, R51 ;  /* 0x00000010323a7819 */ /* 0x000fe20000001233 */
[----:B----4-:R-:W-:Y:S01]  /*5540*/  IMAD.U32 R50, R14, 0x10000, RZ ;  /* 0x000100000e327824 */ /* 0x010fe200078e00ff */
[----:B------:R-:W-:Y:S02]  /*5550*/  SHF.R.U64 R57, R52, 0x10, R53 ;  /* 0x0000001034397819 */ /* 0x000fe40000001235 */
[----:B------:R-:W-:Y:S02]  /*5560*/  SHF.R.U32.HI R56, RZ, 0x10, R51 ;  /* 0x00000010ff387819 */ /* 0x000fe40000011633 */
[----:B------:R-:W-:Y:S02]  /*5570*/  SHF.R.U32.HI R51, RZ, 0x10, R53 ;  /* 0x00000010ff337819 */ /* 0x000fe40000011635 */
[----:B------:R-:W-:Y:S02]  /*5580*/  PRMT R53, R153, 0x5410, R58 ;  /* 0x0000541099357816 */ /* 0x000fe4000000003a */
[----:B------:R-:W-:-:S02]  /*5590*/  PRMT R58, R154, 0x5410, R57 ;  /* 0x000054109a3a7816 */ /* 0x000fc40000000039 */
[----:B------:R-:W-:Y:S02]  /*55a0*/  PRMT R154, R154, 0x5432, R51 ;  /* 0x000054329a9a7816 */ /* 0x000fe40000000033 */
[----:B------:R-:W-:Y:S02]  /*55b0*/  PRMT R153, R153, 0x5432, R56 ;  /* 0x0000543299997816 */ /* 0x000fe40000000038 */
[----:B------:R-:W-:Y:S01]  /*55c0*/  LOP3.LUT R51, R13, 0xffff0000, RZ, 0xc0, !PT ;  /* 0xffff00000d337812 */ /* 0x000fe200078ec0ff */
[----:B------:R-:W-:Y:S01]  /*55d0*/  IMAD.U32 R59, R154, 0x10000, RZ ;  /* 0x000100009a3b7824 */ /* 0x000fe200078e00ff */
[C---:B------:R-:W-:Y:S01]  /*55e0*/  LOP3.LUT R60, R58.reuse, 0xffff0000, RZ, 0xc0, !PT ;  /* 0xffff00003a3c7812 */ /* 0x040fe200078ec0ff */
[----:B------:R-:W-:Y:S01]  /*55f0*/  IMAD.U32 R57, R153, 0x10000, RZ ;  /* 0x0001000099397824 */ /* 0x000fe200078e00ff */
[----:B------:R-:W-:Y:S01]  /*5600*/  LOP3.LUT R56, R53, 0xffff0000, RZ, 0xc0, !PT ;  /* 0xffff000035387812 */ /* 0x000fe200078ec0ff */
[----:B------:R-:W-:Y:S01]  /*5610*/  IMAD.U32 R58, R58, 0x10000, RZ ;  /* 0x000100003a3a7824 */ /* 0x000fe200078e00ff */
[----:B------:R-:W-:Y:S01]  /*5620*/  LOP3.LUT R52, R14, 0xffff0000, RZ, 0xc0, !PT ;  /* 0xffff00000e347812 */ /* 0x000fe200078ec0ff */
[C---:B------:R-:W-:Y:S01]  /*5630*/  IMAD.U32 R14, R15.reuse, 0x10000, RZ ;  /* 0x000100000f0e7824 */ /* 0x040fe200078e00ff */
[----:B------:R-:W-:Y:S01]  /*5640*/  LOP3.LUT R11, R15, 0xffff0000, RZ, 0xc0, !PT ;  /* 0xffff00000f0b7812 */ /* 0x000fe200078ec0ff */
[----:B------:R-:W-:Y:S01]  /*5650*/  FMUL.FTZ R62, R51, R60 ;  /* 0x0000003c333e7220 */ /* 0x000fe20000410000 */
[----:B------:R-:W-:-:S02]  /*5660*/  IMAD.U32 R15, R13, 0x10000, RZ ;  /* 0x000100000d0f7824 */ /* 0x000fc400078e00ff */
[-C--:B------:R-:W-:Y:S01]  /*5670*/  FMUL.FTZ R51, R51, R56.reuse ;  /* 0x0000003833337220 */ /* 0x080fe20000410000 */
[----:B------:R-:W-:Y:S01]  /*5680*/  LOP3.LUT R154, R154, 0xffff0000, RZ, 0xc0, !PT ;  /* 0xffff00009a9a7812 */ /* 0x000fe200078ec0ff */
[----:B------:R-:W-:Y:S02]  /*5690*/  IMAD.U32 R13, R12, 0x10000, RZ ;  /* 0x000100000c0d7824 */ /* 0x000fe400078e00ff */
[C---:B------:R-:W-:Y:S01]  /*56a0*/  FFMA.FTZ R62, R15.reuse, R56, -R62 ;  /* 0x000000380f3e7223 */ /* 0x040fe2000001083e */
[----:B------:R-:W-:Y:S01]  /*56b0*/  FFMA.FTZ R51, R15, R60, R51 ;  /* 0x0000003c0f337223 */ /* 0x000fe20000010033 */
[C---:B------:R-:W-:Y:S01]  /*56c0*/  FMUL.FTZ R15, R52.reuse, R57 ;  /* 0x00000039340f7220 */ /* 0x040fe20000410000 */
[-C--:B------:R-:W-:Y:S01]  /*56d0*/  FMUL.FTZ R61, R52, R59.reuse ;  /* 0x0000003b343d7220 */ /* 0x080fe20000410000 */
[----:B------:R-:W-:Y:S01]  /*56e0*/  LOP3.LUT R153, R153, 0xffff0000, RZ, 0xc0, !PT ;  /* 0xffff000099997812 */ /* 0x000fe200078ec0ff */
[----:B------:R-:W-:Y:S01]  /*56f0*/  IMAD.U32 R53, R53, 0x10000, RZ ;  /* 0x0001000035357824 */ /* 0x000fe200078e00ff */
[----:B------:R-:W-:Y:S01]  /*5700*/  LOP3.LUT R12, R12, 0xffff0000, RZ, 0xc0, !PT ;  /* 0xffff00000c0c7812 */ /* 0x000fe200078ec0ff */
[C---:B------:R-:W-:Y:S01]  /*5710*/  FFMA.FTZ R52, R50.reuse, R59, R15 ;  /* 0x0000003b32347223 */ /* 0x040fe2000001000f */
[----:B------:R-:W-:Y:S01]  /*5720*/  FFMA.FTZ R61, R50, R57, -R61 ;  /* 0x00000039323d7223 */ /* 0x000fe2000001083d */
[C---:B------:R-:W-:Y:S01]  /*5730*/  FMUL.FTZ R15, R11.reuse, R154 ;  /* 0x0000009a0b0f7220 */ /* 0x040fe20000410000 */
[----:B------:R-:W-:Y:S01]  /*5740*/  FMUL.FTZ R57, R11, R153 ;  /* 0x000000990b397220 */ /* 0x000fe20000410000 */
        /* <DEDUP_REMOVED lines=10> */
.L_x_1627:
[----:B------:R-:W-:Y:S05]  /*57f0*/  BSYNC B2 ;  /* 0x0000000000027941 */ /* 0x000fea0003800000 */
.L_x_1626:
[----:B----4-:R0:W-:Y:S02]  /*5800*/  ST.E.128 desc[UR60][R54.64], R12 ;  /* 0x0000000c36007985 */ /* 0x0101e4000c101d3c */
.L_x_1625:
[----:B------:R-:W-:Y:S05]  /*5810*/  BSYNC B1 ;  /* 0x0000000000017941 */ /* 0x000fea0003800000 */
.L_x_1624:
        /* <DEDUP_REMOVED lines=13> */
[--C-:B------:R-:W-:Y:S02]  /*58f0*/  SHF.R.U64 R54, R48, 0x10, R49.reuse ;  /* 0x0000001030367819 */ /* 0x100fe40000001231 */
[----:B------:R-:W-:Y:S02]  /*5900*/  SHF.R.U32.HI R52, RZ, 0x10, R49 ;  /* 0x00000010ff347819 */ /* 0x000fe40000011631 */
[----:B------:R-:W-:Y:S02]  /*5910*/  SHF.R.U32.HI R11, RZ, 0x10, R47 ;  /* 0x00000010ff0b7819 */ /* 0x000fe4000001162f */
[----:B------:R-:W-:Y:S02]  /*5920*/  PRMT R49, R146, 0x5410, R53 ;  /* 0x0000541092317816 */ /* 0x000fe40000000035 */
[----:B------:R-:W-:-:S02]  /*5930*/  PRMT R54, R147, 0x5410, R54 ;  /* 0x0000541093367816 */ /* 0x000fc40000000036 */
[----:B------:R-:W-:Y:S02]  /*5940*/  PRMT R147, R147, 0x5432, R52 ;  /* 0x0000543293937816 */ /* 0x000fe40000000034 */
[----:B------:R-:W-:Y:S01]  /*5950*/  LOP3.LUT R47, R14, 0xffff0000, RZ, 0xc0, !PT ;  /* 0xffff00000e2f7812 */ /* 0x000fe200078ec0ff */
[----:B------:R-:W-:Y:S01]  /*5960*/  IMAD.U32 R14, R13, 0x10000, RZ ;  /* 0x000100000d0e7824 */ /* 0x000fe200078e00ff */
[----:B------:R-:W-:Y:S01]  /*5970*/  PRMT R146, R146, 0x5432, R11 ;  /* 0x0000543292927816 */ /* 0x000fe2000000000b */
[----:B------:R-:W-:Y:S01]  /*5980*/  IMAD.U32 R56, R147, 0x10000, RZ ;  /* 0x0001000093387824 */ /* 0x000fe200078e00ff */
[----:B------:R-:W-:Y:S01]  /*5990*/  LOP3.LUT R13, R13, 0xffff0000, RZ, 0xc0, !PT ;  /* 0xffff00000d0d7812 */ /* 0x000fe200078ec0ff */
[----:B------:R-:W-:Y:S01]  /*59a0*/  IMAD.U32 R11, R12, 0x10000, RZ ;  /* 0x000100000c0b7824 */ /* 0x000fe200078e00ff */
[----:B------:R-:W-:Y:S01]  /*59b0*/  LOP3.LUT R55, R54, 0xffff0000, RZ, 0xc0, !PT ;  /* 0xffff000036377812 */ /* 0x000fe200078ec0ff */
[----:B------:R-:W-:Y:S01]  /*59c0*/  IMAD.U32 R53, R146, 0x10000, RZ ;  /* 0x0001000092357824 */ /* 0x000fe200078e00ff */
[----:B------:R-:W-:Y:S01]  /*59d0*/  LOP3.LUT R52, R49, 0xffff0000, RZ, 0xc0, !PT ;  /* 0xffff000031347812 */ /* 0x000fe200078ec0ff */
[----:B------:R-:W-:Y:S01]  /*59e0*/  IMAD.U32 R54, R54, 0x10000, RZ ;  /* 0x0001000036367824 */ /* 0x000fe200078e00ff */
[----:B------:R-:W-:Y:S01]  /*59f0*/  LOP3.LUT R48, R15, 0xffff0000, RZ, 0xc0, !PT ;  /* 0xffff00000f307812 */ /* 0x000fe200078ec0ff */
[C---:B------:R-:W-:Y:S01]  /*5a00*/  FMUL.FTZ R57, R13.reuse, R55 ;  /* 0x000000370d397220 */ /* 0x040fe20000410000 */
[----:B------:R-:W-:Y:S01]  /*5a10*/  LOP3.LUT R12, R12, 0xffff0000, RZ, 0xc0, !PT ;  /* 0xffff00000c0c7812 */ /* 0x000fe200078ec0ff */
[----:B------:R-:W-:Y:S01]  /*5a20*/  FMUL.FTZ R58, R13, R52 ;  /* 0x000000340d3a7220 */ /* 0x000fe20000410000 */
        /* <DEDUP_REMOVED lines=11> */
[C---:B------:R-:W-:Y:S01]  /*5ae0*/  FMUL.FTZ R14, R12.reuse, R54 ;  /* 0x000000360c0e7220 */ /* 0x040fe20000410000 */
[-C--:B------:R-:W-:Y:S01]  /*5af0*/  FMUL.FTZ R13, R12, R49.reuse ;  /* 0x000000310c0d7220 */ /* 0x080fe20000410000 */
        /* <DEDUP_REMOVED lines=11> */
.L_x_1631:
[----:B------:R-:W-:Y:S05]  /*5bb0*/  BSYNC B2 ;  /* 0x0000000000027941 */ /* 0x000fea0003800000 */
.L_x_1630:
[----:B----4-:R0:W-:Y:S02]  /*5bc0*/  ST.E.128 desc[UR60][R50.64], R12 ;  /* 0x0000000c32007985 */ /* 0x0101e4000c101d3c */
.L_x_1629:
[----:B------:R-:W-:Y:S05]  /*5bd0*/  BSYNC B1 ;  /* 0x0000000000017941 */ /* 0x000fea0003800000 */
.L_x_1628:
        /* <DEDUP_REMOVED lines=22> */
[----:B------:R-:W-:Y:S02]  /*5d40*/  LOP3.LUT R13, R13, 0xffff0000, RZ, 0xc0, !PT ;  /* 0xffff00000d0d7812 */ /* 0x000fe400078ec0ff */
[C---:B------:R-:W-:Y:S01]  /*5d50*/  LOP3.LUT R51, R50.reuse, 0xffff0000, RZ, 0xc0, !PT ;  /* 0xffff000032337812 */ /* 0x040fe200078ec0ff */
        /* <DEDUP_REMOVED lines=31> */
.L_x_1635:
[----:B------:R-:W-:Y:S05]  /*5f50*/  BSYNC B2 ;  /* 0x0000000000027941 */ /* 0x000fea0003800000 */
.L_x_1634:
[----:B----4-:R0:W-:Y:S02]  /*5f60*/  ST.E.128 desc[UR60][R46.64], R12 ;  /* 0x0000000c2e007985 */ /* 0x0101e4000c101d3c */
.L_x_1633:
[----:B------:R-:W-:Y:S05]  /*5f70*/  BSYNC B1 ;  /* 0x0000000000017941 */ /* 0x000fea0003800000 */
.L_x_1632:
        /* <DEDUP_REMOVED lines=11> */
[----:B------:R-:W-:Y:S01]  /*6030*/  SHF.R.U64 R46, R38, 0x10, R39 ;  /* 0x00000010262e7819 */ /* 0x000fe20000001227 */
[----:B---3--:R-:W-:Y:S01]  /*6040*/  IMAD.U32 R11, R12, 0x10000, RZ ;  /* 0x000100000c0b7824 */ /* 0x008fe200078e00ff */
[----:B------:R-:W-:Y:S02]  /*6050*/  SHF.R.U32.HI R41, RZ, 0x10, R41 ;  /* 0x00000010ff297819 */ /* 0x000fe40000011629 */
[----:B------:R-:W-:Y:S02]  /*6060*/  PRMT R45, R128, 0x5410, R45 ;  /* 0x00005410802d7816 */ /* 0x000fe4000000002d */
[----:B------:R-:W-:Y:S02]  /*6070*/  SHF.R.U32.HI R44, RZ, 0x10, R39 ;  /* 0x00000010ff2c7819 */ /* 0x000fe40000011627 */
[----:B------:R-:W-:-:S02]  /*6080*/  PRMT R40, R121, 0x5410, R46 ;  /* 0x0000541079287816 */ /* 0x000fc4000000002e */
[----:B------:R-:W-:Y:S01]  /*6090*/  LOP3.LUT R38, R14, 0xffff0000, RZ, 0xc0, !PT ;  /* 0xffff00000e267812 */ /* 0x000fe200078ec0ff */
[C---:B------:R-:W-:Y:S01]  /*60a0*/  IMAD.U32 R14, R13.reuse, 0x10000, RZ ;  /* 0x000100000d0e7824 */ /* 0x040fe200078e00ff */
[----:B------:R-:W-:Y:S02]  /*60b0*/  PRMT R128, R128, 0x5432, R41 ;  /* 0x0000543280807816 */ /* 0x000fe40000000029 */
[----:B------:R-:W-:Y:S02]  /*60c0*/  LOP3.LUT R13, R13, 0xffff0000, RZ, 0xc0, !PT ;  /* 0xffff00000d0d7812 */ /* 0x000fe400078ec0ff */
[----:B------:R-:W-:Y:S01]  /*60d0*/  LOP3.LUT R46, R45, 0xffff0000, RZ, 0xc0, !PT ;  /* 0xffff00002d2e7812 */ /* 0x000fe200078ec0ff */
[----:B------:R-:W-:Y:S01]  /*60e0*/  IMAD.U32 R47, R128, 0x10000, RZ ;  /* 0x00010000802f7824 */ /* 0x000fe200078e00ff */
[----:B------:R-:W-:Y:S01]  /*60f0*/  PRMT R121, R121, 0x5432, R44 ;  /* 0x0000543279797816 */ /* 0x000fe2000000002c */
[----:B------:R-:W-:Y:S01]  /*6100*/  IMAD.U32 R45, R45, 0x10000, RZ ;  /* 0x000100002d2d7824 */ /* 0x000fe200078e00ff */
[----:B------:R-:W-:Y:S01]  /*6110*/  LOP3.LUT R41, R40, 0xffff0000, RZ, 0xc0, !PT ;  /* 0xffff000028297812 */ /* 0x000fe200078ec0ff */
[----:B------:R-:W-:Y:S01]  /*6120*/  FMUL.FTZ R49, R13, R46 ;  /* 0x0000002e0d317220 */ /* 0x000fe20000410000 */
[----:B------:R-:W-:Y:S01]  /*6130*/  FMUL.FTZ R48, R38, R47 ;  /* 0x0000002f26307220 */ /* 0x000fe20000410000 */
[----:B------:R-:W-:Y:S01]  /*6140*/  IMAD.U32 R44, R121, 0x10000, RZ ;  /* 0x00010000792c7824 */ /* 0x000fe200078e00ff */
[----:B------:R-:W-:Y:S01]  /*6150*/  LOP3.LUT R39, R15, 0xffff0000, RZ, 0xc0, !PT ;  /* 0xffff00000f277812 */ /* 0x000fe200078ec0ff */
[-C--:B------:R-:W-:Y:S01]  /*6160*/  FMUL.FTZ R13, R13, R41.reuse ;  /* 0x000000290d0d7220 */ /* 0x080fe20000410000 */
[----:B------:R-:W-:Y:S01]  /*6170*/  LOP3.LUT R12, R12, 0xffff0000, RZ, 0xc0, !PT ;  /* 0xffff00000c0c7812 */ /* 0x000fe200078ec0ff */
[----:B------:R-:W-:Y:S01]  /*6180*/  FFMA.FTZ R49, R14, R41, -R49 ;  /* 0x000000290e317223 */ /* 0x000fe20000010831 */
[----:B------:R-:W-:Y:S01]  /*6190*/  FMUL.FTZ R38, R38, R44 ;  /* 0x0000002c26267220 */ /* 0x000fe20000410000 */
[----:B------:R-:W-:Y:S01]  /*61a0*/  FFMA.FTZ R46, R14, R46, R13 ;  /* 0x0000002e0e2e7223 */ /* 0x000fe2000001000d */
[----:B------:R-:W-:Y:S01]  /*61b0*/  LOP3.LUT R128, R128, 0xffff0000, RZ, 0xc0, !PT ;  /* 0xffff000080807812 */ /* 0x000fe200078ec0ff */
[----:B------:R-:W-:Y:S01]  /*61c0*/  IMAD.U32 R40, R40, 0x10000, RZ ;  /* 0x0001000028287824 */ /* 0x000fe200078e00ff */
[----:B------:R-:W-:Y:S01]  /*61d0*/  LOP3.LUT R14, R121, 0xffff0000, RZ, 0xc0, !PT ;  /* 0xffff0000790e7812 */ /* 0x000fe200078ec0ff */
[C---:B------:R-:W-:Y:S01]  /*61e0*/  FFMA.FTZ R48, R33.reuse, R44, -R48 ;  /* 0x0000002c21307223 */ /* 0x040fe20000010830 */
[----:B------:R-:W-:Y:S01]  /*61f0*/  FFMA.FTZ R33, R33, R47, R38 ;  /* 0x0000002f21217223 */ /* 0x000fe20000010026 */
[----:B------:R-:W-:Y:S01]  /*6200*/  FMUL.FTZ R44, R39, R128 ;  /* 0x00000080272c7220 */ /* 0x000fe20000410000 */
[----:B------:R-:W-:Y:S01]  /*6210*/  FMUL.FTZ R38, R12, R45 ;  /* 0x0000002d0c267220 */ /* 0x000fe20000410000 */
[----:B------:R-:W-:-:S02]  /*6220*/  IMAD.U32 R15, R15, 0x10000, RZ ;  /* 0x000100000f0f7824 */ /* 0x000fc400078e00ff */
[----:B------:R-:W-:Y:S01]  /*6230*/  FMUL.FTZ R39, R39, R14 ;  /* 0x0000000e27277220 */ /* 0x000fe20000410000 */
[-C--:B------:R-:W-:Y:S01]  /*6240*/  FMUL.FTZ R12, R12, R40.reuse ;  /* 0x000000280c0c7220 */ /* 0x080fe20000410000 */
[----:B------:R-:W-:Y:S01]  /*6250*/  FFMA.FTZ R38, R11, R40, -R38 ;  /* 0x000000280b267223 */ /* 0x000fe20000010826 */
[C---:B------:R-:W-:Y:S01]  /*6260*/  FFMA.FTZ R44, R15.reuse, R14, -R44 ;  /* 0x0000000e0f2c7223 */ /* 0x040fe2000001082c */
[----:B------:R-:W-:Y:S01]  /*6270*/  FFMA.FTZ R39, R15, R128, R39 ;  /* 0x000000800f277223 */ /* 0x000fe20000010027 */
[----:B------:R-:W-:Y:S01]  /*6280*/  FFMA.FTZ R11, R11, R45, R12 ;  /* 0x0000002d0b0b7223 */ /* 0x000fe2000001000c */
[----:B------:R-:W-:Y:S02]  /*6290*/  F2FP.BF16.F32.PACK_AB R13, R46, R49 ;  /* 0x000000312e0d723e */ /* 0x000fe400000010ff */
[----:B------:R-:W-:Y:S02]  /*62a0*/  F2FP.BF16.F32.PACK_AB R14, R33, R48 ;  /* 0x00000030210e723e */ /* 0x000fe400000010ff */
[----:B------:R-:W-:-:S02]  /*62b0*/  F2FP.BF16.F32.PACK_AB R15, R39, R44 ;  /* 0x0000002c270f723e */ /* 0x000fc400000010ff */
[----:B------:R-:W-:-:S07]  /*62c0*/  F2FP.BF16.F32.PACK_AB R12, R11, R38 ;  /* 0x000000260b0c723e */ /* 0x000fce00000010ff */
.L_x_1639:
[----:B------:R-:W-:Y:S05]  /*62d0*/  BSYNC B2 ;  /* 0x0000000000027941 */ /* 0x000fea0003800000 */
.L_x_1638:
[----:B----4-:R0:W-:Y:S02]  /*62e0*/  ST.E.128 desc[UR60][R42.64], R12 ;  /* 0x0000000c2a007985 */ /* 0x0101e4000c101d3c */
.L_x_1637:
[----:B------:R-:W-:Y:S05]  /*62f0*/  BSYNC B1 ;  /* 0x0000000000017941 */ /* 0x000fea0003800000 */
.L_x_1636:
        /* <DEDUP_REMOVED lines=19> */
[----:B------:R-:W-:Y:S01]  /*6430*/  LOP3.LUT R33, R14, 0xffff0000, RZ, 0xc0, !PT ;  /* 0xffff00000e217812 */ /* 0x000fe200078ec0ff */
[C---:B------:R-:W-:Y:S01]  /*6440*/  IMAD.U32 R14, R13.reuse, 0x10000, RZ ;  /* 0x000100000d0e7824 */ /* 0x040fe200078e00ff */
[----:B------:R-:W-:Y:S01]  /*6450*/  LOP3.LUT R13, R13, 0xffff0000, RZ, 0xc0, !PT ;  /* 0xffff00000d0d7812 */ /* 0x000fe200078ec0ff */
[----:B------:R-:W-:Y:S01]  /*6460*/  IMAD.U32 R42, R120, 0x10000, RZ ;  /* 0x00010000782a7824 */ /* 0x000fe200078e00ff */
        /* <DEDUP_REMOVED lines=31> */
.L_x_1641:
[----:B------:R-:W-:Y:S05]  /*6660*/  BSYNC B1 ;  /* 0x0000000000017941 */ /* 0x000fea0003800000 */
.L_x_1640:
[----:B----4-:R0:W-:Y:S01]  /*6670*/  ST.E.128 desc[UR60][R38.64], R12 ;  /* 0x0000000c26007985 */ /* 0x0101e2000c101d3c */
[----:B------:R-:W-:Y:S05]  /*6680*/  BRA `(.L_x_1619) ;  /* 0x0000004000b47947 */ /* 0x000fea0003800000 */
.L_x_1585:
        /* <DEDUP_REMOVED lines=20> */
[----:B------:R-:W-:Y:S01]  /*67d0*/  CS2R R40, SRZ ;  /* 0x0000000000287805 */ /* 0x000fe2000001ff00 */
[----:B------:R-:W-:Y:S01]  /*67e0*/  IMAD.X R34, R11, 0x1, R103, P0 ;  /* 0x000000010b227824 */ /* 0x000fe200000e0667 */
[----:B------:R-:W-:Y:S02]  /*67f0*/  LEA R56, P0, R33, UR4, 0x1 ;  /* 0x0000000421387c11 */ /* 0x000fe4000f8008ff */
[----:B------:R-:W-:-:S02]  /*6800*/  CS2R R54, SRZ ;  /* 0x0000000000367805 */ /* 0x000fc4000001ff00 */
        /* <DEDUP_REMOVED lines=23> */
.L_x_1643:
[----:B------:R-:W-:Y:S05]  /*6980*/  BSYNC B1 ;  /* 0x0000000000017941 */ /* 0x000fea0003800000 */
.L_x_1642:
        /* <DEDUP_REMOVED lines=47> */
.L_x_1645:
[----:B------:R-:W-:Y:S05]  /*6c80*/  BSYNC B1 ;  /* 0x0000000000017941 */ /* 0x000fea0003800000 */
.L_x_1644:
        /* <DEDUP_REMOVED lines=11> */
[----:B------:R-:W-:Y:S01]  /*6d40*/  PRMT R211, R14, 0x7610, R211 ;  /* 0x000076100ed37816 */ /* 0x000fe200000000d3 */
[----:B------:R-:W-:-:S05]  /*6d50*/  IMAD.MOV.U32 R14, RZ, RZ, R50 ;  /* 0x000000ffff0e7224 */ /* 0x000fca00078e0032 */
[----:B------:R-:W-:Y:S01]  /*6d60*/  PRMT R224, R14, 0x7610, R224 ;  /* 0x000076100ee07816 */ /* 0x000fe200000000e0 */
[----:B------:R-:W-:-:S05]  /*6d70*/  IMAD.MOV.U32 R14, RZ, RZ, R54 ;  /* 0x000000ffff0e7224 */ /* 0x000fca00078e0036 */
[----:B------:R-:W-:Y:S01]  /*6d80*/  PRMT R158, R158, 0x5410, R14 ;  /* 0x000054109e9e7816 */ /* 0x000fe2000000000e */
[----:B------:R-:W-:-:S05]  /*6d90*/  IMAD.MOV.U32 R14, RZ, RZ, R52 ;  /* 0x000000ffff0e7224 */ /* 0x000fca00078e0034 */
[----:B------:R-:W-:Y:S01]  /*6da0*/  PRMT R158, R14, 0x7610, R158 ;  /* 0x000076100e9e7816 */ /* 0x000fe2000000009e */
[----:B-----5:R-:W-:Y:S01]  /*6db0*/  IMAD.MOV.U32 R14, RZ, RZ, R59 ;  /* 0x000000ffff0e7224 */ /* 0x020fe200078e003b */
        /* <DEDUP_REMOVED lines=14> */
[----:B------:R-:W-:Y:S01]  /*6ea0*/  PLOP3.LUT P0, PT, PT, PT, UP0, 0x80, 0x0 ;  /* 0x000000000000781c */ /* 0x000fe20003f0f008 */
[----:B------:R-:W-:Y:S01]  /*6eb0*/  IMAD.MOV.U32 R13, RZ, RZ, R45 ;  /* 0x000000ffff0d7224 */ /* 0x000fe200078e002d */
[----:B------:R-:W-:Y:S01]  /*6ec0*/  PRMT R211, R211, 0x5410, R11 ;  /* 0x00005410d3d37816 */ /* 0x000fe2000000000b */
[----:B------:R-:W-:-:S03]  /*6ed0*/  IMAD.MOV.U32 R11, RZ, RZ, R51 ;  /* 0x000000ffff0b7224 */ /* 0x000fc600078e0033 */
[----:B------:R-:W-:Y:S01]  /*6ee0*/  PRMT R212, R12, 0x5410, R13 ;  /* 0x000054100cd47816 */ /* 0x000fe2000000000d */
[----:B------:R-:W-:Y:S02]  /*6ef0*/  IMAD.MOV.U32 R12, RZ, RZ, R48 ;  /* 0x000000ffff0c7224 */ /* 0x000fe400078e0030 */
[----:B------:R-:W-:-:S03]  /*6f00*/  IMAD.MOV.U32 R13, RZ, RZ, R49 ;  /* 0x000000ffff0d7224 */ /* 0x000fc600078e0031 */
[----:B------:R-:W-:Y:S01]  /*6f10*/  PRMT R226, R11, 0x5410, R12 ;  /* 0x000054100be27816 */ /* 0x000fe2000000000c */
[----:B------:R-:W-:Y:S01]  /*6f20*/  IMAD.MOV.U32 R12, RZ, RZ, R53 ;  /* 0x000000ffff0c7224 */ /* 0x000fe200078e0035 */
[----:B------:R-:W-:Y:S01]  /*6f30*/  PRMT R227, R13, 0x7610, R227 ;  /* 0x000076100de37816 */ /* 0x000fe200000000e3 */
[----:B------:R-:W-:Y:S02]  /*6f40*/  IMAD.MOV.U32 R13, RZ, RZ, R55 ;  /* 0x000000ffff0d7224 */ /* 0x000fe400078e0037 */
[----:B------:R-:W-:-:S03]  /*6f50*/  IMAD.MOV.U32 R11, RZ, RZ, R58 ;  /* 0x000000ffff0b7224 */ /* 0x000fc600078e003a */
[----:B------:R-:W-:Y:S01]  /*6f60*/  PRMT R159, R12, 0x5410, R13 ;  /* 0x000054100c9f7816 */ /* 0x000fe2000000000d */
[----:B------:R-:W-:Y:S01]  /*6f70*/  IMAD.MOV.U32 R13, RZ, RZ, R56 ;  /* 0x000000ffff0d7224 */ /* 0x000fe200078e0038 */
        /* <DEDUP_REMOVED lines=38> */
[----:B------:R-:W-:Y:S06]  /*71e0*/  @!P0 BRA `(.L_x_1646) ;  /* 0x0000000000048947 */ /* 0x000fec0003800000 */
[----:B------:R-:W-:Y:S01]  /*71f0*/  BPT.TRAP 0x1 ;  /* 0x000000040000795c */ /* 0x000fe20000300000 */
.L_x_1646:
[----:B------:R-:W-:Y:S01]  /*7200*/  IMAD R86, R19, 0x8, R18 ;  /* 0x0000000813567824 */ /* 0x000fe200078e0212 */
[----:B------:R-:W-:Y:S01]  /*7210*/  SHF.L.U32 R87, R175, 0x1f, RZ ;  /* 0x0000001faf577819 */ /* 0x000fe200000006ff */
[----:B------:R-:W0:Y:S01]  /*7220*/  LDC R128, c[0x0][0x2f4] ;  /* 0x0000bd00ff807b82 */ /* 0x000e220000000800 */
[----:B------:R-:W-:Y:S02]  /*7230*/  BSSY B1, `(.L_x_1647) ;  /* 0x0000003000017945 */ /* 0x000fe40003800000 */
[----:B------:R-:W1:Y:S02]  /*7240*/  SYNCS.PHASECHK.TRANS64.TRYWAIT P6, [R86+URZ+0x2a890], R87 ;  /* 0x02a89057560075a7 */ /* 0x000e6400080c017f */
[----:B-1----:R-:W-:Y:S05]  /*7250*/  @!P6 BRA `(.L_x_1648) ;  /* 0x00000230003ce947 */ /* 0x002fea0003800000 */
.L_x_2014:
[----:B------:R-:W-:Y:S05]  /*7260*/  BSYNC B1 ;  /* 0x0000000000017941 */ /* 0x000fea0003800000 */
.L_x_1647:
[----:B------:R-:W-:Y:S01]  /*7270*/  UMOV UR4, 0xffffffff ;  /* 0xffffffff00047882 */ /* 0x000fe20000000000 */
[----:B0-----:R-:W-:Y:S02]  /*7280*/  IMAD.IADD R131, R128, 0x1, -R125 ;  /* 0x0000000180837824 */ /* 0x001fe400078e0a7d */
[----:B------:R-:W-:Y:S05]  /*7290*/  BRA.DIV UR4, `(.L_x_1649) ;  /* 0x0000023204407947 */ /* 0x000fea000b800000 */
[----:B------:R0:W2:Y:S04]  /*72a0*/  SHFL.IDX PT, R121, R115, RZ, 0x1c1f ;  /* 0x001c1fff73797589 */ /* 0x0000a800000e0000 */
[----:B------:R0:W3:Y:S02]  /*72b0*/  SHFL.IDX PT, R11, R116, RZ, 0x1c1f ;  /* 0x001c1fff740b7589 */ /* 0x0000e400000e0000 */
.L_x_2018:
        /* <DEDUP_REMOVED lines=21> */
[----:B------:R-:W-:Y:S02]  /*7410*/  IMAD R12, R19, 0x4800, R140 ;  /* 0x00004800130c7824 */ /* 0x000fe400078e028c */
[--C-:B------:R-:W-:Y:S02]  /*7420*/  IMAD R80, R80, 0x2, R18.reuse ;  /* 0x0000000250507824 */ /* 0x100fe400078e0212 */
[----:B------:R-:W-:-:S04]  /*7430*/  IMAD R12, R12, 0x2, R18 ;  /* 0x000000020c0c7824 */ /* 0x000fc800078e0212 */
[----:B------:R-:W3:Y:S04]  /*7440*/  LDS.128 R80, [R80+0x18400] ;  /* 0x0184000050507984 */ /* 0x000ee80000000c00 */
[----:B------:R-:W4:Y:S01]  /*7450*/  LDS.128 R12, [R12+0x18400] ;  /* 0x018400000c0c7984 */ /* 0x000f220000000c00 */
[----:B------:R-:W-:Y:S05]  /*7460*/  @P4 BRA `(.L_x_1655) ;  /* 0x0000000400784947 */ /* 0x000fea0003800000 */
[--C-:B------:R-:W-:Y:S02]  /*7470*/  SHF.R.U64 R40, R40, 0x10, R41.reuse ;  /* 0x0000001028287819 */ /* 0x100fe40000001229 */
[----:B------:R-:W-:Y:S02]  /*7480*/  SHF.R.U32.HI R41, RZ, 0x10, R41 ;  /* 0x00000010ff297819 */ /* 0x000fe40000011629 */
[C---:B------:R-:W-:Y:S02]  /*7490*/  PRMT R40, R155.reuse, 0x5432, R40 ;  /* 0x000054329b287816 */ /* 0x040fe40000000028 */
[----:B------:R-:W-:Y:S02]  /*74a0*/  PRMT R41, R155, 0x5410, R41 ;  /* 0x000054109b297816 */ /* 0x000fe40000000029 */
[----:B------:R-:W-:Y:S02]  /*74b0*/  SHF.R.U32.HI R156, RZ, 0x10, R53 ;  /* 0x00000010ff9c7819 */ /* 0x000fe40000011635 */
[----:B------:R-:W-:-:S02]  /*74c0*/  SHF.R.U64 R42, R42, 0x10, R43 ;  /* 0x000000102a2a7819 */ /* 0x000fc4000000122b */
[----:B------:R-:W-:Y:S02]  /*74d0*/  SHF.R.U32.HI R155, RZ, 0x10, R43 ;  /* 0x00000010ff9b7819 */ /* 0x000fe4000001162b */
[----:B------:R-:W-:Y:S02]  /*74e0*/  SHF.R.U64 R43, R52, 0x10, R53 ;  /* 0x00000010342b7819 */ /* 0x000fe40000001235 */
[--C-:B------:R-:W-:Y:S02]  /*74f0*/  SHF.R.U64 R52, R54, 0x10, R55.reuse ;  /* 0x0000001036347819 */ /* 0x100fe40000001237 */
[----:B------:R-:W-:Y:S01]  /*7500*/  SHF.R.U32.HI R54, RZ, 0x10, R55 ;  /* 0x00000010ff367819 */ /* 0x000fe20000011637 */
[----:B------:R-:W-:Y:S01]  /*7510*/  IMAD.U32 R55, R41, 0x10000, RZ ;  /* 0x0001000029377824 */ /* 0x000fe200078e00ff */
[----:B------:R-:W-:Y:S02]  /*7520*/  PRMT R156, R159, 0x5410, R156 ;  /* 0x000054109f9c7816 */ /* 0x000fe4000000009c */
[----:B------:R-:W-:-:S02]  /*7530*/  PRMT R43, R158, 0x5410, R43 ;  /* 0x000054109e2b7816 */ /* 0x000fc4000000002b */
[----:B------:R-:W-:Y:S01]  /*7540*/  PRMT R52, R158, 0x5432, R52 ;  /* 0x000054329e347816 */ /* 0x000fe20000000034 */
[C---:B------:R-:W-:Y:S01]  /*7550*/  IMAD.U32 R158, R156.reuse, 0x10000, RZ ;  /* 0x000100009c9e7824 */ /* 0x040fe200078e00ff */
[----:B------:R-:W-:Y:S01]  /*7560*/  PRMT R54, R159, 0x5432, R54 ;  /* 0x000054329f367816 */ /* 0x000fe20000000036 */
[----:B---3--:R-:W-:Y:S01]  /*7570*/  IMAD.U32 R159, R81, 0x10000, RZ ;  /* 0x00010000519f7824 */ /* 0x008fe200078e00ff */
[C---:B------:R-:W-:Y:S02]  /*7580*/  PRMT R53, R157.reuse, 0x5432, R42 ;  /* 0x000054329d357816 */ /* 0x040fe4000000002a */
[----:B------:R-:W-:Y:S01]  /*7590*/  PRMT R42, R157, 0x5410, R155 ;  /* 0x000054109d2a7816 */ /* 0x000fe2000000009b */
[----:B----4-:R-:W-:Y:S02]  /*75a0*/  IMAD.U32 R157, R13, 0x10000, RZ ;  /* 0x000100000d9d7824 */ /* 0x010fe400078e00ff */
[----:B------:R-:W-:Y:S01]  /*75b0*/  FMUL.FTZ R155, R159, R158 ;  /* 0x0000009e9f9b7220 */ /* 0x000fe20000410000 */
[----:B------:R-:W-:-:S02]  /*75c0*/  LOP3.LUT R156, R156, 0xffff0000, RZ, 0xc0, !PT ;  /* 0xffff00009c9c7812 */ /* 0x000fc400078ec0ff */
[----:B------:R-:W-:Y:S01]  /*75d0*/  LOP3.LUT R81, R81, 0xffff0000, RZ, 0xc0, !PT ;  /* 0xffff000051517812 */ /* 0x000fe200078ec0ff */
[-C--:B------:R-:W-:Y:S01]  /*75e0*/  FFMA.FTZ R155, R157, R55.reuse, -R155 ;  /* 0x000000379d9b7223 */ /* 0x080fe2000001089b */
[----:B------:R-:W-:Y:S01]  /*75f0*/  FMUL.FTZ R55, R159, R55 ;  /* 0x000000379f377220 */ /* 0x000fe20000410000 */
[----:B------:R-:W-:Y:S01]  /*7600*/  LOP3.LUT R41, R41, 0xffff0000, RZ, 0xc0, !PT ;  /* 0xffff000029297812 */ /* 0x000fe200078ec0ff */
[C---:B------:R-:W-:Y:S01]  /*7610*/  IMAD.U32 R159, R83.reuse, 0x10000, RZ ;  /* 0x00010000539f7824 */ /* 0x040fe200078e00ff */
[----:B------:R-:W-:Y:S01]  /*7620*/  LOP3.LUT R83, R83, 0xffff0000, RZ, 0xc0, !PT ;  /* 0xffff000053537812 */ /* 0x000fe200078ec0ff */
[----:B------:R-:W-:Y:S01]  /*7630*/  FFMA.FTZ R55, R157, R158, R55 ;  /* 0x0000009e9d377223 */ /* 0x000fe20000010037 */
[----:B------:R-:W-:Y:S01]  /*7640*/  LOP3.LUT R157, R13, 0xffff0000, RZ, 0xc0, !PT ;  /* 0xffff00000d9d7812 */ /* 0x000fe200078ec0ff */
[----:B------:R-:W-:Y:S01]  /*7650*/  FMUL.FTZ R13, R81, R156 ;  /* 0x0000009c510d7220 */ /* 0x000fe20000410000 */
[C---:B------:R-:W-:Y:S01]  /*7660*/  IMAD.U32 R158, R54.reuse, 0x10000, RZ ;  /* 0x00010000369e7824 */ /* 0x040fe200078e00ff */
[----:B------:R-:W-:-:S02]  /*7670*/  LOP3.LUT R54, R54, 0xffff0000, RZ, 0xc0, !PT ;  /* 0xffff000036367812 */ /* 0x000fc400078ec0ff */
[-C--:B------:R-:W-:Y:S01]  /*7680*/  FFMA.FTZ R13, R157, R41.reuse, -R13 ;  /* 0x000000299d0d7223 */ /* 0x080fe2000001080d */
[----:B------:R-:W-:Y:S01]  /*7690*/  FMUL.FTZ R41, R81, R41 ;  /* 0x0000002951297220 */ /* 0x000fe20000410000 */
[----:B------:R-:W-:-:S03]  /*76a0*/  FMUL.FTZ R81, R159, R158 ;  /* 0x0000009e9f517220 */ /* 0x000fc60000410000 */
[----:B------:R-:W-:Y:S01]  /*76b0*/  FFMA.FTZ R41, R157, R156, R41 ;  /* 0x0000009c9d297223 */ /* 0x000fe20000010029 */
[C---:B------:R-:W-:Y:S01]  /*76c0*/  IMAD.U32 R157, R15.reuse, 0x10000, RZ ;  /* 0x000100000f9d7824 */ /* 0x040fe200078e00ff */
[----:B------:R-:W-:Y:S01]  /*76d0*/  LOP3.LUT R15, R15, 0xffff0000, RZ, 0xc0, !PT ;  /* 0xffff00000f0f7812 */ /* 0x000fe200078ec0ff */
[C---:B------:R-:W-:Y:S01]  /*76e0*/  IMAD.U32 R156, R42.reuse, 0x10000, RZ ;  /* 0x000100002a9c7824 */ /* 0x040fe200078e00ff */
[----:B------:R-:W-:Y:S02]  /*76f0*/  LOP3.LUT R42, R42, 0xffff0000, RZ, 0xc0, !PT ;  /* 0xffff00002a2a7812 */ /* 0x000fe400078ec0ff */
[----:B------:R-:W-:Y:S01]  /*7700*/  F2FP.BF16.F32.PACK_AB R41, R41, R55 ;  /* 0x000000372929723e */ /* 0x000fe200000010ff */
[-C--:B------:R-:W-:Y:S01]  /*7710*/  FFMA.FTZ R81, R157, R156.reuse, -R81 ;  /* 0x0000009c9d517223 */ /* 0x080fe20000010851 */
[----:B------:R-:W-:Y:S01]  /*7720*/  FMUL.FTZ R156, R159, R156 ;  /* 0x0000009c9f9c7220 */ /* 0x000fe20000410000 */
[----:B------:R-:W-:Y:S01]  /*7730*/  IMAD.U32 R55, R80, 0x10000, RZ ;  /* 0x0001000050377824 */ /* 0x000fe200078e00ff */
[----:B------:R-:W-:-:S02]  /*7740*/  F2FP.BF16.F32.PACK_AB R13, R13, R155 ;  /* 0x0000009b0d0d723e */ /* 0x000fc400000010ff */
        /* <DEDUP_REMOVED lines=12> */
[-C--:B------:R-:W-:Y:S01]  /*7810*/  FMUL.FTZ R55, R55, R81.reuse ;  /* 0x0000005137377220 */ /* 0x080fe20000410000 */
        /* <DEDUP_REMOVED lines=14> */
[C---:B------:R-:W-:Y:S01]  /*7900*/  FMUL.FTZ R80, R81.reuse, R43 ;  /* 0x0000002b51507220 */ /* 0x040fe20000410000 */
[C---:B------:R-:W-:Y:S02]  /*7910*/  IMAD.U32 R40, R14.reuse, 0x10000, RZ ;  /* 0x000100000e287824 */ /* 0x040fe400078e00ff */
[-C--:B------:R-:W-:Y:S01]  /*7920*/  FMUL.FTZ R81, R81, R54.reuse ;  /* 0x0000003651517220 */ /* 0x080fe20000410000 */
[----:B------:R-:W-:Y:S01]  /*7930*/  LOP3.LUT R14, R14, 0xffff0000, RZ, 0xc0, !PT ;  /* 0xffff00000e0e7812 */ /* 0x000fe200078ec0ff */
[----:B------:R-:W-:-:S02]  /*7940*/  FFMA.FTZ R80, R40, R54, -R80 ;  /* 0x0000003628507223 */ /* 0x000fc40000010850 */
[----:B------:R-:W-:Y:S01]  /*7950*/  FFMA.FTZ R81, R40, R43, R81 ;  /* 0x0000002b28517223 */ /* 0x000fe20000010051 */
[----:B------:R-:W-:Y:S02]  /*7960*/  LOP3.LUT R40, R82, 0xffff0000, RZ, 0xc0, !PT ;  /* 0xffff000052287812 */ /* 0x000fe400078ec0ff */
[----:B------:R-:W-:Y:S02]  /*7970*/  F2FP.BF16.F32.PACK_AB R15, R15, R55 ;  /* 0x000000370f0f723e */ /* 0x000fe400000010ff */
[----:B------:R-:W-:Y:S01]  /*7980*/  F2FP.BF16.F32.PACK_AB R12, R12, R83 ;  /* 0x000000530c0c723e */ /* 0x000fe200000010ff */
[CC--:B------:R-:W-:Y:S01]  /*7990*/  FMUL.FTZ R43, R40.reuse, R52.reuse ;  /* 0x00000034282b7220 */ /* 0x0c0fe20000410000 */
[-C--:B------:R-:W-:Y:S01]  /*79a0*/  FMUL.FTZ R40, R40, R53.reuse ;  /* 0x0000003528287220 */ /* 0x080fe20000410000 */
[----:B------:R-:W-:Y:S02]  /*79b0*/  IMAD.MOV.U32 R83, RZ, RZ, R42 ;  /* 0x000000ffff537224 */ /* 0x000fe400078e002a */
        /* <DEDUP_REMOVED lines=9> */
.L_x_1655:
[----:B------:R-:W-:Y:S05]  /*7a50*/  BSYNC B3 ;  /* 0x0000000000037941 */ /* 0x000fea0003800000 */
.L_x_1654:
[----:B------:R-:W-:-:S04]  /*7a60*/  LEA R40, P4, R5, R11, 0x1 ;  /* 0x0000000b05287211 */ /* 0x000fc800078808ff */
[----:B--2---:R-:W-:Y:S02]  /*7a70*/  LEA.HI.X R41, R5, R121, R112, 0x1, P4 ;  /* 0x0000007905297211 */ /* 0x004fe400020f0c70 */
[----:B------:R-:W-:-:S03]  /*7a80*/  ISETP.GE.AND P4, PT, R154, R128, PT ;  /* 0x000000809a00720c */ /* 0x000fc60003f86270 */
[----:B----4-:R2:W-:Y:S10]  /*7a90*/  ST.E.128 desc[UR60][R40.64], R12 ;  /* 0x0000000c28007985 */ /* 0x0105f4000c101d3c */
[----:B--2---:R-:W-:-:S05]  /*7aa0*/  @!P4 IMAD.WIDE R12, R154, 0x2, R120 ;  /* 0x000000029a0cc825 */ /* 0x004fca00078e0278 */
[----:B---3--:R3:W-:Y:S02]  /*7ab0*/  @!P4 ST.E.128 desc[UR60][R12.64], R80 ;  /* 0x000000500c00c985 */ /* 0x0087e4000c101d3c */
.L_x_1653:
[----:B------:R-:W-:Y:S05]  /*7ac0*/  BSYNC B2 ;  /* 0x0000000000027941 */ /* 0x000fea0003800000 */
.L_x_1652:
[----:B------:R-:W-:Y:S01]  /*7ad0*/  ISETP.NE.AND P4, PT, R21, RZ, PT ;  /* 0x000000ff1500720c */ /* 0x000fe20003f85270 */
[----:B------:R-:W-:-:S12]  /*7ae0*/  BSSY B2, `(.L_x_1656) ;  /* 0x000007c000027945 */ /* 0x000fd80003800000 */
[----:B------:R-:W-:Y:S05]  /*7af0*/  @!P4 BRA `(.L_x_1657) ;  /* 0x0000000400e8c947 */ /* 0x000fea0003800000 */
[----:B---3--:R-:W-:Y:S01]  /*7b00*/  SEL R12, R125, R131, !P2 ;  /* 0x000000837d0c7207 */ /* 0x008fe20005000000 */
[----:B------:R-:W-:Y:S01]  /*7b10*/  BSSY B3, `(.L_x_1658) ;  /* 0x0000075000037945 */ /* 0x000fe20003800000 */
[----:B------:R-:W-:Y:S02]  /*7b20*/  ISETP.GE.AND P6, PT, R168, R124, PT ;  /* 0x0000007ca800720c */ /* 0x000fe40003fc6270 */
[----:B------:R-:W-:Y:S02]  /*7b30*/  SHF.R.S32.HI R13, RZ, 0x1f, R12 ;  /* 0x0000001fff0d7819 */ /* 0x000fe4000001140c */
[C---:B------:R-:W-:Y:S02]  /*7b40*/  LEA R52, P4, R6.reuse, R11, 0x1 ;  /* 0x0000000b06347211 */ /* 0x040fe400078808ff */
[----:B------:R-:W-:Y:S02]  /*7b50*/  LEA.HI R13, R13, R12, RZ, 0x4 ;  /* 0x0000000c0d0d7211 */ /* 0x000fe400078f20ff */
[----:B--2---:R-:W-:-:S02]  /*7b60*/  LEA.HI.X R53, R6, R121, R111, 0x1, P4 ;  /* 0x0000007906357211 */ /* 0x004fc400020f0c6f */
        /* <DEDUP_REMOVED lines=8> */
[----:B------:R-:W-:-:S05]  /*7bf0*/  LOP3.LUT R12, R12, R185, RZ, 0x3c, !PT ;  /* 0x000000b90c0c7212 */ /* 0x000fca00078e3cff */
[----:B------:R-:W-:Y:S02]  /*7c00*/  IMAD.IADD R13, R13, 0x1, R12 ;  /* 0x000000010d0d7824 */ /* 0x000fe400078e020c */
[C---:B------:R-:W-:Y:S02]  /*7c10*/  IMAD R12, R19.reuse, 0x4800, R139 ;  /* 0x00004800130c7824 */ /* 0x040fe400078e028b */
[----:B------:R-:W-:Y:S02]  /*7c20*/  IMAD R40, R19, 0x4800, R13 ;  /* 0x0000480013287824 */ /* 0x000fe400078e020d */
[--C-:B------:R-:W-:Y:S02]  /*7c30*/  IMAD R12, R12, 0x2, R18.reuse ;  /* 0x000000020c0c7824 */ /* 0x100fe400078e0212 */
[----:B------:R-:W-:-:S04]  /*7c40*/  IMAD R40, R40, 0x2, R18 ;  /* 0x0000000228287824 */ /* 0x000fc800078e0212 */
[----:B------:R-:W2:Y:S04]  /*7c50*/  LDS.128 R12, [R12+0x18400] ;  /* 0x018400000c0c7984 */ /* 0x000ea80000000c00 */
[----:B------:R-:W3:Y:S01]  /*7c60*/  LDS.128 R40, [R40+0x18400] ;  /* 0x0184000028287984 */ /* 0x000ee20000000c00 */
[----:B------:R-:W-:Y:S05]  /*7c70*/  @P6 BRA `(.L_x_1659) ;  /* 0x0000000400786947 */ /* 0x000fea0003800000 */
[----:B------:R-:W-:Y:S01]  /*7c80*/  SHF.R.U32.HI R55, RZ, 0x10, R49 ;  /* 0x00000010ff377819 */ /* 0x000fe20000011631 */
[----:B---3--:R-:W-:Y:S01]  /*7c90*/  IMAD.U32 R154, R41, 0x10000, RZ ;  /* 0x00010000299a7824 */ /* 0x008fe200078e00ff */
[----:B------:R-:W-:Y:S01]  /*7ca0*/  SHF.R.U32.HI R80, RZ, 0x10, R37 ;  /* 0x00000010ff507819 */ /* 0x000fe20000011625 */
[----:B--2---:R-:W-:Y:S01]  /*7cb0*/  IMAD.U32 R81, R13, 0x10000, RZ ;  /* 0x000100000d517824 */ /* 0x004fe200078e00ff */
[----:B------:R-:W-:Y:S02]  /*7cc0*/  PRMT R55, R227, 0x5410, R55 ;  /* 0x00005410e3377816 */ /* 0x000fe40000000037 */
[----:B------:R-:W-:Y:S02]  /*7cd0*/  PRMT R80, R229, 0x5432, R80 ;  /* 0x00005432e5507816 */ /* 0x000fe40000000050 */
[----:B------:R-:W-:Y:S01]  /*7ce0*/  LOP3.LUT R41, R41, 0xffff0000, RZ, 0xc0, !PT ;  /* 0xffff000029297812 */ /* 0x000fe200078ec0ff */
[----:B------:R-:W-:Y:S01]  /*7cf0*/  IMAD.U32 R83, R55, 0x10000, RZ ;  /* 0x0001000037537824 */ /* 0x000fe200078e00ff */
[----:B------:R-:W-:Y:S01]  /*7d00*/  LOP3.LUT R13, R13, 0xffff0000, RZ, 0xc0, !PT ;  /* 0xffff00000d0d7812 */ /* 0x000fe200078ec0ff */
[----:B------:R-:W-:Y:S01]  /*7d10*/  IMAD.U32 R82, R80, 0x10000, RZ ;  /* 0x0001000050527824 */ /* 0x000fe200078e00ff */
[----:B------:R-:W-:Y:S01]  /*7d20*/  SHF.R.U64 R36, R36, 0x10, R37 ;  /* 0x0000001024247819 */ /* 0x000fe20000001225 */
[----:B------:R-:W-:Y:S01]  /*7d30*/  FMUL.FTZ R155, R154, R83 ;  /* 0x000000539a9b7220 */ /* 0x000fe20000410000 */
[----:B------:R-:W-:Y:S01]  /*7d40*/  SHF.R.U64 R48, R48, 0x10, R49 ;  /* 0x0000001030307819 */ /* 0x000fe20000001231 */
[-C--:B------:R-:W-:Y:S01]  /*7d50*/  FMUL.FTZ R154, R154, R82.reuse ;  /* 0x000000529a9a7220 */ /* 0x080fe20000410000 */
[----:B------:R-:W-:Y:S01]  /*7d60*/  SHF.R.U64 R50, R50, 0x10, R51 ;  /* 0x0000001032327819 */ /* 0x000fe20000001233 */
[----:B------:R-:W-:Y:S01]  /*7d70*/  FFMA.FTZ R82, R81, R82, -R155 ;  /* 0x0000005251527223 */ /* 0x000fe2000001089b */
[----:B------:R-:W-:-:S02]  /*7d80*/  IMAD.U32 R155, R43, 0x10000, RZ ;  /* 0x000100002b9b7824 */ /* 0x000fc400078e00ff */
[----:B------:R-:W-:Y:S01]  /*7d90*/  FFMA.FTZ R81, R81, R83, R154 ;  /* 0x0000005351517223 */ /* 0x000fe2000001009a */
[----:B------:R-:W-:Y:S02]  /*7da0*/  LOP3.LUT R83, R80, 0xffff0000, RZ, 0xc0, !PT ;  /* 0xffff000050537812 */ /* 0x000fe400078ec0ff */
[----:B------:R-:W-:Y:S02]  /*7db0*/  LOP3.LUT R80, R55, 0xffff0000, RZ, 0xc0, !PT ;  /* 0xffff000037507812 */ /* 0x000fe400078ec0ff */
[----:B------:R-:W-:Y:S02]  /*7dc0*/  LOP3.LUT R43, R43, 0xffff0000, RZ, 0xc0, !PT ;  /* 0xffff00002b2b7812 */ /* 0x000fe400078ec0ff */
[----:B------:R-:W-:Y:S01]  /*7dd0*/  SHF.R.U64 R38, R38, 0x10, R39 ;  /* 0x0000001026267819 */ /* 0x000fe20000001227 */
[C---:B------:R-:W-:Y:S01]  /*7de0*/  FMUL.FTZ R55, R41.reuse, R80 ;  /* 0x0000005029377220 */ /* 0x040fe20000410000 */
[----:B------:R-:W-:Y:S01]  /*7df0*/  FMUL.FTZ R41, R41, R83 ;  /* 0x0000005329297220 */ /* 0x000fe20000410000 */
[----:B------:R-:W-:-:S02]  /*7e00*/  PRMT R50, R224, 0x5410, R50 ;  /* 0x00005410e0327816 */ /* 0x000fc40000000032 */
[C---:B------:R-:W-:Y:S01]  /*7e10*/  FFMA.FTZ R55, R13.reuse, R83, -R55 ;  /* 0x000000530d377223 */ /* 0x040fe20000010837 */
[----:B------:R-:W-:Y:S01]  /*7e20*/  FFMA.FTZ R13, R13, R80, R41 ;  /* 0x000000500d0d7223 */ /* 0x000fe20000010029 */
[----:B------:R-:W-:Y:S01]  /*7e30*/  SHF.R.U32.HI R41, RZ, 0x10, R51 ;  /* 0x00000010ff297819 */ /* 0x000fe20000011633 */
[C---:B------:R-:W-:Y:S01]  /*7e40*/  IMAD.U32 R83, R15.reuse, 0x10000, RZ ;  /* 0x000100000f537824 */ /* 0x040fe200078e00ff */
[----:B------:R-:W-:Y:S02]  /*7e50*/  SHF.R.U32.HI R80, RZ, 0x10, R39 ;  /* 0x00000010ff507819 */ /* 0x000fe40000011627 */
[----:B------:R-:W-:Y:S02]  /*7e60*/  PRMT R41, R226, 0x5410, R41 ;  /* 0x00005410e2297816 */ /* 0x000fe40000000029 */
[----:B------:R-:W-:Y:S02]  /*7e70*/  PRMT R80, R228, 0x5432, R80 ;  /* 0x00005432e4507816 */ /* 0x000fe40000000050 */
[----:B------:R-:W-:Y:S01]  /*7e80*/  LOP3.LUT R15, R15, 0xffff0000, RZ, 0xc0, !PT ;  /* 0xffff00000f0f7812 */ /* 0x000fe200078ec0ff */
[C---:B------:R-:W-:Y:S01]  /*7e90*/  IMAD.U32 R154, R41.reuse, 0x10000, RZ ;  /* 0x00010000299a7824 */ /* 0x040fe200078e00ff */
[----:B------:R-:W-:Y:S01]  /*7ea0*/  LOP3.LUT R41, R41, 0xffff0000, RZ, 0xc0, !PT ;  /* 0xffff000029297812 */ /* 0x000fe200078ec0ff */
[C---:B------:R-:W-:Y:S01]  /*7eb0*/  IMAD.U32 R156, R80.reuse, 0x10000, RZ ;  /* 0x00010000509c7824 */ /* 0x040fe200078e00ff */
[----:B------:R-:W-:Y:S01]  /*7ec0*/  LOP3.LUT R37, R80, 0xffff0000, RZ, 0xc0, !PT ;  /* 0xffff000050257812 */ /* 0x000fe200078ec0ff */
[----:B------:R-:W-:Y:S01]  /*7ed0*/  FMUL.FTZ R157, R155, R154 ;  /* 0x0000009a9b9d7220 */ /* 0x000fe20000410000 */
[----:B------:R-:W-:Y:S01]  /*7ee0*/  LOP3.LUT R39, R12, 0xffff0000, RZ, 0xc0, !PT ;  /* 0xffff00000c277812 */ /* 0x000fe200078ec0ff */
[----:B------:R-:W-:Y:S01]  /*7ef0*/  FMUL.FTZ R49, R43, R41 ;  /* 0x000000292b317220 */ /* 0x000fe20000410000 */
[-C--:B------:R-:W-:Y:S01]  /*7f00*/  FMUL.FTZ R155, R155, R156.reuse ;  /* 0x0000009c9b9b7220 */ /* 0x080fe20000410000 */
[-C--:B------:R-:W-:Y:S01]  /*7f10*/  FMUL.FTZ R43, R43, R37.reuse ;  /* 0x000000252b2b7220 */ /* 0x080fe20000410000 */
[----:B------:R-:W-:Y:S01]  /*7f20*/  FFMA.FTZ R156, R83, R156, -R157 ;  /* 0x0000009c539c7223 */ /* 0x000fe2000001089d */
[----:B------:R-:W-:Y:S01]  /*7f30*/  FFMA.FTZ R37, R15, R37, -R49 ;  /* 0x000000250f257223 */ /* 0x000fe20000010831 */
[----:B------:R-:W-:Y:S01]  /*7f40*/  FFMA.FTZ R155, R83, R154, R155 ;  /* 0x0000009a539b7223 */ /* 0x000fe2000001009b */
[----:B------:R-:W-:Y:S01]  /*7f50*/  FFMA.FTZ R15, R15, R41, R43 ;  /* 0x000000290f0f7223 */ /* 0x000fe2000001002b */
[----:B------:R-:W-:Y:S01]  /*7f60*/  PRMT R41, R227, 0x5432, R36 ;  /* 0x00005432e3297816 */ /* 0x000fe20000000024 */
[----:B------:R-:W-:Y:S01]  /*7f70*/  IMAD.U32 R83, R40, 0x10000, RZ ;  /* 0x0001000028537824 */ /* 0x000fe200078e00ff */
[----:B------:R-:W-:Y:S01]  /*7f80*/  PRMT R36, R226, 0x5432, R48 ;  /* 0x00005432e2247816 */ /* 0x000fe20000000030 */
[----:B------:R-:W-:Y:S01]  /*7f90*/  IMAD.U32 R43, R12, 0x10000, RZ ;  /* 0x000100000c2b7824 */ /* 0x000fe200078e00ff */
[----:B------:R-:W-:Y:S01]  /*7fa0*/  LOP3.LUT R40, R40, 0xffff0000, RZ, 0xc0, !PT ;  /* 0xffff000028287812 */ /* 0x000fe200078ec0ff */
[C---:B------:R-:W-:Y:S01]  /*7fb0*/  IMAD.U32 R49, R41.reuse, 0x10000, RZ ;  /* 0x0001000029317824 */ /* 0x040fe200078e00ff */
[----:B------:R-:W-:Y:S01]  /*7fc0*/  LOP3.LUT R41, R41, 0xffff0000, RZ, 0xc0, !PT ;  /* 0xffff000029297812 */ /* 0x000fe200078ec0ff */
[C---:B------:R-:W-:Y:S01]  /*7fd0*/  IMAD.U32 R48, R36.reuse, 0x10000, RZ ;  /* 0x0001000024307824 */ /* 0x040fe200078e00ff */
[----:B------:R-:W-:-:S02]  /*7fe0*/  LOP3.LUT R36, R36, 0xffff0000, RZ, 0xc0, !PT ;  /* 0xffff000024247812 */ /* 0x000fc400078ec0ff */
[----:B------:R-:W-:Y:S01]  /*7ff0*/  PRMT R38, R224, 0x5432, R38 ;  /* 0x00005432e0267816 */ /* 0x000fe20000000026 */
        /* <DEDUP_REMOVED lines=8> */
[C---:B------:R-:W-:Y:S01]  /*8080*/  IMAD.U32 R48, R42.reuse, 0x10000, RZ ;  /* 0x000100002a307824 */ /* 0x040fe200078e00ff */
[----:B------:R-:W-:Y:S01]  /*8090*/  LOP3.LUT R42, R42, 0xffff0000, RZ, 0xc0, !PT ;  /* 0xffff00002a2a7812 */ /* 0x000fe200078ec0ff */
[C---:B------:R-:W-:Y:S01]  /*80a0*/  IMAD.U32 R40, R50.reuse, 0x10000, RZ ;  /* 0x0001000032287824 */ /* 0x040fe200078e00ff */
[----:B------:R-:W-:Y:S01]  /*80b0*/  LOP3.LUT R50, R50, 0xffff0000, RZ, 0xc0, !PT ;  /* 0xffff000032327812 */ /* 0x000fe200078ec0ff */
[C---:B------:R-:W-:Y:S01]  /*80c0*/  IMAD.U32 R41, R38.reuse, 0x10000, RZ ;  /* 0x0001000026297824 */ /* 0x040fe200078e00ff */
[----:B------:R-:W-:Y:S01]  /*80d0*/  LOP3.LUT R38, R38, 0xffff0000, RZ, 0xc0, !PT ;  /* 0xffff000026267812 */ /* 0x000fe200078ec0ff */
[----:B------:R-:W-:Y:S01]  /*80e0*/  FMUL.FTZ R43, R48, R40 ;  /* 0x00000028302b7220 */ /* 0x000fe20000410000 */
[----:B------:R-:W-:-:S02]  /*80f0*/  IMAD.U32 R39, R14, 0x10000, RZ ;  /* 0x000100000e277824 */ /* 0x000fc400078e00ff */
[-C--:B------:R-:W-:Y:S01]  /*8100*/  FMUL.FTZ R48, R48, R41.reuse ;  /* 0x0000002930307220 */ /* 0x080fe20000410000 */
[----:B------:R-:W-:Y:S01]  /*8110*/  LOP3.LUT R14, R14, 0xffff0000, RZ, 0xc0, !PT ;  /* 0xffff00000e0e7812 */ /* 0x000fe200078ec0ff */
[C---:B------:R-:W-:Y:S02]  /*8120*/  FFMA.FTZ R43, R39.reuse, R41, -R43 ;  /* 0x00000029272b7223 */ /* 0x040fe4000001082b */
[----:B------:R-:W-:Y:S01]  /*8130*/  FFMA.FTZ R48, R39, R40, R48 ;  /* 0x0000002827307223 */ /* 0x000fe20000010030 */
[C---:B------:R-:W-:Y:S01]  /*8140*/  FMUL.FTZ R39, R42.reuse, R50 ;  /* 0x000000322a277220 */ /* 0x040fe20000410000 */
[----:B------:R-:W-:Y:S01]  /*8150*/  FMUL.FTZ R42, R42, R38 ;  /* 0x000000262a2a7220 */ /* 0x000fe20000410000 */
[----:B------:R-:W-:Y:S02]  /*8160*/  F2FP.BF16.F32.PACK_AB R55, R55, R82 ;  /* 0x000000523737723e */ /* 0x000fe400000010ff */
[C---:B------:R-:W-:Y:S01]  /*8170*/  FFMA.FTZ R39, R14.reuse, R38, -R39 ;  /* 0x000000260e277223 */ /* 0x040fe20000010827 */
[----:B------:R-:W-:Y:S01]  /*8180*/  FFMA.FTZ R42, R14, R50, R42 ;  /* 0x000000320e2a7223 */ /* 0x000fe2000001002a */
[----:B------:R-:W-:-:S02]  /*8190*/  F2FP.BF16.F32.PACK_AB R37, R37, R156 ;  /* 0x0000009c2525723e */ /* 0x000fc400000010ff */
        /* <DEDUP_REMOVED lines=11> */
[----:B------:R-:W-:-:S07]  /*8250*/  IMAD.MOV.U32 R14, RZ, RZ, R39 ;  /* 0x000000ffff0e7224 */ /* 0x000fce00078e0027 */
.L_x_1659:
[----:B------:R-:W-:Y:S05]  /*8260*/  BSYNC B3 ;  /* 0x0000000000037941 */ /* 0x000fea0003800000 */
.L_x_1658:
[----:B------:R-:W-:Y:S01]  /*8270*/  @!P4 IMAD.WIDE R36, R54, 0x2, R120 ;  /* 0x000000023624c825 */ /* 0x000fe200078e0278 */
[----:B--2---:R4:W-:Y:S04]  /*8280*/  ST.E.128 desc[UR60][R52.64], R12 ;  /* 0x0000000c34007985 */ /* 0x0049e8000c101d3c */
[----:B---3--:R4:W-:Y:S02]  /*8290*/  @!P4 ST.E.128 desc[UR60][R36.64], R40 ;  /* 0x000000282400c985 */ /* 0x0089e4000c101d3c */
.L_x_1657:
[----:B------:R-:W-:Y:S05]  /*82a0*/  BSYNC B2 ;  /* 0x0000000000027941 */ /* 0x000fea0003800000 */
.L_x_1656:
        /* <DEDUP_REMOVED lines=22> */
[----:B------:R-:W-:Y:S02]  /*8410*/  IMAD R36, R36, 0x2, R18 ;  /* 0x0000000224247824 */ /* 0x000fe400078e0212 */
[----:B------:R-:W-:-:S02]  /*8420*/  @!P4 IMAD.WIDE R120, R12, 0x2, R120 ;  /* 0x000000020c78c825 */ /* 0x000fc400078e0278 */
[----:B------:R-:W2:Y:S04]  /*8430*/  LDS.128 R12, [R13+0x18400] ;  /* 0x018400000d0c7984 */ /* 0x000ea80000000c00 */
[----:B------:R-:W3:Y:S01]  /*8440*/  LDS.128 R36, [R36+0x18400] ;  /* 0x0184000024247984 */ /* 0x000ee20000000c00 */
[----:B------:R-:W-:Y:S05]  /*8450*/  @P6 BRA `(.L_x_1661) ;  /* 0x0000000400706947 */ /* 0x000fea0003800000 */
[--C-:B------:R-:W-:Y:S01]  /*8460*/  SHF.R.U64 R11, R32, 0x10, R33.reuse ;  /* 0x00000010200b7819 */ /* 0x100fe20000001221 */
[----:B--2---:R-:W-:Y:S01]  /*8470*/  IMAD.U32 R43, R13, 0x10000, RZ ;  /* 0x000100000d2b7824 */ /* 0x004fe200078e00ff */
[----:B------:R-:W-:Y:S01]  /*8480*/  SHF.R.U32.HI R32, RZ, 0x10, R33 ;  /* 0x00000010ff207819 */ /* 0x000fe20000011621 */
[----:B---3--:R-:W-:Y:S01]  /*8490*/  IMAD.U32 R51, R39, 0x10000, RZ ;  /* 0x0001000027337824 */ /* 0x008fe200078e00ff */
[----:B------:R-:W-:Y:S01]  /*84a0*/  SHF.R.U64 R33, R34, 0x10, R35 ;  /* 0x0000001022217819 */ /* 0x000fe20000001223 */
[----:B------:R-:W-:Y:S01]  /*84b0*/  IMAD.U32 R50, R15, 0x10000, RZ ;  /* 0x000100000f327824 */ /* 0x000fe200078e00ff */
[--C-:B------:R-:W-:Y:S01]  /*84c0*/  SHF.R.U64 R34, R44, 0x10, R45.reuse ;  /* 0x000000102c227819 */ /* 0x100fe2000000122d */
[----:B------:R-:W-:Y:S01]  /*84d0*/  IMAD.U32 R52, R38, 0x10000, RZ ;  /* 0x0001000026347824 */ /* 0x000fe200078e00ff */
[----:B------:R-:W-:Y:S01]  /*84e0*/  SHF.R.U32.HI R44, RZ, 0x10, R45 ;  /* 0x00000010ff2c7819 */ /* 0x000fe2000001162d */
[----:B------:R-:W-:Y:S01]  /*84f0*/  IMAD.U32 R49, R14, 0x10000, RZ ;  /* 0x000100000e317824 */ /* 0x000fe200078e00ff */
[----:B------:R-:W-:-:S02]  /*8500*/  SHF.R.U64 R42, R46, 0x10, R47 ;  /* 0x000000102e2a7819 */ /* 0x000fc4000000122f */
[----:B------:R-:W-:Y:S02]  /*8510*/  PRMT R44, R212, 0x5432, R44 ;  /* 0x00005432d42c7816 */ /* 0x000fe4000000002c */
[----:B------:R-:W-:Y:S01]  /*8520*/  SHF.R.U32.HI R46, RZ, 0x10, R47 ;  /* 0x00000010ff2e7819 */ /* 0x000fe2000001162f */
[C---:B------:R-:W-:Y:S01]  /*8530*/  IMAD.U32 R47, R37.reuse, 0x10000, RZ ;  /* 0x00010000252f7824 */ /* 0x040fe200078e00ff */
[----:B------:R-:W-:Y:S01]  /*8540*/  PRMT R32, R210, 0x5432, R32 ;  /* 0x00005432d2207816 */ /* 0x000fe20000000020 */
[----:B------:R-:W-:Y:S01]  /*8550*/  IMAD.U32 R53, R44, 0x10000, RZ ;  /* 0x000100002c357824 */ /* 0x000fe200078e00ff */
[----:B------:R-:W-:Y:S01]  /*8560*/  LOP3.LUT R48, R37, 0xffff0000, RZ, 0xc0, !PT ;  /* 0xffff000025307812 */ /* 0x000fe200078ec0ff */
[----:B------:R-:W-:Y:S01]  /*8570*/  IMAD.U32 R37, R36, 0x10000, RZ ;  /* 0x0001000024257824 */ /* 0x000fe200078e00ff */
[----:B------:R-:W-:Y:S01]  /*8580*/  PRMT R55, R211, 0x5410, R42 ;  /* 0x00005410d3377816 */ /* 0x000fe2000000002a */
[----:B------:R-:W-:Y:S01]  /*8590*/  IMAD.U32 R54, R32, 0x10000, RZ ;  /* 0x0001000020367824 */ /* 0x000fe200078e00ff */
[----:B------:R-:W-:Y:S01]  /*85a0*/  LOP3.LUT R44, R44, 0xffff0000, RZ, 0xc0, !PT ;  /* 0xffff00002c2c7812 */ /* 0x000fe200078ec0ff */
[CC--:B------:R-:W-:Y:S01]  /*85b0*/  FMUL.FTZ R42, R47.reuse, R53.reuse ;  /* 0x000000352f2a7220 */ /* 0x0c0fe20000410000 */
[----:B------:R-:W-:Y:S01]  /*85c0*/  SHF.R.U32.HI R35, RZ, 0x10, R35 ;  /* 0x00000010ff237819 */ /* 0x000fe20000011623 */
[-C--:B------:R-:W-:Y:S01]  /*85d0*/  FMUL.FTZ R47, R47, R54.reuse ;  /* 0x000000362f2f7220 */ /* 0x080fe20000410000 */
[----:B------:R-:W-:Y:S01]  /*85e0*/  PRMT R46, R211, 0x5432, R46 ;  /* 0x00005432d32e7816 */ /* 0x000fe2000000002e */
[----:B------:R-:W-:Y:S01]  /*85f0*/  FFMA.FTZ R42, R43, R54, -R42 ;  /* 0x000000362b2a7223 */ /* 0x000fe2000001082a */
[----:B------:R-:W-:Y:S01]  /*8600*/  LOP3.LUT R32, R32, 0xffff0000, RZ, 0xc0, !PT ;  /* 0xffff000020207812 */ /* 0x000fe200078ec0ff */
[----:B------:R-:W-:Y:S01]  /*8610*/  FMUL.FTZ R80, R48, R44 ;  /* 0x0000002c30507220 */ /* 0x000fe20000410000 */
[----:B------:R-:W-:Y:S01]  /*8620*/  LOP3.LUT R45, R13, 0xffff0000, RZ, 0xc0, !PT ;  /* 0xffff00000d2d7812 */ /* 0x000fe200078ec0ff */
[----:B------:R-:W-:Y:S01]  /*8630*/  IMAD.U32 R54, R46, 0x10000, RZ ;  /* 0x000100002e367824 */ /* 0x000fe200078e00ff */
[----:B------:R-:W-:Y:S01]  /*8640*/  PRMT R35, R204, 0x5432, R35 ;  /* 0x00005432cc237816 */ /* 0x000fe20000000023 */
[-C--:B------:R-:W-:Y:S01]  /*8650*/  FMUL.FTZ R48, R48, R32.reuse ;  /* 0x0000002030307220 */ /* 0x080fe20000410000 */
[----:B------:R-:W-:Y:S01]  /*8660*/  LOP3.LUT R39, R39, 0xffff0000, RZ, 0xc0, !PT ;  /* 0xffff000027277812 */ /* 0x000fe200078ec0ff */
[----:B------:R-:W-:Y:S01]  /*8670*/  FFMA.FTZ R47, R43, R53, R47 ;  /* 0x000000352b2f7223 */ /* 0x000fe2000001002f */
[----:B------:R-:W-:Y:S01]  /*8680*/  LOP3.LUT R46, R46, 0xffff0000, RZ, 0xc0, !PT ;  /* 0xffff00002e2e7812 */ /* 0x000fe200078ec0ff */
[----:B------:R-:W-:Y:S01]  /*8690*/  FFMA.FTZ R80, R45, R32, -R80 ;  /* 0x000000202d507223 */ /* 0x000fe20000010850 */
[----:B------:R-:W-:Y:S01]  /*86a0*/  PRMT R34, R212, 0x5410, R34 ;  /* 0x00005410d4227816 */ /* 0x000fe20000000022 */
[----:B------:R-:W-:Y:S01]  /*86b0*/  IMAD.U32 R43, R35, 0x10000, RZ ;  /* 0x00010000232b7824 */ /* 0x000fe200078e00ff */
[----:B------:R-:W-:Y:S01]  /*86c0*/  PRMT R11, R210, 0x5410, R11 ;  /* 0x00005410d20b7816 */ /* 0x000fe2000000000b */
[----:B------:R-:W-:Y:S01]  /*86d0*/  FMUL.FTZ R32, R51, R54 ;  /* 0x0000003633207220 */ /* 0x000fe20000410000 */
[----:B------:R-:W-:Y:S01]  /*86e0*/  LOP3.LUT R15, R15, 0xffff0000, RZ, 0xc0, !PT ;  /* 0xffff00000f0f7812 */ /* 0x000fe200078ec0ff */
[----:B------:R-:W-:Y:S01]  /*86f0*/  FFMA.FTZ R48, R45, R44, R48 ;  /* 0x0000002c2d307223 */ /* 0x000fe20000010030 */
[----:B------:R-:W-:Y:S01]  /*8700*/  LOP3.LUT R35, R35, 0xffff0000, RZ, 0xc0, !PT ;  /* 0xffff000023237812 */ /* 0x000fe200078ec0ff */
[----:B------:R-:W-:Y:S01]  /*8710*/  FMUL.FTZ R45, R39, R46 ;  /* 0x0000002e272d7220 */ /* 0x000fe20000410000 */
[-C--:B------:R-:W-:Y:S01]  /*8720*/  FMUL.FTZ R51, R51, R43.reuse ;  /* 0x0000002b33337220 */ /* 0x080fe20000410000 */
[----:B------:R-:W-:Y:S01]  /*8730*/  FFMA.FTZ R32, R50, R43, -R32 ;  /* 0x0000002b32207223 */ /* 0x000fe20000010820 */
[----:B------:R-:W-:-:S02]  /*8740*/  IMAD.U32 R44, R34, 0x10000, RZ ;  /* 0x00010000222c7824 */ /* 0x000fc400078e00ff */
[-C--:B------:R-:W-:Y:S01]  /*8750*/  FMUL.FTZ R39, R39, R35.reuse ;  /* 0x0000002327277220 */ /* 0x080fe20000410000 */
[----:B------:R-:W-:Y:S02]  /*8760*/  IMAD.U32 R43, R11, 0x10000, RZ ;  /* 0x000100000b2b7824 */ /* 0x000fe400078e00ff */
[C---:B------:R-:W-:Y:S01]  /*8770*/  FFMA.FTZ R45, R15.reuse, R35, -R45 ;  /* 0x000000230f2d7223 */ /* 0x040fe2000001082d */
[----:B------:R-:W-:Y:S01]  /*8780*/  LOP3.LUT R36, R36, 0xffff0000, RZ, 0xc0, !PT ;  /* 0xffff000024247812 */ /* 0x000fe200078ec0ff */
[----:B------:R-:W-:Y:S01]  /*8790*/  IMAD.U32 R13, R12, 0x10000, RZ ;  /* 0x000100000c0d7824 */ /* 0x000fe200078e00ff */
[----:B------:R-:W-:Y:S01]  /*87a0*/  LOP3.LUT R34, R34, 0xffff0000, RZ, 0xc0, !PT ;  /* 0xffff000022227812 */ /* 0x000fe200078ec0ff */
[----:B------:R-:W-:Y:S01]  /*87b0*/  FFMA.FTZ R39, R15, R46, R39 ;  /* 0x0000002e0f277223 */ /* 0x000fe20000010027 */
[----:B------:R-:W-:Y:S01]  /*87c0*/  LOP3.LUT R35, R11, 0xffff0000, RZ, 0xc0, !PT ;  /* 0xffff00000b237812 */ /* 0x000fe200078ec0ff */
[C---:B------:R-:W-:Y:S01]  /*87d0*/  FMUL.FTZ R11, R37.reuse, R44 ;  /* 0x0000002c250b7220 */ /* 0x040fe20000410000 */
[-C--:B------:R-:W-:Y:S01]  /*87e0*/  FMUL.FTZ R37, R37, R43.reuse ;  /* 0x0000002b25257220 */ /* 0x080fe20000410000 */
[----:B------:R-:W-:Y:S01]  /*87f0*/  LOP3.LUT R12, R12, 0xffff0000, RZ, 0xc0, !PT ;  /* 0xffff00000c0c7812 */ /* 0x000fe200078ec0ff */
[----:B------:R-:W-:Y:S01]  /*8800*/  FMUL.FTZ R15, R36, R34 ;  /* 0x00000022240f7220 */ /* 0x000fe20000410000 */
[----:B------:R-:W-:Y:S01]  /*8810*/  PRMT R33, R204, 0x5410, R33 ;  /* 0x00005410cc217816 */ /* 0x000fe20000000021 */
[C---:B------:R-:W-:Y:S01]  /*8820*/  FFMA.FTZ R11, R13.reuse, R43, -R11 ;  /* 0x0000002b0d0b7223 */ /* 0x040fe2000001080b */
[----:B------:R-:W-:Y:S01]  /*8830*/  FFMA.FTZ R37, R13, R44, R37 ;  /* 0x0000002c0d257223 */ /* 0x000fe20000010025 */
[C---:B------:R-:W-:Y:S01]  /*8840*/  IMAD.U32 R13, R55.reuse, 0x10000, RZ ;  /* 0x00010000370d7824 */ /* 0x040fe200078e00ff */
[----:B------:R-:W-:Y:S01]  /*8850*/  LOP3.LUT R38, R38, 0xffff0000, RZ, 0xc0, !PT ;  /* 0xffff000026267812 */ /* 0x000fe200078ec0ff */
[-C--:B------:R-:W-:Y:S01]  /*8860*/  FMUL.FTZ R36, R36, R35.reuse ;  /* 0x0000002324247220 */ /* 0x080fe20000410000 */
[----:B------:R-:W-:Y:S01]  /*8870*/  LOP3.LUT R55, R55, 0xffff0000, RZ, 0xc0, !PT ;  /* 0xffff000037377812 */ /* 0x000fe200078ec0ff */
[C---:B------:R-:W-:Y:S01]  /*8880*/  FFMA.FTZ R15, R12.reuse, R35, -R15 ;  /* 0x000000230c0f7223 */ /* 0x040fe2000001080f */
[C---:B------:R-:W-:Y:S01]  /*8890*/  IMAD.U32 R35, R33.reuse, 0x10000, RZ ;  /* 0x0001000021237824 */ /* 0x040fe200078e00ff */
[----:B------:R-:W-:Y:S01]  /*88a0*/  LOP3.LUT R33, R33, 0xffff0000, RZ, 0xc0, !PT ;  /* 0xffff000021217812 */ /* 0x000fe200078ec0ff */
[----:B------:R-:W-:Y:S01]  /*88b0*/  FFMA.FTZ R36, R12, R34, R36 ;  /* 0x000000220c247223 */ /* 0x000fe20000010024 */
[----:B------:R-:W-:Y:S01]  /*88c0*/  LOP3.LUT R14, R14, 0xffff0000, RZ, 0xc0, !PT ;  /* 0xffff00000e0e7812 */ /* 0x000fe200078ec0ff */
[----:B------:R-:W-:Y:S01]  /*88d0*/  FMUL.FTZ R12, R52, R13 ;  /* 0x0000000d340c7220 */ /* 0x000fe20000410000 */
[C---:B------:R-:W-:Y:S01]  /*88e0*/  FMUL.FTZ R34, R38.reuse, R55 ;  /* 0x0000003726227220 */ /* 0x040fe20000410000 */
[----:B------:R-:W-:Y:S01]  /*88f0*/  FMUL.FTZ R38, R38, R33 ;  /* 0x0000002126267220 */ /* 0x000fe20000410000 */
[-C--:B------:R-:W-:Y:S01]  /*8900*/  FMUL.FTZ R52, R52, R35.reuse ;  /* 0x0000002334347220 */ /* 0x080fe20000410000 */
[----:B------:R-:W-:Y:S01]  /*8910*/  FFMA.FTZ R12, R49, R35, -R12 ;  /* 0x00000023310c7223 */ /* 0x000fe2000001080c */
[C---:B------:R-:W-:Y:S01]  /*8920*/  FFMA.FTZ R33, R14.reuse, R33, -R34 ;  /* 0x000000210e217223 */ /* 0x040fe20000010822 */
[----:B------:R-:W-:Y:S01]  /*8930*/  FFMA.FTZ R55, R14, R55, R38 ;  /* 0x000000370e377223 */ /* 0x000fe20000010026 */
[----:B------:R-:W-:Y:S01]  /*8940*/  F2FP.BF16.F32.PACK_AB R14, R15, R11 ;  /* 0x0000000b0f0e723e */ /* 0x000fe200000010ff */
        /* <DEDUP_REMOVED lines=13> */
.L_x_1661:
[----:B------:R-:W-:Y:S05]  /*8a20*/  BSYNC B2 ;  /* 0x0000000000027941 */ /* 0x000fea0003800000 */
.L_x_1660:
[----:B--2---:R2:W-:Y:S04]  /*8a30*/  ST.E.128 desc[UR60][R40.64], R12 ;  /* 0x0000000c28007985 */ /* 0x0045e8000c101d3c */
[----:B---3--:R2:W-:Y:S02]  /*8a40*/  @!P4 ST.E.128 desc[UR60][R120.64], R36 ;  /* 0x000000247800c985 */ /* 0x0085e4000c101d3c */
.L_x_1651:
[----:B------:R-:W-:Y:S05]  /*8a50*/  BSYNC B1 ;  /* 0x0000000000017941 */ /* 0x000fea0003800000 */
.L_x_1650:
[----:B------:R-:W-:-:S03]  /*8a60*/  UMOV UR4, 0xffffffff ;  /* 0xffffffff00047882 */ /* 0x000fc60000000000 */
[----:B------:R-:W-:Y:S05]  /*8a70*/  BRA.DIV UR4, `(.L_x_1662) ;  /* 0x0000021a04947947 */ /* 0x000fea000b800000 */
[----:B0-----:R-:W0:Y:S04]  /*8a80*/  SHFL.IDX PT, R115, R115, 0x1, 0x1c1f ;  /* 0x003c1f0073737f89 */ /* 0x001e2800000e0000 */
[----:B------:R-:W0:Y:S02]  /*8a90*/  SHFL.IDX PT, R116, R116, 0x1, 0x1c1f ;  /* 0x003c1f0074747f89 */ /* 0x000e2400000e0000 */
.L_x_2022:
[----:B------:R-:W-:Y:S05]  /*8aa0*/  @P5 BRA `(.L_x_1619) ;  /* 0x0000001c00ac5947 */ /* 0x000fea0003800000 */
[----:B------:R-:W-:Y:S01]  /*8ab0*/  ISETP.NE.AND P4, PT, R8, RZ, PT ;  /* 0x000000ff0800720c */ /* 0x000fe20003f85270 */
[----:B------:R-:W-:Y:S01]  /*8ac0*/  BSSY B1, `(.L_x_1663) ;  /* 0x000007d000017945 */ /* 0x000fe20003800000 */
[----:B0-2-4-:R-:W-:Y:S02]  /*8ad0*/  IMAD.MOV.U32 R36, RZ, RZ, R116 ;  /* 0x000000ffff247224 */ /* 0x015fe400078e0074 */
[----:B------:R-:W-:-:S09]  /*8ae0*/  IMAD.MOV.U32 R37, RZ, RZ, R115 ;  /* 0x000000ffff257224 */ /* 0x000fd200078e0073 */
[----:B------:R-:W-:Y:S05]  /*8af0*/  @!P4 BRA `(.L_x_1664) ;  /* 0x0000000400e4c947 */ /* 0x000fea0003800000 */
[----:B---3--:R-:W-:Y:S01]  /*8b00*/  SEL R11, R125, R131, !P3 ;  /* 0x000000837d0b7207 */ /* 0x008fe20005800000 */
[----:B------:R-:W-:Y:S01]  /*8b10*/  BSSY B2, `(.L_x_1665) ;  /* 0x0000075000027945 */ /* 0x000fe20003800000 */
[C---:B------:R-:W-:Y:S02]  /*8b20*/  LEA R38, P5, R5.reuse, R116, 0x1 ;  /* 0x0000007405267211 */ /* 0x040fe400078a08ff */
[----:B------:R-:W-:Y:S02]  /*8b30*/  SHF.R.S32.HI R12, RZ, 0x1f, R11 ;  /* 0x0000001fff0c7819 */ /* 0x000fe4000001140b */
        /* <DEDUP_REMOVED lines=33> */
[----:B------:R-:W-:Y:S01]  /*8d50*/  SHF.R.U64 R44, R78, 0x10, R79 ;  /* 0x000000104e2c7819 */ /* 0x000fe2000000124f */
[----:B------:R-:W-:Y:S01]  /*8d60*/  IMAD.U32 R54, R76, 0x10000, RZ ;  /* 0x000100004c367824 */ /* 0x000fe200078e00ff */
[----:B------:R-:W-:Y:S01]  /*8d70*/  SHF.R.U64 R42, R66, 0x10, R67 ;  /* 0x00000010422a7819 */ /* 0x000fe20000001243 */
[----:B------:R-:W-:Y:S01]  /*8d80*/  IMAD.U32 R80, R64, 0x10000, RZ ;  /* 0x0001000040507824 */ /* 0x000fe200078e00ff */
[----:B------:R-:W-:Y:S01]  /*8d90*/  SHF.R.U32.HI R78, RZ, 0x10, R79 ;  /* 0x00000010ff4e7819 */ /* 0x000fe2000001164f */
[----:B------:R-:W-:Y:S01]  /*8da0*/  FMUL.FTZ R82, R47, R54 ;  /* 0x000000362f527220 */ /* 0x000fe20000410000 */
[----:B------:R-:W-:-:S02]  /*8db0*/  SHF.R.U32.HI R66, RZ, 0x10, R67 ;  /* 0x00000010ff427819 */ /* 0x000fc40000011643 */
[----:B------:R-:W-:Y:S01]  /*8dc0*/  LOP3.LUT R48, R33, 0xffff0000, RZ, 0xc0, !PT ;  /* 0xffff000021307812 */ /* 0x000fe200078ec0ff */
[----:B------:R-:W-:Y:S01]  /*8dd0*/  IMAD.U32 R33, R32, 0x10000, RZ ;  /* 0x0001000020217824 */ /* 0x000fe200078e00ff */
[----:B------:R-:W-:Y:S01]  /*8de0*/  LOP3.LUT R53, R76, 0xffff0000, RZ, 0xc0, !PT ;  /* 0xffff00004c357812 */ /* 0x000fe200078ec0ff */
[-C--:B------:R-:W-:Y:S01]  /*8df0*/  FMUL.FTZ R76, R47, R80.reuse ;  /* 0x000000502f4c7220 */ /* 0x080fe20000410000 */
        /* <DEDUP_REMOVED lines=18> */
[----:B------:R-:W-:Y:S01]  /*8f20*/  IMAD.U32 R66, R201, 0x10000, RZ ;  /* 0x00010000c9427824 */ /* 0x000fe200078e00ff */
[----:B------:R-:W-:Y:S01]  /*8f30*/  LOP3.LUT R15, R15, 0xffff0000, RZ, 0xc0, !PT ;  /* 0xffff00000f0f7812 */ /* 0x000fe200078ec0ff */
[----:B------:R-:W-:Y:S01]  /*8f40*/  FFMA.FTZ R47, R50, R47, -R65 ;  /* 0x0000002f322f7223 */ /* 0x000fe20000010841 */
[----:B------:R-:W-:Y:S01]  /*8f50*/  LOP3.LUT R32, R32, 0xffff0000, RZ, 0xc0, !PT ;  /* 0xffff000020207812 */ /* 0x000fe200078ec0ff */
[----:B------:R-:W-:Y:S01]  /*8f60*/  FMUL.FTZ R78, R35, R54 ;  /* 0x00000036234e7220 */ /* 0x000fe20000410000 */
[----:B------:R-:W-:Y:S01]  /*8f70*/  LOP3.LUT R201, R201, 0xffff0000, RZ, 0xc0, !PT ;  /* 0xffff0000c9c97812 */ /* 0x000fe200078ec0ff */
[----:B------:R-:W-:Y:S01]  /*8f80*/  FFMA.FTZ R50, R50, R55, R76 ;  /* 0x0000003732327223 */ /* 0x000fe2000001004c */
[----:B------:R-:W-:-:S02]  /*8f90*/  IMAD.U32 R76, R11, 0x10000, RZ ;  /* 0x000100000b4c7824 */ /* 0x000fc400078e00ff */
[-C--:B------:R-:W-:Y:S01]  /*8fa0*/  FMUL.FTZ R80, R35, R64.reuse ;  /* 0x0000004023507220 */ /* 0x080fe20000410000 */
[C---:B------:R-:W-:Y:S01]  /*8fb0*/  IMAD.U32 R13, R12.reuse, 0x10000, RZ ;  /* 0x000100000c0d7824 */ /* 0x040fe200078e00ff */
[----:B------:R-:W-:Y:S01]  /*8fc0*/  LOP3.LUT R35, R11, 0xffff0000, RZ, 0xc0, !PT ;  /* 0xffff00000b237812 */ /* 0x000fe200078ec0ff */
[----:B------:R-:W-:Y:S01]  /*8fd0*/  FFMA.FTZ R64, R15, R64, -R78 ;  /* 0x000000400f407223 */ /* 0x000fe2000001084e */
[----:B------:R-:W-:Y:S01]  /*8fe0*/  LOP3.LUT R12, R12, 0xffff0000, RZ, 0xc0, !PT ;  /* 0xffff00000c0c7812 */ /* 0x000fe200078ec0ff */
[----:B------:R-:W-:Y:S01]  /*8ff0*/  FMUL.FTZ R78, R33, R66 ;  /* 0x00000042214e7220 */ /* 0x000fe20000410000 */
[----:B------:R-:W-:Y:S01]  /*9000*/  PRMT R44, R196, 0x5410, R44 ;  /* 0x00005410c42c7816 */ /* 0x000fe2000000002c */
[----:B------:R-:W-:Y:S01]  /*9010*/  FMUL.FTZ R51, R32, R201 ;  /* 0x000000c920337220 */ /* 0x000fe20000410000 */
[----:B------:R-:W-:Y:S01]  /*9020*/  PRMT R42, R153, 0x5410, R42 ;  /* 0x00005410992a7816 */ /* 0x000fe2000000002a */
[-C--:B------:R-:W-:Y:S01]  /*9030*/  FMUL.FTZ R33, R33, R76.reuse ;  /* 0x0000004c21217220 */ /* 0x080fe20000410000 */
[----:B------:R-:W-:Y:S01]  /*9040*/  FFMA.FTZ R46, R46, R53, R77 ;  /* 0x000000352e2e7223 */ /* 0x000fe2000001004d */
[-C--:B------:R-:W-:Y:S01]  /*9050*/  FMUL.FTZ R55, R32, R35.reuse ;  /* 0x0000002320377220 */ /* 0x080fe20000410000 */
[----:B------:R-:W-:Y:S01]  /*9060*/  LOP3.LUT R34, R34, 0xffff0000, RZ, 0xc0, !PT ;  /* 0xffff000022227812 */ /* 0x000fe200078ec0ff */
[C---:B------:R-:W-:Y:S01]  /*9070*/  FFMA.FTZ R11, R13.reuse, R76, -R78 ;  /* 0x0000004c0d0b7223 */ /* 0x040fe2000001084e */
[----:B------:R-:W-:Y:S01]  /*9080*/  FFMA.FTZ R32, R12, R35, -R51 ;  /* 0x000000230c207223 */ /* 0x000fe20000010833 */
[C---:B------:R-:W-:Y:S01]  /*9090*/  LOP3.LUT R53, R44.reuse, 0xffff0000, RZ, 0xc0, !PT ;  /* 0xffff00002c357812 */ /* 0x040fe200078ec0ff */
[----:B------:R-:W-:Y:S01]  /*90a0*/  FFMA.FTZ R13, R13, R66, R33 ;  /* 0x000000420d0d7223 */ /* 0x000fe20000010021 */
[----:B------:R-:W-:Y:S01]  /*90b0*/  IMAD.U32 R51, R44, 0x10000, RZ ;  /* 0x000100002c337824 */ /* 0x000fe200078e00ff */
[C---:B------:R-:W-:Y:S01]  /*90c0*/  LOP3.LUT R35, R42.reuse, 0xffff0000, RZ, 0xc0, !PT ;  /* 0xffff00002a237812 */ /* 0x040fe200078ec0ff */
[----:B------:R-:W-:-:S02]  /*90d0*/  IMAD.U32 R33, R42, 0x10000, RZ ;  /* 0x000100002a217824 */ /* 0x000fc400078e00ff */
[----:B------:R-:W-:Y:S01]  /*90e0*/  FFMA.FTZ R12, R12, R201, R55 ;  /* 0x000000c90c0c7223 */ /* 0x000fe20000010037 */
[----:B------:R-:W-:Y:S01]  /*90f0*/  LOP3.LUT R14, R14, 0xffff0000, RZ, 0xc0, !PT ;  /* 0xffff00000e0e7812 */ /* 0x000fe200078ec0ff */
[----:B------:R-:W-:Y:S01]  /*9100*/  FMUL.FTZ R42, R52, R51 ;  /* 0x00000033342a7220 */ /* 0x000fe20000410000 */
[----:B------:R-:W-:Y:S01]  /*9110*/  FMUL.FTZ R55, R34, R53 ;  /* 0x0000003522377220 */ /* 0x000fe20000410000 */
[----:B------:R-:W-:Y:S01]  /*9120*/  FMUL.FTZ R52, R52, R33 ;  /* 0x0000002134347220 */ /* 0x000fe20000410000 */
[----:B------:R-:W-:Y:S01]  /*9130*/  FMUL.FTZ R34, R34, R35 ;  /* 0x0000002322227220 */ /* 0x000fe20000410000 */
[----:B------:R-:W-:Y:S01]  /*9140*/  F2FP.BF16.F32.PACK_AB R32, R32, R11 ;  /* 0x0000000b2020723e */ /* 0x000fe200000010ff */
[----:B------:R-:W-:Y:S01]  /*9150*/  FFMA.FTZ R15, R15, R54, R80 ;  /* 0x000000360f0f7223 */ /* 0x000fe20000010050 */
[C---:B------:R-:W-:Y:S01]  /*9160*/  FFMA.FTZ R52, R49.reuse, R51, R52 ;  /* 0x0000003331347223 */ /* 0x040fe20000010034 */
[----:B------:R-:W-:Y:S01]  /*9170*/  FFMA.FTZ R53, R14, R53, R34 ;  /* 0x000000350e357223 */ /* 0x000fe20000010022 */
[----:B------:R-:W-:Y:S01]  /*9180*/  F2FP.BF16.F32.PACK_AB R34, R12, R13 ;  /* 0x0000000d0c22723e */ /* 0x000fe200000010ff */
[----:B------:R-:W-:Y:S01]  /*9190*/  FFMA.FTZ R42, R49, R33, -R42 ;  /* 0x00000021312a7223 */ /* 0x000fe2000001082a */
[----:B------:R-:W-:Y:S01]  /*91a0*/  FFMA.FTZ R55, R14, R35, -R55 ;  /* 0x000000230e377223 */ /* 0x000fe20000010837 */
        /* <DEDUP_REMOVED lines=11> */
.L_x_1666:
[----:B------:R-:W-:Y:S05]  /*9260*/  BSYNC B2 ;  /* 0x0000000000027941 */ /* 0x000fea0003800000 */
.L_x_1665:
[----:B--2---:R2:W-:Y:S04]  /*9270*/  ST.E.128 desc[UR60][R38.64], R12 ;  /* 0x0000000c26007985 */ /* 0x0045e8000c101d3c */
[----:B---3--:R2:W-:Y:S02]  /*9280*/  @!P4 ST.E.128 desc[UR60][R40.64], R32 ;  /* 0x000000202800c985 */ /* 0x0085e4000c101d3c */
.L_x_1664:
[----:B------:R-:W-:Y:S05]  /*9290*/  BSYNC B1 ;  /* 0x0000000000017941 */ /* 0x000fea0003800000 */
.L_x_1663:
[----:B------:R-:W-:Y:S01]  /*92a0*/  ISETP.NE.AND P4, PT, R21, RZ, PT ;  /* 0x000000ff1500720c */ /* 0x000fe20003f85270 */
[----:B------:R-:W-:-:S12]  /*92b0*/  BSSY B1, `(.L_x_1667) ;  /* 0x0000079000017945 */ /* 0x000fd80003800000 */
[----:B------:R-:W-:Y:S05]  /*92c0*/  @!P4 BRA `(.L_x_1668) ;  /* 0x0000000400dcc947 */ /* 0x000fea0003800000 */
[----:B0--3--:R-:W-:Y:S01]  /*92d0*/  SEL R11, R125, R131, !P2 ;  /* 0x000000837d0b7207 */ /* 0x009fe20005000000 */
[----:B------:R-:W-:Y:S01]  /*92e0*/  BSSY B2, `(.L_x_1669) ;  /* 0x0000073000027945 */ /* 0x000fe20003800000 */
[C---:B--2---:R-:W-:Y:S02]  /*92f0*/  LEA R38, P5, R6.reuse, R116, 0x1 ;  /* 0x0000007406267211 */ /* 0x044fe400078a08ff */
        /* <DEDUP_REMOVED lines=22> */
[--C-:B------:R-:W-:Y:S01]  /*9460*/  SHF.R.U64 R49, R72, 0x10, R73.reuse ;  /* 0x0000001048317819 */ /* 0x100fe20000001249 */
[----:B---3--:R-:W-:Y:S01]  /*9470*/  IMAD.U32 R52, R33, 0x10000, RZ ;  /* 0x0001000021347824 */ /* 0x008fe200078e00ff */
[----:B------:R-:W-:Y:S01]  /*9480*/  SHF.R.U32.HI R73, RZ, 0x10, R73 ;  /* 0x00000010ff497819 */ /* 0x000fe20000011649 */
[----:B--2---:R-:W-:Y:S01]  /*9490*/  IMAD.U32 R47, R13, 0x10000, RZ ;  /* 0x000100000d2f7824 */ /* 0x004fe200078e00ff */
[--C-:B------:R-:W-:Y:S01]  /*94a0*/  SHF.R.U64 R45, R60, 0x10, R61.reuse ;  /* 0x000000103c2d7819 */ /* 0x100fe2000000123d */
[----:B------:R-:W-:Y:S01]  /*94b0*/  IMAD.U32 R51, R35, 0x10000, RZ ;  /* 0x0001000023337824 */ /* 0x000fe200078e00ff */
[----:B------:R-:W-:Y:S01]  /*94c0*/  SHF.R.U32.HI R61, RZ, 0x10, R61 ;  /* 0x00000010ff3d7819 */ /* 0x000fe2000001163d */
[----:B------:R-:W-:Y:S01]  /*94d0*/  IMAD.U32 R44, R15, 0x10000, RZ ;  /* 0x000100000f2c7824 */ /* 0x000fe200078e00ff */
[----:B------:R-:W-:Y:S01]  /*94e0*/  PRMT R54, R152, 0x5432, R73 ;  /* 0x0000543298367816 */ /* 0x000fe20000000049 */
[----:B0-----:R-:W-:Y:S01]  /*94f0*/  IMAD.U32 R11, R12, 0x10000, RZ ;  /* 0x000100000c0b7824 */ /* 0x001fe200078e00ff */
[----:B------:R-:W-:-:S02]  /*9500*/  PRMT R45, R150, 0x5410, R45 ;  /* 0x00005410962d7816 */ /* 0x000fc4000000002d */
[----:B------:R-:W-:Y:S01]  /*9510*/  PRMT R150, R150, 0x5432, R61 ;  /* 0x0000543296967816 */ /* 0x000fe2000000003d */
[----:B------:R-:W-:Y:S01]  /*9520*/  IMAD.U32 R55, R54, 0x10000, RZ ;  /* 0x0001000036377824 */ /* 0x000fe200078e00ff */
[----:B------:R-:W-:Y:S02]  /*9530*/  SHF.R.U64 R50, R74, 0x10, R75 ;  /* 0x000000104a327819 */ /* 0x000fe4000000124b */
[----:B------:R-:W-:Y:S01]  /*9540*/  SHF.R.U64 R46, R62, 0x10, R63 ;  /* 0x000000103e2e7819 */ /* 0x000fe2000000123f */
[----:B------:R-:W-:Y:S01]  /*9550*/  IMAD.U32 R53, R150, 0x10000, RZ ;  /* 0x0001000096357824 */ /* 0x000fe200078e00ff */
[----:B------:R-:W-:Y:S02]  /*9560*/  SHF.R.U32.HI R74, RZ, 0x10, R75 ;  /* 0x00000010ff4a7819 */ /* 0x000fe4000001164b */
[----:B------:R-:W-:Y:S02]  /*9570*/  PRMT R152, R152, 0x5410, R49 ;  /* 0x0000541098987816 */ /* 0x000fe40000000031 */
[----:B------:R-:W-:-:S02]  /*9580*/  SHF.R.U32.HI R62, RZ, 0x10, R63 ;  /* 0x00000010ff3e7819 */ /* 0x000fc4000001163f */
[C---:B------:R-:W-:Y:S01]  /*9590*/  PRMT R49, R151.reuse, 0x5410, R50 ;  /* 0x0000541097317816 */ /* 0x040fe20000000032 */
[C---:B------:R-:W-:Y:S01]  /*95a0*/  FMUL.FTZ R50, R52.reuse, R55 ;  /* 0x0000003734327220 */ /* 0x040fe20000410000 */
[----:B------:R-:W-:Y:S01]  /*95b0*/  PRMT R74, R151, 0x5432, R74 ;  /* 0x00005432974a7816 */ /* 0x000fe2000000004a */
[-C--:B------:R-:W-:Y:S01]  /*95c0*/  FMUL.FTZ R52, R52, R53.reuse ;  /* 0x0000003534347220 */ /* 0x080fe20000410000 */
[----:B------:R-:W-:Y:S01]  /*95d0*/  PRMT R62, R149, 0x5432, R62 ;  /* 0x00005432953e7816 */ /* 0x000fe2000000003e */
[----:B------:R-:W-:Y:S01]  /*95e0*/  FFMA.FTZ R50, R47, R53, -R50 ;  /* 0x000000352f327223 */ /* 0x000fe20000010832 */
[----:B------:R-:W-:Y:S01]  /*95f0*/  LOP3.LUT R48, R33, 0xffff0000, RZ, 0xc0, !PT ;  /* 0xffff000021307812 */ /* 0x000fe200078ec0ff */
[----:B------:R-:W-:Y:S01]  /*9600*/  IMAD.U32 R60, R74, 0x10000, RZ ;  /* 0x000100004a3c7824 */ /* 0x000fe200078e00ff */
[----:B------:R-:W-:Y:S01]  /*9610*/  LOP3.LUT R54, R54, 0xffff0000, RZ, 0xc0, !PT ;  /* 0xffff000036367812 */ /* 0x000fe200078ec0ff */
[----:B------:R-:W-:Y:S01]  /*9620*/  FFMA.FTZ R47, R47, R55, R52 ;  /* 0x000000372f2f7223 */ /* 0x000fe20000010034 */
[----:B------:R-:W-:Y:S01]  /*9630*/  LOP3.LUT R53, R150, 0xffff0000, RZ, 0xc0, !PT ;  /* 0xffff000096357812 */ /* 0x000fe200078ec0ff */
[----:B------:R-:W-:Y:S01]  /*9640*/  IMAD.U32 R52, R62, 0x10000, RZ ;  /* 0x000100003e347824 */ /* 0x000fe200078e00ff */
[----:B------:R-:W-:Y:S01]  /*9650*/  LOP3.LUT R43, R13, 0xffff0000, RZ, 0xc0, !PT ;  /* 0xffff00000d2b7812 */ /* 0x000fe200078ec0ff */
[C---:B------:R-:W-:Y:S01]  /*9660*/  FMUL.FTZ R64, R48.reuse, R54 ;  /* 0x0000003630407220 */ /* 0x040fe20000410000 */
[----:B------:R-:W-:Y:S01]  /*9670*/  FMUL.FTZ R55, R51, R60 ;  /* 0x0000003c33377220 */ /* 0x000fe20000410000 */
[-C--:B------:R-:W-:Y:S01]  /*9680*/  FMUL.FTZ R48, R48, R53.reuse ;  /* 0x0000003530307220 */ /* 0x080fe20000410000 */
[----:B------:R-:W-:Y:S01]  /*9690*/  LOP3.LUT R35, R35, 0xffff0000, RZ, 0xc0, !PT ;  /* 0xffff000023237812 */ /* 0x000fe200078ec0ff */
[----:B------:R-:W-:Y:S01]  /*96a0*/  FMUL.FTZ R51, R51, R52 ;  /* 0x0000003433337220 */ /* 0x000fe20000410000 */
[----:B------:R-:W-:Y:S01]  /*96b0*/  LOP3.LUT R74, R74, 0xffff0000, RZ, 0xc0, !PT ;  /* 0xffff00004a4a7812 */ /* 0x000fe200078ec0ff */
[C---:B------:R-:W-:Y:S01]  /*96c0*/  FFMA.FTZ R53, R43.reuse, R53, -R64 ;  /* 0x000000352b357223 */ /* 0x040fe20000010840 */
[----:B------:R-:W-:Y:S01]  /*96d0*/  FFMA.FTZ R48, R43, R54, R48 ;  /* 0x000000362b307223 */ /* 0x000fe20000010030 */
[----:B------:R-:W-:Y:S01]  /*96e0*/  LOP3.LUT R62, R62, 0xffff0000, RZ, 0xc0, !PT ;  /* 0xffff00003e3e7812 */ /* 0x000fe200078ec0ff */
[C---:B------:R-:W-:Y:S01]  /*96f0*/  FFMA.FTZ R43, R44.reuse, R52, -R55 ;  /* 0x000000342c2b7223 */ /* 0x040fe20000010837 */
[----:B------:R-:W-:Y:S01]  /*9700*/  LOP3.LUT R33, R15, 0xffff0000, RZ, 0xc0, !PT ;  /* 0xffff00000f217812 */ /* 0x000fe200078ec0ff */
[----:B------:R-:W-:Y:S01]  /*9710*/  FFMA.FTZ R44, R44, R60, R51 ;  /* 0x0000003c2c2c7223 */ /* 0x000fe20000010033 */
[----:B------:R-:W-:Y:S01]  /*9720*/  FMUL.FTZ R60, R35, R74 ;  /* 0x0000004a233c7220 */ /* 0x000fe20000410000 */
[----:B------:R-:W-:-:S02]  /*9730*/  IMAD.U32 R13, R32, 0x10000, RZ ;  /* 0x00010000200d7824 */ /* 0x000fc400078e00ff */
[-C--:B------:R-:W-:Y:S01]  /*9740*/  FMUL.FTZ R64, R35, R62.reuse ;  /* 0x0000003e23407220 */ /* 0x080fe20000410000 */
[----:B------:R-:W-:Y:S01]  /*9750*/  IMAD.U32 R54, R152, 0x10000, RZ ;  /* 0x0001000098367824 */ /* 0x000fe200078e00ff */
[----:B------:R-:W-:Y:S01]  /*9760*/  LOP3.LUT R32, R32, 0xffff0000, RZ, 0xc0, !PT ;  /* 0xffff000020207812 */ /* 0x000fe200078ec0ff */
[----:B------:R-:W-:Y:S01]  /*9770*/  IMAD.U32 R52, R45, 0x10000, RZ ;  /* 0x000100002d347824 */ /* 0x000fe200078e00ff */
[----:B------:R-:W-:Y:S01]  /*9780*/  LOP3.LUT R35, R152, 0xffff0000, RZ, 0xc0, !PT ;  /* 0xffff000098237812 */ /* 0x000fe200078ec0ff */
[----:B------:R-:W-:Y:S01]  /*9790*/  FFMA.FTZ R62, R33, R62, -R60 ;  /* 0x0000003e213e7223 */ /* 0x000fe2000001083c */
[----:B------:R-:W-:Y:S01]  /*97a0*/  LOP3.LUT R45, R45, 0xffff0000, RZ, 0xc0, !PT ;  /* 0xffff00002d2d7812 */ /* 0x000fe200078ec0ff */
[C---:B------:R-:W-:Y:S01]  /*97b0*/  FMUL.FTZ R60, R13.reuse, R54 ;  /* 0x000000360d3c7220 */ /* 0x040fe20000410000 */
[----:B------:R-:W-:Y:S01]  /*97c0*/  FMUL.FTZ R13, R13, R52 ;  /* 0x000000340d0d7220 */ /* 0x000fe20000410000 */
[----:B------:R-:W-:Y:S01]  /*97d0*/  PRMT R46, R149, 0x5410, R46 ;  /* 0x00005410952e7816 */ /* 0x000fe2000000002e */
[----:B------:R-:W-:Y:S01]  /*97e0*/  FFMA.FTZ R55, R33, R74, R64 ;  /* 0x0000004a21377223 */ /* 0x000fe20000010040 */
[C---:B------:R-:W-:Y:S01]  /*97f0*/  IMAD.U32 R15, R14.reuse, 0x10000, RZ ;  /* 0x000100000e0f7824 */ /* 0x040fe200078e00ff */
[----:B------:R-:W-:Y:S01]  /*9800*/  LOP3.LUT R42, R14, 0xffff0000, RZ, 0xc0, !PT ;  /* 0xffff00000e2a7812 */ /* 0x000fe200078ec0ff */
[C---:B------:R-:W-:Y:S01]  /*9810*/  FMUL.FTZ R33, R32.reuse, R35 ;  /* 0x0000002320217220 */ /* 0x040fe20000410000 */
[----:B------:R-:W-:Y:S01]  /*9820*/  FMUL.FTZ R51, R32, R45 ;  /* 0x0000002d20337220 */ /* 0x000fe20000410000 */
[----:B------:R-:W-:Y:S01]  /*9830*/  LOP3.LUT R12, R12, 0xffff0000, RZ, 0xc0, !PT ;  /* 0xffff00000c0c7812 */ /* 0x000fe200078ec0ff */
[C---:B------:R-:W-:Y:S01]  /*9840*/  IMAD.U32 R14, R34.reuse, 0x10000, RZ ;  /* 0x00010000220e7824 */ /* 0x040fe200078e00ff */
[----:B------:R-:W-:Y:S01]  /*9850*/  LOP3.LUT R34, R34, 0xffff0000, RZ, 0xc0, !PT ;  /* 0xffff000022227812 */ /* 0x000fe200078ec0ff */
[----:B------:R-:W-:-:S02]  /*9860*/  IMAD.U32 R32, R49, 0x10000, RZ ;  /* 0x0001000031207824 */ /* 0x000fc400078e00ff */
[----:B------:R-:W-:Y:S01]  /*9870*/  FFMA.FTZ R54, R11, R54, R13 ;  /* 0x000000360b367223 */ /* 0x000fe2000001000d */
[----:B------:R-:W-:Y:S01]  /*9880*/  LOP3.LUT R49, R49, 0xffff0000, RZ, 0xc0, !PT ;  /* 0xffff000031317812 */ /* 0x000fe200078ec0ff */
[----:B------:R-:W-:Y:S01]  /*9890*/  FFMA.FTZ R60, R11, R52, -R60 ;  /* 0x000000340b3c7223 */ /* 0x000fe2000001083c */
[C---:B------:R-:W-:Y:S01]  /*98a0*/  LOP3.LUT R13, R46.reuse, 0xffff0000, RZ, 0xc0, !PT ;  /* 0xffff00002e0d7812 */ /* 0x040fe200078ec0ff */
[----:B------:R-:W-:Y:S02]  /*98b0*/  IMAD.U32 R11, R46, 0x10000, RZ ;  /* 0x000100002e0b7824 */ /* 0x000fe400078e00ff */
[C---:B------:R-:W-:Y:S01]  /*98c0*/  FFMA.FTZ R33, R12.reuse, R45, -R33 ;  /* 0x0000002d0c217223 */ /* 0x040fe20000010821 */
[----:B------:R-:W-:Y:S01]  /*98d0*/  FFMA.FTZ R51, R12, R35, R51 ;  /* 0x000000230c337223 */ /* 0x000fe20000010033 */
[----:B------:R-:W-:Y:S01]  /*98e0*/  FMUL.FTZ R45, R34, R49 ;  /* 0x00000031222d7220 */ /* 0x000fe20000410000 */
[CC--:B------:R-:W-:Y:S01]  /*98f0*/  FMUL.FTZ R12, R14.reuse, R32.reuse ;  /* 0x000000200e0c7220 */ /* 0x0c0fe20000410000 */
[----:B------:R-:W-:Y:S01]  /*9900*/  FMUL.FTZ R35, R14, R11 ;  /* 0x0000000b0e237220 */ /* 0x000fe20000410000 */
[-C--:B------:R-:W-:Y:S01]  /*9910*/  FMUL.FTZ R34, R34, R13.reuse ;  /* 0x0000000d22227220 */ /* 0x080fe20000410000 */
        /* <DEDUP_REMOVED lines=13> */
[----:B------:R-:W-:-:S02]  /*99f0*/  F2FP.BF16.F32.PACK_AB R15, R62, R43 ;  /* 0x0000002b3e0f723e */ /* 0x000fc400000010ff */
[----:B------:R-:W-:-:S07]  /*9a00*/  F2FP.BF16.F32.PACK_AB R32, R51, R54 ;  /* 0x000000363320723e */ /* 0x000fce00000010ff */
.L_x_1670:
[----:B------:R-:W-:Y:S05]  /*9a10*/  BSYNC B2 ;  /* 0x0000000000027941 */ /* 0x000fea0003800000 */
.L_x_1669:
[----:B--2---:R4:W-:Y:S04]  /*9a20*/  ST.E.128 desc[UR60][R38.64], R12 ;  /* 0x0000000c26007985 */ /* 0x0049e8000c101d3c */
[----:B---3--:R4:W-:Y:S02]  /*9a30*/  @!P4 ST.E.128 desc[UR60][R40.64], R32 ;  /* 0x000000202800c985 */ /* 0x0089e4000c101d3c */
.L_x_1668:
[----:B------:R-:W-:Y:S05]  /*9a40*/  BSYNC B1 ;  /* 0x0000000000017941 */ /* 0x000fea0003800000 */
.L_x_1667:
        /* <DEDUP_REMOVED lines=11> */
[----:B0-----:R-:W-:-:S03]  /*9b00*/  IMAD.SHL.U32 R11, R131, 0x8, RZ ;  /* 0x00000008830b7824 */ /* 0x001fc600078e00ff */
[----:B------:R-:W-:Y:S02]  /*9b10*/  LEA.HI R12, R12, R131, RZ, 0x3 ;  /* 0x000000830c0c7211 */ /* 0x000fe400078f18ff */
[----:B------:R-:W-:Y:S02]  /*9b20*/  LOP3.LUT R13, R181, 0x38, R11, 0xf8, !PT ;  /* 0x00000038b50d7812 */ /* 0x000fe400078ef80b */
[----:B------:R-:W-:Y:S02]  /*9b30*/  SHF.R.S32.HI R15, RZ, 0x3, R12 ;  /* 0x00000003ff0f7819 */ /* 0x000fe4000001140c */
[----:B------:R-:W-:-:S03]  /*9b40*/  LOP3.LUT R13, R13, R218, RZ, 0x3c, !PT ;  /* 0x000000da0d0d7212 */ /* 0x000fc600078e3cff */
[----:B------:R-:W-:-:S04]  /*9b50*/  IMAD R12, R15, 0x1800, R188 ;  /* 0x000018000f0c7824 */ /* 0x000fc800078e02bc */
[----:B------:R-:W-:Y:S02]  /*9b60*/  IMAD.IADD R12, R12, 0x1, R13 ;  /* 0x000000010c0c7824 */ /* 0x000fe400078e020d */
[C---:B------:R-:W-:Y:S02]  /*9b70*/  IMAD R13, R19.reuse, 0x4800, R135 ;  /* 0x00004800130d7824 */ /* 0x040fe400078e0287 */
[----:B------:R-:W-:Y:S02]  /*9b80*/  IMAD R15, R19, 0x4800, R12 ;  /* 0x00004800130f7824 */ /* 0x000fe400078e020c */
[--C-:B------:R-:W-:Y:S02]  /*9b90*/  IMAD R13, R13, 0x2, R18.reuse ;  /* 0x000000020d0d7824 */ /* 0x100fe400078e0212 */
[----:B------:R-:W-:-:S04]  /*9ba0*/  IMAD R32, R15, 0x2, R18 ;  /* 0x000000020f207824 */ /* 0x000fc800078e0212 */
[----:B------:R-:W0:Y:S04]  /*9bb0*/  LDS.128 R12, [R13+0x18400] ;  /* 0x018400000d0c7984 */ /* 0x000e280000000c00 */
[----:B------:R-:W2:Y:S01]  /*9bc0*/  LDS.128 R32, [R32+0x18400] ;  /* 0x0184000020207984 */ /* 0x000ea20000000c00 */
[----:B------:R-:W-:Y:S05]  /*9bd0*/  @P5 BRA `(.L_x_1672) ;  /* 0x0000000400685947 */ /* 0x000fea0003800000 */
[--C-:B------:R-:W-:Y:S01]  /*9be0*/  SHF.R.U64 R49, R56, 0x10, R57.reuse ;  /* 0x0000001038317819 */ /* 0x100fe20000001239 */
[----:B--2---:R-:W-:Y:S01]  /*9bf0*/  IMAD.U32 R46, R33, 0x10000, RZ ;  /* 0x00010000212e7824 */ /* 0x004fe200078e00ff */
[----:B------:R-:W-:Y:S01]  /*9c00*/  SHF.R.U32.HI R57, RZ, 0x10, R57 ;  /* 0x00000010ff397819 */ /* 0x000fe20000011639 */
[----:B0-----:R-:W-:Y:S01]  /*9c10*/  IMAD.U32 R43, R13, 0x10000, RZ ;  /* 0x000100000d2b7824 */ /* 0x001fe200078e00ff */
[----:B------:R-:W-:Y:S01]  /*9c20*/  SHF.R.U32.HI R51, RZ, 0x10, R69 ;  /* 0x00000010ff337819 */ /* 0x000fe20000011645 */
[----:B------:R-:W-:Y:S01]  /*9c30*/  IMAD.U32 R48, R35, 0x10000, RZ ;  /* 0x0001000023307824 */ /* 0x000fe200078e00ff */
[----:B------:R-:W-:Y:S01]  /*9c40*/  PRMT R49, R146, 0x5410, R49 ;  /* 0x0000541092317816 */ /* 0x000fe20000000031 */
[----:B------:R-:W-:Y:S01]  /*9c50*/  IMAD.U32 R45, R15, 0x10000, RZ ;  /* 0x000100000f2d7824 */ /* 0x000fe200078e00ff */
[----:B------:R-:W-:Y:S01]  /*9c60*/  SHF.R.U64 R50, R58, 0x10, R59 ;  /* 0x000000103a327819 */ /* 0x000fe2000000123b */
[----:B------:R-:W-:Y:S01]  /*9c70*/  IMAD.U32 R41, R32, 0x10000, RZ ;  /* 0x0001000020297824 */ /* 0x000fe200078e00ff */
[----:B------:R-:W-:Y:S01]  /*9c80*/  PRMT R146, R146, 0x5432, R57 ;  /* 0x0000543292927816 */ /* 0x000fe20000000039 */
[----:B------:R-:W-:Y:S01]  /*9c90*/  IMAD.U32 R40, R12, 0x10000, RZ ;  /* 0x000100000c287824 */ /* 0x000fe200078e00ff */
[----:B------:R-:W-:-:S02]  /*9ca0*/  PRMT R51, R148, 0x5432, R51 ;  /* 0x0000543294337816 */ /* 0x000fc40000000033 */
[----:B------:R-:W-:Y:S02]  /*9cb0*/  SHF.R.U64 R53, R68, 0x10, R69 ;  /* 0x0000001044357819 */ /* 0x000fe40000001245 */
[--C-:B------:R-:W-:Y:S01]  /*9cc0*/  SHF.R.U64 R54, R70, 0x10, R71.reuse ;  /* 0x0000001046367819 */ /* 0x100fe20000001247 */
[----:B------:R-:W-:Y:S01]  /*9cd0*/  IMAD.U32 R52, R51, 0x10000, RZ ;  /* 0x0001000033347824 */ /* 0x000fe200078e00ff */
[----:B------:R-:W-:Y:S02]  /*9ce0*/  SHF.R.U32.HI R70, RZ, 0x10, R71 ;  /* 0x00000010ff467819 */ /* 0x000fe40000011647 */
[----:B------:R-:W-:Y:S02]  /*9cf0*/  LOP3.LUT R47, R33, 0xffff0000, RZ, 0xc0, !PT ;  /* 0xffff0000212f7812 */ /* 0x000fe400078ec0ff */
[----:B------:R-:W-:Y:S01]  /*9d00*/  PRMT R33, R145, 0x5410, R50 ;  /* 0x0000541091217816 */ /* 0x000fe20000000032 */
[----:B------:R-:W-:Y:S01]  /*9d10*/  IMAD.U32 R50, R146, 0x10000, RZ ;  /* 0x0001000092327824 */ /* 0x000fe200078e00ff */
[----:B------:R-:W-:-:S02]  /*9d20*/  SHF.R.U32.HI R58, RZ, 0x10, R59 ;  /* 0x00000010ff3a7819 */ /* 0x000fc4000001163b */
[----:B------:R-:W-:Y:S01]  /*9d30*/  PRMT R148, R148, 0x5410, R53 ;  /* 0x0000541094947816 */ /* 0x000fe20000000035 */
[C---:B------:R-:W-:Y:S01]  /*9d40*/  FMUL.FTZ R56, R46.reuse, R50 ;  /* 0x000000322e387220 */ /* 0x040fe20000410000 */
[C---:B------:R-:W-:Y:S01]  /*9d50*/  PRMT R53, R147.reuse, 0x5410, R54 ;  /* 0x0000541093357816 */ /* 0x040fe20000000036 */
[-C--:B------:R-:W-:Y:S01]  /*9d60*/  FMUL.FTZ R54, R46, R52.reuse ;  /* 0x000000342e367220 */ /* 0x080fe20000410000 */
[----:B------:R-:W-:Y:S01]  /*9d70*/  PRMT R147, R147, 0x5432, R70 ;  /* 0x0000543293937816 */ /* 0x000fe20000000046 */
[----:B------:R-:W-:Y:S01]  /*9d80*/  FFMA.FTZ R56, R43, R52, R56 ;  /* 0x000000342b387223 */ /* 0x000fe20000010038 */
[----:B------:R-:W-:Y:S01]  /*9d90*/  PRMT R145, R145, 0x5432, R58 ;  /* 0x0000543291917816 */ /* 0x000fe2000000003a */
[----:B------:R-:W-:Y:S01]  /*9da0*/  FFMA.FTZ R54, R43, R50, -R54 ;  /* 0x000000322b367223 */ /* 0x000fe20000010836 */
[----:B------:R-:W-:Y:S01]  /*9db0*/  LOP3.LUT R51, R51, 0xffff0000, RZ, 0xc0, !PT ;  /* 0xffff000033337812 */ /* 0x000fe200078ec0ff */
[----:B------:R-:W-:Y:S01]  /*9dc0*/  IMAD.U32 R46, R147, 0x10000, RZ ;  /* 0x00010000932e7824 */ /* 0x000fe200078e00ff */
[----:B------:R-:W-:Y:S01]  /*9dd0*/  LOP3.LUT R146, R146, 0xffff0000, RZ, 0xc0, !PT ;  /* 0xffff000092927812 */ /* 0x000fe200078ec0ff */
[----:B------:R-:W-:Y:S01]  /*9de0*/  IMAD.U32 R43, R145, 0x10000, RZ ;  /* 0x00010000912b7824 */ /* 0x000fe200078e00ff */
[----:B------:R-:W-:Y:S01]  /*9df0*/  LOP3.LUT R44, R13, 0xffff0000, RZ, 0xc0, !PT ;  /* 0xffff00000d2c7812 */ /* 0x000fe200078ec0ff */
[C---:B------:R-:W-:Y:S01]  /*9e00*/  FMUL.FTZ R55, R47.reuse, R51 ;  /* 0x000000332f377220 */ /* 0x040fe20000410000 */
[C---:B------:R-:W-:Y:S01]  /*9e10*/  FMUL.FTZ R50, R48.reuse, R46 ;  /* 0x0000002e30327220 */ /* 0x040fe20000410000 */
[-C--:B------:R-:W-:Y:S01]  /*9e20*/  FMUL.FTZ R47, R47, R146.reuse ;  /* 0x000000922f2f7220 */ /* 0x080fe20000410000 */
[----:B------:R-:W-:Y:S01]  /*9e30*/  LOP3.LUT R35, R35, 0xffff0000, RZ, 0xc0, !PT ;  /* 0xffff000023237812 */ /* 0x000fe200078ec0ff */
[----:B------:R-:W-:Y:S01]  /*9e40*/  FMUL.FTZ R57, R48, R43 ;  /* 0x0000002b30397220 */ /* 0x000fe20000410000 */
[----:B------:R-:W-:Y:S01]  /*9e50*/  LOP3.LUT R147, R147, 0xffff0000, RZ, 0xc0, !PT ;  /* 0xffff000093937812 */ /* 0x000fe200078ec0ff */
[C---:B------:R-:W-:Y:S01]  /*9e60*/  FFMA.FTZ R55, R44.reuse, R146, -R55 ;  /* 0x000000922c377223 */ /* 0x040fe20000010837 */
[----:B------:R-:W-:Y:S01]  /*9e70*/  LOP3.LUT R145, R145, 0xffff0000, RZ, 0xc0, !PT ;  /* 0xffff000091917812 */ /* 0x000fe200078ec0ff */
[----:B------:R-:W-:Y:S01]  /*9e80*/  FFMA.FTZ R47, R44, R51, R47 ;  /* 0x000000332c2f7223 */ /* 0x000fe2000001002f */
[----:B------:R-:W-:Y:S01]  /*9e90*/  FFMA.FTZ R50, R45, R43, -R50 ;  /* 0x0000002b2d327223 */ /* 0x000fe20000010832 */
[----:B------:R-:W-:-:S02]  /*9ea0*/  IMAD.U32 R44, R148, 0x10000, RZ ;  /* 0x00010000942c7824 */ /* 0x000fc400078e00ff */
[----:B------:R-:W-:Y:S01]  /*9eb0*/  FFMA.FTZ R57, R45, R46, R57 ;  /* 0x0000002e2d397223 */ /* 0x000fe20000010039 */
[----:B------:R-:W-:Y:S02]  /*9ec0*/  IMAD.U32 R43, R49, 0x10000, RZ ;  /* 0x00010000312b7824 */ /* 0x000fe400078e00ff */
[C---:B------:R-:W-:Y:S01]  /*9ed0*/  FMUL.FTZ R45, R35.reuse, R147 ;  /* 0x00000093232d7220 */ /* 0x040fe20000410000 */
[----:B------:R-:W-:Y:S01]  /*9ee0*/  FMUL.FTZ R51, R35, R145 ;  /* 0x0000009123337220 */ /* 0x000fe20000410000 */
[----:B------:R-:W-:Y:S01]  /*9ef0*/  LOP3.LUT R42, R15, 0xffff0000, RZ, 0xc0, !PT ;  /* 0xffff00000f2a7812 */ /* 0x000fe200078ec0ff */
[CC--:B------:R-:W-:Y:S01]  /*9f00*/  FMUL.FTZ R35, R41.reuse, R44.reuse ;  /* 0x0000002c29237220 */ /* 0x0c0fe20000410000 */
[----:B------:R-:W-:Y:S01]  /*9f10*/  LOP3.LUT R32, R32, 0xffff0000, RZ, 0xc0, !PT ;  /* 0xffff000020207812 */ /* 0x000fe200078ec0ff */
[----:B------:R-:W-:Y:S01]  /*9f20*/  FMUL.FTZ R41, R41, R43 ;  /* 0x0000002b29297220 */ /* 0x000fe20000410000 */
[----:B------:R-:W-:Y:S01]  /*9f30*/  LOP3.LUT R148, R148, 0xffff0000, RZ, 0xc0, !PT ;  /* 0xffff000094947812 */ /* 0x000fe200078ec0ff */
[C---:B------:R-:W-:Y:S01]  /*9f40*/  FFMA.FTZ R45, R42.reuse, R145, -R45 ;  /* 0x000000912a2d7223 */ /* 0x040fe2000001082d */
[----:B------:R-:W-:Y:S01]  /*9f50*/  LOP3.LUT R49, R49, 0xffff0000, RZ, 0xc0, !PT ;  /* 0xffff000031317812 */ /* 0x000fe200078ec0ff */
[----:B------:R-:W-:Y:S01]  /*9f60*/  FFMA.FTZ R46, R42, R147, R51 ;  /* 0x000000932a2e7223 */ /* 0x000fe20000010033 */
[----:B------:R-:W-:Y:S01]  /*9f70*/  LOP3.LUT R13, R12, 0xffff0000, RZ, 0xc0, !PT ;  /* 0xffff00000c0d7812 */ /* 0x000fe200078ec0ff */
[C---:B------:R-:W-:Y:S01]  /*9f80*/  FFMA.FTZ R43, R40.reuse, R43, -R35 ;  /* 0x0000002b282b7223 */ /* 0x040fe20000010823 */
[----:B------:R-:W-:Y:S01]  /*9f90*/  FFMA.FTZ R41, R40, R44, R41 ;  /* 0x0000002c28297223 */ /* 0x000fe20000010029 */
[----:B------:R-:W-:-:S02]  /*9fa0*/  IMAD.U32 R15, R34, 0x10000, RZ ;  /* 0x00010000220f7824 */ /* 0x000fc400078e00ff */
[CC--:B------:R-:W-:Y:S01]  /*9fb0*/  FMUL.FTZ R42, R32.reuse, R148.reuse ;  /* 0x00000094202a7220 */ /* 0x0c0fe20000410000 */
[-C--:B------:R-:W-:Y:S01]  /*9fc0*/  FMUL.FTZ R40, R32, R49.reuse ;  /* 0x0000003120287220 */ /* 0x080fe20000410000 */
[----:B------:R-:W-:Y:S01]  /*9fd0*/  IMAD.U32 R35, R53, 0x10000, RZ ;  /* 0x0001000035237824 */ /* 0x000fe200078e00ff */
[----:B------:R-:W-:Y:S01]  /*9fe0*/  LOP3.LUT R34, R34, 0xffff0000, RZ, 0xc0, !PT ;  /* 0xffff000022227812 */ /* 0x000fe200078ec0ff */
[----:B------:R-:W-:Y:S01]  /*9ff0*/  IMAD.U32 R32, R33, 0x10000, RZ ;  /* 0x0001000021207824 */ /* 0x000fe200078e00ff */
[----:B------:R-:W-:Y:S01]  /*a000*/  LOP3.LUT R53, R53, 0xffff0000, RZ, 0xc0, !PT ;  /* 0xffff000035357812 */ /* 0x000fe200078ec0ff */
[C---:B------:R-:W-:Y:S01]  /*a010*/  IMAD.U32 R12, R14.reuse, 0x10000, RZ ;  /* 0x000100000e0c7824 */ /* 0x040fe200078e00ff */
[----:B------:R-:W-:Y:S01]  /*a020*/  LOP3.LUT R33, R33, 0xffff0000, RZ, 0xc0, !PT ;  /* 0xffff000021217812 */ /* 0x000fe200078ec0ff */
[C---:B------:R-:W-:Y:S01]  /*a030*/  FFMA.FTZ R42, R13.reuse, R49, -R42 ;  /* 0x000000310d2a7223 */ /* 0x040fe2000001082a */
[----:B------:R-:W-:Y:S01]  /*a040*/  FFMA.FTZ R40, R13, R148, R40 ;  /* 0x000000940d287223 */ /* 0x000fe20000010028 */
[----:B------:R-:W-:Y:S01]  /*a050*/  LOP3.LUT R14, R14, 0xffff0000, RZ, 0xc0, !PT ;  /* 0xffff00000e0e7812 */ /* 0x000fe200078ec0ff */
        /* <DEDUP_REMOVED lines=15> */
[----:B------:R-:W-:Y:S02]  /*a150*/  F2FP.BF16.F32.PACK_AB R35, R46, R57 ;  /* 0x000000392e23723e */ /* 0x000fe400000010ff */
[----:B------:R-:W-:-:S02]  /*a160*/  F2FP.BF16.F32.PACK_AB R32, R40, R41 ;  /* 0x000000292820723e */ /* 0x000fc400000010ff */
[----:B------:R-:W-:-:S07]  /*a170*/  F2FP.BF16.F32.PACK_AB R34, R53, R44 ;  /* 0x0000002c3522723e */ /* 0x000fce00000010ff */
.L_x_1672:
[----:B------:R-:W-:Y:S05]  /*a180*/  BSYNC B1 ;  /* 0x0000000000017941 */ /* 0x000fea0003800000 */
.L_x_1671:
[----:B0-----:R0:W-:Y:S01]  /*a190*/  ST.E.128 desc[UR60][R38.64], R12 ;  /* 0x0000000c26007985 */ /* 0x0011e2000c101d3c */
[----:B------:R-:W-:-:S13]  /*a1a0*/  ISETP.GE.AND P4, PT, R11, R128, PT ;  /* 0x000000800b00720c */ /* 0x000fda0003f86270 */
[----:B------:R-:W-:Y:S05]  /*a1b0*/  @P4 BRA `(.L_x_1619) ;  /* 0x0000000400e84947 */ /* 0x000fea0003800000 */
[----:B------:R-:W-:-:S05]  /*a1c0*/  IMAD.WIDE R36, R11, 0x2, R36 ;  /* 0x000000020b247825 */ /* 0x000fca00078e0224 */
[----:B--2---:R2:W-:Y:S01]  /*a1d0*/  ST.E.128 desc[UR60][R36.64], R32 ;  /* 0x0000002024007985 */ /* 0x0045e2000c101d3c */
[----:B------:R-:W-:Y:S05]  /*a1e0*/  BRA `(.L_x_1619) ;  /* 0x0000000400dc7947 */ /* 0x000fea0003800000 */
.L_x_1584:
[----:B------:R-:W2:Y:S02]  /*a1f0*/  LDL R11, [R1+0x30] ;  /* 0x00003000010b7983 */ /* 0x000ea40000100800 */
[----:B--2---:R-:W-:-:S13]  /*a200*/  R2UR UR4, R11 ;  /* 0x000000000b0472ca */ /* 0x004fda00000e0000 */
[----:B------:R-:W-:-:S06]  /*a210*/  UISETP.NE.AND UP0, UPT, UR4, 0x3, UPT ;  /* 0x000000030400788c */ /* 0x000fcc000bf05270 */
[----:B------:R-:W-:-:S13]  /*a220*/  PLOP3.LUT P0, PT, PT, PT, UP0, 0x80, 0x0 ;  /* 0x000000000000781c */ /* 0x000fda0003f0f008 */
[----:B------:R-:W-:Y:S05]  /*a230*/  @!P0 BRA `(.L_x_1673) ;  /* 0x0000000000048947 */ /* 0x000fea0003800000 */
[----:B------:R-:W-:Y:S01]  /*a240*/  BPT.TRAP 0x1 ;  /* 0x000000040000795c */ /* 0x000fe20000300000 */
.L_x_1673:
[----:B------:R-:W-:Y:S01]  /*a250*/  IMAD R86, R19, 0x8, R18 ;  /* 0x0000000813567824 */ /* 0x000fe200078e0212 */
[----:B------:R-:W-:Y:S01]  /*a260*/  SHF.L.U32 R87, R175, 0x1f, RZ ;  /* 0x0000001faf577819 */ /* 0x000fe200000006ff */
[----:B------:R-:W-:Y:S01]  /*a270*/  BSSY B1, `(.L_x_1674) ;  /* 0x0000004000017945 */ /* 0x000fe20003800000 */
[----:B------:R-:W-:Y:S02]  /*a280*/  SHF.R.S32.HI R31, RZ, 0x1f, R29 ;  /* 0x0000001fff1f7819 */ /* 0x000fe4000001141d */
[----:B------:R-:W0:Y:S02]  /*a290*/  SYNCS.PHASECHK.TRANS64.TRYWAIT P4, [R86+URZ+0x2a890], R87 ;  /* 0x02a89057560075a7 */ /* 0x000e24000808017f */
[----:B0-----:R-:W-:Y:S05]  /*a2a0*/  @!P4 BRA `(.L_x_1675) ;  /* 0x0000020000d4c947 */ /* 0x001fea0003800000 */
.L_x_2023:
[----:B------:R-:W-:Y:S05]  /*a2b0*/  BSYNC B1 ;  /* 0x0000000000017941 */ /* 0x000fea0003800000 */
.L_x_1674:
        /* <DEDUP_REMOVED lines=27> */
.L_x_2027:
        /* <DEDUP_REMOVED lines=8> */
[----:B------:R-:W-:Y:S01]  /*a4f0*/  @!P5 IMAD.SHL.U32 R11, R170, 0x8, RZ ;  /* 0x00000008aa0bd824 */ /* 0x000fe200078e00ff */
        /* <DEDUP_REMOVED lines=28> */
.L_x_1678:
[----:B------:R-:W-:Y:S05]  /*a6c0*/  BSYNC B1 ;  /* 0x0000000000017941 */ /* 0x000fea0003800000 */
.L_x_1677:
[----:B------:R-:W-:-:S03]  /*a6d0*/  UMOV UR4, 0xffffffff ;  /* 0xffffffff00047882 */ /* 0x000fc60000000000 */
[----:B------:R-:W-:Y:S05]  /*a6e0*/  BRA.DIV UR4, `(.L_x_1679) ;  /* 0x0000020204247947 */ /* 0x000fea000b800000 */
[----:B--2---:R2:W0:Y:S04]  /*a6f0*/  SHFL.IDX PT, R36, R39, 0x1, 0x1c1f ;  /* 0x003c1f0027247f89 */ /* 0x00442800000e0000 */
[----:B---3--:R2:W3:Y:S02]  /*a700*/  SHFL.IDX PT, R37, R38, 0x1, 0x1c1f ;  /* 0x003c1f0026257f89 */ /* 0x0084e400000e0000 */
.L_x_2031:
        /* <DEDUP_REMOVED lines=12> */
[----:B0-----:R-:W-:Y:S02]  /*a7d0*/  @!P5 IMAD.MOV.U32 R34, RZ, RZ, R37 ;  /* 0x000000ffff22d224 */ /* 0x001fe400078e0025 */
[----:B------:R-:W-:Y:S02]  /*a7e0*/  @!P5 IMAD.MOV.U32 R35, RZ, RZ, R36 ;  /* 0x000000ffff23d224 */ /* 0x000fe400078e0024 */
[----:B------:R-:W-:-:S05]  /*a7f0*/  @!P5 IMAD.WIDE R34, R11, 0x2, R34 ;  /* 0x000000020b22d825 */ /* 0x000fca00078e0222 */
        /* <DEDUP_REMOVED lines=22> */
.L_x_1619:
[----:B------:R-:W-:Y:S05]  /*a960*/  BSYNC B0 ;  /* 0x0000000000007941 */ /* 0x000fea0003800000 */
.L_x_1583:
        /* <DEDUP_REMOVED lines=17> */
.L_x_1681:
[----:B------:R-:W-:Y:S05]  /*aa80*/  BSYNC B0 ;  /* 0x0000000000007941 */ /* 0x000fea0003800000 */
.L_x_1680:
[----:B------:R-:W3:Y:S01]  /*aa90*/  SYNCS.PHASECHK.TRANS64.TRYWAIT P0, [R86+URZ+0x2a8b0], R87 ;  /* 0x02a8b057560075a7 */ /* 0x000ee2000800017f */
[----:B------:R-:W-:Y:S04]  /*aaa0*/  BSSY B0, `(.L_x_1682) ;  /* 0x0000002000007945 */ /* 0x000fe80003800000 */
[----:B---3--:R-:W-:Y:S05]  /*aab0*/  @!P0 BRA `(.L_x_1683) ;  /* 0x000001fc007c8947 */ /* 0x008fea0003800000 */
.L_x_2032:
[----:B------:R-:W-:Y:S05]  /*aac0*/  BSYNC B0 ;  /* 0x0000000000007941 */ /* 0x000fea0003800000 */
.L_x_1682:
[----:B------:R-:W-:Y:S01]  /*aad0*/  ULDC.64 UR4, c[0x0][0x328] ;  /* 0x0000ca0000047ab9 */ /* 0x000fe20000000a00 */
[----:B------:R-:W-:Y:S01]  /*aae0*/  IMAD.IADD R85, R85, 0x1, -R174 ;  /* 0x0000000155557824 */ /* 0x000fe200078e0aae */
[----:B------:R-:W-:Y:S01]  /*aaf0*/  BSSY B0, `(.L_x_1684) ;  /* 0x000002e000007945 */ /* 0x000fe20003800000 */
[----:B--2-4-:R-:W-:Y:S02]  /*ab00*/  IMAD R14, R31, UR4, RZ ;  /* 0x000000041f0e7c24 */ /* 0x014fe4000f8e02ff */
[----:B------:R-:W-:Y:S01]  /*ab10*/  IMAD.WIDE.U32 R12, R29, UR4, RZ ;  /* 0x000000041d0c7c25 */ /* 0x000fe2000f8e00ff */
[----:B------:R-:W-:-:S03]  /*ab20*/  ISETP.GE.AND P0, PT, R85, 0x1, PT ;  /* 0x000000015500780c */ /* 0x000fc60003f06270 */
[----:B------:R-:W-:Y:S01]  /*ab30*/  IMAD R29, R29, UR5, R14 ;  /* 0x000000051d1d7c24 */ /* 0x000fe2000f8e020e */
[----:B------:R-:W-:Y:S01]  /*ab40*/  ULDC.64 UR4, c[0x0][0x338] ;  /* 0x0000ce0000047ab9 */ /* 0x000fe20000000a00 */
[----:B------:R-:W-:Y:S02]  /*ab50*/  IMAD R14, R19, 0x3000, R3 ;  /* 0x00003000130e7824 */ /* 0x000fe400078e0203 */
[----:B0-----:R-:W-:Y:S02]  /*ab60*/  IMAD R11, R84, UR4, RZ ;  /* 0x00000004540b7c24 */ /* 0x001fe4000f8e02ff */
[----:B------:R-:W-:Y:S02]  /*ab70*/  IMAD.IADD R13, R13, 0x1, R29 ;  /* 0x000000010d0d7824 */ /* 0x000fe400078e021d */
        /* <DEDUP_REMOVED lines=9> */
[----:B------:R-:W-:Y:S01]  /*ac10*/  LEA R31, P5, R12, UR4, 0x1 ;  /* 0x000000040c1f7c11 */ /* 0x000fe2000f8a08ff */
[----:B------:R-:W-:Y:S02]  /*ac20*/  IMAD.IADD R28, R127, 0x1, R14 ;  /* 0x000000017f1c7824 */ /* 0x000fe400078e020e */
[----:B------:R-:W-:Y:S01]  /*ac30*/  IMAD R34, R14, 0x2, R119 ;  /* 0x000000020e227824 */ /* 0x000fe200078e0277 */
[----:B------:R-:W-:Y:S01]  /*ac40*/  LEA.HI.X R11, R12, UR5, R11, 0x1, P5 ;  /* 0x000000050c0b7c11 */ /* 0x000fe2000a8f0c0b */
[----:B------:R-:W-:Y:S02]  /*ac50*/  IMAD R35, R28, 0x2, R119 ;  /* 0x000000021c237824 */ /* 0x000fe400078e0277 */
        /* <DEDUP_REMOVED lines=8> */
[----:B------:R-:W-:Y:S01]  /*ace0*/  @P0 IMAD.SHL.U32 R37, R170, 0x8, RZ ;  /* 0x00000008aa250824 */ /* 0x000fe200078e00ff */
[----:B-----5:R2:W-:Y:S01]  /*acf0*/  @P5 ST.E.128 desc[UR60][R32.64], R12 ;  /* 0x0000000c20005985 */ /* 0x0205e2000c101d3c */
[----:B------:R-:W-:-:S03]  /*ad00*/  ISETP.NE.AND P5, PT, R10, RZ, PT ;  /* 0x000000ff0a00720c */ /* 0x000fc60003fa5270 */
[----:B------:R-:W4:Y:S01]  /*ad10*/  @P0 LDS.128 R12, [R35] ;  /* 0x00000000230c0984 */ /* 0x000f220000000c00 */
[----:B--2---:R-:W-:-:S09]  /*ad20*/  @P0 IMAD.WIDE R32, R37, 0x2, R28 ;  /* 0x0000000225200825 */ /* 0x004fd200078e021c */
[----:B------:R-:W-:Y:S01]  /*ad30*/  @P5 IMAD.SHL.U32 R37, R171, 0x8, RZ ;  /* 0x00000008ab255824 */ /* 0x000fe200078e00ff */
[----:B----4-:R2:W-:Y:S01]  /*ad40*/  @P0 ST.E.128 desc[UR60][R32.64], R12 ;  /* 0x0000000c20000985 */ /* 0x0105e2000c101d3c */
[----:B------:R-:W-:-:S03]  /*ad50*/  ISETP.NE.AND P0, PT, R20, RZ, PT ;  /* 0x000000ff1400720c */ /* 0x000fc60003f05270 */
[----:B------:R-:W4:Y:S01]  /*ad60*/  @P5 LDS.128 R12, [R34+0x3000] ;  /* 0x00300000220c5984 */ /* 0x000f220000000c00 */
[----:B--2---:R-:W-:-:S05]  /*ad70*/  @P5 IMAD.WIDE R32, R37, 0x2, R28 ;  /* 0x0000000225205825 */ /* 0x004fca00078e021c */
[----:B----4-:R-:W-:Y:S04]  /*ad80*/  @P5 ST.E.128 desc[UR60][R32.64], R12 ;  /* 0x0000000c20005985 */ /* 0x010fe8000c101d3c */
[C---:B------:R-:W-:Y:S01]  /*ad90*/  @P0 LEA R28, P5, R23.reuse, R28, 0x1 ;  /* 0x0000001c171c0211 */ /* 0x040fe200078a08ff */
[----:B------:R-:W2:Y:S03]  /*ada0*/  @P0 LDS.128 R12, [R35+0x3000] ;  /* 0x00300000230c0984 */ /* 0x000ea60000000c00 */
[----:B------:R-:W-:-:S05]  /*adb0*/  @P0 LEA.HI.X R29, R23, R29, R173, 0x1, P5 ;  /* 0x0000001d171d0211 */ /* 0x000fca00028f0cad */
[----:B--2---:R2:W-:Y:S04]  /*adc0*/  @P0 ST.E.128 desc[UR60][R28.64], R12 ;  /* 0x0000000c1c000985 */ /* 0x0045e8000c101d3c */
.L_x_1685:
[----:B------:R-:W-:Y:S05]  /*add0*/  BSYNC B0 ;  /* 0x0000000000007941 */ /* 0x000fea0003800000 */
.L_x_1684:
[----:B------:R-:W-:Y:S01]  /*ade0*/  ISETP.GE.AND P0, PT, R85, 0x41, PT ;  /* 0x000000415500780c */ /* 0x000fe20003f06270 */
[----:B--2-4-:R2:W4:Y:S01]  /*adf0*/  SHFL.IDX PT, R29, R11, 0x1, 0x1c1f ;  /* 0x003c1f000b1d7f89 */ /* 0x01452200000e0000 */
[----:B------:R-:W-:Y:S03]  /*ae00*/  BSSY B0, `(.L_x_1686) ;  /* 0x0000017000007945 */ /* 0x000fe60003800000 */
[----:B------:R2:W0:Y:S08]  /*ae10*/  SHFL.IDX PT, R28, R31, 0x1, 0x1c1f ;  /* 0x003c1f001f1c7f89 */ /* 0x00043000000e0000 */
[----:B--2---:R-:W-:Y:S05]  /*ae20*/  @!P0 BRA `(.L_x_1687) ;  /* 0x0000000000508947 */ /* 0x004fea0003800000 */
[----:B------:R-:W-:-:S13]  /*ae30*/  ISETP.NE.AND P5, PT, R4, RZ, PT ;  /* 0x000000ff0400720c */ /* 0x000fda0003fa5270 */
[----:B------:R-:W2:Y:S01]  /*ae40*/  @P5 LDS.128 R12, [R34+0x2000] ;  /* 0x00200000220c5984 */ /* 0x000ea20000000c00 */
[----:B0-----:R-:W-:-:S04]  /*ae50*/  @P5 LEA R32, P0, R16, R28, 0x1 ;  /* 0x0000001c10205211 */ /* 0x001fc800078008ff */
[----:B----4-:R-:W-:Y:S02]  /*ae60*/  @P5 LEA.HI.X R33, R16, R29, R17, 0x1, P0 ;  /* 0x0000001d10215211 */ /* 0x010fe400000f0c11 */
[----:B------:R-:W-:-:S13]  /*ae70*/  ISETP.NE.AND P0, PT, R9, RZ, PT ;  /* 0x000000ff0900720c */ /* 0x000fda0003f05270 */
[----:B------:R-:W-:Y:S01]  /*ae80*/  @P0 IMAD.SHL.U32 R11, R170, 0x8, RZ ;  /* 0x00000008aa0b0824 */ /* 0x000fe200078e00ff */
[----:B--2---:R0:W-:Y:S01]  /*ae90*/  @P5 ST.E.128 desc[UR60][R32.64], R12 ;  /* 0x0000000c20005985 */ /* 0x0041e2000c101d3c */
[----:B------:R-:W-:-:S03]  /*aea0*/  ISETP.NE.AND P5, PT, R10, RZ, PT ;  /* 0x000000ff0a00720c */ /* 0x000fc60003fa5270 */
[----:B------:R-:W2:Y:S01]  /*aeb0*/  @P0 LDS.128 R12, [R35+0x2000] ;  /* 0x00200000230c0984 */ /* 0x000ea20000000c00 */
[----:B0-----:R-:W-:-:S09]  /*aec0*/  @P0 IMAD.WIDE R32, R11, 0x2, R28 ;  /* 0x000000020b200825 */ /* 0x001fd200078e021c */
[----:B------:R-:W-:Y:S01]  /*aed0*/  @P5 IMAD.SHL.U32 R11, R171, 0x8, RZ ;  /* 0x00000008ab0b5824 */ /* 0x000fe200078e00ff */
[----:B--2---:R0:W-:Y:S01]  /*aee0*/  @P0 ST.E.128 desc[UR60][R32.64], R12 ;  /* 0x0000000c20000985 */ /* 0x0041e2000c101d3c */
[----:B------:R-:W-:-:S03]  /*aef0*/  ISETP.NE.AND P0, PT, R20, RZ, PT ;  /* 0x000000ff1400720c */ /* 0x000fc60003f05270 */
[----:B------:R-:W2:Y:S01]  /*af00*/  @P5 LDS.128 R12, [R34+0x5000] ;  /* 0x00500000220c5984 */ /* 0x000ea20000000c00 */
[----:B0-----:R-:W-:-:S05]  /*af10*/  @P5 IMAD.WIDE R32, R11, 0x2, R28 ;  /* 0x000000020b205825 */ /* 0x001fca00078e021c */
[----:B--2---:R-:W-:Y:S04]  /*af20*/  @P5 ST.E.128 desc[UR60][R32.64], R12 ;  /* 0x0000000c20005985 */ /* 0x004fe8000c101d3c */
[C---:B------:R-:W-:Y:S01]  /*af30*/  @P0 LEA R28, P5, R23.reuse, R28, 0x1 ;  /* 0x0000001c171c0211 */ /* 0x040fe200078a08ff */
[----:B------:R-:W0:Y:S03]  /*af40*/  @P0 LDS.128 R12, [R35+0x5000] ;  /* 0x00500000230c0984 */ /* 0x000e260000000c00 */
[----:B------:R-:W-:-:S05]  /*af50*/  @P0 LEA.HI.X R29, R23, R29, R173, 0x1, P5 ;  /* 0x0000001d171d0211 */ /* 0x000fca00028f0cad */
[----:B0-----:R2:W-:Y:S04]  /*af60*/  @P0 ST.E.128 desc[UR60][R28.64], R12 ;  /* 0x0000000c1c000985 */ /* 0x0015e8000c101d3c */
.L_x_1687:
[----:B------:R-:W-:Y:S05]  /*af70*/  BSYNC B0 ;  /* 0x0000000000007941 */ /* 0x000fea0003800000 */
.L_x_1686:
[----:B------:R-:W-:Y:S01]  /*af80*/  @!PT LDS RZ, [RZ] ;  /* 0x00000000fffff984 */ /* 0x000fe20000000800 */
[----:B------:R-:W-:Y:S01]  /*af90*/  @!PT LDS RZ, [RZ] ;  /* 0x00000000fffff984 */ /* 0x000fe20000000800 */
[----:B------:R-:W-:Y:S01]  /*afa0*/  @!PT LDS RZ, [RZ] ;  /* 0x00000000fffff984 */ /* 0x000fe20000000800 */
[----:B------:R-:W-:Y:S01]  /*afb0*/  @!PT LDS RZ, [RZ] ;  /* 0x00000000fffff984 */ /* 0x000fe20000000800 */
[----:B------:R5:W-:Y:S06]  /*afc0*/  MEMBAR.ALL.CTA ;  /* 0x0000000000007992 */ /* 0x000bec0000008000 */
[----:B-----5:R-:W5:Y:S01]  /*afd0*/  FENCE.VIEW.ASYNC.S ;  /* 0x00000000000073c6 */ /* 0x020f620000000000 */
[----:B-1-3--:R-:W-:Y:S01]  /*afe0*/  @!P4 VIADD R86, R86, 0x2a8c0 ;  /* 0x0002a8c05656c836 */ /* 0x00afe20000000000 */
[----:B-----5:R1:W-:Y:S01]  /*aff0*/  BAR.SYNC.DEFER_BLOCKING R144, 0x80 ;  /* 0x000200900000751d */ /* 0x0203e20000010000 */
[----:B------:R-:W-:Y:S01]  /*b000*/  ISETP.NE.AND P5, PT, R123, RZ, PT ;  /* 0x000000ff7b00720c */ /* 0x000fe20003fa5270 */
[----:B------:R-:W-:-:S02]  /*b010*/  VIADD R19, R19, 0x1 ;  /* 0x0000000113137836 */ /* 0x000fc40000000000 */
[----:B------:R-:W-:Y:S02]  /*b020*/  @!P4 PRMT R86, RZ, 0x654, R86 ;  /* 0x00000654ff56c816 */ /* 0x000fe40000000056 */
[----:B------:R-:W-:Y:S02]  /*b030*/  PLOP3.LUT P0, PT, PT, PT, PT, 0x8, 0x0 ;  /* 0x000000000000781c */ /* 0x000fe40003f0e170 */
[----:B------:R1:W-:Y:S01]  /*b040*/  @!P4 SYNCS.ARRIVE.TRANS64.RED.A1T0 RZ, [R86+URZ], RZ ;  /* 0x000000ff56ffc9a7 */ /* 0x0003e2000810043f */
[----:B------:R-:W-:-:S04]  /*b050*/  ISETP.NE.AND P4, PT, R19, 0x2, PT ;  /* 0x000000021300780c */ /* 0x000fc80003f85270 */
[----:B--2---:R-:W-:Y:S02]  /*b060*/  SEL R12, RZ, 0x1, P4 ;  /* 0x00000001ff0c7807 */ /* 0x004fe40002000000 */
[----:B------:R-:W-:Y:S02]  /*b070*/  SEL R19, R19, RZ, P4 ;  /* 0x000000ff13137207 */ /* 0x000fe40002000000 */
[----:B------:R-:W-:Y:S01]  /*b080*/  LOP3.LUT R175, R175, R12, RZ, 0x3c, !PT ;  /* 0x0000000cafaf7212 */ /* 0x000fe200078e3cff */
[----:B-1----:R-:W-:Y:S06]  /*b090*/  @P5 BRA `(.L_x_1688) ;  /* 0xffffff7800245947 */ /* 0x002fec000383ffff */
.L_x_1578:
[----:B------:R-:W1:Y:S01]  /*b0a0*/  LDC R0, c[0x0][0x448] ;  /* 0x00011200ff007b82 */ /* 0x000e620000000800 */
[----:B------:R-:W-:Y:S01]  /*b0b0*/  IADD3 R5, R167, 0x1, -R166 ;  /* 0x00000001a7057810 */ /* 0x000fe20007ffe8a6 */
[----:B------:R-:W-:Y:S06]  /*b0c0*/  BSSY B0, `(.L_x_1689) ;  /* 0x000000d000007945 */ /* 0x000fec0003800000 */
[----:B------:R-:W2:Y:S01]  /*b0d0*/  LDC.64 R6, c[0x0][0x9e0] ;  /* 0x00027800ff067b82 */ /* 0x000ea20000000a00 */
[----:B-1----:R-:W-:Y:S01]  /*b0e0*/  ISETP.NE.AND P1, PT, R0, 0x1, PT ;  /* 0x000000010000780c */ /* 0x002fe20003f25270 */
[----:B------:R-:W-:Y:S01]  /*b0f0*/  VIADD R0, R187, 0x7f ;  /* 0x0000007fbb007836 */ /* 0x000fe20000000000 */
[----:B--2---:R-:W-:-:S11]  /*b100*/  ISETP.GE.AND P2, PT, R7, 0x1, PT ;  /* 0x000000010700780c */ /* 0x004fd60003f46270 */
[----:B------:R-:W1:Y:S08]  /*b110*/  @P1 LDC R3, c[0x0][0x44c] ;  /* 0x00011300ff031b82 */ /* 0x000e700000000800 */
[----:B------:R-:W2:Y:S01]  /*b120*/  @P1 LDC R2, c[0x0][0x450] ;  /* 0x00011400ff021b82 */ /* 0x000ea20000000800 */
[----:B-1----:R-:W-:-:S05]  /*b130*/  @P1 IMAD.HI.U32 R3, R0, R3, RZ ;  /* 0x0000000300031227 */ /* 0x002fca00078e00ff */
[----:B--2---:R-:W-:-:S05]  /*b140*/  @P1 SHF.R.U32.HI R0, RZ, R2, R3 ;  /* 0x00000002ff001219 */ /* 0x004fca0000011603 */
[----:B------:R-:W-:Y:S01]  /*b150*/  IMAD.IADD R3, R5, 0x1, R0 ;  /* 0x0000000105037824 */ /* 0x000fe200078e0200 */
[----:B------:R-:W-:Y:S06]  /*b160*/  @P0 BRA `(.L_x_1690) ;  /* 0x0000000000080947 */ /* 0x000fec0003800000 */
[----:B------:R-:W1:Y:S02]  /*b170*/  FENCE.VIEW.ASYNC.G ;  /* 0x00000000000073c6 */ /* 0x000e640000000100 */
[----:B-1----:R-:W-:Y:S06]  /*b180*/  BAR.ARV 0xc, 0x180 ;  /* 0x0306000000007b1d */ /* 0x002fec0000002000 */
.L_x_1690:
[----:B------:R-:W-:Y:S05]  /*b190*/  BSYNC B0 ;  /* 0x0000000000007941 */ /* 0x000fea0003800000 */
.L_x_1689:
[----:B------:R-:W-:Y:S01]  /*b1a0*/  IMAD.IADD R0, R3, 0x1, R6 ;  /* 0x0000000103007824 */ /* 0x000fe200078e0206 */
[----:B------:R-:W-:Y:S06]  /*b1b0*/  @!P2 BRA `(.L_x_1691) ;  /* 0x000000000048a947 */ /* 0x000fec0003800000 */
[C---:B------:R-:W-:Y:S01]  /*b1c0*/  ISETP.GT.AND P0, PT, R3.reuse, RZ, PT ;  /* 0x000000ff0300720c */ /* 0x040fe20003f04270 */
[----:B------:R-:W-:Y:S01]  /*b1d0*/  BSSY B0, `(.L_x_1692) ;  /* 0x000000e000007945 */ /* 0x000fe20003800000 */
[----:B------:R-:W-:-:S11]  /*b1e0*/  VIADD R2, R3, 0xffffffff ;  /* 0xffffffff03027836 */ /* 0x000fd60000000000 */
[----:B------:R-:W-:Y:S05]  /*b1f0*/  @P0 BRA `(.L_x_1693) ;  /* 0x00000000001c0947 */ /* 0x000fea0003800000 */
[----:B------:R-:W-:Y:S01]  /*b200*/  ISETP.NE.AND P0, PT, R7, 0x1, PT ;  /* 0x000000010700780c */ /* 0x000fe20003f05270 */
[----:B------:R-:W-:-:S12]  /*b210*/  IMAD.MOV R3, RZ, RZ, -R3 ;  /* 0x000000ffff037224 */ /* 0x000fd800078e0a03 */
[----:B------:R-:W1:Y:S02]  /*b220*/  @P0 LDC.64 R4, c[0x0][0x9e8] ;  /* 0x00027a00ff040b82 */ /* 0x000e640000000a00 */
[----:B-1----:R-:W-:-:S05]  /*b230*/  @P0 IMAD.HI.U32 R2, R3, R4, RZ ;  /* 0x0000000403020227 */ /* 0x002fca00078e00ff */
[----:B------:R-:W-:-:S04]  /*b240*/  @P0 SHF.R.U32.HI R3, RZ, R5, R2 ;  /* 0x00000005ff030219 */ /* 0x000fc80000011602 */
[----:B------:R-:W-:Y:S01]  /*b250*/  LOP3.LUT R2, RZ, R3, RZ, 0x33, !PT ;  /* 0x00000003ff027212 */ /* 0x000fe200078e33ff */
[----:B------:R-:W-:Y:S06]  /*b260*/  BRA `(.L_x_1694) ;  /* 0x0000000000107947 */ /* 0x000fec0003800000 */
.L_x_1693:
[----:B------:R-:W-:-:S13]  /*b270*/  ISETP.NE.AND P0, PT, R7, 0x1, PT ;  /* 0x000000010700780c */ /* 0x000fda0003f05270 */
[----:B------:R-:W1:Y:S02]  /*b280*/  @P0 LDC.64 R4, c[0x0][0x9e8] ;  /* 0x00027a00ff040b82 */ /* 0x000e640000000a00 */
[----:B-1----:R-:W-:-:S05]  /*b290*/  @P0 IMAD.HI.U32 R4, R2, R4, RZ ;  /* 0x0000000402040227 */ /* 0x002fca00078e00ff */
[----:B------:R-:W-:-:S07]  /*b2a0*/  @P0 SHF.R.U32.HI R2, RZ, R5, R4 ;  /* 0x00000005ff020219 */ /* 0x000fce0000011604 */
.L_x_1694:
[----:B------:R-:W-:Y:S05]  /*b2b0*/  BSYNC B0 ;  /* 0x0000000000007941 */ /* 0x000fea0003800000 */
.L_x_1692:
[----:B------:R-:W-:-:S05]  /*b2c0*/  IMAD R3, R2, R7, R7 ;  /* 0x0000000702037224 */ /* 0x000fca00078e0207 */
[----:B------:R-:W-:-:S07]  /*b2d0*/  VIMNMX R0, R0, R3, PT ;  /* 0x0000000300007248 */ /* 0x000fce0003fe0100 */
.L_x_1691:
[----:B------:R-:W1:Y:S01]  /*b2e0*/  @P1 LDC R2, c[0x0][0x44c] ;  /* 0x00011300ff021b82 */ /* 0x000e620000000800 */
[----:B------:R-:W-:Y:S01]  /*b2f0*/  VIADD R0, R0, 0x5f ;  /* 0x0000005f00007836 */ /* 0x000fe20000000000 */
[----:B------:R-:W-:Y:S01]  /*b300*/  ULDC UR4, c[0x0][0x9dc] ;  /* 0x0002770000047ab9 */ /* 0x000fe20000000800 */
[----:B------:R-:W-:Y:S02]  /*b310*/  IMAD.MOV.U32 R5, RZ, RZ, R187 ;  /* 0x000000ffff057224 */ /* 0x000fe400078e00bb */
[----:B------:R-:W-:-:S03]  /*b320*/  IMAD.HI R0, R0, 0x2aaaaaab, RZ ;  /* 0x2aaaaaab00007827 */ /* 0x000fc600078e02ff */
[----:B------:R-:W2:Y:S02]  /*b330*/  @P1 LDC R9, c[0x0][0x450] ;  /* 0x00011400ff091b82 */ /* 0x000ea40000000800 */
[----:B------:R-:W-:Y:S01]  /*b340*/  SHF.R.U32.HI R3, RZ, 0x1f, R0 ;  /* 0x0000001fff037819 */ /* 0x000fe20000011600 */
[----:B-1----:R-:W-:-:S05]  /*b350*/  @P1 IMAD.HI.U32 R2, R187, R2, RZ ;  /* 0x00000002bb021227 */ /* 0x002fca00078e00ff */
[----:B--2---:R-:W-:Y:S02]  /*b360*/  @P1 SHF.R.U32.HI R5, RZ, R9, R2 ;  /* 0x00000009ff051219 */ /* 0x004fe40000011602 */
[----:B------:R-:W-:-:S03]  /*b370*/  LEA.HI.SX32 R2, R0, R3, 0x1c ;  /* 0x0000000300027211 */ /* 0x000fc600078fe2ff */
[----:B------:R-:W-:Y:S01]  /*b380*/  IMAD.IADD R0, R142, 0x1, R5 ;  /* 0x000000018e007824 */ /* 0x000fe200078e0205 */
[----:B------:R-:W-:-:S03]  /*b390*/  VIMNMX R2, R143, R2, PT ;  /* 0x000000028f027248 */ /* 0x000fc60003fe0100 */
[----:B------:R-:W-:Y:S01]  /*b3a0*/  VIADD R3, R0, -UR4 ;  /* 0x8000000400037c36 */ /* 0x000fe20008000000 */
[----:B------:R-:W-:Y:S06]  /*b3b0*/  @!P2 BRA `(.L_x_1695) ;  /* 0x000000000044a947 */ /* 0x000fec0003800000 */
        /* <DEDUP_REMOVED lines=10> */
.L_x_1697:
[----:B------:R-:W-:-:S13]  /*b460*/  ISETP.NE.AND P0, PT, R7, 0x1, PT ;  /* 0x000000010700780c */ /* 0x000fda0003f05270 */
[----:B------:R-:W1:Y:S02]  /*b470*/  @P0 LDC.64 R4, c[0x0][0x9e8] ;  /* 0x00027a00ff040b82 */ /* 0x000e640000000a00 */
[----:B-1----:R-:W-:-:S05]  /*b480*/  @P0 IMAD.HI.U32 R4, R0, R4, RZ ;  /* 0x0000000400040227 */ /* 0x002fca00078e00ff */
[----:B------:R-:W-:-:S07]  /*b490*/  @P0 SHF.R.U32.HI R0, RZ, R5, R4 ;  /* 0x00000005ff000219 */ /* 0x000fce0000011604 */
.L_x_1698:
[----:B------:R-:W-:Y:S05]  /*b4a0*/  BSYNC B0 ;  /* 0x0000000000007941 */ /* 0x000fea0003800000 */
.L_x_1696:
[----:B------:R-:W-:-:S05]  /*b4b0*/  IMAD R0, R0, R7, RZ ;  /* 0x0000000700007224 */ /* 0x000fca00078e02ff */
[----:B------:R-:W-:-:S07]  /*b4c0*/  VIMNMX R3, R3, R0, !PT ;  /* 0x0000000003037248 */ /* 0x000fce0007fe0100 */
.L_x_1695:
[----:B------:R-:W-:Y:S01]  /*b4d0*/  IMAD.HI R3, R3, 0x2aaaaaab, RZ ;  /* 0x2aaaaaab03037827 */ /* 0x000fe200078e02ff */
[----:B------:R-:W-:Y:S02]  /*b4e0*/  PLOP3.LUT P0, PT, PT, PT, PT, 0x80, 0x0 ;  /* 0x000000000000781c */ /* 0x000fe40003f0f070 */
[----:B------:R-:W-:Y:S02]  /*b4f0*/  CS2R R20, SRZ ;  /* 0x0000000000147805 */ /* 0x000fe4000001ff00 */
[----:B------:R-:W-:Y:S02]  /*b500*/  CS2R R86, SRZ ;  /* 0x0000000000567805 */ /* 0x000fe4000001ff00 */
[----:B------:R-:W-:Y:S02]  /*b510*/  CS2R R84, SRZ ;  /* 0x0000000000547805 */ /* 0x000fe4000001ff00 */
[----:B------:R-:W-:Y:S02]  /*b520*/  SHF.R.U32.HI R0, RZ, 0x1f, R3 ;  /* 0x0000001fff007819 */ /* 0x000fe40000011603 */
[----:B------:R-:W-:-:S02]  /*b530*/  CS2R R82, SRZ ;  /* 0x0000000000527805 */ /* 0x000fc4000001ff00 */
[----:B------:R-:W-:Y:S02]  /*b540*/  CS2R R80, SRZ ;  /* 0x0000000000507805 */ /* 0x000fe4000001ff00 */
[----:B------:R-:W-:Y:S02]  /*b550*/  CS2R R42, SRZ ;  /* 0x00000000002a7805 */ /* 0x000fe4000001ff00 */
[----:B------:R-:W-:Y:S01]  /*b560*/  LEA.HI.SX32 R189, R3, R0, 0x1c ;  /* 0x0000000003bd7211 */ /* 0x000fe200078fe2ff */
[----:B------:R-:W-:Y:S01]  /*b570*/  IMAD.MOV.U32 R0, RZ, RZ, RZ ;  /* 0x000000ffff007224 */ /* 0x000fe200078e00ff */
[----:B------:R-:W-:Y:S02]  /*b580*/  CS2R R38, SRZ ;  /* 0x0000000000267805 */ /* 0x000fe4000001ff00 */
[----:B------:R-:W-:Y:S02]  /*b590*/  CS2R R76, SRZ ;  /* 0x00000000004c7805 */ /* 0x000fe4000001ff00 */
[----:B------:R-:W-:-:S02]  /*b5a0*/  VIMNMX R189, RZ, R189, !PT ;  /* 0x000000bdffbd7248 */ /* 0x000fc40007fe0100 */
[----:B------:R-:W-:Y:S02]  /*b5b0*/  CS2R R36, SRZ ;  /* 0x0000000000247805 */ /* 0x000fe4000001ff00 */
[----:B------:R-:W-:Y:S02]  /*b5c0*/  CS2R R72, SRZ ;  /* 0x0000000000487805 */ /* 0x000fe4000001ff00 */
[----:B------:R-:W-:Y:S02]  /*b5d0*/  CS2R R46, SRZ ;  /* 0x00000000002e7805 */ /* 0x000fe4000001ff00 */
[----:B------:R-:W-:Y:S02]  /*b5e0*/  ISETP.GT.AND P1, PT, R2, R189, PT ;  /* 0x000000bd0200720c */ /* 0x000fe40003f24270 */
        /* <DEDUP_REMOVED lines=18> */
[----:B------:R-:W-:Y:S01]  /*b710*/  IMAD.MOV.U32 R97, RZ, RZ, RZ ;  /* 0x000000ffff617224 */ /* 0x000fe200078e00ff */
[----:B------:R-:W-:Y:S01]  /*b720*/  CS2R R6, SRZ ;  /* 0x0000000000067805 */ /* 0x000fe2000001ff00 */
[----:B------:R-:W-:Y:S02]  /*b730*/  IMAD.MOV.U32 R26, RZ, RZ, RZ ;  /* 0x000000ffff1a7224 */ /* 0x000fe400078e00ff */
[----:B------:R-:W-:-:S02]  /*b740*/  IMAD.MOV.U32 R32, RZ, RZ, RZ ;  /* 0x000000ffff207224 */ /* 0x000fc400078e00ff */
[----:B------:R-:W-:Y:S02]  /*b750*/  IMAD.MOV.U32 R99, RZ, RZ, RZ ;  /* 0x000000ffff637224 */ /* 0x000fe400078e00ff */
[----:B------:R-:W-:Y:S01]  /*b760*/  IMAD.MOV.U32 R24, RZ, RZ, RZ ;  /* 0x000000ffff187224 */ /* 0x000fe200078e00ff */
[----:B------:R-:W-:Y:S06]  /*b770*/  @!P1 BRA `(.L_x_1699) ;  /* 0x00000154001c9947 */ /* 0x000fec0003800000 */
[----:B------:R-:W2:Y:S04]  /*b780*/  LDL R4, [R1+0x34] ;  /* 0x0000340001047983 */ /* 0x000ea80000100800 */
[----:B------:R-:W1:Y:S02]  /*b790*/  SHFL.IDX PT, R0, R220, RZ, 0x1f ;  /* 0x00001fffdc007589 */ /* 0x000e6400000e0000 */
[----:B-1----:R-:W-:-:S04]  /*b7a0*/  LEA.HI R3, R0, R0, RZ, 0x1 ;  /* 0x0000000000037211 */ /* 0x002fc800078f08ff */
        /* <DEDUP_REMOVED lines=13> */
[----:B------:R1:W2:Y:S01]  /*b880*/  LDC.64 R14, c[0x4][R0] ;  /* 0x01000000000e7b82 */ /* 0x0002a20000000a00 */
[----:B------:R-:W-:Y:S01]  /*b890*/  IMAD.U32 R5, RZ, RZ, UR5 ;  /* 0x00000005ff057e24 */ /* 0x000fe2000f8e00ff */
[----:B------:R-:W-:Y:S01]  /*b8a0*/  ULDC.64 UR4, c[0x4][0x30] ;  /* 0x01000c0000047ab9 */ /* 0x000fe20000000a00 */
[----:B------:R-:W-:Y:S02]  /*b8b0*/  IMAD.U32 R6, RZ, RZ, UR6 ;  /* 0x00000006ff067e24 */ /* 0x000fe4000f8e00ff */
[----:B------:R-:W-:Y:S02]  /*b8c0*/  IMAD.U32 R7, RZ, RZ, UR7 ;  /* 0x00000007ff077e24 */ /* 0x000fe4000f8e00ff */
[----:B------:R-:W-:-:S02]  /*b8d0*/  IMAD.U32 R10, RZ, RZ, UR4 ;  /* 0x00000004ff0a7e24 */ /* 0x000fc4000f8e00ff */
[----:B0-----:R-:W-:Y:S02]  /*b8e0*/  IMAD.U32 R11, RZ, RZ, UR5 ;  /* 0x00000005ff0b7e24 */ /* 0x001fe4000f8e00ff */
[----:B------:R-:W-:Y:S02]  /*b8f0*/  IMAD.MOV.U32 R8, RZ, RZ, 0x70 ;  /* 0x00000070ff087424 */ /* 0x000fe400078e00ff */
[----:B------:R-:W-:Y:S02]  /*b900*/  IMAD.MOV.U32 R12, RZ, RZ, 0x1 ;  /* 0x00000001ff0c7424 */ /* 0x000fe400078e00ff */
[----:B-1----:R-:W-:-:S07]  /*b910*/  IMAD.MOV.U32 R13, RZ, RZ, RZ ;  /* 0x000000ffff0d7224 */ /* 0x002fce00078e00ff */
[----:B------:R-:W-:-:S07]  /*b920*/  LEPC R20, `(.L_x_1700) ;  /* 0x000000001014794e */ /* 0x000fce0000000000 */
[----:B--2-45:R-:W-:Y:S05]  /*b930*/  CALL.ABS.NOINC R14 ;  /* 0x000000000e007343 */ /* 0x034fea0003c00000 */
.L_x_1700:
[----:B------:R-:W-:Y:S02]  /*b940*/  ULDC UR4, c[0x0][0x3f4] ;  /* 0x0000fd0000047ab9 */ /* 0x000fe40000000800 */
[----:B------:R-:W-:-:S13]  /*b950*/  ISETP.LT.AND P0, PT, RZ, UR4, PT ;  /* 0x00000004ff007c0c */ /* 0x000fda000bf01270 */
[----:B------:R-:W-:Y:S05]  /*b960*/  @P0 BRA `(.L_x_1701) ;  /* 0x00000000003c0947 */ /* 0x000fea0003800000 */
[----:B------:R-:W-:-:S04]  /*b970*/  LEA.HI R0, R198, R198, RZ, 0x1 ;  /* 0x000000c6c6007211 */ /* 0x000fc800078f08ff */
[----:B------:R-:W-:-:S05]  /*b980*/  LOP3.LUT R3, R0, 0xfffffffe, RZ, 0xc0, !PT ;  /* 0xfffffffe00037812 */ /* 0x000fca00078ec0ff */
[----:B------:R-:W-:-:S05]  /*b990*/  IMAD.IADD R3, R198, 0x1, -R3 ;  /* 0x00000001c6037824 */ /* 0x000fca00078e0a03 */
[----:B------:R-:W-:-:S04]  /*b9a0*/  SHF.L.U32 R3, R3, 0x1f, RZ ;  /* 0x0000001f03037819 */ /* 0x000fc800000006ff */
[----:B------:R1:W2:Y:S03]  /*b9b0*/  SYNCS.PHASECHK.TRANS64.TRYWAIT P0, [R18+URZ+0x2a800], R3 ;  /* 0x02a80003120075a7 */ /* 0x0002a6000800017f */
[----:B--2---:R-:W-:Y:S05]  /*b9c0*/  @!P0 NANOSLEEP.SYNCS 0x989680 ;  /* 0x009896800000895d */ /* 0x004fea0003900000 */
[----:B------:R-:W2:Y:S01]  /*b9d0*/  @!P0 SYNCS.PHASECHK.TRANS64 P0, [R18+URZ+0x2a800], R3 ;  /* 0x02a80003120085a7 */ /* 0x000ea2000800007f */
[----:B------:R-:W-:Y:S04]  /*b9e0*/  BSSY B0, `(.L_x_1702) ;  /* 0x0000006000007945 */ /* 0x000fe80003800000 */
[----:B--2---:R-:W-:Y:S05]  /*b9f0*/  @P0 BRA `(.L_x_1703) ;  /* 0x0000000000100947 */ /* 0x004fea0003800000 */
.L_x_1704:
[----:B--2---:R2:W3:Y:S02]  /*ba00*/  SYNCS.PHASECHK.TRANS64.TRYWAIT P0, [R18+URZ+0x2a800], R3 ;  /* 0x02a80003120075a7 */ /* 0x0044e4000800017f */
[----:B---3--:R-:W-:Y:S05]  /*ba10*/  @!P0 NANOSLEEP.SYNCS 0x989680 ;  /* 0x009896800000895d */ /* 0x008fea0003900000 */
[----:B------:R-:W3:Y:S02]  /*ba20*/  @!P0 SYNCS.PHASECHK.TRANS64 P0, [R18+URZ+0x2a800], R3 ;  /* 0x02a80003120085a7 */ /* 0x000ee4000800007f */
[----:B---3--:R-:W-:Y:S05]  /*ba30*/  @!P0 BRA `(.L_x_1704) ;  /* 0xfffffffc00f08947 */ /* 0x008fea000383ffff */
.L_x_1703:
[----:B------:R-:W-:Y:S05]  /*ba40*/  BSYNC B0 ;  /* 0x0000000000007941 */ /* 0x000fea0003800000 */
.L_x_1702:
[----:B------:R-:W-:Y:S05]  /*ba50*/  BRA `(.L_x_1705) ;  /* 0x0000007400247947 */ /* 0x000fea0003800000 */
.L_x_1701:
[----:B------:R-:W2:Y:S01]  /*ba60*/  LDL R0, [R1+0x34] ;  /* 0x0000340001007983 */ /* 0x000ea20000100800 */
[----:B------:R-:W-:Y:S02]  /*ba70*/  ULDC.64 UR6, c[0x0][0x408] ;  /* 0x0001020000067ab9 */ /* 0x000fe40000000a00 */
[----:B-----5:R-:W-:Y:S01]  /*ba80*/  IMAD.WIDE.U32 R24, R141, UR6, RZ ;  /* 0x000000068d187c25 */ /* 0x020fe2000f8e00ff */
[----:B--2---:R-:W-:Y:S02]  /*ba90*/  R2UR UR4, R0 ;  /* 0x00000000000472ca */ /* 0x004fe400000e0000 */
[----:B------:R-:W-:-:S11]  /*baa0*/  SHF.R.S32.HI R0, RZ, 0x1f, R141 ;  /* 0x0000001fff007819 */ /* 0x000fd6000001148d */
[----:B------:R-:W-:-:S03]  /*bab0*/  ULOP3.LUT UP0, URZ, UR4, 0x3ff, URZ, 0xc0, !UPT ;  /* 0x000003ff043f7892 */ /* 0x000fc6000f80c03f */
[----:B------:R-:W-:Y:S02]  /*bac0*/  ULDC.64 UR4, c[0x0][0x3f8] ;  /* 0x0000fe0000047ab9 */ /* 0x000fe40000000a00 */
[C---:B------:R-:W-:Y:S01]  /*bad0*/  IMAD R4, R0.reuse, UR4, RZ ;  /* 0x0000000400047c24 */ /* 0x040fe2000f8e02ff */
[----:B------:R-:W-:Y:S01]  /*bae0*/  PLOP3.LUT P0, PT, PT, PT, UP0, 0x80, 0x0 ;  /* 0x000000000000781c */ /* 0x000fe20003f0f008 */
[----:B------:R-:W-:Y:S02]  /*baf0*/  IMAD R0, R0, UR6, RZ ;  /* 0x0000000600007c24 */ /* 0x000fe4000f8e02ff */
[----:B------:R-:W-:-:S04]  /*bb00*/  IMAD.WIDE.U32 R26, R141, UR4, RZ ;  /* 0x000000048d1a7c25 */ /* 0x000fc8000f8e00ff */
[C---:B----4-:R-:W-:Y:S02]  /*bb10*/  IMAD R29, R141.reuse, UR5, R4 ;  /* 0x000000058d1d7c24 */ /* 0x050fe4000f8e0204 */
[----:B0-----:R-:W-:Y:S02]  /*bb20*/  IMAD R31, R141, UR7, R0 ;  /* 0x000000078d1f7c24 */ /* 0x001fe4000f8e0200 */
[----:B------:R-:W-:Y:S02]  /*bb30*/  IMAD.IADD R29, R29, 0x1, R27 ;  /* 0x000000011d1d7824 */ /* 0x000fe400078e021b */
[----:B------:R-:W-:Y:S01]  /*bb40*/  IMAD.IADD R31, R31, 0x1, R25 ;  /* 0x000000011f1f7824 */ /* 0x000fe200078e0219 */
[----:B------:R-:W-:Y:S06]  /*bb50*/  @!P0 BRA `(.L_x_1706) ;  /* 0x0000000000408947 */ /* 0x000fec0003800000 */
        /* <DEDUP_REMOVED lines=16> */
.L_x_1706:
[----:B------:R-:W-:Y:S01]  /*bc60*/  ULDC.U8 UR4, c[0x0][0x410] ;  /* 0x0001040000047ab9 */ /* 0x000fe20000000000 */
[----:B------:R-:W-:Y:S01]  /*bc70*/  BSSY B0, `(.L_x_1707) ;  /* 0x000071f000007945 */ /* 0x000fe20003800000 */
[----:B------:R-:W-:Y:S01]  /*bc80*/  ISETP.NE.AND P0, PT, RZ, UR4, PT ;  /* 0x00000004ff007c0c */ /* 0x000fe2000bf05270 */
[----:B------:R-:W-:-:S12]  /*bc90*/  IMAD.IADD R10, R174, 0x1, R187 ;  /* 0x00000001ae0a7824 */ /* 0x000fd800078e02bb */
[----:B------:R-:W-:Y:S05]  /*bca0*/  @!P0 BRA `(.L_x_1708) ;  /* 0x00000038006c8947 */ /* 0x000fea0003800000 */
[----:B------:R-:W0:Y:S01]  /*bcb0*/  LDC R91, c[0x0][0x448] ;  /* 0x00011200ff5b7b82 */ /* 0x000e220000000800 */
[----:B------:R-:W-:Y:S01]  /*bcc0*/  IMAD R3, R199, 0x40, R10 ;  /* 0x00000040c7037824 */ /* 0x000fe200078e020a */
[----:B------:R-:W-:Y:S01]  /*bcd0*/  ULDC.64 UR4, c[0x0][0x3f8] ;  /* 0x0000fe0000047ab9 */ /* 0x000fe20000000a00 */
[----:B------:R-:W-:Y:S01]  /*bce0*/  ULDC.64 UR6, c[0x0][0x408] ;  /* 0x0001020000067ab9 */ /* 0x000fe20000000a00 */
[----:B------:R-:W-:Y:S02]  /*bcf0*/  IMAD.MOV.U32 R8, RZ, RZ, R26 ;  /* 0x000000ffff087224 */ /* 0x000fe400078e001a */
[----:B------:R-:W-:Y:S02]  /*bd00*/  IMAD.MOV.U32 R9, RZ, RZ, R29 ;  /* 0x000000ffff097224 */ /* 0x000fe400078e001d */
[----:B------:R-:W-:Y:S02]  /*bd10*/  IMAD.MOV.U32 R12, RZ, RZ, R24 ;  /* 0x000000ffff0c7224 */ /* 0x000fe400078e0018 */
[----:B------:R-:W-:Y:S01]  /*bd20*/  IMAD.MOV.U32 R13, RZ, RZ, R31 ;  /* 0x000000ffff0d7224 */ /* 0x000fe200078e001f */
[----:B0-----:R-:W-:-:S13]  /*bd30*/  ISETP.NE.AND P0, PT, R91, 0x1, PT ;  /* 0x000000015b00780c */ /* 0x001fda0003f05270 */
[----:B------:R-:W0:Y:S08]  /*bd40*/  @P0 LDC R0, c[0x0][0x44c] ;  /* 0x00011300ff000b82 */ /* 0x000e300000000800 */
[----:B------:R-:W1:Y:S01]  /*bd50*/  @P0 LDC R5, c[0x0][0x450] ;  /* 0x00011400ff050b82 */ /* 0x000e620000000800 */
[----:B0-----:R-:W-:-:S05]  /*bd60*/  @P0 IMAD.HI.U32 R0, R3, R0, RZ ;  /* 0x0000000003000227 */ /* 0x001fca00078e00ff */
[----:B-1----:R-:W-:-:S04]  /*bd70*/  @P0 SHF.R.U32.HI R3, RZ, R5, R0 ;  /* 0x00000005ff030219 */ /* 0x002fc80000011600 */
[----:B------:R-:W-:Y:S01]  /*bd80*/  SHF.R.S32.HI R0, RZ, 0x1f, R3 ;  /* 0x0000001fff007819 */ /* 0x000fe20000011403 */
[----:B------:R-:W-:-:S04]  /*bd90*/  IMAD.WIDE.U32 R8, R3, UR4, R8 ;  /* 0x0000000403087c25 */ /* 0x000fc8000f8e0008 */
[C---:B------:R-:W-:Y:S02]  /*bda0*/  IMAD R4, R0.reuse, UR4, RZ ;  /* 0x0000000400047c24 */ /* 0x040fe4000f8e02ff */
[----:B------:R-:W-:Y:S02]  /*bdb0*/  IMAD R0, R0, UR6, RZ ;  /* 0x0000000600007c24 */ /* 0x000fe4000f8e02ff */
[C---:B------:R-:W-:Y:S01]  /*bdc0*/  IMAD R7, R3.reuse, UR5, R4 ;  /* 0x0000000503077c24 */ /* 0x040fe2000f8e0204 */
[----:B------:R-:W-:Y:S01]  /*bdd0*/  ULDC.64 UR4, c[0x0][0x3e8] ;  /* 0x0000fa0000047ab9 */ /* 0x000fe20000000a00 */
[C---:B------:R-:W-:Y:S01]  /*bde0*/  IMAD.WIDE.U32 R12, R3.reuse, UR6, R12 ;  /* 0x00000006030c7c25 */ /* 0x040fe2000f8e000c */
[----:B------:R-:W-:Y:S01]  /*bdf0*/  LEA R6, P0, R8, UR4, 0x1 ;  /* 0x0000000408067c11 */ /* 0x000fe2000f8008ff */
[----:B------:R-:W-:Y:S02]  /*be00*/  UMOV UR4, 0xffffffff ;  /* 0xffffffff00047882 */ /* 0x000fe40000000000 */
[----:B------:R-:W-:Y:S01]  /*be10*/  IMAD R3, R3, UR7, R0 ;  /* 0x0000000703037c24 */ /* 0x000fe2000f8e0200 */
[----:B------:R-:W-:Y:S01]  /*be20*/  ULDC.64 UR6, c[0x0][0x400] ;  /* 0x0001000000067ab9 */ /* 0x000fe20000000a00 */
[----:B------:R-:W-:Y:S01]  /*be30*/  IMAD.IADD R7, R9, 0x1, R7 ;  /* 0x0000000109077824 */ /* 0x000fe200078e0207 */
[----:B------:R-:W-:Y:S01]  /*be40*/  LEA R4, P1, R12, UR6, 0x1 ;  /* 0x000000060c047c11 */ /* 0x000fe2000f8208ff */
[----:B------:R-:W-:-:S03]  /*be50*/  IMAD.IADD R3, R13, 0x1, R3 ;  /* 0x000000010d037824 */ /* 0x000fc600078e0203 */
[----:B------:R-:W-:Y:S02]  /*be60*/  LEA.HI.X R7, R8, UR5, R7, 0x1, P0 ;  /* 0x0000000508077c11 */ /* 0x000fe400080f0c07 */
[----:B------:R-:W-:Y:S01]  /*be70*/  LEA.HI.X R8, R12, UR7, R3, 0x1, P1 ;  /* 0x000000070c087c11 */ /* 0x000fe200088f0c03 */
[----:B------:R-:W-:Y:S06]  /*be80*/  BRA.DIV UR4, `(.L_x_1709) ;  /* 0x000001ea049c7947 */ /* 0x000fec000b800000 */
[----:B------:R0:W1:Y:S04]  /*be90*/  SHFL.IDX PT, R3, R7, RZ, 0x1c1f ;  /* 0x001c1fff07037589 */ /* 0x00006800000e0000 */
[----:B------:R0:W2:Y:S04]  /*bea0*/  SHFL.IDX PT, R0, R6, RZ, 0x1c1f ;  /* 0x001c1fff06007589 */ /* 0x0000a800000e0000 */
[----:B------:R0:W3:Y:S04]  /*beb0*/  SHFL.IDX PT, R5, R8, RZ, 0x1c1f ;  /* 0x001c1fff08057589 */ /* 0x0000e800000e0000 */
[----:B------:R0:W4:Y:S02]  /*bec0*/  SHFL.IDX PT, R14, R4, RZ, 0x1c1f ;  /* 0x001c1fff040e7589 */ /* 0x00012400000e0000 */
.L_x_2038:
[----:B------:R-:W-:Y:S01]  /*bed0*/  IMAD R91, R166, R91, RZ ;  /* 0x0000005ba65b7224 */ /* 0x000fe200078e02ff */
[----:B------:R-:W-:Y:S01]  /*bee0*/  BSSY B1, `(.L_x_1710) ;  /* 0x0000051000017945 */ /* 0x000fe20003800000 */
[----:B------:R-:W-:Y:S02]  /*bef0*/  CS2R R60, SRZ ;  /* 0x00000000003c7805 */ /* 0x000fe4000001ff00 */
[----:B------:R-:W-:Y:S02]  /*bf00*/  CS2R R56, SRZ ;  /* 0x0000000000387805 */ /* 0x000fe4000001ff00 */
[----:B------:R-:W-:Y:S02]  /*bf10*/  CS2R R50, SRZ ;  /* 0x0000000000327805 */ /* 0x000fe4000001ff00 */
[----:B------:R-:W-:Y:S02]  /*bf20*/  ISETP.GE.AND P0, PT, R10, R91, PT ;  /* 0x0000005b0a00720c */ /* 0x000fe40003f06270 */
        /* <DEDUP_REMOVED lines=10> */
[----:B------:R-:W-:Y:S01]  /*bfd0*/  ULDC UR4, c[0x0][0x3f4] ;  /* 0x0000fd0000047ab9 */ /* 0x000fe20000000800 */
[----:B------:R-:W-:Y:S02]  /*bfe0*/  CS2R R58, SRZ ;  /* 0x00000000003a7805 */ /* 0x000fe4000001ff00 */
[----:B------:R-:W-:Y:S02]  /*bff0*/  ISETP.GE.AND P3, PT, R179, UR4, PT ;  /* 0x00000004b3007c0c */ /* 0x000fe4000bf66270 */
[----:B------:R-:W-:Y:S02]  /*c000*/  CS2R R60, SRZ ;  /* 0x00000000003c7805 */ /* 0x000fe4000001ff00 */
[----:B------:R-:W-:Y:S02]  /*c010*/  ISETP.GE.AND P2, PT, R177, UR4, PT ;  /* 0x00000004b1007c0c */ /* 0x000fe4000bf46270 */
[----:B------:R-:W-:Y:S02]  /*c020*/  ISETP.GE.AND P1, PT, R178, UR4, PT ;  /* 0x00000004b2007c0c */ /* 0x000fe4000bf26270 */
[----:B------:R-:W-:-:S02]  /*c030*/  ISETP.GE.AND P0, PT, R176, UR4, PT ;  /* 0x00000004b0007c0c */ /* 0x000fc4000bf06270 */
[----:B------:R-:W-:-:S03]  /*c040*/  ISETP.GE.AND P4, PT, R164, UR4, PT ;  /* 0x00000004a4007c0c */ /* 0x000fc6000bf86270 */
[C---:B------:R-:W-:Y:S01]  /*c050*/  @!P3 IMAD.SHL.U32 R31, R179.reuse, 0x2, RZ ;  /* 0x00000002b31fb824 */ /* 0x040fe200078e00ff */
[----:B------:R-:W-:-:S03]  /*c060*/  @!P3 SHF.L.U64.HI R12, R179, 0x1, R207 ;  /* 0x00000001b30cb819 */ /* 0x000fc600000102cf */
[C---:B------:R-:W-:Y:S01]  /*c070*/  @!P2 IMAD.SHL.U32 R33, R177.reuse, 0x2, RZ ;  /* 0x00000002b121a824 */ /* 0x040fe200078e00ff */
[----:B------:R-:W-:Y:S01]  /*c080*/  @!P2 SHF.L.U64.HI R24, R177, 0x1, R206 ;  /* 0x00000001b118a819 */ /* 0x000fe200000102ce */
[----:B------:R-:W-:Y:S01]  /*c090*/  @!P1 IMAD.SHL.U32 R35, R178, 0x2, RZ ;  /* 0x00000002b2239824 */ /* 0x000fe200078e00ff */
[-C--:B--2---:R-:W-:Y:S01]  /*c0a0*/  @!P3 IADD3 R28, P6, R0, R31.reuse, RZ ;  /* 0x0000001f001cb210 */ /* 0x084fe20007fde0ff */
[----:B------:R-:W-:Y:S01]  /*c0b0*/  @!P0 IMAD.SHL.U32 R63, R176, 0x2, RZ ;  /* 0x00000002b03f8824 */ /* 0x000fe200078e00ff */
[----:B----4-:R-:W-:Y:S01]  /*c0c0*/  @!P3 IADD3 R30, P5, R14, R31, RZ ;  /* 0x0000001f0e1eb210 */ /* 0x010fe20007fbe0ff */
[----:B-1----:R-:W-:Y:S01]  /*c0d0*/  @!P4 IMAD.MOV.U32 R25, RZ, RZ, R3 ;  /* 0x000000ffff19c224 */ /* 0x002fe200078e0003 */
[----:B------:R-:W-:Y:S01]  /*c0e0*/  @!P1 SHF.L.U64.HI R26, R178, 0x1, R205 ;  /* 0x00000001b21a9819 */ /* 0x000fe200000102cd */
[--C-:B------:R-:W-:Y:S01]  /*c0f0*/  @!P3 IMAD.X R29, R3, 0x1, R12.reuse, P6 ;  /* 0x00000001031db824 */ /* 0x100fe200030e060c */
[-C--:B------:R-:W-:Y:S01]  /*c100*/  @!P2 IADD3 R20, P6, R0, R33.reuse, RZ ;  /* 0x000000210014a210 */ /* 0x080fe20007fde0ff */
[----:B---3--:R-:W-:Y:S01]  /*c110*/  @!P3 IMAD.X R31, R5, 0x1, R12, P5 ;  /* 0x00000001051fb824 */ /* 0x008fe200028e060c */
[----:B------:R-:W-:Y:S01]  /*c120*/  @!P2 IADD3 R32, P5, R14, R33, RZ ;  /* 0x000000210e20a210 */ /* 0x000fe20007fbe0ff */
[----:B------:R-:W-:Y:S01]  /*c130*/  @!P4 IMAD.MOV.U32 R15, RZ, RZ, R5 ;  /* 0x000000ffff0fc224 */ /* 0x000fe200078e0005 */
[----:B------:R-:W-:Y:S01]  /*c140*/  @!P0 SHF.L.U64.HI R38, R176, 0x1, R203 ;  /* 0x00000001b0268819 */ /* 0x000fe200000102cb */
[--C-:B------:R-:W-:Y:S01]  /*c150*/  @!P2 IMAD.X R21, R3, 0x1, R24.reuse, P6 ;  /* 0x000000010315a824 */ /* 0x100fe200030e0618 */
[----:B------:R-:W-:Y:S01]  /*c160*/  @!P1 IADD3 R12, P6, R0, R35, RZ ;  /* 0x00000023000c9210 */ /* 0x000fe20007fde0ff */
[----:B------:R-:W-:Y:S01]  /*c170*/  @!P2 IMAD.X R33, R5, 0x1, R24, P5 ;  /* 0x000000010521a824 */ /* 0x000fe200028e0618 */
[----:B------:R-:W-:Y:S01]  /*c180*/  ISETP.GE.AND P5, PT, R180, UR4, PT ;  /* 0x00000004b4007c0c */ /* 0x000fe2000bfa6270 */
[----:B------:R-:W-:-:S02]  /*c190*/  @!P4 IMAD.MOV.U32 R24, RZ, RZ, R0 ;  /* 0x000000ffff18c224 */ /* 0x000fc400078e0000 */
[----:B------:R-:W-:Y:S01]  /*c1a0*/  @!P1 IMAD.X R13, R3, 0x1, R26, P6 ;  /* 0x00000001030d9824 */ /* 0x000fe200030e061a */
[----:B------:R-:W-:Y:S01]  /*c1b0*/  @!P1 IADD3 R34, P6, R14, R35, RZ ;  /* 0x000000230e229210 */ /* 0x000fe20007fde0ff */
[----:B------:R-:W-:-:S04]  /*c1c0*/  @!P4 IMAD.WIDE R24, R164, 0x2, R24 ;  /* 0x00000002a418c825 */ /* 0x000fc800078e0218 */
[----:B------:R-:W-:Y:S01]  /*c1d0*/  @!P1 IMAD.X R35, R5, 0x1, R26, P6 ;  /* 0x0000000105239824 */ /* 0x000fe200030e061a */
[-C--:B------:R-:W-:Y:S01]  /*c1e0*/  @!P0 IADD3 R40, P6, R0, R63.reuse, RZ ;  /* 0x0000003f00288210 */ /* 0x080fe20007fde0ff */
[----:B------:R-:W-:Y:S01]  /*c1f0*/  @!P4 IMAD.WIDE R26, R164, 0x2, R14 ;  /* 0x00000002a41ac825 */ /* 0x000fe200078e020e */
[----:B------:R1:W5:Y:S03]  /*c200*/  @!P4 LD.E.64 R58, desc[UR60][R24.64] ;  /* 0x0000003c183ac980 */ /* 0x000366000c101b00 */
[----:B------:R-:W-:Y:S01]  /*c210*/  @!P0 IMAD.X R41, R3, 0x1, R38, P6 ;  /* 0x0000000103298824 */ /* 0x000fe200030e0626 */
[----:B------:R-:W-:Y:S01]  /*c220*/  @!P0 IADD3 R62, P6, R14, R63, RZ ;  /* 0x0000003f0e3e8210 */ /* 0x000fe20007fde0ff */
[C---:B------:R-:W-:Y:S01]  /*c230*/  @!P5 IMAD.SHL.U32 R15, R180.reuse, 0x2, RZ ;  /* 0x00000002b40fd824 */ /* 0x040fe200078e00ff */
[----:B------:R1:W5:Y:S01]  /*c240*/  @!P4 LD.E.64 R60, desc[UR60][R26.64] ;  /* 0x0000003c1a3cc980 */ /* 0x000362000c101b00 */
[----:B------:R-:W-:-:S02]  /*c250*/  @!P5 SHF.L.U64.HI R36, R180, 0x1, R202 ;  /* 0x00000001b424d819 */ /* 0x000fc400000102ca */
[----:B------:R-:W-:Y:S01]  /*c260*/  CS2R R54, SRZ ;  /* 0x0000000000367805 */ /* 0x000fe2000001ff00 */
[----:B------:R-:W-:Y:S01]  /*c270*/  @!P0 IMAD.X R63, R5, 0x1, R38, P6 ;  /* 0x00000001053f8824 */ /* 0x000fe200030e0626 */
[-C--:B------:R-:W-:Y:S02]  /*c280*/  @!P5 IADD3 R64, P4, R0, R15.reuse, RZ ;  /* 0x0000000f0040d210 */ /* 0x080fe40007f9e0ff */
[----:B------:R-:W-:Y:S02]  /*c290*/  CS2R R56, SRZ ;  /* 0x0000000000387805 */ /* 0x000fe4000001ff00 */
[----:B------:R-:W-:Y:S02]  /*c2a0*/  @!P5 IADD3 R14, P6, R14, R15, RZ ;  /* 0x0000000f0e0ed210 */ /* 0x000fe40007fde0ff */
[----:B------:R-:W-:Y:S02]  /*c2b0*/  CS2R R52, SRZ ;  /* 0x0000000000347805 */ /* 0x000fe4000001ff00 */
[----:B------:R-:W-:Y:S01]  /*c2c0*/  CS2R R50, SRZ ;  /* 0x0000000000327805 */ /* 0x000fe2000001ff00 */
[--C-:B------:R-:W-:Y:S01]  /*c2d0*/  @!P5 IMAD.X R65, R3, 0x1, R36.reuse, P4 ;  /* 0x000000010341d824 */ /* 0x100fe200020e0624 */
[----:B------:R-:W-:Y:S01]  /*c2e0*/  CS2R R48, SRZ ;  /* 0x0000000000307805 */ /* 0x000fe2000001ff00 */
[----:B------:R-:W-:Y:S01]  /*c2f0*/  @!P5 IMAD.X R15, R5, 0x1, R36, P6 ;  /* 0x00000001050fd824 */ /* 0x000fe200030e0624 */
[----:B------:R-:W-:-:S02]  /*c300*/  CS2R R46, SRZ ;  /* 0x00000000002e7805 */ /* 0x000fc4000001ff00 */
[----:B------:R-:W-:Y:S02]  /*c310*/  CS2R R44, SRZ ;  /* 0x00000000002c7805 */ /* 0x000fe4000001ff00 */
[----:B------:R-:W-:Y:S02]  /*c320*/  CS2R R42, SRZ ;  /* 0x00000000002a7805 */ /* 0x000fe4000001ff00 */
[----:B------:R-:W-:Y:S02]  /*c330*/  CS2R R36, SRZ ;  /* 0x0000000000247805 */ /* 0x000fe4000001ff00 */
[----:B------:R-:W-:Y:S01]  /*c340*/  CS2R R38, SRZ ;  /* 0x0000000000267805 */ /* 0x000fe2000001ff00 */
[----:B------:R1:W5:Y:S04]  /*c350*/  @!P3 LD.E.64 R54, desc[UR60][R28.64] ;  /* 0x0000003c1c36b980 */ /* 0x000368000c101b00 */
        /* <DEDUP_REMOVED lines=8> */
[----:B------:R1:W5:Y:S02]  /*c3e0*/  @!P5 LD.E.64 R38, desc[UR60][R14.64] ;  /* 0x0000003c0e26d980 */ /* 0x000364000c101b00 */
.L_x_1711:
[----:B------:R-:W-:Y:S05]  /*c3f0*/  BSYNC B1 ;  /* 0x0000000000017941 */ /* 0x000fea0003800000 */
.L_x_1710:
[----:B--2--5:R-:W-:Y:S01]  /*c400*/  IMAD.MOV.U32 R0, RZ, RZ, R60 ;  /* 0x000000ffff007224 */ /* 0x024fe200078e003c */
[----:B------:R-:W-:Y:S01]  /*c410*/  UMOV UR4, 0xffffffff ;  /* 0xffffffff00047882 */ /* 0x000fe20000000000 */
[----:B-1----:R-:W-:Y:S01]  /*c420*/  IMAD.MOV.U32 R3, RZ, RZ, R61 ;  /* 0x000000ffff037224 */ /* 0x002fe200078e003d */
[----:B------:R-:W-:Y:S01]  /*c430*/  CS2R R30, SRZ ;  /* 0x00000000001e7805 */ /* 0x000fe2000001ff00 */
[----:B---3--:R-:W-:Y:S01]  /*c440*/  IMAD.MOV.U32 R5, RZ, RZ, R56 ;  /* 0x000000ffff057224 */ /* 0x008fe200078e0038 */
[----:B------:R-:W-:Y:S01]  /*c450*/  PRMT R109, R0, 0x7610, R109 ;  /* 0x00007610006d7816 */ /* 0x000fe2000000006d */
        /* <DEDUP_REMOVED lines=41> */
[----:B------:R-:W-:-:S02]  /*c6f0*/  PRMT R81, R3, 0x7610, R81 ;  /* 0x0000761003517816 */ /* 0x000fc40000000051 */
[----:B------:R-:W-:Y:S02]  /*c700*/  PRMT R78, R5, 0x7610, R78 ;  /* 0x00007610054e7816 */ /* 0x000fe4000000004e */
[----:B------:R-:W-:Y:S01]  /*c710*/  PRMT R69, R9, 0x7610, R69 ;  /* 0x0000761009457816 */ /* 0x000fe20000000045 */
[----:B------:R-:W-:Y:S06]  /*c720*/  BRA.DIV UR4, `(.L_x_1712) ;  /* 0x000001e204e47947 */ /* 0x000fec000b800000 */
[----:B------:R1:W2:Y:S04]  /*c730*/  SHFL.IDX PT, R3, R7, 0x1, 0x1c1f ;  /* 0x003c1f0007037f89 */ /* 0x0002a800000e0000 */
[----:B------:R1:W3:Y:S04]  /*c740*/  SHFL.IDX PT, R0, R6, 0x1, 0x1c1f ;  /* 0x003c1f0006007f89 */ /* 0x0002e800000e0000 */
[----:B------:R1:W1:Y:S04]  /*c750*/  SHFL.IDX PT, R5, R8, 0x1, 0x1c1f ;  /* 0x003c1f0008057f89 */ /* 0x00026800000e0000 */
[----:B0-----:R-:W0:Y:S02]  /*c760*/  SHFL.IDX PT, R4, R4, 0x1, 0x1c1f ;  /* 0x003c1f0004047f89 */ /* 0x001e2400000e0000 */
.L_x_2044:
[----:B------:R-:W-:Y:S01]  /*c770*/  VIADD R10, R10, 0x40 ;  /* 0x000000400a0a7836 */ /* 0x000fe20000000000 */
[----:B-1----:R-:W-:Y:S01]  /*c780*/  LOP3.LUT R6, R184, 0x18, R16, 0xf8, !PT ;  /* 0x00000018b8067812 */ /* 0x002fe200078ef810 */
[----:B------:R-:W-:Y:S01]  /*c790*/  BSSY B1, `(.L_x_1713) ;  /* 0x0000053000017945 */ /* 0x000fe20003800000 */
[----:B------:R-:W-:Y:S02]  /*c7a0*/  LOP3.LUT P0, RZ, R208, 0x4, RZ, 0xc0, !PT ;  /* 0x00000004d0ff7812 */ /* 0x000fe4000780c0ff */
[----:B------:R-:W-:Y:S02]  /*c7b0*/  CS2R R32, SRZ ;  /* 0x0000000000207805 */ /* 0x000fe4000001ff00 */
[----:B------:R-:W-:Y:S02]  /*c7c0*/  ISETP.GE.AND P1, PT, R10, R91, PT ;  /* 0x0000005b0a00720c */ /* 0x000fe40003f26270 */
[----:B------:R-:W-:Y:S02]  /*c7d0*/  CS2R R26, SRZ ;  /* 0x00000000001a7805 */ /* 0x000fe4000001ff00 */
[----:B------:R-:W-:-:S02]  /*c7e0*/  LOP3.LUT R7, R6, R185, RZ, 0x3c, !PT ;  /* 0x000000b906077212 */ /* 0x000fc400078e3cff */
[----:B------:R-:W-:Y:S02]  /*c7f0*/  CS2R R20, SRZ ;  /* 0x0000000000147805 */ /* 0x000fe4000001ff00 */
[----:B------:R-:W-:Y:S02]  /*c800*/  CS2R R12, SRZ ;  /* 0x00000000000c7805 */ /* 0x000fe4000001ff00 */
[----:B------:R-:W-:Y:S02]  /*c810*/  CS2R R8, SRZ ;  /* 0x0000000000087805 */ /* 0x000fe4000001ff00 */
[----:B------:R-:W-:Y:S01]  /*c820*/  CS2R R40, SRZ ;  /* 0x0000000000287805 */ /* 0x000fe2000001ff00 */
[----:B------:R-:W-:Y:S01]  /*c830*/  IMAD.IADD R7, R186, 0x1, R7 ;  /* 0x00000001ba077824 */ /* 0x000fe200078e0207 */
[----:B------:R-:W-:Y:S02]  /*c840*/  CS2R R34, SRZ ;  /* 0x0000000000227805 */ /* 0x000fe4000001ff00 */
[----:B------:R-:W-:-:S02]  /*c850*/  CS2R R28, SRZ ;  /* 0x00000000001c7805 */ /* 0x000fc4000001ff00 */
[----:B------:R-:W-:Y:S02]  /*c860*/  CS2R R24, SRZ ;  /* 0x0000000000187805 */ /* 0x000fe4000001ff00 */
[----:B----4-:R-:W-:Y:S01]  /*c870*/  CS2R R14, SRZ ;  /* 0x00000000000e7805 */ /* 0x010fe2000001ff00 */
[----:B------:R-:W-:Y:S01]  /*c880*/  IMAD R62, R7, 0x2, R18 ;  /* 0x00000002073e7824 */ /* 0x000fe200078e0212 */
        /* <DEDUP_REMOVED lines=8> */
[----:B------:R-:W-:-:S05]  /*c910*/  ISETP.GE.AND P1, PT, R176, UR4, PT ;  /* 0x00000004b0007c0c */ /* 0x000fca000bf26270 */
[C---:B------:R-:W-:Y:S01]  /*c920*/  @!P4 IMAD.SHL.U32 R9, R179.reuse, 0x2, RZ ;  /* 0x00000002b309c824 */ /* 0x040fe200078e00ff */
[----:B------:R-:W-:-:S03]  /*c930*/  @!P4 SHF.L.U64.HI R6, R179, 0x1, R207 ;  /* 0x00000001b306c819 */ /* 0x000fc600000102cf */
[C---:B------:R-:W-:Y:S01]  /*c940*/  @!P3 IMAD.SHL.U32 R73, R177.reuse, 0x2, RZ ;  /* 0x00000002b149b824 */ /* 0x040fe200078e00ff */
[----:B------:R-:W-:Y:S01]  /*c950*/  @!P3 SHF.L.U64.HI R12, R177, 0x1, R206 ;  /* 0x00000001b10cb819 */ /* 0x000fe200000102ce */
[----:B------:R-:W-:Y:S01]  /*c960*/  @!P2 IMAD.SHL.U32 R67, R178, 0x2, RZ ;  /* 0x00000002b243a824 */ /* 0x000fe200078e00ff */
[-C--:B---3--:R-:W-:Y:S01]  /*c970*/  @!P4 IADD3 R10, P5, R0, R9.reuse, RZ ;  /* 0x00000009000ac210 */ /* 0x088fe20007fbe0ff */
[----:B------:R-:W-:Y:S01]  /*c980*/  @!P1 IMAD.SHL.U32 R7, R176, 0x2, RZ ;  /* 0x00000002b0079824 */ /* 0x000fe200078e00ff */
[----:B0-----:R-:W-:Y:S02]  /*c990*/  @!P4 IADD3 R8, P6, R4, R9, RZ ;  /* 0x000000090408c210 */ /* 0x001fe40007fde0ff */
[----:B------:R-:W-:Y:S01]  /*c9a0*/  @!P2 SHF.L.U64.HI R14, R178, 0x1, R205 ;  /* 0x00000001b20ea819 */ /* 0x000fe200000102cd */
[--C-:B--2---:R-:W-:Y:S01]  /*c9b0*/  @!P4 IMAD.X R11, R3, 0x1, R6.reuse, P5 ;  /* 0x00000001030bc824 */ /* 0x104fe200028e0606 */
[-C--:B------:R-:W-:Y:S01]  /*c9c0*/  @!P3 IADD3 R76, P5, R0, R73.reuse, RZ ;  /* 0x00000049004cb210 */ /* 0x080fe20007fbe0ff */
[----:B------:R-:W-:Y:S01]  /*c9d0*/  @!P4 IMAD.X R9, R5, 0x1, R6, P6 ;  /* 0x000000010509c824 */ /* 0x000fe200030e0606 */
[----:B------:R-:W-:-:S02]  /*c9e0*/  @!P3 IADD3 R72, P6, R4, R73, RZ ;  /* 0x000000490448b210 */ /* 0x000fc40007fde0ff */
[----:B------:R-:W-:Y:S01]  /*c9f0*/  @!P1 SHF.L.U64.HI R20, R176, 0x1, R203 ;  /* 0x00000001b0149819 */ /* 0x000fe200000102cb */
[--C-:B------:R-:W-:Y:S01]  /*ca00*/  @!P3 IMAD.X R77, R3, 0x1, R12.reuse, P5 ;  /* 0x00000001034db824 */ /* 0x100fe200028e060c */
[-C--:B------:R-:W-:Y:S01]  /*ca10*/  @!P2 IADD3 R70, P5, R0, R67.reuse, RZ ;  /* 0x000000430046a210 */ /* 0x080fe20007fbe0ff */
[----:B------:R-:W-:Y:S01]  /*ca20*/  @!P3 IMAD.X R73, R5, 0x1, R12, P6 ;  /* 0x000000010549b824 */ /* 0x000fe200030e060c */
[----:B------:R-:W-:-:S03]  /*ca30*/  @!P2 IADD3 R66, P6, R4, R67, RZ ;  /* 0x000000430442a210 */ /* 0x000fc60007fde0ff */
[--C-:B------:R-:W-:Y:S01]  /*ca40*/  @!P2 IMAD.X R71, R3, 0x1, R14.reuse, P5 ;  /* 0x000000010347a824 */ /* 0x100fe200028e060e */
[----:B------:R-:W-:Y:S01]  /*ca50*/  @!P1 IADD3 R64, P5, R0, R7, RZ ;  /* 0x0000000700409210 */ /* 0x000fe20007fbe0ff */
[----:B------:R-:W-:Y:S01]  /*ca60*/  @!P2 IMAD.X R67, R5, 0x1, R14, P6 ;  /* 0x000000010543a824 */ /* 0x000fe200030e060e */
[----:B------:R-:W-:-:S03]  /*ca70*/  ISETP.GE.AND P6, PT, R164, UR4, PT ;  /* 0x00000004a4007c0c */ /* 0x000fc6000bfc6270 */
[----:B------:R-:W-:Y:S01]  /*ca80*/  @!P1 IMAD.X R65, R3, 0x1, R20, P5 ;  /* 0x0000000103419824 */ /* 0x000fe200028e0614 */
[----:B------:R-:W-:-:S05]  /*ca90*/  @!P1 IADD3 R6, P5, R4, R7, RZ ;  /* 0x0000000704069210 */ /* 0x000fca0007fbe0ff */
[----:B------:R-:W-:Y:S01]  /*caa0*/  @!P1 IMAD.X R7, R5, 0x1, R20, P5 ;  /* 0x0000000105079824 */ /* 0x000fe200028e0614 */
[----:B------:R-:W-:-:S03]  /*cab0*/  ISETP.GE.AND P5, PT, R180, UR4, PT ;  /* 0x00000004b4007c0c */ /* 0x000fc6000bfa6270 */
[----:B------:R-:W-:Y:S02]  /*cac0*/  @!P6 IMAD.MOV.U32 R12, RZ, RZ, R0 ;  /* 0x000000ffff0ce224 */ /* 0x000fe400078e0000 */
[----:B------:R-:W-:Y:S02]  /*cad0*/  @!P6 IMAD.MOV.U32 R13, RZ, RZ, R3 ;  /* 0x000000ffff0de224 */ /* 0x000fe400078e0003 */
[----:B------:R-:W-:-:S04]  /*cae0*/  @!P6 IMAD.WIDE R14, R164, 0x2, R4 ;  /* 0x00000002a40ee825 */ /* 0x000fc800078e0204 */
[----:B------:R-:W-:Y:S01]  /*caf0*/  @!P6 IMAD.WIDE R12, R164, 0x2, R12 ;  /* 0x00000002a40ce825 */ /* 0x000fe200078e020c */
[----:B------:R0:W5:Y:S03]  /*cb00*/  @!P6 LD.E.64 R30, desc[UR60][R14.64] ;  /* 0x0000003c0e1ee980 */ /* 0x000166000c101b00 */
[C---:B------:R-:W-:Y:S01]  /*cb10*/  @!P5 IMAD.SHL.U32 R21, R180.reuse, 0x2, RZ ;  /* 0x00000002b415d824 */ /* 0x040fe200078e00ff */
[----:B------:R1:W5:Y:S01]  /*cb20*/  @!P6 LD.E.64 R40, desc[UR60][R12.64] ;  /* 0x0000003c0c28e980 */ /* 0x000362000c101b00 */
[----:B------:R-:W-:-:S03]  /*cb30*/  @!P5 SHF.L.U64.HI R20, R180, 0x1, R202 ;  /* 0x00000001b414d819 */ /* 0x000fc600000102ca */
[-C--:B------:R-:W-:Y:S02]  /*cb40*/  @!P5 IADD3 R74, P6, R0, R21.reuse, RZ ;  /* 0x00000015004ad210 */ /* 0x080fe40007fde0ff */
[----:B------:R-:W-:Y:S02]  /*cb50*/  CS2R R34, SRZ ;  /* 0x0000000000227805 */ /* 0x000fe4000001ff00 */
[----:B------:R-:W-:Y:S01]  /*cb60*/  CS2R R32, SRZ ;  /* 0x0000000000207805 */ /* 0x000fe2000001ff00 */
[----:B------:R-:W-:Y:S01]  /*cb70*/  @!P5 IMAD.X R75, R3, 0x1, R20, P6 ;  /* 0x00000001034bd824 */ /* 0x000fe200030e0614 */
[----:B------:R-:W-:Y:S02]  /*cb80*/  @!P5 IADD3 R4, P6, R4, R21, RZ ;  /* 0x000000150404d210 */ /* 0x000fe40007fde0ff */
[----:B------:R2:W5:Y:S01]  /*cb90*/  @!P4 LD.E.64 R34, desc[UR60][R10.64] ;  /* 0x0000003c0a22c980 */ /* 0x000562000c101b00 */
[----:B------:R-:W-:Y:S02]  /*cba0*/  CS2R R28, SRZ ;  /* 0x00000000001c7805 */ /* 0x000fe4000001ff00 */
[----:B------:R-:W-:-:S02]  /*cbb0*/  CS2R R26, SRZ ;  /* 0x00000000001a7805 */ /* 0x000fc4000001ff00 */
[----:B------:R-:W-:Y:S01]  /*cbc0*/  CS2R R24, SRZ ;  /* 0x0000000000187805 */ /* 0x000fe2000001ff00 */
[----:B------:R-:W-:Y:S01]  /*cbd0*/  @!P5 IMAD.X R5, R5, 0x1, R20, P6 ;  /* 0x000000010505d824 */ /* 0x000fe200030e0614 */
[----:B------:R3:W5:Y:S01]  /*cbe0*/  @!P4 LD.E.64 R32, desc[UR60][R8.64] ;  /* 0x0000003c0820c980 */ /* 0x000762000c101b00 */
[----:B------:R-:W-:Y:S02]  /*cbf0*/  CS2R R20, SRZ ;  /* 0x0000000000147805 */ /* 0x000fe4000001ff00 */
[----:B0-----:R-:W-:Y:S02]  /*cc00*/  CS2R R14, SRZ ;  /* 0x00000000000e7805 */ /* 0x001fe4000001ff00 */
[----:B-1----:R-:W-:Y:S01]  /*cc10*/  CS2R R12, SRZ ;  /* 0x00000000000c7805 */ /* 0x002fe2000001ff00 */
[----:B------:R1:W5:Y:S01]  /*cc20*/  @!P3 LD.E.64 R28, desc[UR60][R76.64] ;  /* 0x0000003c4c1cb980 */ /* 0x000362000c101b00 */
[----:B--2---:R-:W-:-:S03]  /*cc30*/  CS2R R10, SRZ ;  /* 0x00000000000a7805 */ /* 0x004fc6000001ff00 */
[----:B------:R1:W5:Y:S01]  /*cc40*/  @!P3 LD.E.64 R26, desc[UR60][R72.64] ;  /* 0x0000003c481ab980 */ /* 0x000362000c101b00 */
[----:B---3--:R-:W-:-:S03]  /*cc50*/  CS2R R8, SRZ ;  /* 0x0000000000087805 */ /* 0x008fc6000001ff00 */
[----:B------:R1:W5:Y:S04]  /*cc60*/  @!P2 LD.E.64 R24, desc[UR60][R70.64] ;  /* 0x0000003c4618a980 */ /* 0x000368000c101b00 */
[----:B------:R1:W5:Y:S04]  /*cc70*/  @!P2 LD.E.64 R20, desc[UR60][R66.64] ;  /* 0x0000003c4214a980 */ /* 0x000368000c101b00 */
[----:B------:R1:W5:Y:S04]  /*cc80*/  @!P1 LD.E.64 R14, desc[UR60][R64.64] ;  /* 0x0000003c400e9980 */ /* 0x000368000c101b00 */
[----:B------:R1:W5:Y:S04]  /*cc90*/  @!P1 LD.E.64 R12, desc[UR60][R6.64] ;  /* 0x0000003c060c9980 */ /* 0x000368000c101b00 */
[----:B------:R1:W5:Y:S04]  /*cca0*/  @!P5 LD.E.64 R10, desc[UR60][R74.64] ;  /* 0x0000003c4a0ad980 */ /* 0x000368000c101b00 */
[----:B------:R1:W5:Y:S02]  /*ccb0*/  @!P5 LD.E.64 R8, desc[UR60][R4.64] ;  /* 0x0000003c0408d980 */ /* 0x000364000c101b00 */
.L_x_1714:
[----:B------:R-:W-:Y:S05]  /*ccc0*/  BSYNC B1 ;  /* 0x0000000000017941 */ /* 0x000fea0003800000 */
.L_x_1713:
[----:B--2---:R-:W-:Y:S01]  /*ccd0*/  LEA.HI R3, R198, R198, RZ, 0x1 ;  /* 0x000000c6c6037211 */ /* 0x004fe200078f08ff */
[C---:B-1----:R-:W-:Y:S01]  /*cce0*/  VIADD R5, R62.reuse, 0xc400 ;  /* 0x0000c4003e057836 */ /* 0x042fe20000000000 */
[----:B------:R-:W-:Y:S01]  /*ccf0*/  VIADDMNMX R91, R91, -R187, 0x80, PT ;  /* 0x000000805b5b7446 */ /* 0x000fe200038009bb */
[----:B---3--:R-:W-:Y:S01]  /*cd00*/  VIADD R0, R62, 0xc440 ;  /* 0x0000c4403e007836 */ /* 0x008fe20000000000 */
[----:B------:R-:W-:Y:S01]  /*cd10*/  LOP3.LUT R3, R3, 0xfffffffe, RZ, 0xc0, !PT ;  /* 0xfffffffe03037812 */ /* 0x000fe200078ec0ff */
[----:B------:R-:W-:Y:S01]  /*cd20*/  @P0 VIADD R0, R5, 0xffffffc0 ;  /* 0xffffffc005000836 */ /* 0x000fe20000000000 */
[----:B------:R-:W-:Y:S01]  /*cd30*/  BSSY B1, `(.L_x_1715) ;  /* 0x0000034000017945 */ /* 0x000fe20003800000 */
[----:B-----5:R-:W-:Y:S01]  /*cd40*/  IMAD.MOV.U32 R5, RZ, RZ, R32 ;  /* 0x000000ffff057224 */ /* 0x020fe200078e0020 */
[----:B------:R-:W-:Y:S01]  /*cd50*/  ISETP.GE.AND P1, PT, R174, R91, PT ;  /* 0x0000005bae00720c */ /* 0x000fe20003f26270 */
[----:B------:R-:W-:Y:S02]  /*cd60*/  IMAD.IADD R3, R198, 0x1, -R3 ;  /* 0x00000001c6037824 */ /* 0x000fe400078e0a03 */
[----:B0-----:R-:W-:Y:S01]  /*cd70*/  IMAD.MOV.U32 R4, RZ, RZ, R30 ;  /* 0x000000ffff047224 */ /* 0x001fe200078e001e */
[----:B------:R-:W-:Y:S01]  /*cd80*/  PRMT R96, R5, 0x7610, R96 ;  /* 0x0000761005607816 */ /* 0x000fe20000000060 */
[----:B------:R-:W-:Y:S01]  /*cd90*/  IMAD.MOV.U32 R6, RZ, RZ, R33 ;  /* 0x000000ffff067224 */ /* 0x000fe200078e0021 */
[----:B------:R-:W-:Y:S01]  /*cda0*/  SHF.L.U32 R5, R3, 0x1f, RZ ;  /* 0x0000001f03057819 */ /* 0x000fe200000006ff */
[----:B------:R-:W-:Y:S01]  /*cdb0*/  IMAD.MOV.U32 R7, RZ, RZ, R20 ;  /* 0x000000ffff077224 */ /* 0x000fe200078e0014 */
[----:B------:R-:W-:Y:S01]  /*cdc0*/  PRMT R104, R4, 0x7610, R104 ;  /* 0x0000761004687816 */ /* 0x000fe20000000068 */
[----:B------:R-:W-:Y:S01]  /*cdd0*/  IMAD.MOV.U32 R4, RZ, RZ, R31 ;  /* 0x000000ffff047224 */ /* 0x000fe200078e001f */
[----:B------:R-:W0:Y:S01]  /*cde0*/  SYNCS.PHASECHK.TRANS64.TRYWAIT P0, [R18+URZ+0x2a800], R5 ;  /* 0x02a80005120075a7 */ /* 0x000e22000800017f */
        /* <DEDUP_REMOVED lines=39> */
[----:B0-----:R-:W-:Y:S06]  /*d060*/  @!P0 BRA `(.L_x_1716) ;  /* 0x000001dc00088947 */ /* 0x001fec0003800000 */
.L_x_2045:
[----:B------:R-:W-:Y:S05]  /*d070*/  BSYNC B1 ;  /* 0x0000000000017941 */ /* 0x000fea0003800000 */
.L_x_1715:
[----:B------:R-:W-:Y:S01]  /*d080*/  BSSY B1, `(.L_x_1717) ;  /* 0x000012f000017945 */ /* 0x000fe20003800000 */
[----:B------:R-:W-:Y:S02]  /*d090*/  PRMT R64, R4, 0x7610, R64 ;  /* 0x0000761004407816 */ /* 0x000fe40000000040 */
[----:B------:R-:W-:Y:S01]  /*d0a0*/  PRMT R65, R6, 0x7610, R65 ;  /* 0x0000761006417816 */ /* 0x000fe20000000041 */
[----:B------:R-:W-:Y:S06]  /*d0b0*/  @P1 BRA `(.L_x_1718) ;  /* 0x0000001000ac1947 */ /* 0x000fec0003800000 */
[----:B0-----:R-:W0:Y:S01]  /*d0c0*/  LDC R5, c[0x0][0x3f4] ;  /* 0x0000fd00ff057b82 */ /* 0x001e220000000800 */
        /* <DEDUP_REMOVED lines=9> */
[----:B------:R-:W-:Y:S02]  /*d160*/  SHF.R.U64 R112, R58, 0x10, R59 ;  /* 0x000000103a707819 */ /* 0x000fe4000000123b */
[--C-:B------:R-:W-:Y:S02]  /*d170*/  SHF.R.U64 R58, R60, 0x10, R61.reuse ;  /* 0x000000103c3a7819 */ /* 0x100fe4000000123d */
[----:B------:R-:W-:Y:S02]  /*d180*/  SHF.R.U32.HI R61, RZ, 0x10, R61 ;  /* 0x00000010ff3d7819 */ /* 0x000fe4000001163d */
[----:B------:R-:W-:Y:S02]  /*d190*/  SHF.R.U32.HI R59, RZ, 0x10, R59 ;  /* 0x00000010ff3b7819 */ /* 0x000fe4000001163b */
[----:B------:R-:W-:Y:S02]  /*d1a0*/  PRMT R111, R111, 0x5410, R112 ;  /* 0x000054106f6f7816 */ /* 0x000fe40000000070 */
[----:B------:R-:W-:-:S02]  /*d1b0*/  PRMT R112, R108, 0x5410, R61 ;  /* 0x000054106c707816 */ /* 0x000fc4000000003d */
[----:B------:R-:W-:Y:S02]  /*d1c0*/  PRMT R110, R110, 0x5410, R59 ;  /* 0x000054106e6e7816 */ /* 0x000fe4000000003b */
[----:B------:R-:W-:Y:S01]  /*d1d0*/  PRMT R109, R109, 0x5410, R58 ;  /* 0x000054106d6d7816 */ /* 0x000fe2000000003a */
[C---:B------:R-:W-:Y:S01]  /*d1e0*/  IMAD.U32 R113, R112.reuse, 0x10000, RZ ;  /* 0x0001000070717824 */ /* 0x040fe200078e00ff */
[----:B------:R-:W-:Y:S01]  /*d1f0*/  LOP3.LUT R112, R112, 0xffff0000, RZ, 0xc0, !PT ;  /* 0xffff000070707812 */ /* 0x000fe200078ec0ff */
[C---:B------:R-:W-:Y:S01]  /*d200*/  IMAD.U32 R108, R110.reuse, 0x10000, RZ ;  /* 0x000100006e6c7824 */ /* 0x040fe200078e00ff */
[----:B------:R-:W-:Y:S02]  /*d210*/  LOP3.LUT R110, R110, 0xffff0000, RZ, 0xc0, !PT ;  /* 0xffff00006e6e7812 */ /* 0x000fe400078ec0ff */
[C---:B0-----:R-:W-:Y:S01]  /*d220*/  LOP3.LUT R59, R6.reuse, 0xffff0000, RZ, 0xc0, !PT ;  /* 0xffff0000063b7812 */ /* 0x041fe200078ec0ff */
[----:B------:R-:W-:Y:S01]  /*d230*/  IMAD.U32 R58, R6, 0x10000, RZ ;  /* 0x00010000063a7824 */ /* 0x000fe200078e00ff */
[C---:B------:R-:W-:Y:S01]  /*d240*/  LOP3.LUT R61, R7.reuse, 0xffff0000, RZ, 0xc0, !PT ;  /* 0xffff0000073d7812 */ /* 0x040fe200078ec0ff */
[----:B------:R-:W-:-:S02]  /*d250*/  IMAD.U32 R60, R7, 0x10000, RZ ;  /* 0x00010000073c7824 */ /* 0x000fc400078e00ff */
[CC--:B------:R-:W-:Y:S01]  /*d260*/  FMUL.FTZ R115, R59.reuse, R113.reuse ;  /* 0x000000713b737220 */ /* 0x0c0fe20000410000 */
[----:B------:R-:W-:Y:S01]  /*d270*/  FMUL.FTZ R114, R59, R108 ;  /* 0x0000006c3b727220 */ /* 0x000fe20000410000 */
[----:B------:R-:W-:Y:S01]  /*d280*/  FMUL.FTZ R59, R61, R112 ;  /* 0x000000703d3b7220 */ /* 0x000fe20000410000 */
[----:B------:R-:W-:Y:S02]  /*d290*/  IMAD.U32 R6, R4, 0x10000, RZ ;  /* 0x0001000004067824 */ /* 0x000fe400078e00ff */
[C---:B------:R-:W-:Y:S01]  /*d2a0*/  FFMA.FTZ R115, R58.reuse, R108, -R115 ;  /* 0x0000006c3a737223 */ /* 0x040fe20000010873 */
[----:B------:R-:W-:Y:S02]  /*d2b0*/  IMAD.U32 R7, R5, 0x10000, RZ ;  /* 0x0001000005077824 */ /* 0x000fe400078e00ff */
[----:B------:R-:W-:Y:S01]  /*d2c0*/  FFMA.FTZ R114, R58, R113, R114 ;  /* 0x000000713a727223 */ /* 0x000fe20000010072 */
[----:B------:R-:W-:Y:S01]  /*d2d0*/  LOP3.LUT R4, R4, 0xffff0000, RZ, 0xc0, !PT ;  /* 0xffff000004047812 */ /* 0x000fe200078ec0ff */
[-C--:B------:R-:W-:Y:S01]  /*d2e0*/  FMUL.FTZ R117, R61, R110.reuse ;  /* 0x0000006e3d757220 */ /* 0x080fe20000410000 */
        /* <DEDUP_REMOVED lines=10> */
[-C--:B------:R-:W-:Y:S01]  /*d390*/  FMUL.FTZ R111, R5, R58.reuse ;  /* 0x0000003a056f7220 */ /* 0x080fe20000410000 */
[C---:B------:R-:W-:Y:S01]  /*d3a0*/  FFMA.FTZ R4, R6.reuse, R59, -R109 ;  /* 0x0000003b06047223 */ /* 0x040fe2000001086d */
[C---:B------:R-:W-:Y:S01]  /*d3b0*/  FFMA.FTZ R5, R7.reuse, R58, -R110 ;  /* 0x0000003a07057223 */ /* 0x040fe2000001086e */
[----:B------:R-:W-:Y:S01]  /*d3c0*/  FFMA.FTZ R61, R6, R61, R60 ;  /* 0x0000003d063d7223 */ /* 0x000fe2000001003c */
[----:B------:R-:W-:Y:S01]  /*d3d0*/  FFMA.FTZ R108, R7, R108, R111 ;  /* 0x0000006c076c7223 */ /* 0x000fe2000001006f */
[----:B------:R-:W-:Y:S02]  /*d3e0*/  F2FP.BF16.F32.PACK_AB R6, R114, R115 ;  /* 0x000000737206723e */ /* 0x000fe400000010ff */
[----:B------:R-:W-:-:S02]  /*d3f0*/  F2FP.BF16.F32.PACK_AB R7, R112, R113 ;  /* 0x000000717007723e */ /* 0x000fc400000010ff */
[----:B------:R-:W-:Y:S02]  /*d400*/  F2FP.BF16.F32.PACK_AB R4, R61, R4 ;  /* 0x000000043d04723e */ /* 0x000fe400000010ff */
[----:B------:R-:W-:-:S05]  /*d410*/  F2FP.BF16.F32.PACK_AB R5, R108, R5 ;  /* 0x000000056c05723e */ /* 0x000fca00000010ff */
[----:B------:R0:W-:Y:S02]  /*d420*/  STS.128 [R62+0xc400], R4 ;  /* 0x00c400043e007388 */ /* 0x0001e40000000c00 */
.L_x_1720:
[----:B------:R-:W-:Y:S05]  /*d430*/  BSYNC B2 ;  /* 0x0000000000027941 */ /* 0x000fea0003800000 */
.L_x_1719:
[----:B------:R-:W-:Y:S04]  /*d440*/  BSSY B2, `(.L_x_1721) ;  /* 0x0000030000027945 */ /* 0x000fe80003800000 */
[----:B------:R-:W-:Y:S05]  /*d450*/  @P1 BRA `(.L_x_1722) ;  /* 0x0000000000b81947 */ /* 0x000fea0003800000 */
[----:B0-----:R-:W0:Y:S01]  /*d460*/  LDS.128 R4, [R0] ;  /* 0x0000000000047984 */ /* 0x001e220000000c00 */
[--C-:B------:R-:W-:Y:S02]  /*d470*/  SHF.R.U64 R59, R54, 0x10, R55.reuse ;  /* 0x00000010363b7819 */ /* 0x100fe40000001237 */
[----:B------:R-:W-:Y:S02]  /*d480*/  SHF.R.U32.HI R54, RZ, 0x10, R55 ;  /* 0x00000010ff367819 */ /* 0x000fe40000011637 */
[--C-:B------:R-:W-:Y:S02]  /*d490*/  SHF.R.U64 R55, R56, 0x10, R57.reuse ;  /* 0x0000001038377819 */ /* 0x100fe40000001239 */
[----:B------:R-:W-:Y:S02]  /*d4a0*/  SHF.R.U32.HI R56, RZ, 0x10, R57 ;  /* 0x00000010ff387819 */ /* 0x000fe40000011639 */
[----:B------:R-:W-:Y:S02]  /*d4b0*/  PRMT R103, R103, 0x5410, R54 ;  /* 0x0000541067677816 */ /* 0x000fe40000000036 */
[----:B------:R-:W-:-:S02]  /*d4c0*/  PRMT R101, R101, 0x5410, R56 ;  /* 0x0000541065657816 */ /* 0x000fc40000000038 */
[----:B------:R-:W-:Y:S01]  /*d4d0*/  PRMT R100, R100, 0x5410, R55 ;  /* 0x0000541064647816 */ /* 0x000fe20000000037 */
[----:B------:R-:W-:Y:S01]  /*d4e0*/  IMAD.U32 R58, R103, 0x10000, RZ ;  /* 0x00010000673a7824 */ /* 0x000fe200078e00ff */
[----:B------:R-:W-:Y:S01]  /*d4f0*/  PRMT R102, R102, 0x5410, R59 ;  /* 0x0000541066667816 */ /* 0x000fe2000000003b */
[C---:B------:R-:W-:Y:S01]  /*d500*/  IMAD.U32 R59, R101.reuse, 0x10000, RZ ;  /* 0x00010000653b7824 */ /* 0x040fe200078e00ff */
[----:B------:R-:W-:Y:S02]  /*d510*/  LOP3.LUT R101, R101, 0xffff0000, RZ, 0xc0, !PT ;  /* 0xffff000065657812 */ /* 0x000fe400078ec0ff */
[----:B------:R-:W-:Y:S02]  /*d520*/  LOP3.LUT R103, R103, 0xffff0000, RZ, 0xc0, !PT ;  /* 0xffff000067677812 */ /* 0x000fe400078ec0ff */
[C---:B0-----:R-:W-:Y:S01]  /*d530*/  LOP3.LUT R55, R6.reuse, 0xffff0000, RZ, 0xc0, !PT ;  /* 0xffff000006377812 */ /* 0x041fe200078ec0ff */
[----:B------:R-:W-:Y:S01]  /*d540*/  IMAD.U32 R54, R6, 0x10000, RZ ;  /* 0x0001000006367824 */ /* 0x000fe200078e00ff */
[C---:B------:R-:W-:Y:S01]  /*d550*/  LOP3.LUT R57, R7.reuse, 0xffff0000, RZ, 0xc0, !PT ;  /* 0xffff000007397812 */ /* 0x040fe200078ec0ff */
[----:B------:R-:W-:-:S02]  /*d560*/  IMAD.U32 R56, R7, 0x10000, RZ ;  /* 0x0001000007387824 */ /* 0x000fc400078e00ff */
[CC--:B------:R-:W-:Y:S01]  /*d570*/  FMUL.FTZ R60, R55.reuse, R58.reuse ;  /* 0x0000003a373c7220 */ /* 0x0c0fe20000410000 */
[----:B------:R-:W-:Y:S01]  /*d580*/  FMUL.FTZ R61, R55, R59 ;  /* 0x0000003b373d7220 */ /* 0x000fe20000410000 */
[C---:B------:R-:W-:Y:S01]  /*d590*/  FMUL.FTZ R55, R57.reuse, R101 ;  /* 0x0000006539377220 */ /* 0x040fe20000410000 */
[----:B------:R-:W-:Y:S02]  /*d5a0*/  IMAD.U32 R6, R4, 0x10000, RZ ;  /* 0x0001000004067824 */ /* 0x000fe400078e00ff */
[----:B------:R-:W-:Y:S01]  /*d5b0*/  FFMA.FTZ R109, R54, R59, R60 ;  /* 0x0000003b366d7223 */ /* 0x000fe2000001003c */
[-C--:B------:R-:W-:Y:S01]  /*d5c0*/  FMUL.FTZ R59, R57, R103.reuse ;  /* 0x00000067393b7220 */ /* 0x080fe20000410000 */
[----:B------:R-:W-:Y:S01]  /*d5d0*/  FFMA.FTZ R103, R56, R103, -R55 ;  /* 0x0000006738677223 */ /* 0x000fe20000010837 */
[C---:B------:R-:W-:Y:S01]  /*d5e0*/  IMAD.U32 R7, R5.reuse, 0x10000, RZ ;  /* 0x0001000005077824 */ /* 0x040fe200078e00ff */
[----:B------:R-:W-:Y:S01]  /*d5f0*/  LOP3.LUT R4, R4, 0xffff0000, RZ, 0xc0, !PT ;  /* 0xffff000004047812 */ /* 0x000fe200078ec0ff */
[----:B------:R-:W-:Y:S01]  /*d600*/  IMAD.U32 R57, R100, 0x10000, RZ ;  /* 0x0001000064397824 */ /* 0x000fe200078e00ff */
[----:B------:R-:W-:Y:S01]  /*d610*/  LOP3.LUT R5, R5, 0xffff0000, RZ, 0xc0, !PT ;  /* 0xffff000005057812 */ /* 0x000fe200078ec0ff */
[----:B------:R-:W-:Y:S01]  /*d620*/  IMAD.U32 R55, R102, 0x10000, RZ ;  /* 0x0001000066377824 */ /* 0x000fe200078e00ff */
[----:B------:R-:W-:Y:S01]  /*d630*/  LOP3.LUT R100, R100, 0xffff0000, RZ, 0xc0, !PT ;  /* 0xffff000064647812 */ /* 0x000fe200078ec0ff */
[----:B------:R-:W-:Y:S01]  /*d640*/  FFMA.FTZ R58, R54, R58, -R61 ;  /* 0x0000003a363a7223 */ /* 0x000fe2000001083d */
[----:B------:R-:W-:Y:S01]  /*d650*/  LOP3.LUT R102, R102, 0xffff0000, RZ, 0xc0, !PT ;  /* 0xffff000066667812 */ /* 0x000fe200078ec0ff */
        /* <DEDUP_REMOVED lines=14> */
.L_x_1722:
[----:B------:R-:W-:Y:S05]  /*d740*/  BSYNC B2 ;  /* 0x0000000000027941 */ /* 0x000fea0003800000 */
.L_x_1721:
[----:B------:R-:W-:Y:S04]  /*d750*/  BSSY B2, `(.L_x_1723) ;  /* 0x0000030000027945 */ /* 0x000fe80003800000 */
[----:B------:R-:W-:Y:S05]  /*d760*/  @P2 BRA `(.L_x_1724) ;  /* 0x0000000000b82947 */ /* 0x000fea0003800000 */
[----:B01----:R-:W0:Y:S01]  /*d770*/  LDS.128 R4, [R62+0x10400] ;  /* 0x010400003e047984 */ /* 0x003e220000000c00 */
        /* <DEDUP_REMOVED lines=45> */
.L_x_1724:
[----:B------:R-:W-:Y:S05]  /*da50*/  BSYNC B2 ;  /* 0x0000000000027941 */ /* 0x000fea0003800000 */
.L_x_1723:
[----:B------:R-:W-:Y:S04]  /*da60*/  BSSY B2, `(.L_x_1725) ;  /* 0x0000030000027945 */ /* 0x000fe80003800000 */
[----:B------:R-:W-:Y:S05]  /*da70*/  @P3 BRA `(.L_x_1726) ;  /* 0x0000000000b83947 */ /* 0x000fea0003800000 */
[----:B012---:R-:W0:Y:S01]  /*da80*/  LDS.128 R4, [R0+0x4000] ;  /* 0x0040000000047984 */ /* 0x007e220000000c00 */
        /* <DEDUP_REMOVED lines=45> */
.L_x_1726:
[----:B------:R-:W-:Y:S05]  /*dd60*/  BSYNC B2 ;  /* 0x0000000000027941 */ /* 0x000fea0003800000 */
.L_x_1725:
[----:B------:R-:W-:Y:S04]  /*dd70*/  BSSY B2, `(.L_x_1727) ;  /* 0x0000030000027945 */ /* 0x000fe80003800000 */
[----:B------:R-:W-:Y:S05]  /*dd80*/  @P4 BRA `(.L_x_1728) ;  /* 0x0000000000b84947 */ /* 0x000fea0003800000 */
[----:B0123--:R-:W0:Y:S01]  /*dd90*/  LDS.128 R4, [R62+0x14400] ;  /* 0x014400003e047984 */ /* 0x00fe220000000c00 */
        /* <DEDUP_REMOVED lines=45> */
.L_x_1728:
[----:B------:R-:W-:Y:S05]  /*e070*/  BSYNC B2 ;  /* 0x0000000000027941 */ /* 0x000fea0003800000 */
.L_x_1727:
[----:B------:R-:W-:Y:S05]  /*e080*/  @P5 BRA `(.L_x_1718) ;  /* 0x0000000000b85947 */ /* 0x000fea0003800000 */
[----:B01234-:R-:W0:Y:S01]  /*e090*/  LDS.128 R4, [R0+0x8000] ;  /* 0x0080000000047984 */ /* 0x01fe220000000c00 */
        /* <DEDUP_REMOVED lines=45> */
.L_x_1718:
[----:B------:R-:W-:Y:S05]  /*e370*/  BSYNC B1 ;  /* 0x0000000000017941 */ /* 0x000fea0003800000 */
.L_x_1717:
        /* <DEDUP_REMOVED lines=13> */
[----:B------:R-:W-:Y:S02]  /*e450*/  SHF.R.U64 R37, R30, 0x10, R31 ;  /* 0x000000101e257819 */ /* 0x000fe4000000121f */
[----:B------:R-:W-:Y:S02]  /*e460*/  SHF.R.U32.HI R40, RZ, 0x10, R41 ;  /* 0x00000010ff287819 */ /* 0x000fe40000011629 */
        /* <DEDUP_REMOVED lines=42> */
.L_x_1731:
[----:B------:R-:W-:Y:S05]  /*e710*/  BSYNC B1 ;  /* 0x0000000000017941 */ /* 0x000fea0003800000 */
.L_x_1730:
[----:B------:R-:W-:Y:S04]  /*e720*/  BSSY B1, `(.L_x_1732) ;  /* 0x0000030000017945 */ /* 0x000fe80003800000 */
[----:B------:R-:W-:Y:S05]  /*e730*/  @P1 BRA `(.L_x_1733) ;  /* 0x0000000000b81947 */ /* 0x000fea0003800000 */
[----:B0-----:R-:W0:Y:S01]  /*e740*/  LDS.128 R4, [R0+0x2000] ;  /* 0x0020000000047984 */ /* 0x001e220000000c00 */
        /* <DEDUP_REMOVED lines=45> */
.L_x_1733:
[----:B------:R-:W-:Y:S05]  /*ea20*/  BSYNC B1 ;  /* 0x0000000000017941 */ /* 0x000fea0003800000 */
.L_x_1732:
[----:B------:R-:W-:Y:S04]  /*ea30*/  BSSY B1, `(.L_x_1734) ;  /* 0x0000030000017945 */ /* 0x000fe80003800000 */
[----:B------:R-:W-:Y:S05]  /*ea40*/  @P2 BRA `(.L_x_1735) ;  /* 0x0000000000b82947 */ /* 0x000fea0003800000 */
[----:B01----:R-:W0:Y:S01]  /*ea50*/  LDS.128 R4, [R62+0x12400] ;  /* 0x012400003e047984 */ /* 0x003e220000000c00 */
[----:B------:R-:W-:Y:S02]  /*ea60*/  SHF.R.U64 R28, R28, 0x10, R29 ;  /* 0x000000101c1c7819 */ /* 0x000fe4000000121d */
[----:B------:R-:W-:Y:S02]  /*ea70*/  SHF.R.U64 R26, R26, 0x10, R27 ;  /* 0x000000101a1a7819 */ /* 0x000fe4000000121b */
[----:B------:R-:W-:Y:S02]  /*ea80*/  SHF.R.U32.HI R29, RZ, 0x10, R29 ;  /* 0x00000010ff1d7819 */ /* 0x000fe4000001161d */
[----:B------:R-:W-:Y:S02]  /*ea90*/  SHF.R.U32.HI R27, RZ, 0x10, R27 ;  /* 0x00000010ff1b7819 */ /* 0x000fe4000001161b */
[----:B------:R-:W-:Y:S02]  /*eaa0*/  PRMT R90, R90, 0x5410, R29 ;  /* 0x000054105a5a7816 */ /* 0x000fe4000000001d */
[----:B------:R-:W-:-:S02]  /*eab0*/  PRMT R76, R76, 0x5410, R27 ;  /* 0x000054104c4c7816 */ /* 0x000fc4000000001b */
[----:B------:R-:W-:Y:S01]  /*eac0*/  PRMT R77, R77, 0x5410, R26 ;  /* 0x000054104d4d7816 */ /* 0x000fe2000000001a */
[C---:B------:R-:W-:Y:S01]  /*ead0*/  IMAD.U32 R30, R90.reuse, 0x10000, RZ ;  /* 0x000100005a1e7824 */ /* 0x040fe200078e00ff */
[----:B------:R-:W-:Y:S01]  /*eae0*/  LOP3.LUT R90, R90, 0xffff0000, RZ, 0xc0, !PT ;  /* 0xffff00005a5a7812 */ /* 0x000fe200078ec0ff */
[C---:B------:R-:W-:Y:S01]  /*eaf0*/  IMAD.U32 R31, R76.reuse, 0x10000, RZ ;  /* 0x000100004c1f7824 */ /* 0x040fe200078e00ff */
[----:B------:R-:W-:Y:S02]  /*eb00*/  LOP3.LUT R76, R76, 0xffff0000, RZ, 0xc0, !PT ;  /* 0xffff00004c4c7812 */ /* 0x000fe400078ec0ff */
[----:B------:R-:W-:Y:S02]  /*eb10*/  PRMT R89, R89, 0x5410, R28 ;  /* 0x0000541059597816 */ /* 0x000fe4000000001c */
[C---:B0-----:R-:W-:Y:S01]  /*eb20*/  LOP3.LUT R27, R6.reuse, 0xffff0000, RZ, 0xc0, !PT ;  /* 0xffff0000061b7812 */ /* 0x041fe200078ec0ff */
[----:B------:R-:W-:Y:S01]  /*eb30*/  IMAD.U32 R26, R6, 0x10000, RZ ;  /* 0x00010000061a7824 */ /* 0x000fe200078e00ff */
[C---:B------:R-:W-:Y:S01]  /*eb40*/  LOP3.LUT R29, R7.reuse, 0xffff0000, RZ, 0xc0, !PT ;  /* 0xffff0000071d7812 */ /* 0x040fe200078ec0ff */
[----:B------:R-:W-:-:S02]  /*eb50*/  IMAD.U32 R28, R7, 0x10000, RZ ;  /* 0x00010000071c7824 */ /* 0x000fc400078e00ff */
[C---:B------:R-:W-:Y:S01]  /*eb60*/  FMUL.FTZ R32, R27.reuse, R30 ;  /* 0x0000001e1b207220 */ /* 0x040fe20000410000 */
[-C--:B------:R-:W-:Y:S01]  /*eb70*/  FMUL.FTZ R33, R27, R31.reuse ;  /* 0x0000001f1b217220 */ /* 0x080fe20000410000 */
[----:B------:R-:W-:Y:S01]  /*eb80*/  FMUL.FTZ R27, R29, R76 ;  /* 0x0000004c1d1b7220 */ /* 0x000fe20000410000 */
[----:B------:R-:W-:Y:S02]  /*eb90*/  IMAD.U32 R6, R4, 0x10000, RZ ;  /* 0x0001000004067824 */ /* 0x000fe400078e00ff */
[C---:B------:R-:W-:Y:S01]  /*eba0*/  FFMA.FTZ R35, R26.reuse, R31, R32 ;  /* 0x0000001f1a237223 */ /* 0x040fe20000010020 */
[----:B------:R-:W-:Y:S02]  /*ebb0*/  IMAD.U32 R7, R5, 0x10000, RZ ;  /* 0x0001000005077824 */ /* 0x000fe400078e00ff */
[----:B------:R-:W-:Y:S01]  /*ebc0*/  FFMA.FTZ R34, R26, R30, -R33 ;  /* 0x0000001e1a227223 */ /* 0x000fe20000010821 */
[-C--:B------:R-:W-:Y:S01]  /*ebd0*/  FMUL.FTZ R31, R29, R90.reuse ;  /* 0x0000005a1d1f7220 */ /* 0x080fe20000410000 */
[----:B------:R-:W-:Y:S01]  /*ebe0*/  LOP3.LUT R4, R4, 0xffff0000, RZ, 0xc0, !PT ;  /* 0xffff000004047812 */ /* 0x000fe200078ec0ff */
[C---:B------:R-:W-:Y:S01]  /*ebf0*/  FFMA.FTZ R90, R28.reuse, R90, -R27 ;  /* 0x0000005a1c5a7223 */ /* 0x040fe2000001081b */
[----:B------:R-:W-:Y:S01]  /*ec00*/  LOP3.LUT R5, R5, 0xffff0000, RZ, 0xc0, !PT ;  /* 0xffff000005057812 */ /* 0x000fe200078ec0ff */
[C---:B------:R-:W-:Y:S01]  /*ec10*/  IMAD.U32 R29, R77.reuse, 0x10000, RZ ;  /* 0x000100004d1d7824 */ /* 0x040fe200078e00ff */
[----:B------:R-:W-:Y:S01]  /*ec20*/  LOP3.LUT R30, R77, 0xffff0000, RZ, 0xc0, !PT ;  /* 0xffff00004d1e7812 */ /* 0x000fe200078ec0ff */
[C---:B------:R-:W-:Y:S01]  /*ec30*/  IMAD.U32 R27, R89.reuse, 0x10000, RZ ;  /* 0x00010000591b7824 */ /* 0x040fe200078e00ff */
        /* <DEDUP_REMOVED lines=15> */
.L_x_1735:
[----:B------:R-:W-:Y:S05]  /*ed30*/  BSYNC B1 ;  /* 0x0000000000017941 */ /* 0x000fea0003800000 */
.L_x_1734:
[----:B------:R-:W-:Y:S04]  /*ed40*/  BSSY B1, `(.L_x_1736) ;  /* 0x0000030000017945 */ /* 0x000fe80003800000 */
[----:B------:R-:W-:Y:S05]  /*ed50*/  @P3 BRA `(.L_x_1737) ;  /* 0x0000000000b83947 */ /* 0x000fea0003800000 */
[----:B012---:R-:W0:Y:S01]  /*ed60*/  LDS.128 R4, [R0+0x6000] ;  /* 0x0060000000047984 */ /* 0x007e220000000c00 */
        /* <DEDUP_REMOVED lines=16> */
[C---:B------:R-:W-:Y:S01]  /*ee70*/  FMUL.FTZ R30, R21.reuse, R26 ;  /* 0x0000001a151e7220 */ /* 0x040fe20000410000 */
[-C--:B------:R-:W-:Y:S01]  /*ee80*/  FMUL.FTZ R29, R21, R27.reuse ;  /* 0x0000001b151d7220 */ /* 0x080fe20000410000 */
[C---:B------:R-:W-:Y:S01]  /*ee90*/  FMUL.FTZ R21, R25.reuse, R72 ;  /* 0x0000004819157220 */ /* 0x040fe20000410000 */
[----:B------:R-:W-:Y:S02]  /*eea0*/  IMAD.U32 R6, R4, 0x10000, RZ ;  /* 0x0001000004067824 */ /* 0x000fe400078e00ff */
[----:B------:R-:W-:Y:S01]  /*eeb0*/  FFMA.FTZ R31, R20, R27, R30 ;  /* 0x0000001b141f7223 */ /* 0x000fe2000001001e */
[-C--:B------:R-:W-:Y:S01]  /*eec0*/  FMUL.FTZ R27, R25, R75.reuse ;  /* 0x0000004b191b7220 */ /* 0x080fe20000410000 */
[----:B------:R-:W-:Y:S01]  /*eed0*/  FFMA.FTZ R75, R24, R75, -R21 ;  /* 0x0000004b184b7223 */ /* 0x000fe20000010815 */
[----:B------:R-:W-:Y:S02]  /*eee0*/  IMAD.U32 R7, R5, 0x10000, RZ ;  /* 0x0001000005077824 */ /* 0x000fe400078e00ff */
[----:B------:R-:W-:Y:S01]  /*eef0*/  FFMA.FTZ R28, R20, R26, -R29 ;  /* 0x0000001a141c7223 */ /* 0x000fe2000001081d */
[----:B------:R-:W-:Y:S01]  /*ef00*/  IMAD.U32 R21, R74, 0x10000, RZ ;  /* 0x000100004a157824 */ /* 0x000fe200078e00ff */
[----:B------:R-:W-:Y:S01]  /*ef10*/  LOP3.LUT R4, R4, 0xffff0000, RZ, 0xc0, !PT ;  /* 0xffff000004047812 */ /* 0x000fe200078ec0ff */
[----:B------:R-:W-:Y:S01]  /*ef20*/  IMAD.U32 R25, R73, 0x10000, RZ ;  /* 0x0001000049197824 */ /* 0x000fe200078e00ff */
[----:B------:R-:W-:Y:S01]  /*ef30*/  LOP3.LUT R5, R5, 0xffff0000, RZ, 0xc0, !PT ;  /* 0xffff000005057812 */ /* 0x000fe200078ec0ff */
[----:B------:R-:W-:Y:S01]  /*ef40*/  FFMA.FTZ R72, R24, R72, R27 ;  /* 0x0000004818487223 */ /* 0x000fe2000001001b */
[----:B------:R-:W-:Y:S01]  /*ef50*/  LOP3.LUT R20, R73, 0xffff0000, RZ, 0xc0, !PT ;  /* 0xffff000049147812 */ /* 0x000fe200078ec0ff */
[----:B------:R-:W-:Y:S01]  /*ef60*/  FMUL.FTZ R27, R4, R25 ;  /* 0x00000019041b7220 */ /* 0x000fe20000410000 */
[----:B------:R-:W-:Y:S01]  /*ef70*/  LOP3.LUT R74, R74, 0xffff0000, RZ, 0xc0, !PT ;  /* 0xffff00004a4a7812 */ /* 0x000fe200078ec0ff */
[----:B------:R-:W-:-:S02]  /*ef80*/  FMUL.FTZ R24, R4, R21 ;  /* 0x0000001504187220 */ /* 0x000fc40000410000 */
[C---:B------:R-:W-:Y:S01]  /*ef90*/  FMUL.FTZ R26, R5.reuse, R20 ;  /* 0x00000014051a7220 */ /* 0x040fe20000410000 */
[C---:B------:R-:W-:Y:S01]  /*efa0*/  FFMA.FTZ R4, R6.reuse, R21, -R27 ;  /* 0x0000001506047223 */ /* 0x040fe2000001081b */
[-C--:B------:R-:W-:Y:S01]  /*efb0*/  FMUL.FTZ R29, R5, R74.reuse ;  /* 0x0000004a051d7220 */ /* 0x080fe20000410000 */
[----:B------:R-:W-:Y:S01]  /*efc0*/  FFMA.FTZ R25, R6, R25, R24 ;  /* 0x0000001906197223 */ /* 0x000fe20000010018 */
[----:B------:R-:W-:Y:S01]  /*efd0*/  FFMA.FTZ R5, R7, R74, -R26 ;  /* 0x0000004a07057223 */ /* 0x000fe2000001081a */
[----:B------:R-:W-:Y:S01]  /*efe0*/  F2FP.BF16.F32.PACK_AB R6, R31, R28 ;  /* 0x0000001c1f06723e */ /* 0x000fe200000010ff */
[----:B------:R-:W-:Y:S01]  /*eff0*/  FFMA.FTZ R20, R7, R20, R29 ;  /* 0x0000001407147223 */ /* 0x000fe2000001001d */
[----:B------:R-:W-:Y:S02]  /*f000*/  F2FP.BF16.F32.PACK_AB R7, R72, R75 ;  /* 0x0000004b4807723e */ /* 0x000fe400000010ff */
[----:B------:R-:W-:Y:S02]  /*f010*/  F2FP.BF16.F32.PACK_AB R4, R25, R4 ;  /* 0x000000041904723e */ /* 0x000fe400000010ff */
[----:B------:R-:W-:-:S05]  /*f020*/  F2FP.BF16.F32.PACK_AB R5, R20, R5 ;  /* 0x000000051405723e */ /* 0x000fca00000010ff */
[----:B------:R3:W-:Y:S02]  /*f030*/  STS.128 [R0+0x6000], R4 ;  /* 0x0060000400007388 */ /* 0x0007e40000000c00 */
.L_x_1737:
[----:B------:R-:W-:Y:S05]  /*f040*/  BSYNC B1 ;  /* 0x0000000000017941 */ /* 0x000fea0003800000 */
.L_x_1736:
[----:B------:R-:W-:Y:S04]  /*f050*/  BSSY B1, `(.L_x_1738) ;  /* 0x0000030000017945 */ /* 0x000fe80003800000 */
[----:B------:R-:W-:Y:S05]  /*f060*/  @P4 BRA `(.L_x_1739) ;  /* 0x0000000000b84947 */ /* 0x000fea0003800000 */
[----:B0123--:R-:W0:Y:S01]  /*f070*/  LDS.128 R4, [R62+0x16400] ;  /* 0x016400003e047984 */ /* 0x00fe220000000c00 */
        /* <DEDUP_REMOVED lines=45> */
.L_x_1739:
[----:B------:R-:W-:Y:S05]  /*f350*/  BSYNC B1 ;  /* 0x0000000000017941 */ /* 0x000fea0003800000 */
.L_x_1738:
[----:B------:R-:W-:Y:S05]  /*f360*/  @P5 BRA `(.L_x_1729) ;  /* 0x0000003800bc5947 */ /* 0x000fea0003800000 */
[----:B01234-:R-:W0:Y:S01]  /*f370*/  LDS.128 R4, [R0+0xa000] ;  /* 0x00a0000000047984 */ /* 0x01fe220000000c00 */
        /* <DEDUP_REMOVED lines=13> */
[C---:B------:R-:W-:Y:S01]  /*f450*/  IMAD.U32 R10, R7.reuse, 0x10000, RZ ;  /* 0x00010000070a7824 */ /* 0x040fe200078e00ff */
[----:B------:R-:W-:Y:S01]  /*f460*/  LOP3.LUT R7, R7, 0xffff0000, RZ, 0xc0, !PT ;  /* 0xffff000007077812 */ /* 0x000fe200078ec0ff */
[----:B------:R-:W-:-:S02]  /*f470*/  IMAD.U32 R8, R6, 0x10000, RZ ;  /* 0x0001000006087824 */ /* 0x000fc400078e00ff */
[C---:B------:R-:W-:Y:S01]  /*f480*/  FMUL.FTZ R15, R9.reuse, R13 ;  /* 0x0000000d090f7220 */ /* 0x040fe20000410000 */
[----:B------:R-:W-:Y:S01]  /*f490*/  FMUL.FTZ R14, R9, R11 ;  /* 0x0000000b090e7220 */ /* 0x000fe20000410000 */
[C---:B------:R-:W-:Y:S01]  /*f4a0*/  FMUL.FTZ R9, R7.reuse, R63 ;  /* 0x0000003f07097220 */ /* 0x040fe20000410000 */
[----:B------:R-:W-:Y:S02]  /*f4b0*/  IMAD.U32 R3, R4, 0x10000, RZ ;  /* 0x0001000004037824 */ /* 0x000fe400078e00ff */
[C---:B------:R-:W-:Y:S01]  /*f4c0*/  FFMA.FTZ R15, R8.reuse, R11, -R15 ;  /* 0x0000000b080f7223 */ /* 0x040fe2000001080f */
[----:B------:R-:W-:Y:S01]  /*f4d0*/  FFMA.FTZ R14, R8, R13, R14 ;  /* 0x0000000d080e7223 */ /* 0x000fe2000001000e */
[-C--:B------:R-:W-:Y:S01]  /*f4e0*/  FMUL.FTZ R11, R7, R65.reuse ;  /* 0x00000041070b7220 */ /* 0x080fe20000410000 */
        /* <DEDUP_REMOVED lines=21> */
[----:B------:R0:W-:Y:S01]  /*f640*/  STS.128 [R0+0xa000], R4 ;  /* 0x00a0000400007388 */ /* 0x0001e20000000c00 */
[----:B------:R-:W-:Y:S05]  /*f650*/  BRA `(.L_x_1729) ;  /* 0x0000003800007947 */ /* 0x000fea0003800000 */
.L_x_1708:
[----:B------:R-:W0:Y:S01]  /*f660*/  LDC R89, c[0x0][0x448] ;  /* 0x00011200ff597b82 */ /* 0x000e220000000800 */
[----:B------:R-:W-:Y:S01]  /*f670*/  IMAD R3, R199, 0x40, R10 ;  /* 0x00000040c7037824 */ /* 0x000fe200078e020a */
[----:B------:R-:W-:Y:S01]  /*f680*/  ULDC.64 UR4, c[0x0][0x3f8] ;  /* 0x0000fe0000047ab9 */ /* 0x000fe20000000a00 */
[----:B------:R-:W-:Y:S01]  /*f690*/  ULDC.64 UR6, c[0x0][0x408] ;  /* 0x0001020000067ab9 */ /* 0x000fe20000000a00 */
[----:B------:R-:W-:Y:S02]  /*f6a0*/  IMAD.MOV.U32 R4, RZ, RZ, R26 ;  /* 0x000000ffff047224 */ /* 0x000fe400078e001a */
[----:B------:R-:W-:Y:S02]  /*f6b0*/  IMAD.MOV.U32 R8, RZ, RZ, R24 ;  /* 0x000000ffff087224 */ /* 0x000fe400078e0018 */
[----:B------:R-:W-:Y:S01]  /*f6c0*/  IMAD.MOV.U32 R9, RZ, RZ, R31 ;  /* 0x000000ffff097224 */ /* 0x000fe200078e001f */
[----:B0-----:R-:W-:-:S13]  /*f6d0*/  ISETP.NE.AND P0, PT, R89, 0x1, PT ;  /* 0x000000015900780c */ /* 0x001fda0003f05270 */
[----:B------:R-:W0:Y:S08]  /*f6e0*/  @P0 LDC R0, c[0x0][0x44c] ;  /* 0x00011300ff000b82 */ /* 0x000e300000000800 */
[----:B------:R-:W1:Y:S01]  /*f6f0*/  @P0 LDC R5, c[0x0][0x450] ;  /* 0x00011400ff050b82 */ /* 0x000e620000000800 */
[----:B0-----:R-:W-:-:S05]  /*f700*/  @P0 IMAD.HI.U32 R0, R3, R0, RZ ;  /* 0x0000000003000227 */ /* 0x001fca00078e00ff */
[----:B-1----:R-:W-:Y:S01]  /*f710*/  @P0 SHF.R.U32.HI R3, RZ, R5, R0 ;  /* 0x00000005ff030219 */ /* 0x002fe20000011600 */
[----:B------:R-:W-:-:S03]  /*f720*/  IMAD.MOV.U32 R5, RZ, RZ, R29 ;  /* 0x000000ffff057224 */ /* 0x000fc600078e001d */
        /* <DEDUP_REMOVED lines=21> */
.L_x_2051:
        /* <DEDUP_REMOVED lines=17> */
[----:B--2---:R-:W-:Y:S01]  /*f990*/  IMAD.MOV.U32 R12, RZ, RZ, R0 ;  /* 0x000000ffff0c7224 */ /* 0x004fe200078e0000 */
[----:B------:R-:W-:Y:S01]  /*f9a0*/  ISETP.GE.AND P2, PT, R16, UR4, PT ;  /* 0x0000000410007c0c */ /* 0x000fe2000bf46270 */
[----:B-1----:R-:W-:Y:S01]  /*f9b0*/  IMAD.MOV.U32 R13, RZ, RZ, R3 ;  /* 0x000000ffff0d7224 */ /* 0x002fe200078e0003 */
[----:B------:R-:W-:Y:S01]  /*f9c0*/  ISETP.GE.AND P3, PT, R168, UR4, PT ;  /* 0x00000004a8007c0c */ /* 0x000fe2000bf66270 */
[----:B----4-:R-:W-:Y:S01]  /*f9d0*/  IMAD.MOV.U32 R24, RZ, RZ, R14 ;  /* 0x000000ffff187224 */ /* 0x010fe200078e000e */
[----:B------:R-:W-:Y:S01]  /*f9e0*/  ISETP.GE.AND P4, PT, R169, UR4, PT ;  /* 0x00000004a9007c0c */ /* 0x000fe2000bf86270 */
[----:B---3--:R-:W-:Y:S01]  /*f9f0*/  IMAD.MOV.U32 R25, RZ, RZ, R5 ;  /* 0x000000ffff197224 */ /* 0x008fe200078e0005 */
[----:B------:R-:W-:Y:S02]  /*fa00*/  CS2R R28, SRZ ;  /* 0x00000000001c7805 */ /* 0x000fe4000001ff00 */
[----:B------:R-:W-:-:S02]  /*fa10*/  CS2R R30, SRZ ;  /* 0x00000000001e7805 */ /* 0x000fc4000001ff00 */
[----:B------:R-:W-:Y:S02]  /*fa20*/  CS2R R40, SRZ ;  /* 0x0000000000287805 */ /* 0x000fe4000001ff00 */
[----:B------:R-:W-:Y:S02]  /*fa30*/  CS2R R42, SRZ ;  /* 0x00000000002a7805 */ /* 0x000fe4000001ff00 */
[----:B------:R-:W-:Y:S01]  /*fa40*/  CS2R R26, SRZ ;  /* 0x00000000001a7805 */ /* 0x000fe2000001ff00 */
[----:B------:R-:W-:Y:S02]  /*fa50*/  @!P2 IMAD.SHL.U32 R9, R16, 0x2, RZ ;  /* 0x000000021009a824 */ /* 0x000fe400078e00ff */
[----:B------:R-:W-:Y:S02]  /*fa60*/  @!P3 IMAD.SHL.U32 R11, R170, 0x8, RZ ;  /* 0x00000008aa0bb824 */ /* 0x000fe400078e00ff */
[----:B------:R-:W-:Y:S01]  /*fa70*/  @!P4 IMAD.SHL.U32 R49, R171, 0x8, RZ ;  /* 0x00000008ab31c824 */ /* 0x000fe200078e00ff */
[----:B------:R-:W-:-:S02]  /*fa80*/  @!P2 IADD3 R50, P0, R0, R9, RZ ;  /* 0x000000090032a210 */ /* 0x000fc40007f1e0ff */
[----:B------:R-:W-:Y:S01]  /*fa90*/  @!P2 IADD3 R4, P1, R14, R9, RZ ;  /* 0x000000090e04a210 */ /* 0x000fe20007f3e0ff */
[----:B------:R-:W-:Y:S01]  /*faa0*/  @!P3 IMAD.WIDE R8, R11, 0x2, R12 ;  /* 0x000000020b08b825 */ /* 0x000fe200078e020c */
[----:B------:R-:W-:Y:S02]  /*fab0*/  @!P2 SHF.L.U64.HI R0, R16, 0x1, R17 ;  /* 0x000000011000a819 */ /* 0x000fe40000010211 */
[----:B------:R-:W-:Y:S01]  /*fac0*/  CS2R R36, SRZ ;  /* 0x0000000000247805 */ /* 0x000fe2000001ff00 */
[----:B------:R-:W-:Y:S01]  /*fad0*/  @!P4 IMAD.WIDE R14, R49, 0x2, R12 ;  /* 0x00000002310ec825 */ /* 0x000fe200078e020c */
[----:B------:R-:W-:Y:S02]  /*fae0*/  CS2R R38, SRZ ;  /* 0x0000000000267805 */ /* 0x000fe4000001ff00 */
[----:B------:R-:W-:Y:S02]  /*faf0*/  CS2R R32, SRZ ;  /* 0x0000000000207805 */ /* 0x000fe4000001ff00 */
[----:B------:R-:W-:Y:S01]  /*fb00*/  CS2R R34, SRZ ;  /* 0x0000000000227805 */ /* 0x000fe2000001ff00 */
[----:B------:R-:W-:Y:S01]  /*fb10*/  @!P3 IMAD.WIDE R12, R11, 0x2, R24 ;  /* 0x000000020b0cb825 */ /* 0x000fe200078e0218 */
[----:B------:R-:W-:-:S02]  /*fb20*/  CS2R R44, SRZ ;  /* 0x00000000002c7805 */ /* 0x000fc4000001ff00 */
[----:B------:R-:W-:Y:S01]  /*fb30*/  CS2R R46, SRZ ;  /* 0x00000000002e7805 */ /* 0x000fe2000001ff00 */
[----:B------:R1:W5:Y:S01]  /*fb40*/  @!P3 LD.E.128 R28, desc[UR60][R8.64] ;  /* 0x0000003c081cb980 */ /* 0x000362000c101d00 */
[----:B------:R-:W-:Y:S01]  /*fb50*/  @!P4 IMAD.WIDE R48, R49, 0x2, R24 ;  /* 0x000000023130c825 */ /* 0x000fe200078e0218 */
[----:B------:R-:W-:Y:S02]  /*fb60*/  CS2R R24, SRZ ;  /* 0x0000000000187805 */ /* 0x000fe4000001ff00 */
[----:B------:R1:W5:Y:S01]  /*fb70*/  @!P3 LD.E.128 R40, desc[UR60][R12.64] ;  /* 0x0000003c0c28b980 */ /* 0x000362000c101d00 */
[--C-:B------:R-:W-:Y:S02]  /*fb80*/  @!P2 IMAD.X R51, R3, 0x1, R0.reuse, P0 ;  /* 0x000000010333a824 */ /* 0x100fe400000e0600 */
[----:B------:R-:W-:Y:S01]  /*fb90*/  @!P2 IMAD.X R5, R5, 0x1, R0, P1 ;  /* 0x000000010505a824 */ /* 0x000fe200008e0600 */
[----:B------:R1:W5:Y:S04]  /*fba0*/  @!P4 LD.E.128 R24, desc[UR60][R14.64] ;  /* 0x0000003c0e18c980 */ /* 0x000368000c101d00 */
[----:B------:R1:W5:Y:S04]  /*fbb0*/  @!P4 LD.E.128 R36, desc[UR60][R48.64] ;  /* 0x0000003c3024c980 */ /* 0x000368000c101d00 */
[----:B------:R1:W5:Y:S04]  /*fbc0*/  @!P2 LD.E.128 R32, desc[UR60][R50.64] ;  /* 0x0000003c3220a980 */ /* 0x000368000c101d00 */
[----:B------:R1:W5:Y:S02]  /*fbd0*/  @!P2 LD.E.128 R44, desc[UR60][R4.64] ;  /* 0x0000003c042ca980 */ /* 0x000364000c101d00 */
.L_x_1742:
[----:B------:R-:W-:Y:S05]  /*fbe0*/  BSYNC B1 ;  /* 0x0000000000017941 */ /* 0x000fea0003800000 */
.L_x_1741:
[----:B-1---5:R-:W-:Y:S01]  /*fbf0*/  IMAD.MOV.U32 R4, RZ, RZ, R46 ;  /* 0x000000ffff047224 */ /* 0x022fe200078e002e */
[----:B------:R-:W-:Y:S01]  /*fc00*/  UMOV UR4, 0xffffffff ;  /* 0xffffffff00047882 */ /* 0x000fe20000000000 */
[----:B---3--:R-:W-:Y:S02]  /*fc10*/  IMAD.MOV.U32 R5, RZ, RZ, R47 ;  /* 0x000000ffff057224 */ /* 0x008fe400078e002f */
[----:B--2---:R-:W-:Y:S01]  /*fc20*/  IMAD.MOV.U32 R0, RZ, RZ, R44 ;  /* 0x000000ffff007224 */ /* 0x004fe200078e002c */
        /* <DEDUP_REMOVED lines=43> */
[----:B------:R-:W-:Y:S02]  /*fee0*/  CS2R R4, SRZ ;  /* 0x0000000000047805 */ /* 0x000fe4000001ff00 */
[----:B------:R-:W-:Y:S02]  /*fef0*/  PRMT R85, R0, 0x7610, R85 ;  /* 0x0000761000557816 */ /* 0x000fe40000000055 */
[----:B------:R-:W-:Y:S01]  /*ff00*/  PRMT R86, R3, 0x7610, R86 ;  /* 0x0000761003567816 */ /* 0x000fe20000000056 */
[----:B------:R-:W-:Y:S06]  /*ff10*/  BRA.DIV UR4, `(.L_x_1743) ;  /* 0x000001ae04e07947 */ /* 0x000fec000b800000 */
[----:B------:R1:W2:Y:S04]  /*ff20*/  SHFL.IDX PT, R3, R7, 0x1, 0x1c1f ;  /* 0x003c1f0007037f89 */ /* 0x0002a800000e0000 */
[----:B------:R1:W3:Y:S04]  /*ff30*/  SHFL.IDX PT, R0, R6, 0x1, 0x1c1f ;  /* 0x003c1f0006007f89 */ /* 0x0002e800000e0000 */
[----:B0-----:R-:W0:Y:S04]  /*ff40*/  SHFL.IDX PT, R21, R21, 0x1, 0x1c1f ;  /* 0x003c1f0015157f89 */ /* 0x001e2800000e0000 */
[----:B-1----:R-:W0:Y:S02]  /*ff50*/  SHFL.IDX PT, R20, R20, 0x1, 0x1c1f ;  /* 0x003c1f0014147f89 */ /* 0x002e2400000e0000 */
.L_x_2057:
[----:B------:R-:W-:Y:S01]  /*ff60*/  VIADD R10, R10, 0x40 ;  /* 0x000000400a0a7836 */ /* 0x000fe20000000000 */
[----:B------:R-:W-:Y:S01]  /*ff70*/  BSSY B1, `(.L_x_1744) ;  /* 0x0000032000017945 */ /* 0x000fe20003800000 */
[----:B------:R-:W-:Y:S02]  /*ff80*/  CS2R R6, SRZ ;  /* 0x0000000000067805 */ /* 0x000fe4000001ff00 */
[----:B------:R-:W-:Y:S02]  /*ff90*/  CS2R R8, SRZ ;  /* 0x0000000000087805 */ /* 0x000fe4000001ff00 */
[----:B------:R-:W-:Y:S02]  /*ffa0*/  CS2R R12, SRZ ;  /* 0x00000000000c7805 */ /* 0x000fe4000001ff00 */
[----:B------:R-:W-:Y:S02]  /*ffb0*/  ISETP.GE.AND P0, PT, R10, R89, PT ;  /* 0x000000590a00720c */ /* 0x000fe40003f06270 */
[----:B------:R-:W-:-:S02]  /*ffc0*/  CS2R R10, SRZ ;  /* 0x00000000000a7805 */ /* 0x000fc4000001ff00 */
[----:B----4-:R-:W-:Y:S02]  /*ffd0*/  CS2R R14, SRZ ;  /* 0x00000000000e7805 */ /* 0x010fe4000001ff00 */
[----:B------:R-:W-:Y:S02]  /*ffe0*/  CS2R R48, SRZ ;  /* 0x0000000000307805 */ /* 0x000fe4000001ff00 */
[----:B------:R-:W-:Y:S02]  /*fff0*/  CS2R R50, SRZ ;  /* 0x0000000000327805 */ /* 0x000fe4000001ff00 */
[----:B------:R-:W-:Y:S02]  /*10000*/  CS2R R52, SRZ ;  /* 0x0000000000347805 */ /* 0x000fe4000001ff00 */
[----:B------:R-:W-:Y:S02]  /*10010*/  CS2R R54, SRZ ;  /* 0x0000000000367805 */ /* 0x000fe4000001ff00 */
[----:B------:R-:W-:-:S02]  /*10020*/  CS2R R56, SRZ ;  /* 0x0000000000387805 */ /* 0x000fc4000001ff00 */
[----:B------:R-:W-:Y:S01]  /*10030*/  CS2R R58, SRZ ;  /* 0x00000000003a7805 */ /* 0x000fe2000001ff00 */
[----:B------:R-:W-:Y:S06]  /*10040*/  @P0 BRA `(.L_x_1745) ;  /* 0x0000000000900947 */ /* 0x000fec0003800000 */
[----:B------:R-:W-:Y:S01]  /*10050*/  ULDC UR4, c[0x0][0x3f4] ;  /* 0x0000fd0000047ab9 */ /* 0x000fe20000000800 */
[----:B---3--:R-:W-:Y:S01]  /*10060*/  IMAD.MOV.U32 R4, RZ, RZ, R0 ;  /* 0x000000ffff047224 */ /* 0x008fe200078e0000 */
[----:B------:R-:W-:Y:S01]  /*10070*/  ISETP.GE.AND P2, PT, R16, UR4, PT ;  /* 0x0000000410007c0c */ /* 0x000fe2000bf46270 */
[----:B--2---:R-:W-:Y:S01]  /*10080*/  IMAD.MOV.U32 R5, RZ, RZ, R3 ;  /* 0x000000ffff057224 */ /* 0x004fe200078e0003 */
[----:B------:R-:W-:Y:S02]  /*10090*/  ISETP.GE.AND P3, PT, R168, UR4, PT ;  /* 0x00000004a8007c0c */ /* 0x000fe4000bf66270 */
[----:B------:R-:W-:Y:S02]  /*100a0*/  CS2R R52, SRZ ;  /* 0x0000000000347805 */ /* 0x000fe4000001ff00 */
[----:B------:R-:W-:Y:S02]  /*100b0*/  ISETP.GE.AND P4, PT, R169, UR4, PT ;  /* 0x00000004a9007c0c */ /* 0x000fe4000bf86270 */
[----:B------:R-:W-:-:S02]  /*100c0*/  CS2R R54, SRZ ;  /* 0x0000000000367805 */ /* 0x000fc4000001ff00 */
[----:B------:R-:W-:Y:S02]  /*100d0*/  CS2R R8, SRZ ;  /* 0x0000000000087805 */ /* 0x000fe4000001ff00 */
[----:B------:R-:W-:Y:S02]  /*100e0*/  CS2R R10, SRZ ;  /* 0x00000000000a7805 */ /* 0x000fe4000001ff00 */
[----:B------:R-:W-:Y:S02]  /*100f0*/  CS2R R56, SRZ ;  /* 0x0000000000387805 */ /* 0x000fe4000001ff00 */
[----:B------:R-:W-:Y:S01]  /*10100*/  CS2R R58, SRZ ;  /* 0x00000000003a7805 */ /* 0x000fe2000001ff00 */
[----:B------:R-:W-:Y:S02]  /*10110*/  @!P2 IMAD.SHL.U32 R63, R16, 0x2, RZ ;  /* 0x00000002103fa824 */ /* 0x000fe400078e00ff */
[----:B------:R-:W-:Y:S02]  /*10120*/  @!P3 IMAD.SHL.U32 R73, R170, 0x8, RZ ;  /* 0x00000008aa49b824 */ /* 0x000fe400078e00ff */
[----:B------:R-:W-:Y:S01]  /*10130*/  @!P4 IMAD.SHL.U32 R65, R171, 0x8, RZ ;  /* 0x00000008ab41c824 */ /* 0x000fe200078e00ff */
[-C--:B------:R-:W-:Y:S01]  /*10140*/  @!P2 IADD3 R60, P0, R0, R63.reuse, RZ ;  /* 0x0000003f003ca210 */ /* 0x080fe20007f1e0ff */
[----:B------:R-:W-:Y:S01]  /*10150*/  @!P3 IMAD.WIDE R66, R73, 0x2, R4 ;  /* 0x000000024942b825 */ /* 0x000fe200078e0204 */
[----:B0-----:R-:W-:-:S02]  /*10160*/  @!P2 IADD3 R62, P1, R20, R63, RZ ;  /* 0x0000003f143ea210 */ /* 0x001fc40007f3e0ff */
[----:B------:R-:W-:Y:S01]  /*10170*/  @!P2 SHF.L.U64.HI R0, R16, 0x1, R17 ;  /* 0x000000011000a819 */ /* 0x000fe20000010211 */
[----:B------:R-:W-:Y:S01]  /*10180*/  @!P4 IMAD.WIDE R70, R65, 0x2, R4 ;  /* 0x000000024146c825 */ /* 0x000fe200078e0204 */
[----:B------:R-:W-:Y:S02]  /*10190*/  CS2R R12, SRZ ;  /* 0x00000000000c7805 */ /* 0x000fe4000001ff00 */
[----:B------:R-:W-:Y:S02]  /*101a0*/  CS2R R14, SRZ ;  /* 0x00000000000e7805 */ /* 0x000fe4000001ff00 */
[----:B------:R-:W-:Y:S02]  /*101b0*/  CS2R R48, SRZ ;  /* 0x0000000000307805 */ /* 0x000fe4000001ff00 */
[----:B------:R-:W-:Y:S02]  /*101c0*/  CS2R R50, SRZ ;  /* 0x0000000000327805 */ /* 0x000fe4000001ff00 */
[----:B------:R-:W-:-:S02]  /*101d0*/  CS2R R4, SRZ ;  /* 0x0000000000047805 */ /* 0x000fc4000001ff00 */
[----:B------:R-:W-:Y:S01]  /*101e0*/  CS2R R6, SRZ ;  /* 0x0000000000067805 */ /* 0x000fe2000001ff00 */
[--C-:B------:R-:W-:Y:S01]  /*101f0*/  @!P3 IMAD.WIDE R72, R73, 0x2, R20.reuse ;  /* 0x000000024948b825 */ /* 0x100fe200078e0214 */
        /* <DEDUP_REMOVED lines=9> */
.L_x_1745:
[----:B------:R-:W-:Y:S05]  /*10290*/  BSYNC B1 ;  /* 0x0000000000017941 */ /* 0x000fea0003800000 */
.L_x_1744:
[----:B--2--5:R-:W-:Y:S01]  /*102a0*/  IMAD.MOV.U32 R3, RZ, RZ, R4 ;  /* 0x000000ffff037224 */ /* 0x024fe200078e0004 */
[----:B---3--:R-:W-:Y:S01]  /*102b0*/  LEA.HI R0, R198, R198, RZ, 0x1 ;  /* 0x000000c6c6007211 */ /* 0x008fe200078f08ff */
[----:B-1----:R-:W-:Y:S01]  /*102c0*/  IMAD.MOV.U32 R60, RZ, RZ, R7 ;  /* 0x000000ffff3c7224 */ /* 0x002fe200078e0007 */
[----:B------:R-:W-:Y:S01]  /*102d0*/  VIADDMNMX R89, R89, -R187, 0x80, PT ;  /* 0x0000008059597446 */ /* 0x000fe200038009bb */
[----:B0-----:R-:W-:Y:S01]  /*102e0*/  IMAD.MOV.U32 R20, RZ, RZ, R5 ;  /* 0x000000ffff147224 */ /* 0x001fe200078e0005 */
[----:B------:R-:W-:Y:S01]  /*102f0*/  PRMT R90, R3, 0x7610, R90 ;  /* 0x00007610035a7816 */ /* 0x000fe2000000005a */
[----:B------:R-:W-:Y:S01]  /*10300*/  IMAD.MOV.U32 R21, RZ, RZ, R6 ;  /* 0x000000ffff157224 */ /* 0x000fe200078e0006 */
[----:B------:R-:W-:Y:S01]  /*10310*/  LOP3.LUT R3, R0, 0xfffffffe, RZ, 0xc0, !PT ;  /* 0xfffffffe00037812 */ /* 0x000fe200078ec0ff */
[----:B------:R-:W-:Y:S01]  /*10320*/  IMAD.MOV.U32 R62, RZ, RZ, R49 ;  /* 0x000000ffff3e7224 */ /* 0x000fe200078e0031 */
[----:B------:R-:W-:Y:S01]  /*10330*/  PRMT R93, R60, 0x7610, R93 ;  /* 0x000076103c5d7816 */ /* 0x000fe2000000005d */
[----:B------:R-:W-:Y:S01]  /*10340*/  IMAD.MOV.U32 R60, RZ, RZ, R48 ;  /* 0x000000ffff3c7224 */ /* 0x000fe200078e0030 */
[----:B------:R-:W-:Y:S01]  /*10350*/  PRMT R91, R20, 0x7610, R91 ;  /* 0x00007610145b7816 */ /* 0x000fe2000000005b */
[----:B------:R-:W-:Y:S01]  /*10360*/  IMAD.IADD R3, R198, 0x1, -R3 ;  /* 0x00000001c6037824 */ /* 0x000fe200078e0a03 */
[----:B------:R-:W-:Y:S01]  /*10370*/  PRMT R92, R21, 0x7610, R92 ;  /* 0x00007610155c7816 */ /* 0x000fe2000000005c */
[----:B------:R-:W-:Y:S01]  /*10380*/  IMAD.MOV.U32 R63, RZ, RZ, R50 ;  /* 0x000000ffff3f7224 */ /* 0x000fe200078e0032 */
        /* <DEDUP_REMOVED lines=25> */
[----:B------:R-:W-:Y:S01]  /*10520*/  BSSY B1, `(.L_x_1746) ;  /* 0x000000e000017945 */ /* 0x000fe20003800000 */
        /* <DEDUP_REMOVED lines=9> */
[----:B------:R-:W-:-:S02]  /*105c0*/  ISETP.GE.AND P1, PT, R174, R89, PT ;  /* 0x00000059ae00720c */ /* 0x000fc40003f26270 */
[----:B------:R-:W-:Y:S02]  /*105d0*/  PRMT R69, R63, 0x7610, R69 ;  /* 0x000076103f457816 */ /* 0x000fe40000000045 */
[----:B------:R-:W-:Y:S01]  /*105e0*/  PRMT R70, R64, 0x7610, R70 ;  /* 0x0000761040467816 */ /* 0x000fe20000000046 */
[----:B0-----:R-:W-:Y:S08]  /*105f0*/  @!P0 BRA `(.L_x_1747) ;  /* 0x000001a8009c8947 */ /* 0x001ff00003800000 */
.L_x_2058:
[----:B------:R-:W-:Y:S05]  /*10600*/  BSYNC B1 ;  /* 0x0000000000017941 */ /* 0x000fea0003800000 */
.L_x_1746:
[----:B------:R-:W-:Y:S01]  /*10610*/  BSSY B1, `(.L_x_1748) ;  /* 0x0000145000017945 */ /* 0x000fe20003800000 */
[----:B------:R-:W-:Y:S02]  /*10620*/  PRMT R71, R60, 0x7610, R71 ;  /* 0x000076103c477816 */ /* 0x000fe40000000047 */
[----:B------:R-:W-:Y:S01]  /*10630*/  PRMT R72, R62, 0x7610, R72 ;  /* 0x000076103e487816 */ /* 0x000fe20000000048 */
[----:B------:R-:W-:Y:S06]  /*10640*/  @P1 BRA `(.L_x_1749) ;  /* 0x0000001400041947 */ /* 0x000fec0003800000 */
[----:B------:R-:W1:Y:S01]  /*10650*/  LDC R106, c[0x0][0x3f4] ;  /* 0x0000fd00ff6a7b82 */ /* 0x000e620000000800 */
[----:B------:R-:W-:Y:S01]  /*10660*/  BSSY B2, `(.L_x_1750) ;  /* 0x000006f000027945 */ /* 0x000fe20003800000 */
[-C--:B-1----:R-:W-:Y:S02]  /*10670*/  ISETP.GE.AND P0, PT, R16, R106.reuse, PT ;  /* 0x0000006a1000720c */ /* 0x082fe40003f06270 */
[-C--:B------:R-:W-:Y:S02]  /*10680*/  ISETP.GE.AND P1, PT, R168, R106.reuse, PT ;  /* 0x0000006aa800720c */ /* 0x080fe40003f26270 */
[----:B------:R-:W-:-:S09]  /*10690*/  ISETP.GE.AND P2, PT, R169, R106, PT ;  /* 0x0000006aa900720c */ /* 0x000fd20003f46270 */
[----:B------:R-:W-:Y:S05]  /*106a0*/  @P0 BRA `(.L_x_1751) ;  /* 0x0000000400a80947 */ /* 0x000fea0003800000 */
[----:B------:R-:W-:Y:S02]  /*106b0*/  LEA.HI R62, R106, R199, RZ, 0x1d ;  /* 0x000000c76a3e7211 */ /* 0x000fe400078fe8ff */
[----:B------:R-:W-:Y:S02]  /*106c0*/  LOP3.LUT R60, R184, 0x38, R16, 0xf8, !PT ;  /* 0x00000038b83c7812 */ /* 0x000fe400078ef810 */
[----:B------:R-:W-:Y:S01]  /*106d0*/  SHF.R.S32.HI R65, RZ, 0x1f, R62 ;  /* 0x0000001fff417819 */ /* 0x000fe2000001143e */
[----:B------:R-:W-:Y:S01]  /*106e0*/  IMAD.SHL.U32 R63, R62, 0x8, RZ ;  /* 0x000000083e3f7824 */ /* 0x000fe200078e00ff */
[-C--:B0-----:R-:W-:Y:S02]  /*106f0*/  LOP3.LUT R61, R60, R185.reuse, RZ, 0x3c, !PT ;  /* 0x000000b93c3d7212 */ /* 0x081fe400078e3cff */
[----:B------:R-:W-:Y:S02]  /*10700*/  LEA.HI R65, R65, R62, RZ, 0x3 ;  /* 0x0000003e41417211 */ /* 0x000fe400078f18ff */
[----:B------:R-:W-:Y:S01]  /*10710*/  LOP3.LUT R60, R184, 0x38, R63, 0xf8, !PT ;  /* 0x00000038b83c7812 */ /* 0x000fe200078ef83f */
[----:B------:R-:W-:Y:S01]  /*10720*/  IMAD.IADD R61, R186, 0x1, R61 ;  /* 0x00000001ba3d7824 */ /* 0x000fe200078e023d */
[----:B------:R-:W-:Y:S01]  /*10730*/  SHF.R.U64 R117, R44, 0x10, R45 ;  /* 0x000000102c757819 */ /* 0x000fe2000000122d */
[----:B------:R-:W-:Y:S01]  /*10740*/  IMAD.SHL.U32 R65, R65, 0x400, RZ ;  /* 0x0000040041417824 */ /* 0x000fe200078e00ff */
[----:B------:R-:W-:Y:S01]  /*10750*/  LOP3.LUT R60, R60, R185, RZ, 0x3c, !PT ;  /* 0x000000b93c3c7212 */ /* 0x000fe200078e3cff */
[----:B------:R-:W-:Y:S01]  /*10760*/  IMAD R107, R61, 0x2, R18 ;  /* 0x000000023d6b7824 */ /* 0x000fe200078e0212 */
[----:B------:R-:W-:-:S02]  /*10770*/  SHF.R.U64 R113, R32, 0x10, R33 ;  /* 0x0000001020717819 */ /* 0x000fc40000001221 */
[----:B------:R-:W-:Y:S02]  /*10780*/  LOP3.LUT R65, R65, 0x7fffe000, RZ, 0xc0, !PT ;  /* 0x7fffe00041417812 */ /* 0x000fe400078ec0ff */
[----:B------:R-:W-:Y:S02]  /*10790*/  PRMT R117, R112, 0x5410, R117 ;  /* 0x0000541070757816 */ /* 0x000fe40000000075 */
[----:B------:R-:W-:Y:S02]  /*107a0*/  IADD3 R65, R60, R65, R186 ;  /* 0x000000413c417210 */ /* 0x000fe40007ffe0ba */
[----:B------:R-:W0:Y:S01]  /*107b0*/  LDS.128 R60, [R107+0xc400] ;  /* 0x00c400006b3c7984 */ /* 0x000e220000000c00 */
[----:B------:R-:W-:Y:S01]  /*107c0*/  SHF.R.U32.HI R114, RZ, 0x10, R33 ;  /* 0x00000010ff727819 */ /* 0x000fe20000011621 */
[----:B------:R-:W-:Y:S01]  /*107d0*/  IMAD.U32 R120, R117, 0x10000, RZ ;  /* 0x0001000075787824 */ /* 0x000fe200078e00ff */
[----:B------:R-:W-:Y:S01]  /*107e0*/  SHF.R.U32.HI R44, RZ, 0x10, R45 ;  /* 0x00000010ff2c7819 */ /* 0x000fe2000001162d */
[----:B------:R-:W-:Y:S01]  /*107f0*/  IMAD R108, R65, 0x2, R18 ;  /* 0x00000002416c7824 */ /* 0x000fe200078e0212 */
[----:B------:R-:W-:-:S02]  /*10800*/  SHF.R.U64 R33, R34, 0x10, R35 ;  /* 0x0000001022217819 */ /* 0x000fc40000001223 */
[----:B------:R-:W-:Y:S02]  /*10810*/  PRMT R110, R110, 0x5410, R113 ;  /* 0x000054106e6e7816 */ /* 0x000fe40000000071 */
[----:B------:R-:W1:Y:S01]  /*10820*/  LDS.128 R64, [R108+0xc400] ;  /* 0x00c400006c407984 */ /* 0x000e620000000c00 */
[--C-:B------:R-:W-:Y:S02]  /*10830*/  SHF.R.U64 R45, R46, 0x10, R47.reuse ;  /* 0x000000102e2d7819 */ /* 0x100fe4000000122f */
[----:B------:R-:W-:Y:S02]  /*10840*/  SHF.R.U32.HI R34, RZ, 0x10, R47 ;  /* 0x00000010ff227819 */ /* 0x000fe4000001162f */
[----:B------:R-:W-:Y:S02]  /*10850*/  PRMT R119, R111, 0x5410, R44 ;  /* 0x000054106f777816 */ /* 0x000fe4000000002c */
[----:B------:R-:W-:Y:S02]  /*10860*/  SHF.R.U32.HI R32, RZ, 0x10, R35 ;  /* 0x00000010ff207819 */ /* 0x000fe40000011623 */
[----:B------:R-:W-:Y:S01]  /*10870*/  PRMT R109, R109, 0x5410, R114 ;  /* 0x000054106d6d7816 */ /* 0x000fe20000000072 */
[----:B------:R-:W-:Y:S01]  /*10880*/  IMAD.U32 R122, R119, 0x10000, RZ ;  /* 0x00010000777a7824 */ /* 0x000fe200078e00ff */
[----:B------:R-:W-:-:S02]  /*10890*/  PRMT R32, R75, 0x5432, R32 ;  /* 0x000054324b207816 */ /* 0x000fc40000000020 */
[----:B------:R-:W-:Y:S02]  /*108a0*/  PRMT R34, R69, 0x5432, R34 ;  /* 0x0000543245227816 */ /* 0x000fe40000000022 */
[----:B------:R-:W-:Y:S02]  /*108b0*/  LOP3.LUT R117, R117, 0xffff0000, RZ, 0xc0, !PT ;  /* 0xffff000075757812 */ /* 0x000fe400078ec0ff */
[----:B------:R-:W-:Y:S01]  /*108c0*/  PRMT R45, R74, 0x5432, R45 ;  /* 0x000054324a2d7816 */ /* 0x000fe2000000002d */
[----:B------:R-:W-:Y:S01]  /*108d0*/  IMAD.U32 R121, R34, 0x10000, RZ ;  /* 0x0001000022797824 */ /* 0x000fe200078e00ff */
[----:B------:R-:W-:Y:S01]  /*108e0*/  PRMT R33, R76, 0x5432, R33 ;  /* 0x000054324c217816 */ /* 0x000fe20000000021 */
[C---:B0-----:R-:W-:Y:S01]  /*108f0*/  IMAD.U32 R111, R60.reuse, 0x10000, RZ ;  /* 0x000100003c6f7824 */ /* 0x041fe200078e00ff */
[----:B------:R-:W-:Y:S01]  /*10900*/  LOP3.LUT R112, R60, 0xffff0000, RZ, 0xc0, !PT ;  /* 0xffff00003c707812 */ /* 0x000fe200078ec0ff */
[----:B------:R-:W-:Y:S01]  /*10910*/  IMAD.U32 R60, R110, 0x10000, RZ ;  /* 0x000100006e3c7824 */ /* 0x000fe200078e00ff */
[C---:B------:R-:W-:Y:S01]  /*10920*/  LOP3.LUT R35, R62.reuse, 0xffff0000, RZ, 0xc0, !PT ;  /* 0xffff00003e237812 */ /* 0x040fe200078ec0ff */
[----:B------:R-:W-:Y:S01]  /*10930*/  IMAD.U32 R44, R62, 0x10000, RZ ;  /* 0x000100003e2c7824 */ /* 0x000fe200078e00ff */
[C---:B------:R-:W-:Y:S01]  /*10940*/  LOP3.LUT R62, R63.reuse, 0xffff0000, RZ, 0xc0, !PT ;  /* 0xffff00003f3e7812 */ /* 0x040fe200078ec0ff */
[----:B------:R-:W-:Y:S01]  /*10950*/  IMAD.U32 R114, R63, 0x10000, RZ ;  /* 0x000100003f727824 */ /* 0x000fe200078e00ff */
[----:B------:R-:W-:Y:S01]  /*10960*/  LOP3.LUT R110, R110, 0xffff0000, RZ, 0xc0, !PT ;  /* 0xffff00006e6e7812 */ /* 0x000fe200078ec0ff */
[----:B------:R-:W-:Y:S01]  /*10970*/  IMAD.U32 R113, R61, 0x10000, RZ ;  /* 0x000100003d717824 */ /* 0x000fe200078e00ff */
[C---:B-1----:R-:W-:Y:S01]  /*10980*/  LOP3.LUT R115, R64.reuse, 0xffff0000, RZ, 0xc0, !PT ;  /* 0xffff000040737812 */ /* 0x042fe200078ec0ff */
[----:B------:R-:W-:Y:S01]  /*10990*/  IMAD.U32 R47, R64, 0x10000, RZ ;  /* 0x00010000402f7824 */ /* 0x000fe200078e00ff */
[C---:B------:R-:W-:Y:S01]  /*109a0*/  LOP3.LUT R46, R66.reuse, 0xffff0000, RZ, 0xc0, !PT ;  /* 0xffff0000422e7812 */ /* 0x040fe200078ec0ff */
[C---:B------:R-:W-:Y:S01]  /*109b0*/  IMAD.U32 R63, R65.reuse, 0x10000, RZ ;  /* 0x00010000413f7824 */ /* 0x040fe200078e00ff */
[----:B------:R-:W-:Y:S01]  /*109c0*/  LOP3.LUT R65, R65, 0xffff0000, RZ, 0xc0, !PT ;  /* 0xffff000041417812 */ /* 0x000fe200078ec0ff */
[C---:B------:R-:W-:Y:S01]  /*109d0*/  FMUL.FTZ R118, R47.reuse, R120 ;  /* 0x000000782f767220 */ /* 0x040fe20000410000 */
[-C--:B------:R-:W-:Y:S01]  /*109e0*/  FMUL.FTZ R124, R47, R60.reuse ;  /* 0x0000003c2f7c7220 */ /* 0x080fe20000410000 */
[----:B------:R-:W-:Y:S01]  /*109f0*/  IMAD.U32 R116, R66, 0x10000, RZ ;  /* 0x0001000042747824 */ /* 0x000fe200078e00ff */
[----:B------:R-:W-:Y:S01]  /*10a00*/  LOP3.LUT R66, R67, 0xffff0000, RZ, 0xc0, !PT ;  /* 0xffff000043427812 */ /* 0x000fe200078ec0ff */
[----:B------:R-:W-:Y:S01]  /*10a10*/  FFMA.FTZ R47, R111, R60, -R118 ;  /* 0x0000003c6f2f7223 */ /* 0x000fe20000010876 */
[----:B------:R-:W-:-:S02]  /*10a20*/  IMAD.U32 R118, R109, 0x10000, RZ ;  /* 0x000100006d767824 */ /* 0x000fc400078e00ff */
[----:B------:R-:W-:Y:S01]  /*10a30*/  FMUL.FTZ R126, R63, R122 ;  /* 0x0000007a3f7e7220 */ /* 0x000fe20000410000 */
[----:B------:R-:W-:Y:S02]  /*10a40*/  IMAD.U32 R64, R67, 0x10000, RZ ;  /* 0x0001000043407824 */ /* 0x000fe400078e00ff */
[----:B------:R-:W-:Y:S01]  /*10a50*/  FFMA.FTZ R60, R111, R120, R124 ;  /* 0x000000786f3c7223 */ /* 0x000fe2000001007c */
[----:B------:R-:W-:Y:S02]  /*10a60*/  IMAD.U32 R67, R32, 0x10000, RZ ;  /* 0x0001000020437824 */ /* 0x000fe400078e00ff */
[-C--:B------:R-:W-:Y:S01]  /*10a70*/  FMUL.FTZ R120, R63, R118.reuse ;  /* 0x000000763f787220 */ /* 0x080fe20000410000 */
[C---:B------:R-:W-:Y:S01]  /*10a80*/  FFMA.FTZ R63, R113.reuse, R118, -R126 ;  /* 0x00000076713f7223 */ /* 0x040fe2000001087e */
[C---:B------:R-:W-:Y:S01]  /*10a90*/  FMUL.FTZ R111, R64.reuse, R121 ;  /* 0x00000079406f7220 */ /* 0x040fe20000410000 */
[-C--:B------:R-:W-:Y:S01]  /*10aa0*/  FMUL.FTZ R118, R64, R67.reuse ;  /* 0x0000004340767220 */ /* 0x080fe20000410000 */
[----:B------:R-:W-:Y:S01]  /*10ab0*/  FFMA.FTZ R120, R113, R122, R120 ;  /* 0x0000007a71787223 */ /* 0x000fe20000010078 */
[----:B------:R-:W-:Y:S01]  /*10ac0*/  LOP3.LUT R61, R61, 0xffff0000, RZ, 0xc0, !PT ;  /* 0xffff00003d3d7812 */ /* 0x000fe200078ec0ff */
[C---:B------:R-:W-:Y:S01]  /*10ad0*/  FFMA.FTZ R64, R114.reuse, R67, -R111 ;  /* 0x0000004372407223 */ /* 0x040fe2000001086f */
[----:B------:R-:W-:Y:S01]  /*10ae0*/  FFMA.FTZ R121, R114, R121, R118 ;  /* 0x0000007972797223 */ /* 0x000fe20000010076 */
[----:B------:R-:W-:Y:S01]  /*10af0*/  LOP3.LUT R118, R119, 0xffff0000, RZ, 0xc0, !PT ;  /* 0xffff000077767812 */ /* 0x000fe200078ec0ff */
[----:B------:R-:W-:Y:S01]  /*10b00*/  FMUL.FTZ R67, R115, R117 ;  /* 0x0000007573437220 */ /* 0x000fe20000410000 */
[----:B------:R-:W-:Y:S01]  /*10b10*/  LOP3.LUT R114, R109, 0xffff0000, RZ, 0xc0, !PT ;  /* 0xffff00006d727812 */ /* 0x000fe200078ec0ff */
[----:B------:R-:W-:Y:S01]  /*10b20*/  FMUL.FTZ R115, R115, R110 ;  /* 0x0000006e73737220 */ /* 0x000fe20000410000 */
[----:B------:R-:W-:-:S02]  /*10b30*/  IMAD.U32 R109, R45, 0x10000, RZ ;  /* 0x000100002d6d7824 */ /* 0x000fc400078e00ff */
[C---:B------:R-:W-:Y:S01]  /*10b40*/  FMUL.FTZ R122, R65.reuse, R118 ;  /* 0x00000076417a7220 */ /* 0x040fe20000410000 */
[----:B------:R-:W-:Y:S01]  /*10b50*/  FFMA.FTZ R110, R112, R110, -R67 ;  /* 0x0000006e706e7223 */ /* 0x000fe20000010843 */
[-C--:B------:R-:W-:Y:S01]  /*10b60*/  FMUL.FTZ R65, R65, R114.reuse ;  /* 0x0000007241417220 */ /* 0x080fe20000410000 */
[----:B------:R-:W-:Y:S02]  /*10b70*/  IMAD.U32 R67, R33, 0x10000, RZ ;  /* 0x0001000021437824 */ /* 0x000fe400078e00ff */
[----:B------:R-:W-:Y:S01]  /*10b80*/  FFMA.FTZ R122, R61, R114, -R122 ;  /* 0x000000723d7a7223 */ /* 0x000fe2000001087a */
[----:B------:R-:W-:Y:S01]  /*10b90*/  LOP3.LUT R33, R33, 0xffff0000, RZ, 0xc0, !PT ;  /* 0xffff000021217812 */ /* 0x000fe200078ec0ff */
[----:B------:R-:W-:Y:S01]  /*10ba0*/  FFMA.FTZ R111, R61, R118, R65 ;  /* 0x000000763d6f7223 */ /* 0x000fe20000010041 */
[----:B------:R-:W-:Y:S01]  /*10bb0*/  LOP3.LUT R61, R45, 0xffff0000, RZ, 0xc0, !PT ;  /* 0xffff00002d3d7812 */ /* 0x000fe200078ec0ff */
[----:B------:R-:W-:Y:S01]  /*10bc0*/  FMUL.FTZ R113, R116, R109 ;  /* 0x0000006d74717220 */ /* 0x000fe20000410000 */
[----:B------:R-:W-:Y:S01]  /*10bd0*/  LOP3.LUT R65, R34, 0xffff0000, RZ, 0xc0, !PT ;  /* 0xffff000022417812 */ /* 0x000fe200078ec0ff */
[----:B------:R-:W-:Y:S01]  /*10be0*/  FFMA.FTZ R115, R112, R117, R115 ;  /* 0x0000007570737223 */ /* 0x000fe20000010073 */
[----:B------:R-:W-:Y:S01]  /*10bf0*/  LOP3.LUT R45, R32, 0xffff0000, RZ, 0xc0, !PT ;  /* 0xffff0000202d7812 */ /* 0x000fe200078ec0ff */
[----:B------:R-:W-:Y:S01]  /*10c00*/  FMUL.FTZ R32, R46, R61 ;  /* 0x0000003d2e207220 */ /* 0x000fe20000410000 */
[-C--:B------:R-:W-:Y:S01]  /*10c10*/  FMUL.FTZ R117, R116, R67.reuse ;  /* 0x0000004374757220 */ /* 0x080fe20000410000 */
[----:B------:R-:W-:Y:S01]  /*10c20*/  FFMA.FTZ R113, R44, R67, -R113 ;  /* 0x000000432c717223 */ /* 0x000fe20000010871 */
[----:B------:R-:W-:Y:S01]  /*10c30*/  FMUL.FTZ R46, R46, R33 ;  /* 0x000000212e2e7220 */ /* 0x000fe20000410000 */
[C---:B------:R-:W-:Y:S01]  /*10c40*/  FMUL.FTZ R67, R66.reuse, R65 ;  /* 0x0000004142437220 */ /* 0x040fe20000410000 */
[----:B------:R-:W-:Y:S01]  /*10c50*/  FMUL.FTZ R66, R66, R45 ;  /* 0x0000002d42427220 */ /* 0x000fe20000410000 */
[C---:B------:R-:W-:Y:S01]  /*10c60*/  FFMA.FTZ R34, R35.reuse, R33, -R32 ;  /* 0x0000002123227223 */ /* 0x040fe20000010820 */
[----:B------:R-:W-:Y:S01]  /*10c70*/  FFMA.FTZ R46, R35, R61, R46 ;  /* 0x0000003d232e7223 */ /* 0x000fe2000001002e */
        /* <DEDUP_REMOVED lines=13> */
.L_x_1751:
[----:B------:R-:W-:Y:S05]  /*10d50*/  BSYNC B2 ;  /* 0x0000000000027941 */ /* 0x000fea0003800000 */
.L_x_1750:
[----:B------:R-:W-:Y:S04]  /*10d60*/  BSSY B2, `(.L_x_1752) ;  /* 0x0000068000027945 */ /* 0x000fe80003800000 */
[----:B------:R-:W-:Y:S05]  /*10d70*/  @P1 BRA `(.L_x_1753) ;  /* 0x0000000400981947 */ /* 0x000fea0003800000 */
[----:B-1----:R-:W-:Y:S02]  /*10d80*/  LEA.HI R32, R106, R170, RZ, 0x1d ;  /* 0x000000aa6a207211 */ /* 0x002fe400078fe8ff */
[----:B------:R-:W-:Y:S02]  /*10d90*/  SHF.R.U64 R63, R28, 0x10, R29 ;  /* 0x000000101c3f7819 */ /* 0x000fe4000000121d */
[----:B------:R-:W-:Y:S01]  /*10da0*/  SHF.R.S32.HI R35, RZ, 0x1f, R32 ;  /* 0x0000001fff237819 */ /* 0x000fe20000011420 */
[----:B------:R-:W-:Y:S01]  /*10db0*/  IMAD.SHL.U32 R33, R32, 0x8, RZ ;  /* 0x0000000820217824 */ /* 0x000fe200078e00ff */
[----:B0-----:R-:W-:Y:S02]  /*10dc0*/  SHF.R.U64 R61, R30, 0x10, R31 ;  /* 0x000000101e3d7819 */ /* 0x001fe4000000121f */
[----:B------:R-:W-:Y:S02]  /*10dd0*/  LEA.HI R35, R35, R32, RZ, 0x3 ;  /* 0x0000002023237211 */ /* 0x000fe400078f18ff */
[----:B------:R-:W-:-:S02]  /*10de0*/  LOP3.LUT R32, R184, 0x38, R33, 0xf8, !PT ;  /* 0x00000038b8207812 */ /* 0x000fc400078ef821 */
[----:B------:R-:W-:Y:S01]  /*10df0*/  SHF.R.U32.HI R28, RZ, 0x10, R29 ;  /* 0x00000010ff1c7819 */ /* 0x000fe2000001161d */
[----:B------:R-:W-:Y:S01]  /*10e00*/  IMAD.SHL.U32 R35, R35, 0x400, RZ ;  /* 0x0000040023237824 */ /* 0x000fe200078e00ff */
[----:B------:R-:W-:Y:S02]  /*10e10*/  LOP3.LUT R32, R32, R185, RZ, 0x3c, !PT ;  /* 0x000000b920207212 */ /* 0x000fe400078e3cff */
[----:B------:R-:W-:Y:S02]  /*10e20*/  SHF.R.U32.HI R30, RZ, 0x10, R31 ;  /* 0x00000010ff1e7819 */ /* 0x000fe4000001161f */
[----:B------:R-:W-:Y:S02]  /*10e30*/  LOP3.LUT R35, R35, 0x7fffe000, RZ, 0xc0, !PT ;  /* 0x7fffe00023237812 */ /* 0x000fe400078ec0ff */
[----:B------:R-:W-:Y:S02]  /*10e40*/  SHF.R.U64 R31, R40, 0x10, R41 ;  /* 0x00000010281f7819 */ /* 0x000fe40000001229 */
[----:B------:R-:W-:-:S02]  /*10e50*/  IADD3 R45, R32, R35, R186 ;  /* 0x00000023202d7210 */ /* 0x000fc40007ffe0ba */
[----:B------:R-:W0:Y:S01]  /*10e60*/  LDS.128 R32, [R217] ;  /* 0x00000000d9207984 */ /* 0x000e220000000c00 */
[----:B------:R-:W-:Y:S02]  /*10e70*/  SHF.R.U64 R29, R42, 0x10, R43 ;  /* 0x000000102a1d7819 */ /* 0x000fe4000000122b */
[----:B------:R-:W-:Y:S01]  /*10e80*/  IMAD R60, R45, 0x2, R18 ;  /* 0x000000022d3c7824 */ /* 0x000fe200078e0212 */
[----:B------:R-:W-:Y:S02]  /*10e90*/  SHF.R.U32.HI R40, RZ, 0x10, R41 ;  /* 0x00000010ff287819 */ /* 0x000fe40000011629 */
[----:B------:R-:W-:Y:S02]  /*10ea0*/  PRMT R103, R103, 0x5410, R28 ;  /* 0x0000541067677816 */ /* 0x000fe4000000001c */
[----:B------:R-:W1:Y:S01]  /*10eb0*/  LDS.128 R44, [R60+0xc400] ;  /* 0x00c400003c2c7984 */ /* 0x000e620000000c00 */
[----:B------:R-:W-:Y:S02]  /*10ec0*/  PRMT R98, R98, 0x5410, R31 ;  /* 0x0000541062627816 */ /* 0x000fe4000000001f */
[----:B------:R-:W-:-:S02]  /*10ed0*/  PRMT R100, R100, 0x5410, R29 ;  /* 0x0000541064647816 */ /* 0x000fc4000000001d */
[----:B------:R-:W-:Y:S02]  /*10ee0*/  SHF.R.U32.HI R42, RZ, 0x10, R43 ;  /* 0x00000010ff2a7819 */ /* 0x000fe4000001162b */
[----:B------:R-:W-:Y:S02]  /*10ef0*/  PRMT R105, R105, 0x5410, R30 ;  /* 0x0000541069697816 */ /* 0x000fe4000000001e */
[----:B------:R-:W-:Y:S01]  /*10f00*/  PRMT R102, R102, 0x5410, R63 ;  /* 0x0000541066667816 */ /* 0x000fe2000000003f */
[----:B------:R-:W-:Y:S01]  /*10f10*/  IMAD.U32 R63, R98, 0x10000, RZ ;  /* 0x00010000623f7824 */ /* 0x000fe200078e00ff */
[----:B------:R-:W-:Y:S02]  /*10f20*/  PRMT R99, R99, 0x5410, R40 ;  /* 0x0000541063637816 */ /* 0x000fe40000000028 */
[----:B------:R-:W-:Y:S01]  /*10f30*/  PRMT R101, R101, 0x5410, R42 ;  /* 0x0000541065657816 */ /* 0x000fe2000000002a */
[----:B------:R-:W-:Y:S01]  /*10f40*/  IMAD.U32 R62, R102, 0x10000, RZ ;  /* 0x00010000663e7824 */ /* 0x000fe200078e00ff */
[----:B------:R-:W-:-:S02]  /*10f50*/  PRMT R104, R104, 0x5410, R61 ;  /* 0x0000541068687816 */ /* 0x000fc4000000003d */
        /* <DEDUP_REMOVED lines=21> */
[----:B------:R-:W-:Y:S02]  /*110b0*/  IMAD.U32 R35, R103, 0x10000, RZ ;  /* 0x0001000067237824 */ /* 0x000fe400078e00ff */
[----:B------:R-:W-:Y:S01]  /*110c0*/  FFMA.FTZ R65, R28, R62, -R65 ;  /* 0x0000003e1c417223 */ /* 0x000fe20000010841 */
        /* <DEDUP_REMOVED lines=11> */
[----:B------:R-:W-:Y:S01]  /*11180*/  LOP3.LUT R103, R103, 0xffff0000, RZ, 0xc0, !PT ;  /* 0xffff000067677812 */ /* 0x000fe200078ec0ff */
[----:B------:R-:W-:Y:S01]  /*11190*/  FMUL.FTZ R28, R41, R98 ;  /* 0x00000062291c7220 */ /* 0x000fe20000410000 */
[----:B------:R-:W-:Y:S01]  /*111a0*/  FFMA.FTZ R61, R40, R62, R61 ;  /* 0x0000003e283d7223 */ /* 0x000fe2000001003d */
[----:B------:R-:W-:-:S02]  /*111b0*/  IMAD.U32 R30, R100, 0x10000, RZ ;  /* 0x00010000641e7824 */ /* 0x000fc400078e00ff */
[-C--:B------:R-:W-:Y:S01]  /*111c0*/  FMUL.FTZ R40, R41, R102.reuse ;  /* 0x0000006629287220 */ /* 0x080fe20000410000 */
[C---:B------:R-:W-:Y:S01]  /*111d0*/  FMUL.FTZ R35, R44.reuse, R99 ;  /* 0x000000632c237220 */ /* 0x040fe20000410000 */
[----:B------:R-:W-:Y:S01]  /*111e0*/  FFMA.FTZ R102, R29, R102, -R28 ;  /* 0x000000661d667223 */ /* 0x000fe2000001081c */
[-C--:B------:R-:W-:Y:S01]  /*111f0*/  FMUL.FTZ R44, R44, R103.reuse ;  /* 0x000000672c2c7220 */ /* 0x080fe20000410000 */
[----:B------:R-:W-:Y:S02]  /*11200*/  IMAD.U32 R28, R104, 0x10000, RZ ;  /* 0x00010000681c7824 */ /* 0x000fe400078e00ff */
[----:B------:R-:W-:Y:S01]  /*11210*/  FMUL.FTZ R62, R43, R30 ;  /* 0x0000001e2b3e7220 */ /* 0x000fe20000410000 */
[----:B------:R-:W-:Y:S01]  /*11220*/  LOP3.LUT R100, R100, 0xffff0000, RZ, 0xc0, !PT ;  /* 0xffff000064647812 */ /* 0x000fe200078ec0ff */
[----:B------:R-:W-:Y:S01]  /*11230*/  FFMA.FTZ R42, R32, R103, -R35 ;  /* 0x00000067202a7223 */ /* 0x000fe20000010823 */
[----:B------:R-:W-:Y:S01]  /*11240*/  LOP3.LUT R104, R104, 0xffff0000, RZ, 0xc0, !PT ;  /* 0xffff000068687812 */ /* 0x000fe200078ec0ff */
[----:B------:R-:W-:Y:S01]  /*11250*/  FFMA.FTZ R44, R32, R99, R44 ;  /* 0x00000063202c7223 */ /* 0x000fe2000001002c */
[----:B------:R-:W-:Y:S01]  /*11260*/  LOP3.LUT R101, R101, 0xffff0000, RZ, 0xc0, !PT ;  /* 0xffff000065657812 */ /* 0x000fe200078ec0ff */
[-C--:B------:R-:W-:Y:S01]  /*11270*/  FMUL.FTZ R32, R43, R28.reuse ;  /* 0x0000001c2b207220 */ /* 0x080fe20000410000 */
[----:B------:R-:W-:Y:S01]  /*11280*/  LOP3.LUT R105, R105, 0xffff0000, RZ, 0xc0, !PT ;  /* 0xffff000069697812 */ /* 0x000fe200078ec0ff */
[----:B------:R-:W-:Y:S01]  /*11290*/  FFMA.FTZ R62, R31, R28, -R62 ;  /* 0x0000001c1f3e7223 */ /* 0x000fe2000001083e */
[----:B------:R-:W-:Y:S01]  /*112a0*/  FMUL.FTZ R28, R45, R100 ;  /* 0x000000642d1c7220 */ /* 0x000fe20000410000 */
[----:B------:R-:W-:Y:S01]  /*112b0*/  FFMA.FTZ R40, R29, R98, R40 ;  /* 0x000000621d287223 */ /* 0x000fe20000010028 */
[----:B------:R-:W-:Y:S01]  /*112c0*/  FMUL.FTZ R45, R45, R104 ;  /* 0x000000682d2d7220 */ /* 0x000fe20000410000 */
[----:B------:R-:W-:Y:S01]  /*112d0*/  FFMA.FTZ R31, R31, R30, R32 ;  /* 0x0000001e1f1f7223 */ /* 0x000fe20000010020 */
[C---:B------:R-:W-:Y:S01]  /*112e0*/  FMUL.FTZ R29, R46.reuse, R101 ;  /* 0x000000652e1d7220 */ /* 0x040fe20000410000 */
[-C--:B------:R-:W-:Y:S01]  /*112f0*/  FMUL.FTZ R30, R46, R105.reuse ;  /* 0x000000692e1e7220 */ /* 0x080fe20000410000 */
[C---:B------:R-:W-:Y:S01]  /*11300*/  FFMA.FTZ R100, R33.reuse, R100, R45 ;  /* 0x0000006421647223 */ /* 0x040fe2000001002d */
[----:B------:R-:W-:Y:S01]  /*11310*/  FFMA.FTZ R35, R33, R104, -R28 ;  /* 0x0000006821237223 */ /* 0x000fe2000001081c */
[C---:B------:R-:W-:Y:S01]  /*11320*/  FFMA.FTZ R46, R34.reuse, R105, -R29 ;  /* 0x00000069222e7223 */ /* 0x040fe2000001081d */
[----:B------:R-:W-:Y:S01]  /*11330*/  FFMA.FTZ R64, R34, R101, R30 ;  /* 0x0000006522407223 */ /* 0x000fe2000001001e */
[----:B------:R-:W-:-:S02]  /*11340*/  F2FP.BF16.F32.PACK_AB R28, R102, R65 ;  /* 0x00000041661c723e */ /* 0x000fc400000010ff */
[----:B------:R-:W-:Y:S02]  /*11350*/  F2FP.BF16.F32.PACK_AB R34, R100, R31 ;  /* 0x0000001f6422723e */ /* 0x000fe400000010ff */
[----:B------:R-:W-:Y:S02]  /*11360*/  F2FP.BF16.F32.PACK_AB R29, R42, R107 ;  /* 0x0000006b2a1d723e */ /* 0x000fe400000010ff */
[----:B------:R-:W-:Y:S02]  /*11370*/  F2FP.BF16.F32.PACK_AB R30, R35, R62 ;  /* 0x0000003e231e723e */ /* 0x000fe400000010ff */
[----:B------:R-:W-:Y:S02]  /*11380*/  F2FP.BF16.F32.PACK_AB R31, R46, R47 ;  /* 0x0000002f2e1f723e */ /* 0x000fe400000010ff */
[----:B------:R-:W-:Y:S02]  /*11390*/  F2FP.BF16.F32.PACK_AB R32, R40, R67 ;  /* 0x000000432820723e */ /* 0x000fe400000010ff */
[----:B------:R-:W-:Y:S01]  /*113a0*/  F2FP.BF16.F32.PACK_AB R33, R44, R63 ;  /* 0x0000003f2c21723e */ /* 0x000fe200000010ff */
[----:B------:R2:W-:Y:S01]  /*113b0*/  STS.128 [R217], R28 ;  /* 0x0000001cd9007388 */ /* 0x0005e20000000c00 */
[----:B------:R-:W-:-:S05]  /*113c0*/  F2FP.BF16.F32.PACK_AB R35, R64, R61 ;  /* 0x0000003d4023723e */ /* 0x000fca00000010ff */
[----:B------:R2:W-:Y:S02]  /*113d0*/  STS.128 [R60+0xc400], R32 ;  /* 0x00c400203c007388 */ /* 0x0005e40000000c00 */
.L_x_1753:
[----:B------:R-:W-:Y:S05]  /*113e0*/  BSYNC B2 ;  /* 0x0000000000027941 */ /* 0x000fea0003800000 */
.L_x_1752:
[----:B------:R-:W-:Y:S05]  /*113f0*/  @P2 BRA `(.L_x_1749) ;  /* 0x0000000400982947 */ /* 0x000fea0003800000 */
[----:B------:R-:W-:Y:S02]  /*11400*/  LEA.HI R106, R106, R171, RZ, 0x1d ;  /* 0x000000ab6a6a7211 */ /* 0x000fe400078fe8ff */
[----:B-1----:R-:W-:Y:S02]  /*11410*/  SHF.R.U64 R44, R24, 0x10, R25 ;  /* 0x00000010182c7819 */ /* 0x002fe40000001219 */
[----:B--2---:R-:W-:Y:S01]  /*11420*/  SHF.R.S32.HI R31, RZ, 0x1f, R106 ;  /* 0x0000001fff1f7819 */ /* 0x004fe2000001146a */
[----:B------:R-:W-:Y:S01]  /*11430*/  IMAD.SHL.U32 R29, R106, 0x8, RZ ;  /* 0x000000086a1d7824 */ /* 0x000fe200078e00ff */
[----:B------:R-:W-:Y:S02]  /*11440*/  SHF.R.U64 R42, R26, 0x10, R27 ;  /* 0x000000101a2a7819 */ /* 0x000fe4000000121b */
[----:B------:R-:W-:Y:S02]  /*11450*/  LEA.HI R31, R31, R106, RZ, 0x3 ;  /* 0x0000006a1f1f7211 */ /* 0x000fe400078f18ff */
[----:B------:R-:W-:-:S02]  /*11460*/  LOP3.LUT R28, R184, 0x38, R29, 0xf8, !PT ;  /* 0x00000038b81c7812 */ /* 0x000fc400078ef81d */
[----:B------:R-:W-:Y:S01]  /*11470*/  SHF.R.U32.HI R25, RZ, 0x10, R25 ;  /* 0x00000010ff197819 */ /* 0x000fe20000011619 */
[----:B------:R-:W-:Y:S01]  /*11480*/  IMAD.SHL.U32 R31, R31, 0x400, RZ ;  /* 0x000004001f1f7824 */ /* 0x000fe200078e00ff */
[----:B------:R-:W-:Y:S02]  /*11490*/  LOP3.LUT R28, R28, R185, RZ, 0x3c, !PT ;  /* 0x000000b91c1c7212 */ /* 0x000fe400078e3cff */
[----:B------:R-:W-:Y:S02]  /*114a0*/  SHF.R.U64 R26, R36, 0x10, R37 ;  /* 0x00000010241a7819 */ /* 0x000fe40000001225 */
[----:B------:R-:W-:Y:S02]  /*114b0*/  LOP3.LUT R31, R31, 0x7fffe000, RZ, 0xc0, !PT ;  /* 0x7fffe0001f1f7812 */ /* 0x000fe400078ec0ff */
[----:B------:R-:W-:Y:S02]  /*114c0*/  SHF.R.U64 R24, R38, 0x10, R39 ;  /* 0x0000001026187819 */ /* 0x000fe40000001227 */
[----:B------:R-:W-:-:S02]  /*114d0*/  IADD3 R33, R28, R31, R186 ;  /* 0x0000001f1c217210 */ /* 0x000fc40007ffe0ba */
[----:B------:R-:W1:Y:S01]  /*114e0*/  LDS.128 R28, [R215] ;  /* 0x00000000d71c7984 */ /* 0x000e620000000c00 */
[----:B------:R-:W-:Y:S02]  /*114f0*/  SHF.R.U32.HI R27, RZ, 0x10, R27 ;  /* 0x00000010ff1b7819 */ /* 0x000fe4000001161b */
[----:B------:R-:W-:Y:S01]  /*11500*/  IMAD R40, R33, 0x2, R18 ;  /* 0x0000000221287824 */ /* 0x000fe200078e0212 */
[----:B------:R-:W-:Y:S02]  /*11510*/  SHF.R.U32.HI R37, RZ, 0x10, R37 ;  /* 0x00000010ff257819 */ /* 0x000fe40000011625 */
[----:B------:R-:W-:Y:S02]  /*11520*/  PRMT R86, R86, 0x5410, R25 ;  /* 0x0000541056567816 */ /* 0x000fe40000000019 */
[----:B------:R-:W2:Y:S01]  /*11530*/  LDS.128 R32, [R40+0xc400] ;  /* 0x00c4000028207984 */ /* 0x000ea20000000c00 */
[----:B------:R-:W-:Y:S02]  /*11540*/  PRMT R81, R81, 0x5410, R26 ;  /* 0x0000541051517816 */ /* 0x000fe4000000001a */
[----:B------:R-:W-:-:S02]  /*11550*/  PRMT R83, R83, 0x5410, R24 ;  /* 0x0000541053537816 */ /* 0x000fc40000000018 */
[----:B------:R-:W-:Y:S02]  /*11560*/  PRMT R88, R88, 0x5410, R27 ;  /* 0x0000541058587816 */ /* 0x000fe4000000001b */
[----:B------:R-:W-:Y:S02]  /*11570*/  PRMT R85, R85, 0x5410, R44 ;  /* 0x0000541055557816 */ /* 0x000fe4000000002c */
[----:B------:R-:W-:Y:S01]  /*11580*/  PRMT R87, R87, 0x5410, R42 ;  /* 0x0000541057577816 */ /* 0x000fe2000000002a */
[----:B------:R-:W-:Y:S01]  /*11590*/  IMAD.U32 R42, R81, 0x10000, RZ ;  /* 0x00010000512a7824 */ /* 0x000fe200078e00ff */
[----:B------:R-:W-:Y:S01]  /*115a0*/  PRMT R82, R82, 0x5410, R37 ;  /* 0x0000541052527816 */ /* 0x000fe20000000025 */
[----:B------:R-:W-:Y:S01]  /*115b0*/  IMAD.U32 R41, R85, 0x10000, RZ ;  /* 0x0001000055297824 */ /* 0x000fe200078e00ff */
[----:B------:R-:W-:Y:S02]  /*115c0*/  SHF.R.U32.HI R39, RZ, 0x10, R39 ;  /* 0x00000010ff277819 */ /* 0x000fe40000011627 */
[----:B------:R-:W-:Y:S01]  /*115d0*/  LOP3.LUT R81, R81, 0xffff0000, RZ, 0xc0, !PT ;  /* 0xffff000051517812 */ /* 0x000fe200078ec0ff */
[----:B------:R-:W-:Y:S01]  /*115e0*/  IMAD.U32 R43, R82, 0x10000, RZ ;  /* 0x00010000522b7824 */ /* 0x000fe200078e00ff */
[----:B------:R-:W-:-:S02]  /*115f0*/  PRMT R84, R84, 0x5410, R39 ;  /* 0x0000541054547816 */ /* 0x000fc40000000027 */
[----:B------:R-:W-:Y:S02]  /*11600*/  LOP3.LUT R85, R85, 0xffff0000, RZ, 0xc0, !PT ;  /* 0xffff000055557812 */ /* 0x000fe400078ec0ff */
        /* <DEDUP_REMOVED lines=9> */
[C---:B--2---:R-:W-:Y:S01]  /*116a0*/  IMAD.U32 R31, R32.reuse, 0x10000, RZ ;  /* 0x00010000201f7824 */ /* 0x044fe200078e00ff */
[----:B------:R-:W-:Y:S01]  /*116b0*/  LOP3.LUT R32, R32, 0xffff0000, RZ, 0xc0, !PT ;  /* 0xffff000020207812 */ /* 0x000fe200078ec0ff */
[C---:B------:R-:W-:Y:S01]  /*116c0*/  IMAD.U32 R37, R33.reuse, 0x10000, RZ ;  /* 0x0001000021257824 */ /* 0x040fe200078e00ff */
[----:B------:R-:W-:Y:S01]  /*116d0*/  LOP3.LUT R33, R33, 0xffff0000, RZ, 0xc0, !PT ;  /* 0xffff000021217812 */ /* 0x000fe200078ec0ff */
[C---:B------:R-:W-:Y:S01]  /*116e0*/  FMUL.FTZ R45, R31.reuse, R42 ;  /* 0x0000002a1f2d7220 */ /* 0x040fe20000410000 */
[----:B------:R-:W-:Y:S01]  /*116f0*/  FMUL.FTZ R47, R31, R41 ;  /* 0x000000291f2f7220 */ /* 0x000fe20000410000 */
[----:B------:R-:W-:-:S02]  /*11700*/  IMAD.U32 R31, R86, 0x10000, RZ ;  /* 0x00010000561f7824 */ /* 0x000fc400078e00ff */
[----:B0-----:R-:W-:Y:S01]  /*11710*/  FMUL.FTZ R61, R37, R43 ;  /* 0x0000002b253d7220 */ /* 0x001fe20000410000 */
[C---:B------:R-:W-:Y:S01]  /*11720*/  FFMA.FTZ R45, R24.reuse, R41, -R45 ;  /* 0x00000029182d7223 */ /* 0x040fe2000001082d */
[----:B------:R-:W-:Y:S02]  /*11730*/  IMAD.U32 R39, R35, 0x10000, RZ ;  /* 0x0001000023277824 */ /* 0x000fe400078e00ff */
[----:B------:R-:W-:Y:S01]  /*11740*/  FFMA.FTZ R47, R24, R42, R47 ;  /* 0x0000002a182f7223 */ /* 0x000fe2000001002f */
[----:B------:R-:W-:Y:S02]  /*11750*/  IMAD.U32 R41, R84, 0x10000, RZ ;  /* 0x0001000054297824 */ /* 0x000fe400078e00ff */
[-C--:B------:R-:W-:Y:S01]  /*11760*/  FMUL.FTZ R37, R37, R31.reuse ;  /* 0x0000001f25257220 */ /* 0x080fe20000410000 */
[----:B------:R-:W-:Y:S02]  /*11770*/  IMAD.U32 R24, R88, 0x10000, RZ ;  /* 0x0001000058187824 */ /* 0x000fe400078e00ff */
[C---:B------:R-:W-:Y:S01]  /*11780*/  FFMA.FTZ R61, R26.reuse, R31, -R61 ;  /* 0x0000001f1a3d7223 */ /* 0x040fe2000001083d */
[C---:B------:R-:W-:Y:S01]  /*11790*/  FMUL.FTZ R31, R39.reuse, R41 ;  /* 0x00000029271f7220 */ /* 0x040fe20000410000 */
[----:B------:R-:W-:Y:S01]  /*117a0*/  FFMA.FTZ R37, R26, R43, R37 ;  /* 0x0000002b1a257223 */ /* 0x000fe20000010025 */
[----:B------:R-:W-:Y:S01]  /*117b0*/  FMUL.FTZ R42, R39, R24 ;  /* 0x00000018272a7220 */ /* 0x000fe20000410000 */
[----:B------:R-:W-:-:S02]  /*117c0*/  IMAD.U32 R38, R34, 0x10000, RZ ;  /* 0x0001000022267824 */ /* 0x000fc400078e00ff */
[----:B------:R-:W-:Y:S01]  /*117d0*/  FFMA.FTZ R39, R36, R24, -R31 ;  /* 0x0000001824277223 */ /* 0x000fe2000001081f */
[----:B------:R-:W-:Y:S01]  /*117e0*/  FMUL.FTZ R24, R32, R81 ;  /* 0x0000005120187220 */ /* 0x000fe20000410000 */
[----:B------:R-:W-:Y:S02]  /*117f0*/  IMAD.U32 R26, R83, 0x10000, RZ ;  /* 0x00010000531a7824 */ /* 0x000fe400078e00ff */
[----:B------:R-:W-:Y:S01]  /*11800*/  FFMA.FTZ R41, R36, R41, R42 ;  /* 0x0000002924297223 */ /* 0x000fe2000001002a */
[-C--:B------:R-:W-:Y:S01]  /*11810*/  FMUL.FTZ R36, R32, R85.reuse ;  /* 0x0000005520247220 */ /* 0x080fe20000410000 */
[----:B------:R-:W-:Y:S01]  /*11820*/  FFMA.FTZ R32, R25, R85, -R24 ;  /* 0x0000005519207223 */ /* 0x000fe20000010818 */
[----:B------:R-:W-:Y:S01]  /*11830*/  LOP3.LUT R34, R34, 0xffff0000, RZ, 0xc0, !PT ;  /* 0xffff000022227812 */ /* 0x000fe200078ec0ff */
[----:B------:R-:W-:Y:S01]  /*11840*/  IMAD.U32 R24, R87, 0x10000, RZ ;  /* 0x0001000057187824 */ /* 0x000fe200078e00ff */
[----:B------:R-:W-:Y:S01]  /*11850*/  LOP3.LUT R35, R35, 0xffff0000, RZ, 0xc0, !PT ;  /* 0xffff000023237812 */ /* 0x000fe200078ec0ff */
[----:B------:R-:W-:Y:S01]  /*11860*/  FMUL.FTZ R42, R38, R26 ;  /* 0x0000001a262a7220 */ /* 0x000fe20000410000 */
[----:B------:R-:W-:Y:S01]  /*11870*/  LOP3.LUT R83, R83, 0xffff0000, RZ, 0xc0, !PT ;  /* 0xffff000053537812 */ /* 0x000fe200078ec0ff */
[----:B------:R-:W-:Y:S01]  /*11880*/  FFMA.FTZ R36, R25, R81, R36 ;  /* 0x0000005119247223 */ /* 0x000fe20000010024 */
[----:B------:R-:W-:Y:S01]  /*11890*/  LOP3.LUT R84, R84, 0xffff0000, RZ, 0xc0, !PT ;  /* 0xffff000054547812 */ /* 0x000fe200078ec0ff */
[-C--:B------:R-:W-:Y:S01]  /*118a0*/  FMUL.FTZ R38, R38, R24.reuse ;  /* 0x0000001826267220 */ /* 0x080fe20000410000 */
[----:B------:R-:W-:Y:S01]  /*118b0*/  LOP3.LUT R86, R86, 0xffff0000, RZ, 0xc0, !PT ;  /* 0xffff000056567812 */ /* 0x000fe200078ec0ff */
[----:B------:R-:W-:Y:S01]  /*118c0*/  FFMA.FTZ R42, R27, R24, -R42 ;  /* 0x000000181b2a7223 */ /* 0x000fe2000001082a */
[----:B------:R-:W-:Y:S01]  /*118d0*/  LOP3.LUT R87, R87, 0xffff0000, RZ, 0xc0, !PT ;  /* 0xffff000057577812 */ /* 0x000fe200078ec0ff */
[----:B------:R-:W-:Y:S01]  /*118e0*/  FMUL.FTZ R31, R33, R82 ;  /* 0x00000052211f7220 */ /* 0x000fe20000410000 */
[----:B------:R-:W-:Y:S01]  /*118f0*/  LOP3.LUT R88, R88, 0xffff0000, RZ, 0xc0, !PT ;  /* 0xffff000058587812 */ /* 0x000fe200078ec0ff */
[C---:B------:R-:W-:Y:S01]  /*11900*/  FMUL.FTZ R24, R34.reuse, R83 ;  /* 0x0000005322187220 */ /* 0x040fe20000410000 */
[----:B------:R-:W-:Y:S01]  /*11910*/  FMUL.FTZ R25, R35, R84 ;  /* 0x0000005423197220 */ /* 0x000fe20000410000 */
[----:B------:R-:W-:Y:S01]  /*11920*/  FMUL.FTZ R33, R33, R86 ;  /* 0x0000005621217220 */ /* 0x000fe20000410000 */
[-C--:B------:R-:W-:Y:S01]  /*11930*/  FMUL.FTZ R34, R34, R87.reuse ;  /* 0x0000005722227220 */ /* 0x080fe20000410000 */
[----:B------:R-:W-:Y:S01]  /*11940*/  FMUL.FTZ R35, R35, R88 ;  /* 0x0000005823237220 */ /* 0x000fe20000410000 */
[----:B------:R-:W-:Y:S01]  /*11950*/  FFMA.FTZ R86, R28, R86, -R31 ;  /* 0x000000561c567223 */ /* 0x000fe2000001081f */
        /* <DEDUP_REMOVED lines=16> */
.L_x_1749:
[----:B------:R-:W-:Y:S05]  /*11a60*/  BSYNC B1 ;  /* 0x0000000000017941 */ /* 0x000fea0003800000 */
.L_x_1748:
[----:B------:R-:W-:-:S13]  /*11a70*/  ISETP.GE.AND P0, PT, R219, R89, PT ;  /* 0x00000059db00720c */ /* 0x000fda0003f06270 */
[----:B------:R-:W-:Y:S05]  /*11a80*/  @P0 BRA `(.L_x_1729) ;  /* 0x0000001000f40947 */ /* 0x000fea0003800000 */
[----:B-12---:R-:W1:Y:S01]  /*11a90*/  LDC R32, c[0x0][0x3f4] ;  /* 0x0000fd00ff207b82 */ /* 0x006e620000000800 */
[----:B------:R-:W-:Y:S01]  /*11aa0*/  BSSY B1, `(.L_x_1754) ;  /* 0x000006b000017945 */ /* 0x000fe20003800000 */
[-C--:B-1----:R-:W-:Y:S02]  /*11ab0*/  ISETP.GE.AND P0, PT, R16, R32.reuse, PT ;  /* 0x000000201000720c */ /* 0x082fe40003f06270 */
[-C--:B------:R-:W-:Y:S02]  /*11ac0*/  ISETP.GE.AND P1, PT, R168, R32.reuse, PT ;  /* 0x00000020a800720c */ /* 0x080fe40003f26270 */
[----:B------:R-:W-:-:S09]  /*11ad0*/  ISETP.GE.AND P2, PT, R169, R32, PT ;  /* 0x00000020a900720c */ /* 0x000fd20003f46270 */
[----:B------:R-:W-:Y:S05]  /*11ae0*/  @P0 BRA `(.L_x_1755) ;  /* 0x0000000400980947 */ /* 0x000fea0003800000 */
[----:B---3--:R-:W-:Y:S02]  /*11af0*/  LEA.HI R24, R32, R199, RZ, 0x1d ;  /* 0x000000c720187211 */ /* 0x008fe400078fe8ff */
[--C-:B------:R-:W-:Y:S02]  /*11b00*/  SHF.R.U64 R35, R4, 0x10, R5.reuse ;  /* 0x0000001004237819 */ /* 0x100fe40000001205 */
[----:B------:R-:W-:Y:S01]  /*11b10*/  SHF.R.S32.HI R25, RZ, 0x1f, R24 ;  /* 0x0000001fff197819 */ /* 0x000fe20000011418 */
[----:B------:R-:W-:Y:S01]  /*11b20*/  IMAD.SHL.U32 R26, R24, 0x8, RZ ;  /* 0x00000008181a7824 */ /* 0x000fe200078e00ff */
[----:B------:R-:W-:Y:S02]  /*11b30*/  SHF.R.U32.HI R4, RZ, 0x10, R5 ;  /* 0x00000010ff047819 */ /* 0x000fe40000011605 */
[----:B------:R-:W-:Y:S02]  /*11b40*/  LEA.HI R24, R25, R24, RZ, 0x3 ;  /* 0x0000001819187211 */ /* 0x000fe400078f18ff */
[----:B------:R-:W-:-:S02]  /*11b50*/  LOP3.LUT R25, R181, 0x38, R26, 0xf8, !PT ;  /* 0x00000038b5197812 */ /* 0x000fc400078ef81a */
[--C-:B------:R-:W-:Y:S01]  /*11b60*/  SHF.R.U64 R5, R6, 0x10, R7.reuse ;  /* 0x0000001006057819 */ /* 0x100fe20000001207 */
[----:B------:R-:W-:Y:S01]  /*11b70*/  IMAD.SHL.U32 R24, R24, 0x400, RZ ;  /* 0x0000040018187824 */ /* 0x000fe200078e00ff */
[----:B------:R-:W-:Y:S02]  /*11b80*/  LOP3.LUT R25, R25, R218, RZ, 0x3c, !PT ;  /* 0x000000da19197212 */ /* 0x000fe400078e3cff */
[----:B------:R-:W-:Y:S02]  /*11b90*/  SHF.R.U32.HI R6, RZ, 0x10, R7 ;  /* 0x00000010ff067819 */ /* 0x000fe40000011607 */
[----:B------:R-:W-:Y:S02]  /*11ba0*/  LOP3.LUT R24, R24, 0x7fffe000, RZ, 0xc0, !PT ;  /* 0x7fffe00018187812 */ /* 0x000fe400078ec0ff */
[----:B------:R-:W-:Y:S02]  /*11bb0*/  SHF.R.U64 R39, R48, 0x10, R49 ;  /* 0x0000001030277819 */ /* 0x000fe40000001231 */
[----:B------:R-:W-:-:S02]  /*11bc0*/  IADD3 R33, R25, R24, R188 ;  /* 0x0000001819217210 */ /* 0x000fc40007ffe0bc */
[----:B------:R-:W1:Y:S01]  /*11bd0*/  LDS.128 R24, [R216] ;  /* 0x00000000d8187984 */ /* 0x000e620000000c00 */
[----:B------:R-:W-:Y:S02]  /*11be0*/  PRMT R90, R90, 0x5410, R35 ;  /* 0x000054105a5a7816 */ /* 0x000fe40000000023 */
[----:B------:R-:W-:Y:S01]  /*11bf0*/  IMAD R33, R33, 0x2, R18 ;  /* 0x0000000221217824 */ /* 0x000fe200078e0212 */
[----:B------:R-:W-:Y:S02]  /*11c00*/  PRMT R91, R91, 0x5410, R4 ;  /* 0x000054105b5b7816 */ /* 0x000fe40000000004 */
[----:B------:R-:W-:Y:S02]  /*11c10*/  PRMT R92, R92, 0x5410, R5 ;  /* 0x000054105c5c7816 */ /* 0x000fe40000000005 */
[----:B------:R-:W2:Y:S01]  /*11c20*/  LDS.128 R28, [R33+0xc400] ;  /* 0x00c40000211c7984 */ /* 0x000ea20000000c00 */
[----:B------:R-:W-:Y:S01]  /*11c30*/  PRMT R93, R93, 0x5410, R6 ;  /* 0x000054105d5d7816 */ /* 0x000fe20000000006 */
[----:B------:R-:W-:Y:S01]  /*11c40*/  IMAD.U32 R40, R91, 0x10000, RZ ;  /* 0x000100005b287824 */ /* 0x000fe200078e00ff */
[----:B------:R-:W-:Y:S01]  /*11c50*/  PRMT R94, R94, 0x5410, R39 ;  /* 0x000054105e5e7816 */ /* 0x000fe20000000027 */
[----:B------:R-:W-:Y:S01]  /*11c60*/  IMAD.U32 R39, R90, 0x10000, RZ ;  /* 0x000100005a277824 */ /* 0x000fe200078e00ff */
[----:B------:R-:W-:-:S02]  /*11c70*/  SHF.R.U32.HI R48, RZ, 0x10, R49 ;  /* 0x00000010ff307819 */ /* 0x000fc40000011631 */
[--C-:B------:R-:W-:Y:S01]  /*11c80*/  SHF.R.U64 R37, R50, 0x10, R51.reuse ;  /* 0x0000001032257819 */ /* 0x100fe20000001233 */
[----:B------:R-:W-:Y:S01]  /*11c90*/  IMAD.U32 R38, R94, 0x10000, RZ ;  /* 0x000100005e267824 */ /* 0x000fe200078e00ff */
[----:B------:R-:W-:Y:S02]  /*11ca0*/  SHF.R.U32.HI R50, RZ, 0x10, R51 ;  /* 0x00000010ff327819 */ /* 0x000fe40000011633 */
[----:B------:R-:W-:Y:S02]  /*11cb0*/  PRMT R95, R95, 0x5410, R48 ;  /* 0x000054105f5f7816 */ /* 0x000fe40000000030 */
[----:B------:R-:W-:Y:S02]  /*11cc0*/  PRMT R97, R97, 0x5410, R50 ;  /* 0x0000541061617816 */ /* 0x000fe40000000032 */
[----:B------:R-:W-:Y:S02]  /*11cd0*/  PRMT R96, R96, 0x5410, R37 ;  /* 0x0000541060607816 */ /* 0x000fe40000000025 */
[----:B------:R-:W-:-:S02]  /*11ce0*/  LOP3.LUT R90, R90, 0xffff0000, RZ, 0xc0, !PT ;  /* 0xffff00005a5a7812 */ /* 0x000fc400078ec0ff */
        /* <DEDUP_REMOVED lines=30> */
[C---:B------:R-:W-:Y:S01]  /*11ed0*/  FMUL.FTZ R4, R28.reuse, R90 ;  /* 0x0000005a1c047220 */ /* 0x040fe20000410000 */
[-C--:B------:R-:W-:Y:S01]  /*11ee0*/  FMUL.FTZ R28, R28, R94.reuse ;  /* 0x0000005e1c1c7220 */ /* 0x080fe20000410000 */
[----:B------:R-:W-:Y:S01]  /*11ef0*/  IMAD.U32 R6, R92, 0x10000, RZ ;  /* 0x000100005c067824 */ /* 0x000fe200078e00ff */
[----:B------:R-:W-:Y:S01]  /*11f00*/  LOP3.LUT R30, R30, 0xffff0000, RZ, 0xc0, !PT ;  /* 0xffff00001e1e7812 */ /* 0x000fe200078ec0ff */
[----:B------:R-:W-:Y:S01]  /*11f10*/  FFMA.FTZ R94, R5, R94, -R4 ;  /* 0x0000005e055e7223 */ /* 0x000fe20000010804 */
[----:B------:R-:W-:Y:S01]  /*11f20*/  IMAD.U32 R4, R96, 0x10000, RZ ;  /* 0x0001000060047824 */ /* 0x000fe200078e00ff */
[----:B------:R-:W-:Y:S01]  /*11f30*/  LOP3.LUT R95, R95, 0xffff0000, RZ, 0xc0, !PT ;  /* 0xffff00005f5f7812 */ /* 0x000fe200078ec0ff */
[----:B------:R-:W-:Y:S01]  /*11f40*/  FMUL.FTZ R40, R36, R6 ;  /* 0x0000000624287220 */ /* 0x000fe20000410000 */
[----:B------:R-:W-:Y:S01]  /*11f50*/  LOP3.LUT R92, R92, 0xffff0000, RZ, 0xc0, !PT ;  /* 0xffff00005c5c7812 */ /* 0x000fe200078ec0ff */
[----:B------:R-:W-:Y:S01]  /*11f60*/  FMUL.FTZ R36, R36, R4 ;  /* 0x0000000424247220 */ /* 0x000fe20000410000 */
[----:B------:R-:W-:Y:S01]  /*11f70*/  LOP3.LUT R31, R31, 0xffff0000, RZ, 0xc0, !PT ;  /* 0xffff00001f1f7812 */ /* 0x000fe200078ec0ff */
[----:B------:R-:W-:Y:S01]  /*11f80*/  FFMA.FTZ R39, R34, R38, R39 ;  /* 0x0000002622277223 */ /* 0x000fe20000010027 */
[----:B------:R-:W-:Y:S01]  /*11f90*/  LOP3.LUT R96, R96, 0xffff0000, RZ, 0xc0, !PT ;  /* 0xffff000060607812 */ /* 0x000fe200078ec0ff */
[----:B------:R-:W-:Y:S01]  /*11fa0*/  FFMA.FTZ R40, R7, R4, -R40 ;  /* 0x0000000407287223 */ /* 0x000fe20000010828 */
[----:B------:R-:W-:Y:S01]  /*11fb0*/  LOP3.LUT R93, R93, 0xffff0000, RZ, 0xc0, !PT ;  /* 0xffff00005d5d7812 */ /* 0x000fe200078ec0ff */
[----:B------:R-:W-:Y:S01]  /*11fc0*/  FMUL.FTZ R27, R29, R91 ;  /* 0x0000005b1d1b7220 */ /* 0x000fe20000410000 */
[----:B------:R-:W-:Y:S01]  /*11fd0*/  LOP3.LUT R97, R97, 0xffff0000, RZ, 0xc0, !PT ;  /* 0xffff000061617812 */ /* 0x000fe200078ec0ff */
[----:B------:R-:W-:Y:S01]  /*11fe0*/  FMUL.FTZ R38, R29, R95 ;  /* 0x0000005f1d267220 */ /* 0x000fe20000410000 */
[----:B------:R-:W-:Y:S01]  /*11ff0*/  FFMA.FTZ R28, R5, R90, R28 ;  /* 0x0000005a051c7223 */ /* 0x000fe2000001001c */
[C---:B------:R-:W-:Y:S01]  /*12000*/  FMUL.FTZ R4, R30.reuse, R92 ;  /* 0x0000005c1e047220 */ /* 0x040fe20000410000 */
[----:B------:R-:W-:Y:S01]  /*12010*/  FFMA.FTZ R36, R7, R6, R36 ;  /* 0x0000000607247223 */ /* 0x000fe20000010024 */
[-C--:B------:R-:W-:Y:S01]  /*12020*/  FMUL.FTZ R5, R30, R96.reuse ;  /* 0x000000601e057220 */ /* 0x080fe20000410000 */
[C---:B------:R-:W-:Y:S01]  /*12030*/  FMUL.FTZ R29, R31.reuse, R93 ;  /* 0x0000005d1f1d7220 */ /* 0x040fe20000410000 */
[----:B------:R-:W-:Y:S01]  /*12040*/  FMUL.FTZ R6, R31, R97 ;  /* 0x000000611f067220 */ /* 0x000fe20000410000 */
[----:B------:R-:W-:Y:S01]  /*12050*/  FFMA.FTZ R34, R24, R95, -R27 ;  /* 0x0000005f18227223 */ /* 0x000fe2000001081b */
        /* <DEDUP_REMOVED lines=15> */
.L_x_1755:
[----:B------:R-:W-:Y:S05]  /*12150*/  BSYNC B1 ;  /* 0x0000000000017941 */ /* 0x000fea0003800000 */
.L_x_1754:
[----:B------:R-:W-:Y:S04]  /*12160*/  BSSY B1, `(.L_x_1756) ;  /* 0x0000068000017945 */ /* 0x000fe80003800000 */
[----:B------:R-:W-:Y:S05]  /*12170*/  @P1 BRA `(.L_x_1757) ;  /* 0x0000000400981947 */ /* 0x000fea0003800000 */
[----:B-1----:R-:W-:Y:S02]  /*12180*/  LEA.HI R4, R32, R170, RZ, 0x1d ;  /* 0x000000aa20047211 */ /* 0x002fe400078fe8ff */
[----:B---3--:R-:W-:Y:S02]  /*12190*/  SHF.R.U64 R30, R8, 0x10, R9 ;  /* 0x00000010081e7819 */ /* 0x008fe40000001209 */
[----:B------:R-:W-:Y:S01]  /*121a0*/  SHF.R.S32.HI R5, RZ, 0x1f, R4 ;  /* 0x0000001fff057819 */ /* 0x000fe20000011404 */
[----:B------:R-:W-:Y:S01]  /*121b0*/  IMAD.SHL.U32 R6, R4, 0x8, RZ ;  /* 0x0000000804067824 */ /* 0x000fe200078e00ff */
[----:B------:R-:W-:Y:S02]  /*121c0*/  SHF.R.U64 R36, R52, 0x10, R53 ;  /* 0x0000001034247819 */ /* 0x000fe40000001235 */
[----:B------:R-:W-:Y:S02]  /*121d0*/  LEA.HI R4, R5, R4, RZ, 0x3 ;  /* 0x0000000405047211 */ /* 0x000fe400078f18ff */
[----:B------:R-:W-:-:S02]  /*121e0*/  LOP3.LUT R5, R181, 0x38, R6, 0xf8, !PT ;  /* 0x00000038b5057812 */ /* 0x000fc400078ef806 */
[----:B------:R-:W-:Y:S01]  /*121f0*/  PRMT R73, R73, 0x5410, R30 ;  /* 0x0000541049497816 */ /* 0x000fe2000000001e */
[----:B------:R-:W-:Y:S01]  /*12200*/  IMAD.SHL.U32 R4, R4, 0x400, RZ ;  /* 0x0000040004047824 */ /* 0x000fe200078e00ff */
[----:B------:R-:W-:Y:S02]  /*12210*/  LOP3.LUT R5, R5, R218, RZ, 0x3c, !PT ;  /* 0x000000da05057212 */ /* 0x000fe400078e3cff */
[----:B------:R-:W-:Y:S01]  /*12220*/  SHF.R.U64 R34, R54, 0x10, R55 ;  /* 0x0000001036227819 */ /* 0x000fe20000001237 */
[----:B------:R-:W-:Y:S01]  /*12230*/  IMAD.U32 R35, R73, 0x10000, RZ ;  /* 0x0001000049237824 */ /* 0x000fe200078e00ff */
[----:B------:R-:W-:Y:S02]  /*12240*/  LOP3.LUT R4, R4, 0x7fffe000, RZ, 0xc0, !PT ;  /* 0x7fffe00004047812 */ /* 0x000fe400078ec0ff */
[----:B------:R-:W-:Y:S02]  /*12250*/  PRMT R77, R77, 0x5410, R36 ;  /* 0x000054104d4d7816 */ /* 0x000fe40000000024 */
[----:B------:R-:W-:-:S02]  /*12260*/  IADD3 R25, R5, R4, R188 ;  /* 0x0000000405197210 */ /* 0x000fc40007ffe0bc */
[----:B------:R-:W1:Y:S01]  /*12270*/  LDS.128 R4, [R214] ;  /* 0x00000000d6047984 */ /* 0x000e620000000c00 */
[----:B------:R-:W-:Y:S02]  /*12280*/  SHF.R.U32.HI R9, RZ, 0x10, R9 ;  /* 0x00000010ff097819 */ /* 0x000fe40000011609 */
[----:B------:R-:W-:Y:S01]  /*12290*/  IMAD R28, R25, 0x2, R18 ;  /* 0x00000002191c7824 */ /* 0x000fe200078e0212 */
[----:B------:R-:W-:Y:S02]  /*122a0*/  SHF.R.U32.HI R53, RZ, 0x10, R53 ;  /* 0x00000010ff357819 */ /* 0x000fe40000011635 */
[--C-:B------:R-:W-:Y:S02]  /*122b0*/  SHF.R.U64 R8, R10, 0x10, R11.reuse ;  /* 0x000000100a087819 */ /* 0x100fe4000000120b */
[----:B------:R-:W2:Y:S01]  /*122c0*/  LDS.128 R24, [R28+0xc400] ;  /* 0x00c400001c187984 */ /* 0x000ea20000000c00 */
[----:B------:R-:W-:Y:S02]  /*122d0*/  SHF.R.U32.HI R11, RZ, 0x10, R11 ;  /* 0x00000010ff0b7819 */ /* 0x000fe4000001160b */
[----:B------:R-:W-:Y:S01]  /*122e0*/  PRMT R79, R79, 0x5410, R34 ;  /* 0x000054104f4f7816 */ /* 0x000fe20000000022 */
[----:B------:R-:W-:Y:S01]  /*122f0*/  IMAD.U32 R34, R77, 0x10000, RZ ;  /* 0x000100004d227824 */ /* 0x000fe200078e00ff */
[----:B------:R-:W-:-:S02]  /*12300*/  SHF.R.U32.HI R55, RZ, 0x10, R55 ;  /* 0x00000010ff377819 */ /* 0x000fc40000011637 */
[----:B------:R-:W-:Y:S02]  /*12310*/  PRMT R74, R74, 0x5410, R9 ;  /* 0x000054104a4a7816 */ /* 0x000fe40000000009 */
[----:B------:R-:W-:Y:S02]  /*12320*/  PRMT R78, R78, 0x5410, R53 ;  /* 0x000054104e4e7816 */ /* 0x000fe40000000035 */
[----:B------:R-:W-:Y:S01]  /*12330*/  PRMT R75, R75, 0x5410, R8 ;  /* 0x000054104b4b7816 */ /* 0x000fe20000000008 */
[----:B------:R-:W-:Y:S01]  /*12340*/  IMAD.U32 R36, R74, 0x10000, RZ ;  /* 0x000100004a247824 */ /* 0x000fe200078e00ff */
        /* <DEDUP_REMOVED lines=27> */
[----:B------:R-:W-:Y:S01]  /*12500*/  FFMA.FTZ R38, R9, R29, -R38 ;  /* 0x0000001d09267223 */ /* 0x000fe20000010826 */
[----:B------:R-:W-:Y:S01]  /*12510*/  FMUL.FTZ R40, R33, R34 ;  /* 0x0000002221287220 */ /* 0x000fe20000410000 */
[----:B------:R-:W-:Y:S01]  /*12520*/  FFMA.FTZ R36, R9, R36, R30 ;  /* 0x0000002409247223 */ /* 0x000fe2000001001e */
[-C--:B------:R-:W-:Y:S01]  /*12530*/  FMUL.FTZ R33, R33, R8.reuse ;  /* 0x0000000821217220 */ /* 0x080fe20000410000 */
[----:B------:R-:W-:Y:S01]  /*12540*/  FMUL.FTZ R9, R24, R73 ;  /* 0x0000004918097220 */ /* 0x000fe20000410000 */
[C---:B------:R-:W-:Y:S01]  /*12550*/  FFMA.FTZ R40, R11.reuse, R8, -R40 ;  /* 0x000000080b287223 */ /* 0x040fe20000010828 */
[----:B------:R-:W-:Y:S01]  /*12560*/  LOP3.LUT R78, R78, 0xffff0000, RZ, 0xc0, !PT ;  /* 0xffff00004e4e7812 */ /* 0x000fe200078ec0ff */
[----:B------:R-:W-:Y:S01]  /*12570*/  FFMA.FTZ R33, R11, R34, R33 ;  /* 0x000000220b217223 */ /* 0x000fe20000010021 */
[-C--:B------:R-:W-:Y:S01]  /*12580*/  FMUL.FTZ R11, R24, R77.reuse ;  /* 0x0000004d180b7220 */ /* 0x080fe20000410000 */
[----:B------:R-:W-:Y:S01]  /*12590*/  FFMA.FTZ R24, R4, R77, -R9 ;  /* 0x0000004d04187223 */ /* 0x000fe20000010809 */
[----:B------:R-:W-:-:S02]  /*125a0*/  IMAD.U32 R31, R26, 0x10000, RZ ;  /* 0x000100001a1f7824 */ /* 0x000fc400078e00ff */
[----:B------:R-:W-:Y:S01]  /*125b0*/  FMUL.FTZ R34, R25, R74 ;  /* 0x0000004a19227220 */ /* 0x000fe20000410000 */
[----:B------:R-:W-:Y:S01]  /*125c0*/  IMAD.U32 R9, R75, 0x10000, RZ ;  /* 0x000100004b097824 */ /* 0x000fe200078e00ff */
[----:B------:R-:W-:Y:S01]  /*125d0*/  LOP3.LUT R26, R26, 0xffff0000, RZ, 0xc0, !PT ;  /* 0xffff00001a1a7812 */ /* 0x000fe200078ec0ff */
[----:B------:R-:W-:Y:S01]  /*125e0*/  IMAD.U32 R8, R79, 0x10000, RZ ;  /* 0x000100004f087824 */ /* 0x000fe200078e00ff */
[----:B------:R-:W-:Y:S01]  /*125f0*/  LOP3.LUT R27, R27, 0xffff0000, RZ, 0xc0, !PT ;  /* 0xffff00001b1b7812 */ /* 0x000fe200078ec0ff */
[----:B------:R-:W-:Y:S01]  /*12600*/  FMUL.FTZ R25, R25, R78 ;  /* 0x0000004e19197220 */ /* 0x000fe20000410000 */
[----:B------:R-:W-:Y:S01]  /*12610*/  FMUL.FTZ R29, R31, R9 ;  /* 0x000000091f1d7220 */ /* 0x000fe20000410000 */
[----:B------:R-:W-:Y:S01]  /*12620*/  LOP3.LUT R75, R75, 0xffff0000, RZ, 0xc0, !PT ;  /* 0xffff00004b4b7812 */ /* 0x000fe200078ec0ff */
[----:B------:R-:W-:Y:S01]  /*12630*/  FMUL.FTZ R31, R31, R8 ;  /* 0x000000081f1f7220 */ /* 0x000fe20000410000 */
[----:B------:R-:W-:Y:S01]  /*12640*/  LOP3.LUT R76, R76, 0xffff0000, RZ, 0xc0, !PT ;  /* 0xffff00004c4c7812 */ /* 0x000fe200078ec0ff */
[----:B------:R-:W-:Y:S01]  /*12650*/  FFMA.FTZ R30, R4, R73, R11 ;  /* 0x00000049041e7223 */ /* 0x000fe2000001000b */
[----:B------:R-:W-:Y:S01]  /*12660*/  LOP3.LUT R79, R79, 0xffff0000, RZ, 0xc0, !PT ;  /* 0xffff00004f4f7812 */ /* 0x000fe200078ec0ff */
[C---:B------:R-:W-:Y:S01]  /*12670*/  FFMA.FTZ R11, R5.reuse, R78, -R34 ;  /* 0x0000004e050b7223 */ /* 0x040fe20000010822 */
[----:B------:R-:W-:Y:S01]  /*12680*/  LOP3.LUT R80, R80, 0xffff0000, RZ, 0xc0, !PT ;  /* 0xffff000050507812 */ /* 0x000fe200078ec0ff */
[----:B------:R-:W-:Y:S01]  /*12690*/  FFMA.FTZ R25, R5, R74, R25 ;  /* 0x0000004a05197223 */ /* 0x000fe20000010019 */
[C---:B------:R-:W-:Y:S01]  /*126a0*/  FFMA.FTZ R29, R10.reuse, R8, -R29 ;  /* 0x000000080a1d7223 */ /* 0x040fe2000001081d */
        /* <DEDUP_REMOVED lines=19> */
.L_x_1757:
[----:B------:R-:W-:Y:S05]  /*127e0*/  BSYNC B1 ;  /* 0x0000000000017941 */ /* 0x000fea0003800000 */
.L_x_1756:
[----:B------:R-:W-:Y:S05]  /*127f0*/  @P2 BRA `(.L_x_1729) ;  /* 0x0000000400982947 */ /* 0x000fea0003800000 */
[----:B------:R-:W-:Y:S02]  /*12800*/  LEA.HI R32, R32, R171, RZ, 0x1d ;  /* 0x000000ab20207211 */ /* 0x000fe400078fe8ff */
[----:B-1-3--:R-:W-:Y:S02]  /*12810*/  SHF.R.U64 R26, R58, 0x10, R59 ;  /* 0x000000103a1a7819 */ /* 0x00afe4000000123b */
        /* <DEDUP_REMOVED lines=10> */
[----:B------:R-:W-:Y:S02]  /*128c0*/  PRMT R71, R71, 0x5410, R26 ;  /* 0x0000541047477816 */ /* 0x000fe4000000001a */
[----:B------:R-:W-:-:S02]  /*128d0*/  IADD3 R9, R5, R9, R188 ;  /* 0x0000000905097210 */ /* 0x000fc40007ffe0bc */
[----:B------:R-:W1:Y:S01]  /*128e0*/  LDS.128 R4, [R213] ;  /* 0x00000000d5047984 */ /* 0x000e620000000c00 */
[----:B------:R-:W-:Y:S02]  /*128f0*/  SHF.R.U64 R30, R56, 0x10, R57 ;  /* 0x00000010381e7819 */ /* 0x000fe40000001239 */
[----:B------:R-:W-:Y:S01]  /*12900*/  IMAD R24, R9, 0x2, R18 ;  /* 0x0000000209187824 */ /* 0x000fe200078e0212 */
[----:B------:R-:W-:Y:S02]  /*12910*/  SHF.R.U32.HI R14, RZ, 0x10, R15 ;  /* 0x00000010ff0e7819 */ /* 0x000fe4000001160f */
[----:B------:R-:W-:Y:S02]  /*12920*/  PRMT R26, R0, 0x5410, R25 ;  /* 0x00005410001a7816 */ /* 0x000fe40000000019 */
[----:B------:R-:W2:Y:S01]  /*12930*/  LDS.128 R8, [R24+0xc400] ;  /* 0x00c4000018087984 */ /* 0x000ea20000000c00 */
[----:B------:R-:W-:Y:S02]  /*12940*/  PRMT R69, R69, 0x5410, R30 ;  /* 0x0000541045457816 */ /* 0x000fe4000000001e */
[----:B------:R-:W-:Y:S01]  /*12950*/  PRMT R31, R21, 0x5410, R14 ;  /* 0x00005410151f7816 */ /* 0x000fe2000000000e */
[----:B------:R-:W-:Y:S01]  /*12960*/  IMAD.U32 R27, R26, 0x10000, RZ ;  /* 0x000100001a1b7824 */ /* 0x000fe200078e00ff */
[----:B------:R-:W-:Y:S01]  /*12970*/  SHF.R.U32.HI R57, RZ, 0x10, R57 ;  /* 0x00000010ff397819 */ /* 0x000fe20000011639 */
[----:B------:R-:W-:Y:S01]  /*12980*/  IMAD.U32 R25, R69, 0x10000, RZ ;  /* 0x0001000045197824 */ /* 0x000fe200078e00ff */
[----:B------:R-:W-:Y:S01]  /*12990*/  PRMT R28, R3, 0x5410, R28 ;  /* 0x00005410031c7816 */ /* 0x000fe2000000001c */
[----:B------:R-:W-:Y:S01]  /*129a0*/  IMAD.U32 R32, R31, 0x10000, RZ ;  /* 0x000100001f207824 */ /* 0x000fe200078e00ff */
[----:B------:R-:W-:-:S02]  /*129b0*/  SHF.R.U32.HI R59, RZ, 0x10, R59 ;  /* 0x00000010ff3b7819 */ /* 0x000fc4000001163b */
[----:B------:R-:W-:Y:S01]  /*129c0*/  PRMT R70, R70, 0x5410, R57 ;  /* 0x0000541046467816 */ /* 0x000fe20000000039 */
[----:B------:R-:W-:Y:S01]  /*129d0*/  IMAD.U32 R29, R28, 0x10000, RZ ;  /* 0x000100001c1d7824 */ /* 0x000fe200078e00ff */
[----:B------:R-:W-:Y:S02]  /*129e0*/  PRMT R72, R72, 0x5410, R59 ;  /* 0x0000541048487816 */ /* 0x000fe4000000003b */
[----:B------:R-:W-:Y:S02]  /*129f0*/  PRMT R30, R20, 0x5410, R13 ;  /* 0x00005410141e7816 */ /* 0x000fe4000000000d */
[----:B------:R-:W-:Y:S02]  /*12a00*/  LOP3.LUT R26, R26, 0xffff0000, RZ, 0xc0, !PT ;  /* 0xffff00001a1a7812 */ /* 0x000fe400078ec0ff */
        /* <DEDUP_REMOVED lines=15> */
[-C--:B------:R-:W-:Y:S01]  /*12b00*/  FMUL.FTZ R35, R14, R25.reuse ;  /* 0x000000190e237220 */ /* 0x080fe20000410000 */
[C---:B------:R-:W-:Y:S01]  /*12b10*/  IMAD.U32 R14, R70.reuse, 0x10000, RZ ;  /* 0x00010000460e7824 */ /* 0x040fe200078e00ff */
[----:B------:R-:W-:Y:S01]  /*12b20*/  LOP3.LUT R70, R70, 0xffff0000, RZ, 0xc0, !PT ;  /* 0xffff000046467812 */ /* 0x000fe200078ec0ff */
[----:B------:R-:W-:Y:S01]  /*12b30*/  FFMA.FTZ R33, R0, R25, -R33 ;  /* 0x0000001900217223 */ /* 0x000fe20000010821 */
[----:B------:R-:W-:Y:S01]  /*12b40*/  FMUL.FTZ R25, R15, R29 ;  /* 0x0000001d0f197220 */ /* 0x000fe20000410000 */
[----:B------:R-:W-:-:S02]  /*12b50*/  IMAD.U32 R21, R11, 0x10000, RZ ;  /* 0x000100000b157824 */ /* 0x000fc400078e00ff */
[----:B------:R-:W-:Y:S01]  /*12b60*/  FFMA.FTZ R35, R0, R27, R35 ;  /* 0x0000001b00237223 */ /* 0x000fe20000010023 */
[----:B------:R-:W-:Y:S02]  /*12b70*/  IMAD.U32 R0, R72, 0x10000, RZ ;  /* 0x0001000048007824 */ /* 0x000fe400078e00ff */
[-C--:B------:R-:W-:Y:S01]  /*12b80*/  FMUL.FTZ R15, R15, R14.reuse ;  /* 0x0000000e0f0f7220 */ /* 0x080fe20000410000 */
[----:B------:R-:W-:Y:S01]  /*12b90*/  FFMA.FTZ R25, R12, R14, -R25 ;  /* 0x0000000e0c197223 */ /* 0x000fe20000010819 */
[C---:B------:R-:W-:Y:S01]  /*12ba0*/  FMUL.FTZ R14, R21.reuse, R32 ;  /* 0x00000020150e7220 */ /* 0x040fe20000410000 */
[-C--:B------:R-:W-:Y:S01]  /*12bb0*/  FMUL.FTZ R27, R21, R0.reuse ;  /* 0x00000000151b7220 */ /* 0x080fe20000410000 */
[----:B------:R-:W-:Y:S02]  /*12bc0*/  IMAD.U32 R20, R10, 0x10000, RZ ;  /* 0x000100000a147824 */ /* 0x000fe400078e00ff */
[----:B------:R-:W-:Y:S01]  /*12bd0*/  FFMA.FTZ R15, R12, R29, R15 ;  /* 0x0000001d0c0f7223 */ /* 0x000fe2000001000f */
[----:B------:R-:W-:Y:S01]  /*12be0*/  FFMA.FTZ R21, R13, R0, -R14 ;  /* 0x000000000d157223 */ /* 0x000fe2000001080e */
[C---:B------:R-:W-:Y:S01]  /*12bf0*/  FMUL.FTZ R0, R8.reuse, R26 ;  /* 0x0000001a08007220 */ /* 0x040fe20000410000 */
[----:B------:R-:W-:Y:S01]  /*12c00*/  FMUL.FTZ R14, R8, R69 ;  /* 0x00000045080e7220 */ /* 0x000fe20000410000 */
[----:B------:R-:W-:-:S02]  /*12c10*/  IMAD.U32 R8, R30, 0x10000, RZ ;  /* 0x000100001e087824 */ /* 0x000fc400078e00ff */
[----:B------:R-:W-:Y:S01]  /*12c20*/  FFMA.FTZ R27, R13, R32, R27 ;  /* 0x000000200d1b7223 */ /* 0x000fe2000001001b */
[C---:B------:R-:W-:Y:S01]  /*12c30*/  FFMA.FTZ R12, R3.reuse, R69, -R0 ;  /* 0x00000045030c7223 */ /* 0x040fe20000010800 */
[----:B------:R-:W-:Y:S01]  /*12c40*/  FFMA.FTZ R14, R3, R26, R14 ;  /* 0x0000001a030e7223 */ /* 0x000fe2000001000e */
[----:B------:R-:W-:Y:S02]  /*12c50*/  IMAD.U32 R0, R71, 0x10000, RZ ;  /* 0x0001000047007824 */ /* 0x000fe400078e00ff */
[----:B------:R-:W-:Y:S01]  /*12c60*/  FMUL.FTZ R26, R20, R8 ;  /* 0x00000008141a7220 */ /* 0x000fe20000410000 */
[----:B------:R-:W-:Y:S01]  /*12c70*/  FMUL.FTZ R13, R9, R28 ;  /* 0x0000001c090d7220 */ /* 0x000fe20000410000 */
[----:B------:R-:W-:Y:S01]  /*12c80*/  LOP3.LUT R10, R10, 0xffff0000, RZ, 0xc0, !PT ;  /* 0xffff00000a0a7812 */ /* 0x000fe200078ec0ff */
[-C--:B------:R-:W-:Y:S01]  /*12c90*/  FMUL.FTZ R20, R20, R0.reuse ;  /* 0x0000000014147220 */ /* 0x080fe20000410000 */
        /* <DEDUP_REMOVED lines=8> */
[----:B------:R-:W-:Y:S01]  /*12d20*/  FFMA.FTZ R20, R5, R8, R20 ;  /* 0x0000000805147223 */ /* 0x000fe20000010014 */
[----:B------:R-:W-:Y:S01]  /*12d30*/  LOP3.LUT R72, R72, 0xffff0000, RZ, 0xc0, !PT ;  /* 0xffff000048487812 */ /* 0x000fe200078ec0ff */
[C---:B------:R-:W-:Y:S01]  /*12d40*/  FMUL.FTZ R5, R10.reuse, R3 ;  /* 0x000000030a057220 */ /* 0x040fe20000410000 */
[C---:B------:R-:W-:Y:S01]  /*12d50*/  FMUL.FTZ R4, R11.reuse, R0 ;  /* 0x000000000b047220 */ /* 0x040fe20000410000 */
[----:B------:R-:W-:Y:S01]  /*12d60*/  FMUL.FTZ R10, R10, R71 ;  /* 0x000000470a0a7220 */ /* 0x000fe20000410000 */
[----:B------:R-:W-:Y:S01]  /*12d70*/  F2FP.BF16.F32.PACK_AB R8, R14, R35 ;  /* 0x000000230e08723e */ /* 0x000fe200000010ff */
        /* <DEDUP_REMOVED lines=14> */
.L_x_1729:
[----:B------:R-:W-:Y:S05]  /*12e60*/  BSYNC B0 ;  /* 0x0000000000007941 */ /* 0x000fea0003800000 */
.L_x_1707:
        /* <DEDUP_REMOVED lines=8> */
.L_x_1705:
[----:B01-3--:R-:W3:Y:S02]  /*12ef0*/  LDL R0, [R1+0x30] ;  /* 0x0000300001007983 */ /* 0x00bee40000100800 */
[----:B---3--:R-:W-:-:S13]  /*12f00*/  R2UR UR4, R0 ;  /* 0x00000000000472ca */ /* 0x008fda00000e0000 */
[----:B------:R-:W-:-:S05]  /*12f10*/  IMAD.U32 R0, RZ, RZ, UR4 ;  /* 0x00000004ff007e24 */ /* 0x000fca000f8e00ff */
[----:B------:R-:W-:-:S13]  /*12f20*/  ISETP.NE.AND P0, PT, R0, 0x3, PT ;  /* 0x000000030000780c */ /* 0x000fda0003f05270 */
[----:B------:R-:W-:Y:S05]  /*12f30*/  @!P0 BRA `(.L_x_1758) ;  /* 0x0000000000048947 */ /* 0x000fea0003800000 */
[----:B------:R-:W-:Y:S01]  /*12f40*/  BPT.TRAP 0x1 ;  /* 0x000000040000795c */ /* 0x000fe20000300000 */
.L_x_1758:
[----:B--2-4-:R-:W-:Y:S01]  /*12f50*/  IMAD R4, R160, 0x8, R18 ;  /* 0x00000008a0047824 */ /* 0x014fe200078e0212 */
[----:B------:R-:W-:-:S04]  /*12f60*/  SHF.L.U32 R3, R163, 0x1f, RZ ;  /* 0x0000001fa3037819 */ /* 0x000fc800000006ff */
[----:B------:R0:W1:Y:S01]  /*12f70*/  SYNCS.PHASECHK.TRANS64.TRYWAIT P1, [R4+URZ+0x2a830], R3 ;  /* 0x02a83003040075a7 */ /* 0x000062000802017f */
[----:B------:R-:W-:Y:S05]  /*12f80*/  @!P0 BRA `(.L_x_1759) ;  /* 0x0000000000048947 */ /* 0x000fea0003800000 */
[----:B------:R-:W-:Y:S01]  /*12f90*/  BPT.TRAP 0x1 ;  /* 0x000000040000795c */ /* 0x000fe20000300000 */
.L_x_1759:
[----:B-1----:R-:W-:Y:S05]  /*12fa0*/  @P1 BRA `(.L_x_1760) ;  /* 0x0000000000081947 */ /* 0x002fea0003800000 */
[----:B------:R-:W1:Y:S02]  /*12fb0*/  SYNCS.PHASECHK.TRANS64.TRYWAIT P1, [R4+URZ+0x2a830], R3 ;  /* 0x02a83003040075a7 */ /* 0x000e64000802017f */
[----:B-1----:R-:W-:Y:S05]  /*12fc0*/  @!P1 BRA `(.L_x_1761) ;  /* 0x00000180003c9947 */ /* 0x002fea0003800000 */
.L_x_1760:
[----:B------:R-:W-:Y:S05]  /*12fd0*/  WARPSYNC.ALL ;  /* 0x0000000000007948 */ /* 0x000fea0003800000 */
[----:B------:R-:W-:Y:S01]  /*12fe0*/  VIADD R0, R18, 0x18400 ;  /* 0x0001840012007836 */ /* 0x000fe20000000000 */
[----:B------:R-:W-:Y:S01]  /*12ff0*/  R2UR UR4, R68 ;  /* 0x00000000440472ca */ /* 0x000fe200000e0000 */
[----:B------:R-:W-:Y:S01]  /*13000*/  IMAD.MOV.U32 R9, RZ, RZ, 0x40000040 ;  /* 0x40000040ff097424 */ /* 0x000fe200078e00ff */
[----:B------:R-:W-:Y:S01]  /*13010*/  WARPGROUP.ARRIVE ;  /* 0x00000000000079c5 */ /* 0x000fe20000000000 */
[----:B------:R-:W-:Y:S01]  /*13020*/  UMOV UR9, 0x40000040 ;  /* 0x4000004000097882 */ /* 0x000fe20000000000 */
[----:B------:R-:W-:Y:S01]  /*13030*/  SHF.R.U32.HI R0, RZ, 0x4, R0 ;  /* 0x00000004ff007819 */ /* 0x000fe20000011600 */
[----:B------:R-:W-:Y:S01]  /*13040*/  IMAD.MOV.U32 R11, RZ, RZ, 0x40000040 ;  /* 0x40000040ff0b7424 */ /* 0x000fe200078e00ff */
[----:B------:R-:W-:Y:S01]  /*13050*/  R2UR UR11, R9 ;  /* 0x00000000090b72ca */ /* 0x000fe200000e0000 */
[----:B------:R-:W-:Y:S01]  /*13060*/  IMAD.U32 R13, RZ, RZ, UR9 ;  /* 0x00000009ff0d7e24 */ /* 0x000fe2000f8e00ff */
[----:B------:R-:W-:Y:S01]  /*13070*/  LOP3.LUT R0, R0, 0x3fff, RZ, 0xc0, !PT ;  /* 0x00003fff00007812 */ /* 0x000fe200078ec0ff */
[----:B------:R-:W-:Y:S01]  /*13080*/  UMOV UR57, 0x40000040 ;  /* 0x4000004000397882 */ /* 0x000fe20000000000 */
[----:B------:R-:W-:Y:S01]  /*13090*/  UMOV UR53, 0x40000040 ;  /* 0x4000004000357882 */ /* 0x000fe20000000000 */
        /* <DEDUP_REMOVED lines=28> */
[----:B--2---:R-:W-:Y:S01]  /*13260*/  IMAD.U32 R12, RZ, RZ, UR8 ;  /* 0x00000008ff0c7e24 */ /* 0x004fe2000f8e00ff */
        /* <DEDUP_REMOVED lines=13> */
[----:B--2---:R-:W-:Y:S02]  /*13340*/  IMAD.U32 R12, RZ, RZ, UR8 ;  /* 0x00000008ff0c7e24 */ /* 0x004fe4000f8e00ff */
        /* <DEDUP_REMOVED lines=37> */
[----:B--2---:R-:W-:Y:S01]  /*135a0*/  IMAD.U32 R12, RZ, RZ, UR8 ;  /* 0x00000008ff0c7e24 */ /* 0x004fe2000f8e00ff */
[----:B------:R-:W-:Y:S01]  /*135b0*/  R2UR UR58, R10 ;  /* 0x000000000a3a72ca */ /* 0x000fe200000e0000 */
[----:B------:R-:W-:Y:S01]  /*135c0*/  VIADD R10, R8, 0x306 ;  /* 0x00000306080a7836 */ /* 0x000fe20000000000 */
[----:B------:R-:W-:Y:S01]  /*135d0*/  R2UR UR59, R11 ;  /* 0x000000000b3b72ca */ /* 0x000fe200000e0000 */
[----:B------:R-:W-:-:S02]  /*135e0*/  IMAD.MOV.U32 R11, RZ, RZ, 0x40000040 ;  /* 0x40000040ff0b7424 */ /* 0x000fc400078e00ff */
[----:B------:R-:W-:Y:S01]  /*135f0*/  IMAD.U32 R13, RZ, RZ, UR9 ;  /* 0x00000009ff0d7e24 */ /* 0x000fe2000f8e00ff */
[----:B------:R-:W-:Y:S01]  /*13600*/  R2UR UR54, R10 ;  /* 0x000000000a3672ca */ /* 0x000fe200000e0000 */
[----:B------:R-:W-:Y:S01]  /*13610*/  VIADD R10, R8, 0x600 ;  /* 0x00000600080a7836 */ /* 0x000fe20000000000 */
[----:B------:R-:W-:Y:S01]  /*13620*/  R2UR UR55, R11 ;  /* 0x000000000b3772ca */ /* 0x000fe200000e0000 */
[----:B------:R-:W-:Y:S01]  /*13630*/  IMAD.MOV.U32 R11, RZ, RZ, 0x40000040 ;  /* 0x40000040ff0b7424 */ /* 0x000fe200078e00ff */
[----:B------:R2:W-:Y:S02]  /*13640*/  STL.64 [R1], R12 ;  /* 0x0000000c01007387 */ /* 0x0005e40000100a00 */
        /* <DEDUP_REMOVED lines=34> */
[----:B--2---:R-:W-:Y:S05]  /*13870*/  @!P0 BRA `(.L_x_1762) ;  /* 0x0000000000048947 */ /* 0x004fea0003800000 */
[----:B------:R-:W-:Y:S01]  /*13880*/  BPT.TRAP 0x1 ;  /* 0x000000040000795c */ /* 0x000fe20000300000 */
.L_x_1762:
[----:B------:R-:W2:Y:S01]  /*13890*/  LDC R21, c[0x0][0x448] ;  /* 0x00011200ff157b82 */ /* 0x000ea20000000800 */
[----:B------:R-:W-:Y:S01]  /*138a0*/  IMAD.IADD R5, R191, 0x1, R187 ;  /* 0x00000001bf057824 */ /* 0x000fe200078e02bb */
[----:B------:R-:W-:Y:S01]  /*138b0*/  ULDC UR4, c[0x0][0x9d8] ;  /* 0x0002760000047ab9 */ /* 0x000fe20000000800 */
[----:B------:R-:W-:Y:S01]  /*138c0*/  LOP3.LUT R22, R22, 0xffefffff, RZ, 0xc0, !PT ;  /* 0xffefffff16167812 */ /* 0x000fe200078ec0ff */
[----:B------:R-:W-:Y:S01]  /*138d0*/  FMUL.FTZ R20, R42, UR4 ;  /* 0x000000042a147c20 */ /* 0x000fe20008410000 */
[----:B------:R-:W-:Y:S02]  /*138e0*/  IMAD.MOV.U32 R42, RZ, RZ, R5 ;  /* 0x000000ffff2a7224 */ /* 0x000fe400078e0005 */
[----:B------:R-:W-:Y:S01]  /*138f0*/  FMUL.FTZ R53, R53, UR4 ;  /* 0x0000000435357c20 */ /* 0x000fe20008410000 */
[----:B------:R-:W-:Y:S01]  /*13900*/  FMUL.FTZ R87, R40, UR4 ;  /* 0x0000000428577c20 */ /* 0x000fe20008410000 */
[----:B------:R-:W-:Y:S01]  /*13910*/  FMUL.FTZ R40, R49, UR4 ;  /* 0x0000000431287c20 */ /* 0x000fe20008410000 */
[----:B------:R-:W-:Y:S01]  /*13920*/  FMUL.FTZ R79, R41, UR4 ;  /* 0x00000004294f7c20 */ /* 0x000fe20008410000 */
[----:B------:R3:W4:Y:S01]  /*13930*/  MUFU.TANH R49, R53 ;  /* 0x0000003500317308 */ /* 0x0007220000002400 */
[----:B------:R-:W-:-:S02]  /*13940*/  IMAD.MOV.U32 R41, RZ, RZ, -0x60 ;  /* 0xffffffa0ff297424 */ /* 0x000fc400078e00ff */
[----:B------:R-:W-:Y:S01]  /*13950*/  FMUL.FTZ R6, R24, UR4 ;  /* 0x0000000418067c20 */ /* 0x000fe20008410000 */
[----:B------:R-:W-:Y:S01]  /*13960*/  FMUL.FTZ R0, R26, UR4 ;  /* 0x000000041a007c20 */ /* 0x000fe20008410000 */
[----:B01----:R-:W-:Y:S01]  /*13970*/  FMUL.FTZ R3, R27, UR4 ;  /* 0x000000041b037c20 */ /* 0x003fe20008410000 */
        /* <DEDUP_REMOVED lines=9> */
[----:B--2---:R-:W-:Y:S01]  /*13a10*/  ISETP.NE.AND P1, PT, R21, 0x1, PT ;  /* 0x000000011500780c */ /* 0x004fe20003f25270 */
[----:B------:R-:W-:Y:S01]  /*13a20*/  FMUL.FTZ R15, R39, UR4 ;  /* 0x00000004270f7c20 */ /* 0x000fe20008410000 */
[----:B------:R-:W-:-:S02]  /*13a30*/  IMAD R41, R2, R41, 0x61 ;  /* 0x0000006102297424 */ /* 0x000fc400078e0229 */
        /* <DEDUP_REMOVED lines=30> */
[----:B------:R-:W-:Y:S01]  /*13c20*/  @P1 LOP3.LUT R22, R22, 0x100000, RZ, 0xfc, !PT ;  /* 0x0010000016161812 */ /* 0x000fe200078efcff */
[----:B------:R-:W-:Y:S01]  /*13c30*/  IMAD R43, R190, -0x2, R41 ;  /* 0xfffffffebe2b7824 */ /* 0x000fe200078e0229 */
[----:B------:R-:W2:Y:S01]  /*13c40*/  MUFU.TANH R6, R6 ;  /* 0x0000000600067308 */ /* 0x000ea20000002400 */
[----:B------:R-:W-:Y:S01]  /*13c50*/  ULDC UR38, c[0x0][0x9dc] ;  /* 0x0002770000267ab9 */ /* 0x000fe20000000800 */
[----:B0-----:R-:W-:Y:S01]  /*13c60*/  @P1 IMAD.HI.U32 R12, R5, R12, RZ ;  /* 0x0000000c050c1227 */ /* 0x001fe200078e00ff */
[----:B------:R-:W-:Y:S01]  /*13c70*/  ULOP3.LUT UR38, URZ, UR38, URZ, 0x33, !UPT ;  /* 0x000000263f267292 */ /* 0x000fe2000f8e333f */
[----:B------:R-:W-:-:S02]  /*13c80*/  IADD3 R45, -R166, R43, R167 ;  /* 0x0000002ba62d7210 */ /* 0x000fc40007ffe1a7 */
[----:B------:R-:W-:Y:S01]  /*13c90*/  FMUL.FTZ R52, R52, UR4 ;  /* 0x0000000434347c20 */ /* 0x000fe20008410000 */
[----:B------:R-:W-:Y:S02]  /*13ca0*/  VIADD R5, R4, 0x2a840 ;  /* 0x0002a84004057836 */ /* 0x000fe40000000000 */
[----:B------:R-:W-:Y:S01]  /*13cb0*/  FMUL.FTZ R56, R56, UR4 ;  /* 0x0000000438387c20 */ /* 0x000fe20008410000 */
[----:B------:R-:W-:Y:S01]  /*13cc0*/  IMAD R4, R2, -0x60, R167 ;  /* 0xffffffa002047824 */ /* 0x000fe200078e02a7 */
[----:B------:R-:W0:Y:S01]  /*13cd0*/  MUFU.TANH R25, R25 ;  /* 0x0000001900197308 */ /* 0x000e220000002400 */
[----:B-1----:R-:W-:Y:S01]  /*13ce0*/  @P1 SHF.R.U32.HI R42, RZ, R13, R12 ;  /* 0x0000000dff2a1219 */ /* 0x002fe2000001160c */
[----:B------:R-:W-:Y:S01]  /*13cf0*/  VIADD R54, R41, 0xffffffff ;  /* 0xffffffff29367836 */ /* 0x000fe20000000000 */
[----:B------:R-:W1:Y:S01]  /*13d00*/  LDC.64 R12, c[0x0][0x9e0] ;  /* 0x00027800ff0c7b82 */ /* 0x000e620000000a00 */
[----:B------:R-:W-:Y:S02]  /*13d10*/  PRMT R5, R172, 0x654, R5 ;  /* 0x00000654ac057816 */ /* 0x000fe40000000005 */
[----:B---3--:R-:W3:Y:S01]  /*13d20*/  SHFL.IDX PT, R53, R42, RZ, 0x1c1f ;  /* 0x001c1fff2a357589 */ /* 0x008ee200000e0000 */
[----:B------:R-:W-:Y:S01]  /*13d30*/  LOP3.LUT R22, R22, 0xfff7ffff, RZ, 0xc0, !PT ;  /* 0xfff7ffff16167812 */ /* 0x000fe200078ec0ff */
[----:B------:R-:W0:Y:S01]  /*13d40*/  MUFU.TANH R0, R0 ;  /* 0x0000000000007308 */ /* 0x000e220000002400 */
[----:B------:R4:W-:Y:S07]  /*13d50*/  SYNCS.ARRIVE.TRANS64.RED.A1T0 RZ, [R5+URZ], RZ ;  /* 0x000000ff05ff79a7 */ /* 0x0009ee000810043f */
[----:B------:R-:W0:Y:S01]  /*13d60*/  MUFU.TANH R3, R3 ;  /* 0x0000000300037308 */ /* 0x000e220000002400 */
[----:B----4-:R-:W-:-:S04]  /*13d70*/  VIADD R5, R4, 0x60 ;  /* 0x0000006004057836 */ /* 0x010fc80000000000 */
[----:B------:R-:W-:-:S03]  /*13d80*/  IMAD R50, R190, -0x2, R5 ;  /* 0xfffffffebe327824 */ /* 0x000fc600078e0205 */
[----:B------:R-:W4:Y:S01]  /*13d90*/  MUFU.TANH R28, R28 ;  /* 0x0000001c001c7308 */ /* 0x000f220000002400 */
[----:B-1----:R-:W-:Y:S01]  /*13da0*/  ISETP.GE.AND P1, PT, R13, 0x1, PT ;  /* 0x000000010d00780c */ /* 0x002fe20003f26270 */
[----:B------:R-:W-:-:S06]  /*13db0*/  IMAD.IADD R63, R45, 0x1, R12 ;  /* 0x000000012d3f7824 */ /* 0x000fcc00078e020c */
[----:B------:R-:W1:Y:S01]  /*13dc0*/  MUFU.TANH R29, R29 ;  /* 0x0000001d001d7308 */ /* 0x000e620000002400 */
[----:B---3--:R-:W-:-:S07]  /*13dd0*/  VIADDMNMX R44, R53, R63, R50, PT ;  /* 0x0000003f352c7246 */ /* 0x008fce0003800132 */
[----:B------:R-:W3:Y:S01]  /*13de0*/  MUFU.TANH R8, R8 ;  /* 0x0000000800087308 */ /* 0x000ee20000002400 */
[----:B------:R-:W-:-:S07]  /*13df0*/  @P1 LOP3.LUT R22, R22, 0x80000, RZ, 0xfc, !PT ;  /* 0x0008000016161812 */ /* 0x000fce00078efcff */
        /* <DEDUP_REMOVED lines=39> */
[----:B------:R4:W0:Y:S01]  /*14070*/  MUFU.TANH R47, R56 ;  /* 0x00000038002f7308 */ /* 0x0008220000002400 */
[----:B--2---:R-:W-:-:S04]  /*14080*/  VIADD R52, R45, UR38 ;  /* 0x000000262d347c36 */ /* 0x004fc80008000000 */
[----:B------:R-:W-:Y:S02]  /*14090*/  IMAD.IADD R46, R52, 0x1, R53 ;  /* 0x00000001342e7824 */ /* 0x000fe400078e0235 */
[----:B----4-:R-:W-:Y:S01]  /*140a0*/  VIADD R56, R43, 0xffffffff ;  /* 0xffffffff2b387836 */ /* 0x010fe20000000000 */
[----:B-1-3--:R-:W-:Y:S06]  /*140b0*/  @!P1 BRA `(.L_x_1763) ;  /* 0x00000000004c9947 */ /* 0x00afec0003800000 */
[----:B------:R-:W-:Y:S01]  /*140c0*/  IADD3 R41, -R166, R167, R53 ;  /* 0x000000a7a6297210 */ /* 0x000fe20007ffe135 */
[----:B------:R-:W-:Y:S03]  /*140d0*/  BSSY B0, `(.L_x_1764) ;  /* 0x000000e000007945 */ /* 0x000fe60003800000 */
[----:B------:R-:W-:-:S13]  /*140e0*/  ISETP.GT.AND P1, PT, R41, -0x1, PT ;  /* 0xffffffff2900780c */ /* 0x000fda0003f24270 */
        /* <DEDUP_REMOVED lines=8> */
.L_x_1765:
[----:B------:R-:W-:-:S13]  /*14170*/  ISETP.NE.AND P1, PT, R13, 0x1, PT ;  /* 0x000000010d00780c */ /* 0x000fda0003f25270 */
[----:B------:R-:W1:Y:S02]  /*14180*/  @P1 LDC.64 R4, c[0x0][0x9e8] ;  /* 0x00027a00ff041b82 */ /* 0x000e640000000a00 */
[----:B-1----:R-:W-:-:S05]  /*14190*/  @P1 IMAD.HI.U32 R4, R41, R4, RZ ;  /* 0x0000000429041227 */ /* 0x002fca00078e00ff */
[----:B------:R-:W-:-:S07]  /*141a0*/  @P1 SHF.R.U32.HI R41, RZ, R5, R4 ;  /* 0x00000005ff291219 */ /* 0x000fce0000011604 */
.L_x_1766:
[----:B------:R-:W-:Y:S05]  /*141b0*/  BSYNC B0 ;  /* 0x0000000000007941 */ /* 0x000fea0003800000 */
.L_x_1764:
[----:B------:R-:W-:-:S05]  /*141c0*/  IMAD R41, R41, R13, R56 ;  /* 0x0000000d29297224 */ /* 0x000fca00078e0238 */
[----:B------:R-:W-:Y:S02]  /*141d0*/  VIMNMX R46, R46, R41, !PT ;  /* 0x000000292e2e7248 */ /* 0x000fe40007fe0100 */
[----:B------:R-:W-:-:S07]  /*141e0*/  VIADDMNMX R44, R41, R13, R44, PT ;  /* 0x0000000d292c7246 */ /* 0x000fce000380012c */
.L_x_1763:
[C---:B------:R-:W-:Y:S01]  /*141f0*/  ISETP.GE.AND P6, PT, R54.reuse, 0x9, PT ;  /* 0x000000093600780c */ /* 0x040fe20003fc6270 */
[----:B------:R-:W1:Y:S01]  /*14200*/  SHFL.IDX PT, R5, R42, 0x1, 0x1c1f ;  /* 0x003c1f002a057f89 */ /* 0x000e6200000e0000 */
        /* <DEDUP_REMOVED lines=11> */
[----:B------:R-:W-:Y:S01]  /*142c0*/  FSEL R97, R29, -INF , !P2 ;  /* 0xff8000001d617808 */ /* 0x000fe20005000000 */
[----:B-1----:R-:W-:Y:S01]  /*142d0*/  IMAD.IADD R28, R52, 0x1, R5 ;  /* 0x00000001341c7824 */ /* 0x002fe200078e0205 */
        /* <DEDUP_REMOVED lines=97> */
[----:B------:R-:W-:Y:S02]  /*148f0*/  ISETP.GE.AND P5, PT, R54, 0x5a, PT ;  /* 0x0000005a3600780c */ /* 0x000fe40003fa6270 */
[----:B------:R-:W-:Y:S02]  /*14900*/  VIADDMNMX R6, R5, R63, R50, PT ;  /* 0x0000003f05067246 */ /* 0x000fe40003800132 */
[----:B------:R-:W-:Y:S02]  /*14910*/  P2R R54, PR, RZ, 0x20 ;  /* 0x00000020ff367803 */ /* 0x000fe40000000000 */
[----:B------:R-:W-:-:S04]  /*14920*/  ISETP.GT.AND P5, PT, R46, 0x59, !P5 ;  /* 0x000000592e00780c */ /* 0x000fc80006fa4270 */
[----:B------:R-:W-:-:S04]  /*14930*/  ISETP.LT.OR P5, PT, R44, 0x5a, P5 ;  /* 0x0000005a2c00780c */ /* 0x000fc80002fa1670 */
[----:B------:R-:W-:Y:S02]  /*14940*/  FSEL R29, R69, -INF , !P5 ;  /* 0xff800000451d7808 */ /* 0x000fe40006800000 */
[----:B------:R-:W-:-:S13]  /*14950*/  ISETP.GE.AND P5, PT, R13, 0x1, PT ;  /* 0x000000010d00780c */ /* 0x000fda0003fa6270 */
[----:B------:R-:W-:Y:S05]  /*14960*/  @!P5 BRA `(.L_x_1767) ;  /* 0x00000000004cd947 */ /* 0x000fea0003800000 */
[----:B------:R-:W-:Y:S01]  /*14970*/  IADD3 R38, -R166, R167, R5 ;  /* 0x000000a7a6267210 */ /* 0x000fe20007ffe105 */
[----:B------:R-:W-:Y:S03]  /*14980*/  BSSY B0, `(.L_x_1768) ;  /* 0x000000e000007945 */ /* 0x000fe60003800000 */
        /* <DEDUP_REMOVED lines=9> */
.L_x_1769:
[----:B------:R-:W-:-:S13]  /*14a20*/  ISETP.NE.AND P5, PT, R13, 0x1, PT ;  /* 0x000000010d00780c */ /* 0x000fda0003fa5270 */
[----:B------:R-:W0:Y:S02]  /*14a30*/  @P5 LDC.64 R4, c[0x0][0x9e8] ;  /* 0x00027a00ff045b82 */ /* 0x000e240000000a00 */
[----:B0-----:R-:W-:-:S05]  /*14a40*/  @P5 IMAD.HI.U32 R4, R38, R4, RZ ;  /* 0x0000000426045227 */ /* 0x001fca00078e00ff */
[----:B------:R-:W-:-:S07]  /*14a50*/  @P5 SHF.R.U32.HI R38, RZ, R5, R4 ;  /* 0x00000005ff265219 */ /* 0x000fce0000011604 */
.L_x_1770:
[----:B------:R-:W-:Y:S05]  /*14a60*/  BSYNC B0 ;  /* 0x0000000000007941 */ /* 0x000fea0003800000 */
.L_x_1768:
[----:B------:R-:W-:-:S05]  /*14a70*/  IMAD R5, R38, R13, R56 ;  /* 0x0000000d26057224 */ /* 0x000fca00078e0238 */
[----:B------:R-:W-:Y:S02]  /*14a80*/  VIMNMX R28, R28, R5, !PT ;  /* 0x000000051c1c7248 */ /* 0x000fe40007fe0100 */
[----:B------:R-:W-:-:S07]  /*14a90*/  VIADDMNMX R6, R5, R13, R6, PT ;  /* 0x0000000d05067246 */ /* 0x000fce0003800106 */
.L_x_1767:
        /* <DEDUP_REMOVED lines=19> */
[----:B------:R-:W-:Y:S01]  /*14bd0*/  FSEL R9, R10, -INF , !P1 ;  /* 0xff8000000a097808 */ /* 0x000fe20004800000 */
[----:B------:R-:W-:Y:S01]  /*14be0*/  IMAD.U32 R10, RZ, RZ, UR4 ;  /* 0x00000004ff0a7e24 */ /* 0x000fe2000f8e00ff */
        /* <DEDUP_REMOVED lines=47> */
[C---:B------:R-:W-:Y:S02]  /*14ee0*/  ISETP.GT.AND P1, PT, R28.reuse, 0x30, !P1 ;  /* 0x000000301c00780c */ /* 0x040fe40004f24270 */
[----:B------:R-:W-:Y:S01]  /*14ef0*/  ISETP.GT.AND P4, PT, R28, RZ, !P4 ;  /* 0x000000ff1c00720c */ /* 0x000fe20006784270 */
[----:B------:R-:W0:Y:S01]  /*14f00*/  SHFL.BFLY PT, R3, R4, 0x2, 0x1f ;  /* 0x0c401f0004037f89 */ /* 0x000e2200000e0000 */
        /* <DEDUP_REMOVED lines=10> */
[----:B------:R-:W-:Y:S02]  /*14fb0*/  ISETP.NE.AND P1, PT, R40, RZ, PT ;  /* 0x000000ff2800720c */ /* 0x000fe40003f25270 */
[C---:B------:R-:W-:Y:S02]  /*14fc0*/  ISETP.GT.AND P2, PT, R28.reuse, 0x51, !P2 ;  /* 0x000000511c00780c */ /* 0x040fe40005744270 */
[----:B------:R-:W-:Y:S02]  /*14fd0*/  ISETP.GT.AND P1, PT, R28, 0x38, !P1 ;  /* 0x000000381c00780c */ /* 0x000fe40004f24270 */
[----:B0-----:R-:W-:Y:S02]  /*14fe0*/  FMNMX.FTZ R8, R4, R3, !PT ;  /* 0x0000000304087209 */ /* 0x001fe40007810000 */
[----:B------:R-:W-:Y:S02]  /*14ff0*/  FMNMX.FTZ R4, R0, R71, !PT ;  /* 0x0000004700047209 */ /* 0x000fe40007810000 */
[----:B------:R-:W-:Y:S01]  /*15000*/  ISETP.LT.OR P1, PT, R6, 0x39, P1 ;  /* 0x000000390600780c */ /* 0x000fe20000f21670 */
[----:B------:R-:W0:Y:S01]  /*15010*/  SHFL.BFLY PT, R3, R8, 0x1, 0x1f ;  /* 0x0c201f0008037f89 */ /* 0x000e2200000e0000 */
        /* <DEDUP_REMOVED lines=21> */
[----:B------:R-:W-:Y:S02]  /*15170*/  FMNMX.FTZ R4, R27, R4, !PT ;  /* 0x000000041b047209 */ /* 0x000fe40007810000 */
[----:B------:R-:W-:Y:S02]  /*15180*/  ISETP.GT.AND P1, PT, R28, 0x48, !P5 ;  /* 0x000000481c00780c */ /* 0x000fe40006f24270 */
[----:B0-----:R-:W-:Y:S02]  /*15190*/  FMNMX.FTZ R3, R8, R3, !PT ;  /* 0x0000000308037209 */ /* 0x001fe40007810000 */
[----:B------:R-:W-:-:S02]  /*151a0*/  FMNMX.FTZ R4, R73, R4, !PT ;  /* 0x0000000449047209 */ /* 0x000fc40007810000 */
[----:B------:R-:W-:Y:S01]  /*151b0*/  ISETP.LT.OR P1, PT, R6, 0x49, P1 ;  /* 0x000000490600780c */ /* 0x000fe20000f21670 */
[----:B------:R-:W-:Y:S01]  /*151c0*/  FMUL.FTZ R14, R3, R10 ;  /* 0x0000000a030e7220 */ /* 0x000fe20000410000 */
[----:B------:R-:W-:Y:S02]  /*151d0*/  FMNMX.FTZ R4, R31, R4, !PT ;  /* 0x000000041f047209 */ /* 0x000fe40007810000 */
[----:B------:R-:W-:Y:S02]  /*151e0*/  FSEL R85, R85, -INF , !P1 ;  /* 0xff80000055557808 */ /* 0x000fe40004800000 */
[----:B------:R-:W-:Y:S02]  /*151f0*/  FSETP.NEU.FTZ.AND P1, PT, R3, -INF , PT ;  /* 0xff8000000300780b */ /* 0x000fe40003f3d000 */
[----:B------:R-:W-:Y:S02]  /*15200*/  ISETP.NE.AND P5, PT, R60, RZ, PT ;  /* 0x000000ff3c00720c */ /* 0x000fe40003fa5270 */
[----:B------:R-:W-:-:S02]  /*15210*/  FMNMX.FTZ R4, R75, R4, !PT ;  /* 0x000000044b047209 */ /* 0x000fc40007810000 */
        /* <DEDUP_REMOVED lines=11> */
[-CC-:B------:R-:W-:Y:S01]  /*152d0*/  FFMA.FTZ R95, R95, R10.reuse, -R14.reuse ;  /* 0x0000000a5f5f7223 */ /* 0x180fe2000001080e */
[----:B------:R-:W-:Y:S01]  /*152e0*/  ISETP.GT.AND P1, PT, R28, 0x50, !P6 ;  /* 0x000000501c00780c */ /* 0x000fe20007724270 */
[--C-:B------:R-:W-:Y:S01]  /*152f0*/  FFMA.FTZ R158, R103, R10, -R14.reuse ;  /* 0x0000000a679e7223 */ /* 0x100fe2000001080e */
[----:B------:R-:W-:Y:S01]  /*15300*/  FMNMX.FTZ R4, R83, R4, !PT ;  /* 0x0000000453047209 */ /* 0x000fe20007810000 */
[----:B------:R-:W-:Y:S01]  /*15310*/  MUFU.EX2 R156, R156 ;  /* 0x0000009c009c7308 */ /* 0x000fe20000000800 */
[----:B------:R-:W-:Y:S01]  /*15320*/  ISETP.LT.OR P1, PT, R6, 0x51, P1 ;  /* 0x000000510600780c */ /* 0x000fe20000f21670 */
[--C-:B------:R-:W-:Y:S01]  /*15330*/  FFMA.FTZ R97, R97, R10, -R14.reuse ;  /* 0x0000000a61617223 */ /* 0x100fe2000001080e */
[----:B------:R-:W-:Y:S01]  /*15340*/  FMNMX.FTZ R4, R85, R4, !PT ;  /* 0x0000000455047209 */ /* 0x000fe20007810000 */
[-CC-:B------:R-:W-:Y:S01]  /*15350*/  FFMA.FTZ R99, R99, R10.reuse, -R14.reuse ;  /* 0x0000000a63637223 */ /* 0x180fe2000001080e */
[----:B------:R-:W-:Y:S01]  /*15360*/  ISETP.NE.AND P5, PT, R54, RZ, PT ;  /* 0x000000ff3600720c */ /* 0x000fe20003fa5270 */
        /* <DEDUP_REMOVED lines=9> */
[----:B------:R-:W-:Y:S01]  /*15400*/  ISETP.GT.AND P4, PT, R28, 0x59, !P5 ;  /* 0x000000591c00780c */ /* 0x000fe20006f84270 */
[----:B------:R-:W1:Y:S01]  /*15410*/  MUFU.EX2 R158, R158 ;  /* 0x0000009e009e7308 */ /* 0x000e620000000800 */
[----:B------:R-:W-:Y:S01]  /*15420*/  ISETP.LT.OR P3, PT, R6, 0x59, P3 ;  /* 0x000000590600780c */ /* 0x000fe20001f61670 */
[-CC-:B------:R-:W-:Y:S01]  /*15430*/  FFMA.FTZ R144, R55, R10.reuse, -R14.reuse ;  /* 0x0000000a37907223 */ /* 0x180fe2000001080e */
[----:B------:R-:W-:Y:S01]  /*15440*/  FSEL R91, R32, -INF , !P2 ;  /* 0xff800000205b7808 */ /* 0x000fe20005000000 */
[--C-:B------:R-:W-:Y:S01]  /*15450*/  FFMA.FTZ R53, R59, R10, -R14.reuse ;  /* 0x0000000a3b357223 */ /* 0x100fe2000001080e */
[----:B------:R-:W-:Y:S01]  /*15460*/  FMNMX.FTZ R4, R87, R4, !PT ;  /* 0x0000000457047209 */ /* 0x000fe20007810000 */
[-CC-:B------:R-:W-:Y:S01]  /*15470*/  FFMA.FTZ R146, R51, R10.reuse, -R14.reuse ;  /* 0x0000000a33927223 */ /* 0x180fe2000001080e */
[----:B------:R-:W-:Y:S01]  /*15480*/  ISETP.LT.OR P4, PT, R6, 0x5a, P4 ;  /* 0x0000005a0600780c */ /* 0x000fe20002781670 */
[----:B------:R-:W2:Y:S01]  /*15490*/  MUFU.EX2 R97, R97 ;  /* 0x0000006100617308 */ /* 0x000ea20000000800 */
[----:B------:R-:W-:Y:S01]  /*154a0*/  FSEL R79, R34, -INF , !P3 ;  /* 0xff800000224f7808 */ /* 0x000fe20005800000 */
[--C-:B------:R-:W-:Y:S01]  /*154b0*/  FFMA.FTZ R49, R49, R10, -R14.reuse ;  /* 0x0000000a31317223 */ /* 0x100fe2000001080e */
[----:B------:R-:W-:Y:S01]  /*154c0*/  FMNMX.FTZ R4, R91, R4, !PT ;  /* 0x000000045b047209 */ /* 0x000fe20007810000 */
[-CC-:B------:R-:W-:Y:S01]  /*154d0*/  FFMA.FTZ R140, R47, R10.reuse, -R14.reuse ;  /* 0x0000000a2f8c7223 */ /* 0x180fe2000001080e */
[----:B------:R-:W-:Y:S01]  /*154e0*/  FSEL R101, R35, -INF , !P4 ;  /* 0xff80000023657808 */ /* 0x000fe20006000000 */
[--C-:B------:R-:W-:Y:S01]  /*154f0*/  FFMA.FTZ R35, R57, R10, -R14.reuse ;  /* 0x0000000a39237223 */ /* 0x100fe2000001080e */
[----:B------:R-:W-:Y:S01]  /*15500*/  FMNMX.FTZ R4, R79, R4, !PT ;  /* 0x000000044f047209 */ /* 0x000fe20007810000 */
[----:B------:R-:W3:Y:S01]  /*15510*/  MUFU.EX2 R152, R152 ;  /* 0x0000009800987308 */ /* 0x000ee20000000800 */
[----:B------:R-:W-:Y:S01]  /*15520*/  ISETP.NE.AND P5, PT, R21, 0x1, PT ;  /* 0x000000011500780c */ /* 0x000fe20003fa5270 */
[--C-:B------:R-:W-:Y:S01]  /*15530*/  FFMA.FTZ R45, R45, R10, -R14.reuse ;  /* 0x0000000a2d2d7223 */ /* 0x100fe2000001080e */
[----:B------:R-:W-:Y:S01]  /*15540*/  FMNMX.FTZ R4, R101, R4, !PT ;  /* 0x0000000465047209 */ /* 0x000fe20007810000 */
[-CC-:B------:R-:W-:Y:S01]  /*15550*/  FFMA.FTZ R6, R43, R10.reuse, -R14.reuse ;  /* 0x0000000a2b067223 */ /* 0x180fe2000001080e */
[-CC-:B------:R-:W-:Y:S01]  /*15560*/  FFMA.FTZ R41, R41, R10.reuse, -R14.reuse ;  /* 0x0000000a29297223 */ /* 0x180fe2000001080e */
[-CC-:B------:R-:W-:Y:S01]  /*15570*/  FFMA.FTZ R136, R39, R10.reuse, -R14.reuse ;  /* 0x0000000a27887223 */ /* 0x180fe2000001080e */
[-CC-:B------:R-:W-:Y:S01]  /*15580*/  FFMA.FTZ R37, R37, R10.reuse, -R14.reuse ;  /* 0x0000000a25257223 */ /* 0x180fe2000001080e */
[----:B------:R-:W4:Y:S01]  /*15590*/  SHFL.BFLY PT, R57, R4, 0x2, 0x1f ;  /* 0x0c401f0004397f89 */ /* 0x000f2200000e0000 */
[----:B------:R-:W3:Y:S01]  /*155a0*/  MUFU.EX2 R99, R99 ;  /* 0x0000006300637308 */ /* 0x000ee20000000800 */
[----:B------:R-:W-:-:S04]  /*155b0*/  FFMA.FTZ R25, R29, R10, -R14 ;  /* 0x0000000a1d197223 */ /* 0x000fc8000001080e */
[----:B------:R-:W3:Y:S03]  /*155c0*/  @P5 LDC R38, c[0x0][0x44c] ;  /* 0x00011300ff265b82 */ /* 0x000ee60000000800 */
[----:B------:R-:W3:Y:S05]  /*155d0*/  MUFU.EX2 R154, R154 ;  /* 0x0000009a009a7308 */ /* 0x000eea0000000800 */
[----:B------:R-:W3:Y:S03]  /*155e0*/  @P5 LDC R40, c[0x0][0x450] ;  /* 0x00011400ff285b82 */ /* 0x000ee60000000800 */
[----:B------:R-:W3:Y:S01]  /*155f0*/  MUFU.EX2 R89, R89 ;  /* 0x0000005900597308 */ /* 0x000ee20000000800 */
[----:B----4-:R-:W-:-:S07]  /*15600*/  FMNMX.FTZ R57, R4, R57, !PT ;  /* 0x0000003904397209 */ /* 0x010fce0007810000 */
[----:B------:R-:W-:Y:S01]  /*15610*/  MUFU.EX2 R148, R148 ;  /* 0x0000009400947308 */ /* 0x000fe20000000800 */
[----:B------:R-:W4:Y:S07]  /*15620*/  SHFL.BFLY PT, R4, R57, 0x1, 0x1f ;  /* 0x0c201f0039047f89 */ /* 0x000f2e00000e0000 */
[----:B------:R-:W-:Y:S08]  /*15630*/  MUFU.EX2 R33, R33 ;  /* 0x0000002100217308 */ /* 0x000ff00000000800 */
[----:B------:R-:W-:Y:S08]  /*15640*/  MUFU.EX2 R150, R150 ;  /* 0x0000009600967308 */ /* 0x000ff00000000800 */
[----:B------:R-:W-:Y:S01]  /*15650*/  MUFU.EX2 R35, R35 ;  /* 0x0000002300237308 */ /* 0x000fe20000000800 */
[----:B----4-:R-:W-:-:S04]  /*15660*/  FMNMX.FTZ R4, R57, R4, !PT ;  /* 0x0000000439047209 */ /* 0x010fc80007810000 */
[C---:B------:R-:W-:Y:S01]  /*15670*/  FSETP.NEU.FTZ.AND P1, PT, R4.reuse, -INF , PT ;  /* 0xff8000000400780b */ /* 0x040fe20003f3d000 */
[----:B------:R-:W-:Y:S02]  /*15680*/  FMUL.FTZ R8, R4, R10 ;  /* 0x0000000a04087220 */ /* 0x000fe40000410000 */
[----:B------:R-:W-:Y:S03]  /*15690*/  MUFU.EX2 R144, R144 ;  /* 0x0000009000907308 */ /* 0x000fe60000000800 */
[----:B------:R-:W-:-:S05]  /*156a0*/  FSEL R26, R8, RZ, P1 ;  /* 0x000000ff081a7208 */ /* 0x000fca0000800000 */
[----:B------:R-:W-:Y:S01]  /*156b0*/  MUFU.EX2 R53, R53 ;  /* 0x0000003500357308 */ /* 0x000fe20000000800 */
[-CC-:B------:R-:W-:Y:S01]  /*156c0*/  FFMA.FTZ R157, R0, R10.reuse, -R26.reuse ;  /* 0x0000000a009d7223 */ /* 0x180fe2000001081a */
[-CC-:B------:R-:W-:Y:S01]  /*156d0*/  FFMA.FTZ R0, R71, R10.reuse, -R26.reuse ;  /* 0x0000000a47007223 */ /* 0x180fe2000001081a */
[-CC-:B------:R-:W-:Y:S01]  /*156e0*/  FFMA.FTZ R159, R5, R10.reuse, -R26.reuse ;  /* 0x0000000a059f7223 */ /* 0x180fe2000001081a */
[-CC-:B------:R-:W-:Y:S01]  /*156f0*/  FFMA.FTZ R8, R69, R10.reuse, -R26.reuse ;  /* 0x0000000a45087223 */ /* 0x180fe2000001081a */
[-CC-:B------:R-:W-:Y:S01]  /*15700*/  FFMA.FTZ R153, R9, R10.reuse, -R26.reuse ;  /* 0x0000000a09997223 */ /* 0x180fe2000001081a */
[----:B0-----:R-:W-:Y:S01]  /*15710*/  FADD.FTZ R5, R156, R95 ;  /* 0x0000005f9c057221 */ /* 0x001fe20000010000 */
[-CC-:B------:R-:W-:Y:S01]  /*15720*/  FFMA.FTZ R14, R67, R10.reuse, -R26.reuse ;  /* 0x0000000a430e7223 */ /* 0x180fe2000001081a */
[----:B------:R-:W-:Y:S01]  /*15730*/  MUFU.EX2 R157, R157 ;  /* 0x0000009d009d7308 */ /* 0x000fe20000000800 */
[-CC-:B------:R-:W-:Y:S01]  /*15740*/  FFMA.FTZ R155, R61, R10.reuse, -R26.reuse ;  /* 0x0000000a3d9b7223 */ /* 0x180fe2000001081a */
[----:B-1----:R-:W-:Y:S01]  /*15750*/  FADD.FTZ R32, R158, R5 ;  /* 0x000000059e207221 */ /* 0x002fe20000010000 */
[-CC-:B------:R-:W-:Y:S01]  /*15760*/  FFMA.FTZ R20, R65, R10.reuse, -R26.reuse ;  /* 0x0000000a41147223 */ /* 0x180fe2000001081a */
[-CC-:B------:R-:W-:Y:S01]  /*15770*/  FFMA.FTZ R149, R11, R10.reuse, -R26.reuse ;  /* 0x0000000a0b957223 */ /* 0x180fe2000001081a */
[-C--:B------:R-:W-:Y:S01]  /*15780*/  FFMA.FTZ R24, R63, R10.reuse, -R26 ;  /* 0x0000000a3f187223 */ /* 0x080fe2000001081a */
[----:B--2---:R-:W-:Y:S01]  /*15790*/  FADD.FTZ R5, R97, R32 ;  /* 0x0000002061057221 */ /* 0x004fe20000010000 */
[-CC-:B------:R-:W-:Y:S01]  /*157a0*/  FFMA.FTZ R151, R15, R10.reuse, -R26.reuse ;  /* 0x0000000a0f977223 */ /* 0x180fe2000001081a */
[----:B------:R-:W0:Y:S01]  /*157b0*/  MUFU.EX2 R0, R0 ;  /* 0x0000000000007308 */ /* 0x000e220000000800 */
[-CC-:B------:R-:W-:Y:S01]  /*157c0*/  FFMA.FTZ R27, R27, R10.reuse, -R26.reuse ;  /* 0x0000000a1b1b7223 */ /* 0x180fe2000001081a */
[----:B---3--:R-:W-:Y:S01]  /*157d0*/  FADD.FTZ R34, R152, R5 ;  /* 0x0000000598227221 */ /* 0x008fe20000010000 */
[----:B------:R-:W-:Y:S01]  /*157e0*/  FFMA.FTZ R73, R73, R10, -R26 ;  /* 0x0000000a49497223 */ /* 0x000fe2000001081a */
[----:B------:R-:W-:-:S04]  /*157f0*/  @P5 IMAD.HI.U32 R15, R187, R38, RZ ;  /* 0x00000026bb0f5227 */ /* 0x000fc800078e00ff */
[-C--:B------:R-:W-:Y:S01]  /*15800*/  FFMA.FTZ R31, R31, R10.reuse, -R26 ;  /* 0x0000000a1f1f7223 */ /* 0x080fe2000001081a */
[----:B------:R-:W-:Y:S01]  /*15810*/  FADD.FTZ R9, R99, R34 ;  /* 0x0000002263097221 */ /* 0x000fe20000010000 */
[-CC-:B------:R-:W-:Y:S01]  /*15820*/  FFMA.FTZ R75, R75, R10.reuse, -R26.reuse ;  /* 0x0000000a4b4b7223 */ /* 0x180fe2000001081a */
[----:B------:R-:W1:Y:S01]  /*15830*/  MUFU.EX2 R159, R159 ;  /* 0x0000009f009f7308 */ /* 0x000e620000000800 */
[-CC-:B------:R-:W-:Y:S01]  /*15840*/  FFMA.FTZ R77, R77, R10.reuse, -R26.reuse ;  /* 0x0000000a4d4d7223 */ /* 0x180fe2000001081a */
[----:B------:R-:W-:Y:S01]  /*15850*/  FADD.FTZ R36, R154, R9 ;  /* 0x000000099a247221 */ /* 0x000fe20000010000 */
[-CC-:B------:R-:W-:Y:S01]  /*15860*/  FFMA.FTZ R81, R81, R10.reuse, -R26.reuse ;  /* 0x0000000a51517223 */ /* 0x180fe2000001081a */
[-CC-:B------:R-:W-:Y:S01]  /*15870*/  FFMA.FTZ R83, R83, R10.reuse, -R26.reuse ;  /* 0x0000000a53537223 */ /* 0x180fe2000001081a */
[-C--:B------:R-:W-:Y:S01]  /*15880*/  FFMA.FTZ R85, R85, R10.reuse, -R26 ;  /* 0x0000000a55557223 */ /* 0x080fe2000001081a */
[----:B------:R-:W-:Y:S01]  /*15890*/  FADD.FTZ R9, R89, R36 ;  /* 0x0000002459097221 */ /* 0x000fe20000010000 */
[-C--:B------:R-:W-:Y:S01]  /*158a0*/  FFMA.FTZ R93, R93, R10.reuse, -R26 ;  /* 0x0000000a5d5d7223 */ /* 0x080fe2000001081a */
[----:B------:R-:W2:Y:S01]  /*158b0*/  MUFU.EX2 R8, R8 ;  /* 0x0000000800087308 */ /* 0x000ea20000000800 */
[----:B0-----:R-:W-:Y:S01]  /*158c0*/  FADD.FTZ R32, R157, R0 ;  /* 0x000000009d207221 */ /* 0x001fe20000010000 */
[----:B------:R-:W-:Y:S01]  /*158d0*/  FADD.FTZ R36, R148, R9 ;  /* 0x0000000994247221 */ /* 0x000fe20000010000 */
[-CC-:B------:R-:W-:Y:S01]  /*158e0*/  FFMA.FTZ R87, R87, R10.reuse, -R26.reuse ;  /* 0x0000000a57577223 */ /* 0x180fe2000001081a */
[-CC-:B------:R-:W-:Y:S01]  /*158f0*/  FFMA.FTZ R91, R91, R10.reuse, -R26.reuse ;  /* 0x0000000a5b5b7223 */ /* 0x180fe2000001081a */
[-C--:B------:R-:W-:Y:S01]  /*15900*/  FFMA.FTZ R79, R79, R10.reuse, -R26 ;  /* 0x0000000a4f4f7223 */ /* 0x080fe2000001081a */
[----:B------:R-:W-:Y:S01]  /*15910*/  FADD.FTZ R9, R33, R36 ;  /* 0x0000002421097221 */ /* 0x000fe20000010000 */
[----:B------:R-:W-:Y:S01]  /*15920*/  FFMA.FTZ R101, R101, R10, -R26 ;  /* 0x0000000a65657223 */ /* 0x000fe2000001081a */
[----:B------:R-:W0:Y:S01]  /*15930*/  MUFU.EX2 R153, R153 ;  /* 0x0000009900997308 */ /* 0x000e220000000800 */
[----:B-1----:R-:W-:Y:S01]  /*15940*/  FADD.FTZ R5, R159, R32 ;  /* 0x000000209f057221 */ /* 0x002fe20000010000 */
[----:B------:R-:W-:Y:S01]  /*15950*/  FADD.FTZ R38, R150, R9 ;  /* 0x0000000996267221 */ /* 0x000fe20000010000 */
[----:B------:R-:W-:Y:S01]  /*15960*/  IMAD.MOV.U32 R11, RZ, RZ, R187 ;  /* 0x000000ffff0b7224 */ /* 0x000fe200078e00bb */
[----:B------:R-:W-:-:S02]  /*15970*/  @P5 SHF.R.U32.HI R11, RZ, R40, R15 ;  /* 0x00000028ff0b5219 */ /* 0x000fc4000001160f */
[----:B------:R-:W-:Y:S01]  /*15980*/  FADD.FTZ R9, R35, R38 ;  /* 0x0000002623097221 */ /* 0x000fe20000010000 */
[----:B------:R-:W-:Y:S01]  /*15990*/  ISETP.GE.AND P5, PT, R13, 0x1, PT ;  /* 0x000000010d00780c */ /* 0x000fe20003fa6270 */
[----:B------:R-:W1:Y:S01]  /*159a0*/  MUFU.EX2 R14, R14 ;  /* 0x0000000e000e7308 */ /* 0x000e620000000800 */
[----:B--2---:R-:W-:Y:S01]  /*159b0*/  FADD.FTZ R34, R8, R5 ;  /* 0x0000000508227221 */ /* 0x004fe20000010000 */
[----:B------:R-:W-:Y:S01]  /*159c0*/  FADD.FTZ R38, R144, R9 ;  /* 0x0000000990267221 */ /* 0x000fe20000010000 */
[----:B------:R-:W-:Y:S01]  /*159d0*/  F2FP.BF16.F32.PACK_AB R157, R0, R157 ;  /* 0x0000009d009d723e */ /* 0x000fe200000010ff */
[----:B------:R-:W-:Y:S01]  /*159e0*/  IMAD.IADD R11, R142, 0x1, R11 ;  /* 0x000000018e0b7824 */ /* 0x000fe200078e020b */
[----:B------:R-:W-:Y:S01]  /*159f0*/  F2FP.BF16.F32.PACK_AB R159, R8, R159 ;  /* 0x0000009f089f723e */ /* 0x000fe200000010ff */
[----:B------:R-:W-:Y:S01]  /*15a00*/  FADD.FTZ R9, R53, R38 ;  /* 0x0000002635097221 */ /* 0x000fe20000010000 */
[----:B------:R-:W-:Y:S01]  /*15a10*/  F2FP.BF16.F32.PACK_AB R156, R95, R156 ;  /* 0x0000009c5f9c723e */ /* 0x000fe200000010ff */
[----:B------:R-:W2:Y:S01]  /*15a20*/  MUFU.EX2 R155, R155 ;  /* 0x0000009b009b7308 */ /* 0x000ea20000000800 */
[----:B0-----:R-:W-:Y:S01]  /*15a30*/  FADD.FTZ R5, R153, R34 ;  /* 0x0000002299057221 */ /* 0x001fe20000010000 */
[----:B------:R-:W-:Y:S01]  /*15a40*/  F2FP.BF16.F32.PACK_AB R158, R97, R158 ;  /* 0x0000009e619e723e */ /* 0x000fe200000010ff */
[----:B------:R-:W-:Y:S01]  /*15a50*/  VIADD R8, R2, 0xfffffffe ;  /* 0xfffffffe02087836 */ /* 0x000fe20000000000 */
[----:B------:R-:W-:Y:S01]  /*15a60*/  F2FP.BF16.F32.PACK_AB R152, R99, R152 ;  /* 0x000000986398723e */ /* 0x000fe200000010ff */
[----:B------:R-:W-:Y:S01]  /*15a70*/  IMAD.IADD R12, R11, 0x1, R12 ;  /* 0x000000010b0c7824 */ /* 0x000fe200078e020c */
[----:B------:R-:W-:-:S02]  /*15a80*/  F2FP.BF16.F32.PACK_AB R154, R89, R154 ;  /* 0x0000009a599a723e */ /* 0x000fc400000010ff */
[----:B------:R-:W0:Y:S01]  /*15a90*/  MUFU.EX2 R20, R20 ;  /* 0x0000001400147308 */ /* 0x000e220000000800 */
[C---:B-1----:R-:W-:Y:S01]  /*15aa0*/  FADD.FTZ R34, R14.reuse, R5 ;  /* 0x000000050e227221 */ /* 0x042fe20000010000 */
[----:B------:R-:W-:Y:S02]  /*15ab0*/  F2FP.BF16.F32.PACK_AB R148, R33, R148 ;  /* 0x000000942194723e */ /* 0x000fe400000010ff */
[----:B------:R-:W-:Y:S02]  /*15ac0*/  F2FP.BF16.F32.PACK_AB R150, R35, R150 ;  /* 0x000000962396723e */ /* 0x000fe400000010ff */
[----:B------:R-:W-:Y:S02]  /*15ad0*/  F2FP.BF16.F32.PACK_AB R144, R53, R144 ;  /* 0x000000903590723e */ /* 0x000fe400000010ff */
[----:B------:R-:W1:Y:S01]  /*15ae0*/  MUFU.EX2 R149, R149 ;  /* 0x0000009500957308 */ /* 0x000e620000000800 */
[----:B--2---:R-:W-:Y:S01]  /*15af0*/  FADD.FTZ R5, R155, R34 ;  /* 0x000000229b057221 */ /* 0x004fe20000010000 */
[----:B------:R-:W-:-:S06]  /*15b00*/  F2FP.BF16.F32.PACK_AB R153, R14, R153 ;  /* 0x000000990e99723e */ /* 0x000fcc00000010ff */
        /* <DEDUP_REMOVED lines=14> */
[----:B--2---:R-:W-:-:S07]  /*15bf0*/  FADD.FTZ R38, R146, R9 ;  /* 0x0000000992267221 */ /* 0x004fce0000010000 */
[----:B------:R-:W2:Y:S01]  /*15c00*/  MUFU.EX2 R30, R31 ;  /* 0x0000001f001e7308 */ /* 0x000ea20000000800 */
[----:B0-----:R-:W-:-:S07]  /*15c10*/  FADD.FTZ R5, R73, R36 ;  /* 0x0000002449057221 */ /* 0x001fce0000010000 */
[----:B------:R-:W0:Y:S01]  /*15c20*/  MUFU.EX2 R140, R140 ;  /* 0x0000008c008c7308 */ /* 0x000e220000000800 */
[C---:B-1----:R-:W-:Y:S01]  /*15c30*/  FADD.FTZ R9, R49.reuse, R38 ;  /* 0x0000002631097221 */ /* 0x042fe20000010000 */
[----:B------:R-:W-:-:S06]  /*15c40*/  F2FP.BF16.F32.PACK_AB R146, R49, R146 ;  /* 0x000000923192723e */ /* 0x000fcc00000010ff */
        /* <DEDUP_REMOVED lines=11> */
[C---:B0-----:R-:W-:Y:S01]  /*15d00*/  FADD.FTZ R38, R32.reuse, R5 ;  /* 0x0000000520267221 */ /* 0x041fe20000010000 */
[----:B------:R-:W-:-:S06]  /*15d10*/  F2FP.BF16.F32.PACK_AB R147, R32, R75 ;  /* 0x0000004b2093723e */ /* 0x000fcc00000010ff */
[----:B------:R-:W0:Y:S01]  /*15d20*/  MUFU.EX2 R41, R41 ;  /* 0x0000002900297308 */ /* 0x000e220000000800 */
[----:B-1----:R-:W-:-:S07]  /*15d30*/  FADD.FTZ R40, R6, R9 ;  /* 0x0000000906287221 */ /* 0x002fce0000010000 */
[----:B------:R-:W1:Y:S01]  /*15d40*/  MUFU.EX2 R34, R83 ;  /* 0x0000005300227308 */ /* 0x000e620000000800 */
[----:B--2---:R-:W-:-:S07]  /*15d50*/  FADD.FTZ R5, R81, R38 ;  /* 0x0000002651057221 */ /* 0x004fce0000010000 */
[----:B------:R-:W2:Y:S01]  /*15d60*/  MUFU.EX2 R136, R136 ;  /* 0x0000008800887308 */ /* 0x000ea20000000800 */
[C---:B0-----:R-:W-:Y:S01]  /*15d70*/  FADD.FTZ R9, R41.reuse, R40 ;  /* 0x0000002829097221 */ /* 0x041fe20000010000 */
[----:B------:R-:W-:-:S06]  /*15d80*/  F2FP.BF16.F32.PACK_AB R142, R41, R6 ;  /* 0x00000006298e723e */ /* 0x000fcc00000010ff */
[----:B------:R-:W0:Y:S01]  /*15d90*/  MUFU.EX2 R85, R85 ;  /* 0x0000005500557308 */ /* 0x000e220000000800 */
[C---:B-1----:R-:W-:Y:S01]  /*15da0*/  FADD.FTZ R38, R34.reuse, R5 ;  /* 0x0000000522267221 */ /* 0x042fe20000010000 */
[----:B-----5:R-:W-:-:S06]  /*15db0*/  F2FP.BF16.F32.PACK_AB R141, R34, R81 ;  /* 0x00000051228d723e */ /* 0x020fcc00000010ff */
        /* <DEDUP_REMOVED lines=18> */
[----:B0-----:R-:W-:Y:S01]  /*15ee0*/  FADD.FTZ R5, R79, R0 ;  /* 0x000000004f057221 */ /* 0x001fe20000010000 */
[C---:B-1----:R-:W-:Y:S01]  /*15ef0*/  FADD.FTZ R6, R25.reuse, R6 ;  /* 0x0000000619067221 */ /* 0x042fe20000010000 */
[----:B------:R-:W-:Y:S02]  /*15f00*/  F2FP.BF16.F32.PACK_AB R138, R25, R138 ;  /* 0x0000008a198a723e */ /* 0x000fe400000010ff */
[C---:B--2---:R-:W-:Y:S01]  /*15f10*/  FADD.FTZ R5, R38.reuse, R5 ;  /* 0x0000000526057221 */ /* 0x044fe20000010000 */
[----:B------:R-:W-:Y:S01]  /*15f20*/  F2FP.BF16.F32.PACK_AB R139, R38, R79 ;  /* 0x0000004f268b723e */ /* 0x000fe200000010ff */
[----:B------:R-:W-:Y:S06]  /*15f30*/  @!P5 BRA `(.L_x_1771) ;  /* 0x000000000048d947 */ /* 0x000fec0003800000 */
        /* <DEDUP_REMOVED lines=11> */
.L_x_1773:
[----:B------:R-:W-:-:S13]  /*15ff0*/  ISETP.NE.AND P1, PT, R13, 0x1, PT ;  /* 0x000000010d00780c */ /* 0x000fda0003f25270 */
[----:B------:R-:W0:Y:S02]  /*16000*/  @P1 LDC.64 R14, c[0x0][0x9e8] ;  /* 0x00027a00ff0e1b82 */ /* 0x000e240000000a00 */
[----:B0-----:R-:W-:-:S05]  /*16010*/  @P1 IMAD.HI.U32 R2, R0, R14, RZ ;  /* 0x0000000e00021227 */ /* 0x001fca00078e00ff */
[----:B------:R-:W-:-:S07]  /*16020*/  @P1 SHF.R.U32.HI R0, RZ, R15, R2 ;  /* 0x0000000fff001219 */ /* 0x000fce0000011602 */
.L_x_1774:
[----:B------:R-:W-:Y:S05]  /*16030*/  BSYNC B0 ;  /* 0x0000000000007941 */ /* 0x000fea0003800000 */
.L_x_1772:
[----:B------:R-:W-:-:S05]  /*16040*/  IMAD R13, R0, R13, R13 ;  /* 0x0000000d000d7224 */ /* 0x000fca00078e020d */
[----:B------:R-:W-:-:S07]  /*16050*/  VIMNMX R12, R12, R13, PT ;  /* 0x0000000d0c0c7248 */ /* 0x000fce0003fe0100 */
.L_x_1771:
[----:B------:R-:W-:Y:S01]  /*16060*/  IMAD.HI R12, R12, 0x2aaaaaab, RZ ;  /* 0x2aaaaaab0c0c7827 */ /* 0x000fe200078e02ff */
[----:B------:R-:W-:Y:S01]  /*16070*/  ULDC UR47, c[0x0][0x9e4] ;  /* 0x00027900002f7ab9 */ /* 0x000fe20000000800 */
[----:B------:R-:W-:Y:S01]  /*16080*/  ULDC UR46, c[0x0][0x9e4] ;  /* 0x00027900002e7ab9 */ /* 0x000fe20000000800 */
[----:B------:R-:W-:Y:S01]  /*16090*/  ULDC UR39, c[0x0][0x9d8] ;  /* 0x0002760000277ab9 */ /* 0x000fe20000000800 */
[----:B------:R-:W-:Y:S01]  /*160a0*/  ULDC UR43, c[0x0][0x9d8] ;  /* 0x00027600002b7ab9 */ /* 0x000fe20000000800 */
[----:B------:R-:W-:Y:S01]  /*160b0*/  SHF.R.U32.HI R9, RZ, 0x1f, R12 ;  /* 0x0000001fff097819 */ /* 0x000fe2000001160c */
[----:B------:R-:W-:Y:S01]  /*160c0*/  ULDC UR42, c[0x0][0x9d8] ;  /* 0x00027600002a7ab9 */ /* 0x000fe20000000800 */
[----:B------:R-:W-:Y:S01]  /*160d0*/  ULDC UR50, c[0x0][0x988] ;  /* 0x0002620000327ab9 */ /* 0x000fe20000000800 */
[----:B------:R-:W-:Y:S01]  /*160e0*/  ULDC UR54, c[0x0][0x988] ;  /* 0x0002620000367ab9 */ /* 0x000fe20000000800 */
[----:B------:R-:W-:Y:S01]  /*160f0*/  LEA.HI.SX32 R12, R12, R9, 0x1c ;  /* 0x000000090c0c7211 */ /* 0x000fe200078fe2ff */
[----:B------:R-:W-:Y:S01]  /*16100*/  ULDC UR51, c[0x0][0x988] ;  /* 0x0002620000337ab9 */ /* 0x000fe20000000800 */
[----:B------:R-:W-:Y:S01]  /*16110*/  ULDC UR58, c[0x0][0x9e0] ;  /* 0x00027800003a7ab9 */ /* 0x000fe20000000800 */
[----:B------:R-:W-:Y:S01]  /*16120*/  ULDC UR55, c[0x0][0x9e0] ;  /* 0x0002780000377ab9 */ /* 0x000fe20000000800 */
[----:B------:R-:W-:Y:S01]  /*16130*/  VIMNMX R9, R189, R12, !PT ;  /* 0x0000000cbd097248 */ /* 0x000fe20007fe0100 */
[----:B------:R-:W-:Y:S01]  /*16140*/  BSSY B1, `(.L_x_1775) ;  /* 0x00003b0000017945 */ /* 0x000fe20003800000 */
[----:B------:R-:W-:Y:S01]  /*16150*/  IMAD.MOV.U32 R2, RZ, RZ, 0x3f800000 ;  /* 0x3f800000ff027424 */ /* 0x000fe200078e00ff */
[----:B------:R-:W-:-:S02]  /*16160*/  CS2R R86, SRZ ;  /* 0x0000000000567805 */ /* 0x000fc4000001ff00 */
[----:B------:R-:W-:Y:S01]  /*16170*/  ISETP.GE.AND P1, PT, R8, R9, PT ;  /* 0x000000090800720c */ /* 0x000fe20003f26270 */
[----:B------:R-:W-:Y:S01]  /*16180*/  IMAD.MOV.U32 R0, RZ, RZ, 0x3f800000 ;  /* 0x3f800000ff007424 */ /* 0x000fe200078e00ff */
        /* <DEDUP_REMOVED lines=31> */
[----:B------:R-:W-:Y:S06]  /*16380*/  @!P1 BRA `(.L_x_1776) ;  /* 0x00000038002c9947 */ /* 0x000fec0003800000 */
[----:B------:R-:W-:Y:S01]  /*16390*/  BSSY B0, `(.L_x_1777) ;  /* 0x0000386000007945 */ /* 0x000fe20003800000 */
[----:B------:R-:W-:Y:S02]  /*163a0*/  IMAD.MOV.U32 R2, RZ, RZ, 0x3f800000 ;  /* 0x3f800000ff027424 */ /* 0x000fe400078e00ff */
[----:B------:R-:W-:-:S07]  /*163b0*/  IMAD.MOV.U32 R87, RZ, RZ, RZ ;  /* 0x000000ffff577224 */ /* 0x000fce00078e00ff */
.L_x_1798:
[----:B------:R-:W-:-:S05]  /*163c0*/  VIADD R14, R160, 0x1 ;  /* 0x00000001a00e7836 */ /* 0x000fca0000000000 */
[----:B------:R-:W-:-:S04]  /*163d0*/  ISETP.NE.AND P1, PT, R14, 0x2, PT ;  /* 0x000000020e00780c */ /* 0x000fc80003f25270 */
[----:B------:R-:W-:Y:S02]  /*163e0*/  SEL R10, RZ, 0x1, P1 ;  /* 0x00000001ff0a7807 */ /* 0x000fe40000800000 */
[----:B------:R-:W-:Y:S02]  /*163f0*/  SEL R14, R14, RZ, P1 ;  /* 0x000000ff0e0e7207 */ /* 0x000fe40000800000 */
[----:B------:R-:W-:Y:S01]  /*16400*/  LOP3.LUT R15, R163, R10, RZ, 0x3c, !PT ;  /* 0x0000000aa30f7212 */ /* 0x000fe200078e3cff */
[----:B------:R-:W-:Y:S06]  /*16410*/  @!P0 BRA `(.L_x_1778) ;  /* 0x0000000000048947 */ /* 0x000fec0003800000 */
[----:B------:R-:W-:Y:S01]  /*16420*/  BPT.TRAP 0x1 ;  /* 0x000000040000795c */ /* 0x000fe20000300000 */
.L_x_1778:
[----:B------:R-:W-:Y:S01]  /*16430*/  IMAD R20, R14, 0x8, R18 ;  /* 0x000000080e147824 */ /* 0x000fe200078e0212 */
[----:B------:R-:W-:-:S04]  /*16440*/  SHF.L.U32 R13, R15, 0x1f, RZ ;  /* 0x0000001f0f0d7819 */ /* 0x000fc800000006ff */
[----:B------:R0:W1:Y:S01]  /*16450*/  SYNCS.PHASECHK.TRANS64.TRYWAIT P1, [R20+URZ+0x2a830], R13 ;  /* 0x02a8300d140075a7 */ /* 0x000062000802017f */
[----:B------:R-:W-:Y:S05]  /*16460*/  @!P0 BRA `(.L_x_1779) ;  /* 0x0000000000048947 */ /* 0x000fea0003800000 */
[----:B------:R-:W-:Y:S01]  /*16470*/  BPT.TRAP 0x1 ;  /* 0x000000040000795c */ /* 0x000fe20000300000 */
.L_x_1779:
[----:B------:R-:W-:Y:S01]  /*16480*/  BSSY B2, `(.L_x_1780) ;  /* 0x0000006000027945 */ /* 0x000fe20003800000 */
[----:B------:R-:W-:Y:S02]  /*16490*/  IMAD R10, R14, 0x900, R7 ;  /* 0x000009000e0a7824 */ /* 0x000fe400078e0207 */
[----:B------:R-:W-:Y:S01]  /*164a0*/  IMAD.MOV.U32 R11, RZ, RZ, 0x40000040 ;  /* 0x40000040ff0b7424 */ /* 0x000fe200078e00ff */
[----:B-1----:R-:W-:Y:S06]  /*164b0*/  @P1 BRA `(.L_x_1781) ;  /* 0x0000000000081947 */ /* 0x002fec0003800000 */
[----:B------:R-:W1:Y:S02]  /*164c0*/  SYNCS.PHASECHK.TRANS64.TRYWAIT P1, [R20+URZ+0x2a830], R13 ;  /* 0x02a8300d140075a7 */ /* 0x000e64000802017f */
[----:B-1----:R-:W-:Y:S05]  /*164d0*/  @!P1 BRA `(.L_x_1782) ;  /* 0x0000014c000c9947 */ /* 0x002fea0003800000 */
.L_x_1781:
[----:B------:R-:W-:Y:S05]  /*164e0*/  BSYNC B2 ;  /* 0x0000000000027941 */ /* 0x000fea0003800000 */
.L_x_1780:
[----:B------:R-:W2:Y:S04]  /*164f0*/  LDL.64 R88, [R1+0x28] ;  /* 0x0000280001587983 */ /* 0x000ea80000100a00 */
[----:B------:R-:W3:Y:S04]  /*16500*/  LDL.64 R226, [R1+0x20] ;  /* 0x0000200001e27983 */ /* 0x000ee80000100a00 */
[----:B------:R-:W4:Y:S01]  /*16510*/  LDL.64 R210, [R1+0x18] ;  /* 0x0000180001d27983 */ /* 0x000f220000100a00 */
[C---:B------:R-:W-:Y:S02]  /*16520*/  R2UR UR6, R10.reuse ;  /* 0x000000000a0672ca */ /* 0x040fe400000e0000 */
[----:B------:R-:W-:Y:S01]  /*16530*/  R2UR UR7, R11 ;  /* 0x000000000b0772ca */ /* 0x000fe200000e0000 */
[----:B------:R0:W-:Y:S04]  /*16540*/  STL.64 [R1+0x40], R4 ;  /* 0x0000400401007387 */ /* 0x0001e80000100a00 */
[----:B0-----:R-:W4:Y:S01]  /*16550*/  LDL.64 R4, [R1+0x10] ;  /* 0x0000100001047983 */ /* 0x001f220000100a00 */
[----:B------:R-:W-:-:S02]  /*16560*/  VIADD R12, R10, 0x2 ;  /* 0x000000020a0c7836 */ /* 0x000fc40000000000 */
[----:B-1----:R-:W-:Y:S01]  /*16570*/  IMAD.MOV.U32 R13, RZ, RZ, 0x40000040 ;  /* 0x40000040ff0d7424 */ /* 0x002fe200078e00ff */
[----:B--2---:R-:W-:Y:S02]  /*16580*/  R2UR UR4, R88 ;  /* 0x00000000580472ca */ /* 0x004fe400000e0000 */
[----:B------:R-:W-:Y:S02]  /*16590*/  R2UR UR5, R89 ;  /* 0x00000000590572ca */ /* 0x000fe400000e0000 */
[----:B------:R-:W-:-:S11]  /*165a0*/  WARPGROUP.ARRIVE ;  /* 0x00000000000079c5 */ /* 0x000fd60000000000 */
[----:B------:R-:W-:Y:S01]  /*165b0*/  HGMMA.64x96x16.F32.BF16 R88, gdesc[UR4], RZ, !UPT, gsb0 ;  /* 0x01600000045879f0 */ /* 0x000fe2000c0018ff */
[----:B---3--:R-:W-:Y:S02]  /*165c0*/  R2UR UR4, R226 ;  /* 0x00000000e20472ca */ /* 0x008fe400000e0000 */
[----:B------:R-:W-:Y:S02]  /*165d0*/  R2UR UR5, R227 ;  /* 0x00000000e30572ca */ /* 0x000fe400000e0000 */
[----:B------:R-:W2:Y:S01]  /*165e0*/  LDL.64 R226, [R1+0x8] ;  /* 0x0000080001e27983 */ /* 0x000ea20000100a00 */
[----:B------:R-:W-:Y:S02]  /*165f0*/  R2UR UR6, R12 ;  /* 0x000000000c0672ca */ /* 0x000fe400000e0000 */
[----:B------:R-:W-:Y:S01]  /*16600*/  R2UR UR7, R13 ;  /* 0x000000000d0772ca */ /* 0x000fe200000e0000 */
[----:B------:R-:W-:Y:S02]  /*16610*/  VIADD R12, R10, 0x4 ;  /* 0x000000040a0c7836 */ /* 0x000fe40000000000 */
[----:B------:R-:W-:Y:S01]  /*16620*/  IMAD.MOV.U32 R13, RZ, RZ, 0x40000040 ;  /* 0x40000040ff0d7424 */ /* 0x000fe200078e00ff */
[----:B------:R-:W-:-:S02]  /*16630*/  WARPGROUP.DEPBAR.LE gsb0, 0x0 ;  /* 0x00008000000079c5 */ /* 0x000fc40000010000 */
[----:B------:R-:W-:-:S07]  /*16640*/  WARPGROUP.ARRIVE ;  /* 0x00000000000079c5 */ /* 0x000fce0000000000 */
[----:B------:R-:W-:Y:S01]  /*16650*/  HGMMA.64x96x16.F32.BF16 R88, gdesc[UR4], R88, gsb0 ;  /* 0x01600000045879f0 */ /* 0x000fe20008001858 */
[----:B----4-:R-:W-:Y:S02]  /*16660*/  R2UR UR4, R210 ;  /* 0x00000000d20472ca */ /* 0x010fe400000e0000 */
[----:B------:R-:W-:Y:S02]  /*16670*/  R2UR UR5, R211 ;  /* 0x00000000d30572ca */ /* 0x000fe400000e0000 */
[----:B------:R-:W3:Y:S01]  /*16680*/  LDL.64 R210, [R1] ;  /* 0x0000000001d27983 */ /* 0x000ee20000100a00 */
        /* <DEDUP_REMOVED lines=11> */
[----:B------:R-:W-:Y:S01]  /*16740*/  VIADD R12, R10, 0x300 ;  /* 0x000003000a0c7836 */ /* 0x000fe20000000000 */
[----:B------:R0:W5:Y:S01]  /*16750*/  LDL.LU.64 R4, [R1+0x40] ;  /* 0x0000400001047983 */ /* 0x0001620000300a00 */
[----:B------:R-:W-:Y:S01]  /*16760*/  IMAD.MOV.U32 R13, RZ, RZ, 0x40000040 ;  /* 0x40000040ff0d7424 */ /* 0x000fe200078e00ff */
[----:B------:R-:W-:-:S02]  /*16770*/  WARPGROUP.DEPBAR.LE gsb0, 0x0 ;  /* 0x00008000000079c5 */ /* 0x000fc40000010000 */
[----:B------:R-:W-:-:S07]  /*16780*/  WARPGROUP.ARRIVE ;  /* 0x00000000000079c5 */ /* 0x000fce0000000000 */
[----:B------:R-:W-:Y:S01]  /*16790*/  HGMMA.64x96x16.F32.BF16 R88, gdesc[UR4], R88, gsb0 ;  /* 0x01600000045879f0 */ /* 0x000fe20008001858 */
[----:B------:R-:W-:Y:S02]  /*167a0*/  R2UR UR6, R12 ;  /* 0x000000000c0672ca */ /* 0x000fe400000e0000 */
[----:B------:R-:W-:Y:S02]  /*167b0*/  R2UR UR7, R13 ;  /* 0x000000000d0772ca */ /* 0x000fe400000e0000 */
[----:B--2---:R-:W-:Y:S02]  /*167c0*/  R2UR UR4, R226 ;  /* 0x00000000e20472ca */ /* 0x004fe400000e0000 */
        /* <DEDUP_REMOVED lines=132> */
[----:B0-----:R-:W-:Y:S05]  /*17010*/  @!P0 BRA `(.L_x_1783) ;  /* 0x0000000000048947 */ /* 0x001fea0003800000 */
[----:B------:R-:W-:Y:S01]  /*17020*/  BPT.TRAP 0x1 ;  /* 0x000000040000795c */ /* 0x000fe20000300000 */
.L_x_1783:
[----:B------:R-:W-:Y:S01]  /*17030*/  SHF.L.U32 R2, R163, 0x1f, RZ ;  /* 0x0000001fa3027819 */ /* 0x000fe200000006ff */
[----:B------:R-:W-:-:S04]  /*17040*/  IMAD R12, R160, 0x8, R18 ;  /* 0x00000008a00c7824 */ /* 0x000fc800078e0212 */
[----:B------:R0:W1:Y:S01]  /*17050*/  SYNCS.PHASECHK.TRANS64.TRYWAIT P1, [R12+URZ+0x2a850], R2 ;  /* 0x02a850020c0075a7 */ /* 0x000062000802017f */
[----:B------:R-:W-:Y:S05]  /*17060*/  @!P0 BRA `(.L_x_1784) ;  /* 0x0000000000048947 */ /* 0x000fea0003800000 */
[----:B------:R-:W-:Y:S01]  /*17070*/  BPT.TRAP 0x1 ;  /* 0x000000040000795c */ /* 0x000fe20000300000 */
.L_x_1784:
        /* <DEDUP_REMOVED lines=9> */
.L_x_1786:
[----:B------:R-:W-:Y:S05]  /*17110*/  BSYNC B2 ;  /* 0x0000000000027941 */ /* 0x000fea0003800000 */
.L_x_1785:
[----:B------:R-:W-:Y:S01]  /*17120*/  IMAD.MOV.U32 R10, RZ, RZ, R0 ;  /* 0x000000ffff0a7224 */ /* 0x000fe200078e0000 */
[----:B------:R-:W-:Y:S01]  /*17130*/  WARPGROUP.ARRIVE ;  /* 0x00000000000079c5 */ /* 0x000fe20000000000 */
[----:B------:R-:W-:-:S03]  /*17140*/  IMAD.MOV.U32 R11, RZ, RZ, 0x40000040 ;  /* 0x40000040ff0b7424 */ /* 0x000fc600078e00ff */
        /* <DEDUP_REMOVED lines=41> */
.L_x_1788:
        /* <DEDUP_REMOVED lines=10> */
[----:B------:R-:W-:-:S02]  /*17480*/  IMAD.IADD R10, R191, 0x1, R187 ;  /* 0x00000001bf0a7824 */ /* 0x000fc400078e02bb */
[----:B------:R-:W-:Y:S01]  /*17490*/  FMUL.FTZ R112, R113, UR43 ;  /* 0x0000002b71707c20 */ /* 0x000fe20008410000 */
[----:B------:R-:W-:Y:S01]  /*174a0*/  FMUL.FTZ R113, R118, UR43 ;  /* 0x0000002b76717c20 */ /* 0x000fe20008410000 */
[----:B------:R-:W2:Y:S01]  /*174b0*/  @P2 LDC R11, c[0x0][0x44c] ;  /* 0x00011300ff0b2b82 */ /* 0x000ea20000000800 */
[----:B------:R-:W-:Y:S01]  /*174c0*/  FMUL.FTZ R118, R123, UR43 ;  /* 0x0000002b7b767c20 */ /* 0x000fe20008410000 */
[----:B------:R-:W-:Y:S01]  /*174d0*/  FMUL.FTZ R123, R124, UR43 ;  /* 0x0000002b7c7b7c20 */ /* 0x000fe20008410000 */
[----:B01----:R-:W-:Y:S01]  /*174e0*/  FMUL.FTZ R2, R91, UR43 ;  /* 0x0000002b5b027c20 */ /* 0x003fe20008410000 */
        /* <DEDUP_REMOVED lines=9> */
[----:B------:R-:W-:-:S02]  /*17580*/  IMAD.MOV.U32 R132, RZ, RZ, R10 ;  /* 0x000000ffff847224 */ /* 0x000fc400078e000a */
        /* <DEDUP_REMOVED lines=25> */
[----:B------:R-:W-:Y:S01]  /*17720*/  FMUL.FTZ R121, R126, UR43 ;  /* 0x0000002b7e797c20 */ /* 0x000fe20008410000 */
[----:B------:R-:W-:Y:S01]  /*17730*/  FMUL.FTZ R128, R129, UR43 ;  /* 0x0000002b81807c20 */ /* 0x000fe20008410000 */
[----:B------:R-:W-:-:S02]  /*17740*/  VIADD R11, R20, 0x2a840 ;  /* 0x0002a840140b7836 */ /* 0x000fc40000000000 */
[----:B------:R-:W-:Y:S01]  /*17750*/  FMUL.FTZ R126, R130, UR43 ;  /* 0x0000002b827e7c20 */ /* 0x000fe20008410000 */
[----:B------:R-:W-:Y:S02]  /*17760*/  VIADD R137, R133, 0x1 ;  /* 0x0000000185897836 */ /* 0x000fe40000000000 */
[----:B------:R-:W-:Y:S01]  /*17770*/  FMUL.FTZ R20, R134, UR43 ;  /* 0x0000002b86147c20 */ /* 0x000fe20008410000 */
[----:B------:R-:W-:Y:S01]  /*17780*/  FMUL.FTZ R129, R135, UR43 ;  /* 0x0000002b87817c20 */ /* 0x000fe20008410000 */
[----:B------:R-:W-:Y:S01]  /*17790*/  LOP3.LUT P1, RZ, R22, 0x80000, RZ, 0xc0, !PT ;  /* 0x0008000016ff7812 */ /* 0x000fe2000782c0ff */
[----:B------:R-:W-:Y:S01]  /*177a0*/  IMAD R137, R190, -0x2, R137 ;  /* 0xfffffffebe897824 */ /* 0x000fe200078e0289 */
[----:B------:R-:W1:Y:S01]  /*177b0*/  MUFU.TANH R13, R13 ;  /* 0x0000000d000d7308 */ /* 0x000e620000002400 */
[----:B------:R-:W-:Y:S02]  /*177c0*/  PRMT R11, R172, 0x654, R11 ;  /* 0x00000654ac0b7816 */ /* 0x000fe4000000000b */
[----:B------:R-:W-:Y:S01]  /*177d0*/  VIADD R130, R137, 0xffffffff ;  /* 0xffffffff89827836 */ /* 0x000fe20000000000 */
[----:B------:R-:W-:Y:S01]  /*177e0*/  IADD3 R138, -R166, R137, R167 ;  /* 0x00000089a68a7210 */ /* 0x000fe20007ffe1a7 */
[----:B------:R2:W-:Y:S03]  /*177f0*/  SYNCS.ARRIVE.TRANS64.RED.A1T0 RZ, [R11+URZ], RZ ;  /* 0x000000ff0bff79a7 */ /* 0x0005e6000810043f */
[----:B------:R-:W3:Y:S01]  /*17800*/  MUFU.TANH R88, R88 ;  /* 0x0000005800587308 */ /* 0x000ee20000002400 */
[----:B------:R-:W-:-:S02]  /*17810*/  VIADD R139, R138, UR58 ;  /* 0x0000003a8a8b7c36 */ /* 0x000fc40008000000 */
[----:B------:R-:W-:Y:S02]  /*17820*/  VIADD R138, R138, UR38 ;  /* 0x000000268a8a7c36 */ /* 0x000fe40008000000 */
[--C-:B0-----:R-:W-:Y:S02]  /*17830*/  IMAD.IADD R137, R139, 0x1, R10.reuse ;  /* 0x000000018b897824 */ /* 0x101fe400078e020a */
[----:B------:R-:W-:Y:S01]  /*17840*/  IMAD.IADD R134, R138, 0x1, R10 ;  /* 0x000000018a867824 */ /* 0x000fe200078e020a */
        /* <DEDUP_REMOVED lines=46> */
[----:B-1234-:R-:W-:Y:S05]  /*17b30*/  @!P1 BRA `(.L_x_1789) ;  /* 0x0000000000549947 */ /* 0x01efea0003800000 */
        /* <DEDUP_REMOVED lines=12> */
.L_x_1791:
[----:B------:R-:W-:-:S05]  /*17c00*/  IMAD.U32 R140, RZ, RZ, UR47 ;  /* 0x0000002fff8c7e24 */ /* 0x000fca000f8e00ff */
[----:B------:R-:W-:-:S13]  /*17c10*/  ISETP.NE.AND P1, PT, R140, 0x1, PT ;  /* 0x000000018c00780c */ /* 0x000fda0003f25270 */
[----:B------:R-:W1:Y:S02]  /*17c20*/  @P1 LDC.64 R10, c[0x0][0x9e8] ;  /* 0x00027a00ff0a1b82 */ /* 0x000e640000000a00 */
[----:B-1----:R-:W-:-:S05]  /*17c30*/  @P1 IMAD.HI.U32 R10, R135, R10, RZ ;  /* 0x0000000a870a1227 */ /* 0x002fca00078e00ff */
[----:B------:R-:W-:-:S07]  /*17c40*/  @P1 SHF.R.U32.HI R135, RZ, R11, R10 ;  /* 0x0000000bff871219 */ /* 0x000fce000001160a */
.L_x_1792:
[----:B------:R-:W-:Y:S05]  /*17c50*/  BSYNC B2 ;  /* 0x0000000000027941 */ /* 0x000fea0003800000 */
.L_x_1790:
[----:B------:R-:W-:-:S05]  /*17c60*/  IMAD R135, R135, R140, R130 ;  /* 0x0000008c87877224 */ /* 0x000fca00078e0282 */
[----:B------:R-:W-:Y:S02]  /*17c70*/  VIADDMNMX R137, R135, R140, R137, PT ;  /* 0x0000008c87897246 */ /* 0x000fe40003800189 */
[----:B------:R-:W-:-:S07]  /*17c80*/  VIMNMX R134, R134, R135, !PT ;  /* 0x0000008786867248 */ /* 0x000fce0007fe0100 */
.L_x_1789:
[C---:B------:R-:W-:Y:S01]  /*17c90*/  ISETP.GE.AND P1, PT, R133.reuse, 0x2, PT ;  /* 0x000000028500780c */ /* 0x040fe20003f26270 */
[----:B------:R-:W1:Y:S01]  /*17ca0*/  SHFL.IDX PT, R132, R132, 0x1, 0x1c1f ;  /* 0x003c1f0084847f89 */ /* 0x000e6200000e0000 */
[C---:B------:R-:W-:Y:S02]  /*17cb0*/  ISETP.GE.AND P2, PT, R133.reuse, 0x9, PT ;  /* 0x000000098500780c */ /* 0x040fe40003f46270 */
[C---:B------:R-:W-:Y:S02]  /*17cc0*/  ISETP.GT.AND P4, PT, R134.reuse, 0x1, !P1 ;  /* 0x000000018600780c */ /* 0x040fe40004f84270 */
[----:B------:R-:W-:Y:S02]  /*17cd0*/  ISETP.GE.AND P5, PT, R133, 0xa, PT ;  /* 0x0000000a8500780c */ /* 0x000fe40003fa6270 */
[----:B------:R-:W-:Y:S02]  /*17ce0*/  ISETP.GT.AND P3, PT, R134, 0x8, !P2 ;  /* 0x000000088600780c */ /* 0x000fe40005764270 */
[----:B------:R-:W-:-:S02]  /*17cf0*/  ISETP.LT.OR P4, PT, R137, 0x2, P4 ;  /* 0x000000028900780c */ /* 0x000fc40002781670 */
[----:B------:R-:W-:Y:S02]  /*17d00*/  ISETP.LT.OR P3, PT, R137, 0x9, P3 ;  /* 0x000000098900780c */ /* 0x000fe40001f61670 */
[----:B------:R-:W-:Y:S02]  /*17d10*/  FSEL R135, R88, -INF , !P4 ;  /* 0xff80000058877808 */ /* 0x000fe40006000000 */
[----:B------:R-:W-:Y:S02]  /*17d20*/  ISETP.GE.AND P4, PT, R133, 0x11, PT ;  /* 0x000000118500780c */ /* 0x000fe40003f86270 */
[----:B------:R-:W-:Y:S02]  /*17d30*/  LOP3.LUT R22, R22, 0xfffffffb, RZ, 0xc0, !PT ;  /* 0xfffffffb16167812 */ /* 0x000fe400078ec0ff */
[----:B0-----:R-:W-:Y:S02]  /*17d40*/  FSEL R91, R91, -INF , !P3 ;  /* 0xff8000005b5b7808 */ /* 0x001fe40005800000 */
[----:B------:R-:W-:-:S02]  /*17d50*/  ISETP.GT.AND P3, PT, R134, 0x9, !P5 ;  /* 0x000000098600780c */ /* 0x000fc40006f64270 */
[----:B------:R-:W-:Y:S01]  /*17d60*/  @P5 LOP3.LUT R22, R22, 0x4, RZ, 0xfc, !PT ;  /* 0x0000000416165812 */ /* 0x000fe200078efcff */
[--C-:B-1----:R-:W-:Y:S01]  /*17d70*/  IMAD.IADD R139, R139, 0x1, R132.reuse ;  /* 0x000000018b8b7824 */ /* 0x102fe200078e0284 */
[----:B------:R-:W-:Y:S01]  /*17d80*/  ISETP.LT.OR P3, PT, R137, 0xa, P3 ;  /* 0x0000000a8900780c */ /* 0x000fe20001f61670 */
[----:B------:R-:W-:Y:S01]  /*17d90*/  IMAD.IADD R138, R138, 0x1, R132 ;  /* 0x000000018a8a7824 */ /* 0x000fe200078e0284 */
[----:B------:R-:W-:Y:S02]  /*17da0*/  LOP3.LUT R22, R22, 0xfffffff7, RZ, 0xc0, !PT ;  /* 0xfffffff716167812 */ /* 0x000fe400078ec0ff */
[----:B------:R-:W-:Y:S02]  /*17db0*/  FSEL R141, R92, -INF , !P3 ;  /* 0xff8000005c8d7808 */ /* 0x000fe40005800000 */
[----:B------:R-:W-:Y:S02]  /*17dc0*/  @P4 LOP3.LUT R22, R22, 0x8, RZ, 0xfc, !PT ;  /* 0x0000000816164812 */ /* 0x000fe400078efcff */
[----:B------:R-:W-:-:S02]  /*17dd0*/  ISETP.GT.AND P3, PT, R134, 0x10, !P4 ;  /* 0x000000108600780c */ /* 0x000fc40006764270 */
[----:B------:R-:W-:Y:S02]  /*17de0*/  ISETP.GE.AND P4, PT, R133, 0x12, PT ;  /* 0x000000128500780c */ /* 0x000fe40003f86270 */
[----:B------:R-:W-:Y:S02]  /*17df0*/  ISETP.LT.OR P3, PT, R137, 0x11, P3 ;  /* 0x000000118900780c */ /* 0x000fe40001f61670 */
[----:B------:R-:W-:Y:S02]  /*17e00*/  LOP3.LUT R22, R22, 0xffffffef, RZ, 0xc0, !PT ;  /* 0xffffffef16167812 */ /* 0x000fe400078ec0ff */
[----:B------:R-:W-:Y:S02]  /*17e10*/  FSEL R95, R95, -INF , !P3 ;  /* 0xff8000005f5f7808 */ /* 0x000fe40005800000 */
[----:B------:R-:W-:-:S04]  /*17e20*/  ISETP.GT.AND P3, PT, R134, 0x11, !P4 ;  /* 0x000000118600780c */ /* 0x000fc80006764270 */
[----:B------:R-:W-:Y:S02]  /*17e30*/  ISETP.LT.OR P3, PT, R137, 0x12, P3 ;  /* 0x000000128900780c */ /* 0x000fe40001f61670 */
[----:B------:R-:W-:Y:S02]  /*17e40*/  @P4 LOP3.LUT R22, R22, 0x10, RZ, 0xfc, !PT ;  /* 0x0000001016164812 */ /* 0x000fe400078efcff */
[----:B------:R-:W-:Y:S02]  /*17e50*/  ISETP.GE.AND P4, PT, R133, 0x19, PT ;  /* 0x000000198500780c */ /* 0x000fe40003f86270 */
[----:B------:R-:W-:Y:S02]  /*17e60*/  LOP3.LUT R22, R22, 0xfffbffff, RZ, 0xc0, !PT ;  /* 0xfffbffff16167812 */ /* 0x000fe400078ec0ff */
[----:B------:R-:W-:Y:S02]  /*17e70*/  FSEL R143, R96, -INF , !P3 ;  /* 0xff800000608f7808 */ /* 0x000fe40005800000 */
[----:B------:R-:W-:-:S04]  /*17e80*/  ISETP.GT.AND P3, PT, R134, 0x18, !P4 ;  /* 0x000000188600780c */ /* 0x000fc80006764270 */
[----:B------:R-:W-:-:S03]  /*17e90*/  ISETP.LT.OR P3, PT, R137, 0x19, P3 ;  /* 0x000000198900780c */ /* 0x000fc60001f61670 */
        /* <DEDUP_REMOVED lines=68> */
[----:B------:R-:W-:Y:S02]  /*182e0*/  FSEL R155, R120, -INF , !P3 ;  /* 0xff800000789b7808 */ /* 0x000fe40005800000 */
[----:B------:R-:W-:Y:S02]  /*182f0*/  LOP3.LUT R22, R22, 0xffffffbf, RZ, 0xc0, !PT ;  /* 0xffffffbf16167812 */ /* 0x000fe400078ec0ff */
[----:B------:R-:W-:-:S04]  /*18300*/  ISETP.GT.AND P3, PT, R134, 0x48, !P4 ;  /* 0x000000488600780c */ /* 0x000fc80006764270 */
[----:B------:R-:W-:-:S03]  /*18310*/  ISETP.LT.OR P3, PT, R137, 0x49, P3 ;  /* 0x000000498900780c */ /* 0x000fc60001f61670 */
[----:B------:R-:W-:Y:S02]  /*18320*/  @P4 LOP3.LUT R22, R22, 0x40, RZ, 0xfc, !PT ;  /* 0x0000004016164812 */ /* 0x000fe400078efcff */
[----:B------:R-:W-:Y:S02]  /*18330*/  ISETP.GE.AND P4, PT, R133, 0x4a, PT ;  /* 0x0000004a8500780c */ /* 0x000fe40003f86270 */
[----:B------:R-:W-:Y:S02]  /*18340*/  FSEL R123, R123, -INF , !P3 ;  /* 0xff8000007b7b7808 */ /* 0x000fe40005800000 */
[----:B------:R-:W-:Y:S02]  /*18350*/  ISETP.GT.AND P3, PT, R134, 0x49, !P4 ;  /* 0x000000498600780c */ /* 0x000fe40006764270 */
[----:B------:R-:W-:Y:S02]  /*18360*/  LOP3.LUT R22, R22, 0xffffffdf, RZ, 0xc0, !PT ;  /* 0xffffffdf16167812 */ /* 0x000fe400078ec0ff */
[----:B------:R-:W-:-:S04]  /*18370*/  ISETP.LT.OR P3, PT, R137, 0x4a, P3 ;  /* 0x0000004a8900780c */ /* 0x000fc80001f61670 */
[----:B------:R-:W-:Y:S02]  /*18380*/  FSEL R157, R124, -INF , !P3 ;  /* 0xff8000007c9d7808 */ /* 0x000fe40005800000 */
[----:B------:R-:W-:Y:S02]  /*18390*/  ISETP.GE.AND P3, PT, R133, 0x51, PT ;  /* 0x000000518500780c */ /* 0x000fe40003f66270 */
[----:B------:R-:W-:Y:S02]  /*183a0*/  @P4 LOP3.LUT R22, R22, 0x20, RZ, 0xfc, !PT ;  /* 0x0000002016164812 */ /* 0x000fe400078efcff */
[----:B------:R-:W-:Y:S02]  /*183b0*/  ISETP.GT.AND P4, PT, R134, 0x50, !P3 ;  /* 0x000000508600780c */ /* 0x000fe40005f84270 */
[----:B------:R-:W-:Y:S02]  /*183c0*/  LOP3.LUT R22, R22, 0xfffffffd, RZ, 0xc0, !PT ;  /* 0xfffffffd16167812 */ /* 0x000fe400078ec0ff */
        /* <DEDUP_REMOVED lines=10> */
[----:B------:R-:W-:-:S13]  /*18470*/  ISETP.GE.AND P6, PT, R133, 0x1, PT ;  /* 0x000000018500780c */ /* 0x000fda0003fc6270 */
[----:B------:R-:W-:Y:S02]  /*18480*/  @P6 LOP3.LUT R22, R22, 0x2, RZ, 0xfc, !PT ;  /* 0x0000000216166812 */ /* 0x000fe400078efcff */
[----:B------:R-:W-:Y:S02]  /*18490*/  ISETP.GT.AND P6, PT, R134, RZ, !P6 ;  /* 0x000000ff8600720c */ /* 0x000fe400077c4270 */
[----:B------:R-:W-:Y:S02]  /*184a0*/  LOP3.LUT R22, R22, 0xfffffffe, RZ, 0xc0, !PT ;  /* 0xfffffffe16167812 */ /* 0x000fe400078ec0ff */
[----:B------:R-:W-:-:S04]  /*184b0*/  ISETP.LT.OR P6, PT, R137, 0x1, P6 ;  /* 0x000000018900780c */ /* 0x000fc800037c1670 */
[----:B------:R-:W-:Y:S02]  /*184c0*/  FSEL R13, R13, -INF , !P6 ;  /* 0xff8000000d0d7808 */ /* 0x000fe40007000000 */
[----:B------:R-:W-:-:S13]  /*184d0*/  ISETP.GE.AND P6, PT, R133, 0x5a, PT ;  /* 0x0000005a8500780c */ /* 0x000fda0003fc6270 */
[----:B------:R-:W-:Y:S02]  /*184e0*/  @P6 LOP3.LUT R22, R22, 0x1, RZ, 0xfc, !PT ;  /* 0x0000000116166812 */ /* 0x000fe400078efcff */
        /* <DEDUP_REMOVED lines=17> */
.L_x_1795:
[----:B------:R-:W-:-:S05]  /*18600*/  IMAD.U32 R88, RZ, RZ, UR47 ;  /* 0x0000002fff587e24 */ /* 0x000fca000f8e00ff */
[----:B------:R-:W-:-:S13]  /*18610*/  ISETP.NE.AND P6, PT, R88, 0x1, PT ;  /* 0x000000015800780c */ /* 0x000fda0003fc5270 */
[----:B------:R-:W0:Y:S02]  /*18620*/  @P6 LDC.64 R10, c[0x0][0x9e8] ;  /* 0x00027a00ff0a6b82 */ /* 0x000e240000000a00 */
[----:B0-----:R-:W-:-:S05]  /*18630*/  @P6 IMAD.HI.U32 R10, R137, R10, RZ ;  /* 0x0000000a890a6227 */ /* 0x001fca00078e00ff */
[----:B------:R-:W-:-:S07]  /*18640*/  @P6 SHF.R.U32.HI R137, RZ, R11, R10 ;  /* 0x0000000bff896219 */ /* 0x000fce000001160a */
.L_x_1796:
[----:B------:R-:W-:Y:S05]  /*18650*/  BSYNC B2 ;  /* 0x0000000000027941 */ /* 0x000fea0003800000 */
.L_x_1794:
[----:B------:R-:W-:-:S05]  /*18660*/  IMAD R130, R137, R88, R130 ;  /* 0x0000005889827224 */ /* 0x000fca00078e0282 */
[----:B------:R-:W-:Y:S02]  /*18670*/  VIADDMNMX R139, R130, R88, R139, PT ;  /* 0x00000058828b7246 */ /* 0x000fe4000380018b */
[----:B------:R-:W-:-:S07]  /*18680*/  VIMNMX R138, R138, R130, !PT ;  /* 0x000000828a8a7248 */ /* 0x000fce0007fe0100 */
.L_x_1793:
[C---:B------:R-:W-:Y:S01]  /*18690*/  ISETP.GT.AND P1, PT, R138.reuse, 0x1, !P1 ;  /* 0x000000018a00780c */ /* 0x040fe20004f24270 */
[----:B------:R-:W-:Y:S01]  /*186a0*/  IMAD.U32 R10, RZ, RZ, UR54 ;  /* 0x00000036ff0a7e24 */ /* 0x000fe2000f8e00ff */
[----:B------:R-:W-:Y:S02]  /*186b0*/  ISETP.GT.AND P2, PT, R138, 0x8, !P2 ;  /* 0x000000088a00780c */ /* 0x000fe40005744270 */
[C---:B------:R-:W-:Y:S02]  /*186c0*/  ISETP.LT.OR P1, PT, R139.reuse, 0x2, P1 ;  /* 0x000000028b00780c */ /* 0x040fe40000f21670 */
[----:B------:R-:W-:Y:S02]  /*186d0*/  ISETP.LT.OR P2, PT, R139, 0x9, P2 ;  /* 0x000000098b00780c */ /* 0x000fe40001741670 */
[----:B------:R-:W-:Y:S02]  /*186e0*/  FSEL R137, R2, -INF , !P1 ;  /* 0xff80000002897808 */ /* 0x000fe40004800000 */
[----:B------:R-:W-:-:S02]  /*186f0*/  LOP3.LUT P1, RZ, R22, 0x4, RZ, 0xc0, !PT ;  /* 0x0000000416ff7812 */ /* 0x000fc4000782c0ff */
[----:B------:R-:W-:Y:S02]  /*18700*/  FSEL R89, R89, -INF , !P2 ;  /* 0xff80000059597808 */ /* 0x000fe40005000000 */
[----:B------:R-:W-:Y:S02]  /*18710*/  ISETP.GT.AND P1, PT, R138, 0x9, !P1 ;  /* 0x000000098a00780c */ /* 0x000fe40004f24270 */
[C---:B------:R-:W-:Y:S02]  /*18720*/  LOP3.LUT P2, RZ, R22.reuse, 0x20000, RZ, 0xc0, !PT ;  /* 0x0002000016ff7812 */ /* 0x040fe4000784c0ff */
[----:B------:R-:W-:Y:S02]  /*18730*/  ISETP.LT.OR P1, PT, R139, 0xa, P1 ;  /* 0x0000000a8b00780c */ /* 0x000fe40000f21670 */
[----:B------:R-:W-:Y:S02]  /*18740*/  LOP3.LUT P6, RZ, R22, 0x10000, RZ, 0xc0, !PT ;  /* 0x0001000016ff7812 */ /* 0x000fe400078cc0ff */
[----:B------:R-:W-:-:S02]  /*18750*/  FSEL R163, R90, -INF , !P1 ;  /* 0xff8000005aa37808 */ /* 0x000fc40004800000 */
[----:B------:R-:W-:Y:S02]  /*18760*/  LOP3.LUT P1, RZ, R22, 0x8, RZ, 0xc0, !PT ;  /* 0x0000000816ff7812 */ /* 0x000fe4000782c0ff */
[----:B------:R-:W-:Y:S02]  /*18770*/  FMNMX.FTZ R2, R13, R3, !PT ;  /* 0x000000030d027209 */ /* 0x000fe40007810000 */
[----:B------:R-:W-:Y:S02]  /*18780*/  ISETP.GT.AND P1, PT, R138, 0x10, !P1 ;  /* 0x000000108a00780c */ /* 0x000fe40004f24270 */
[----:B------:R-:W-:Y:S02]  /*18790*/  FMNMX.FTZ R2, R135, R2, !PT ;  /* 0x0000000287027209 */ /* 0x000fe40007810000 */
[----:B------:R-:W-:Y:S02]  /*187a0*/  ISETP.LT.OR P1, PT, R139, 0x11, P1 ;  /* 0x000000118b00780c */ /* 0x000fe40000f21670 */
[----:B------:R-:W-:-:S02]  /*187b0*/  FMNMX.FTZ R2, R91, R2, !PT ;  /* 0x000000025b027209 */ /* 0x000fc40007810000 */
[----:B------:R-:W-:Y:S02]  /*187c0*/  FSEL R93, R93, -INF , !P1 ;  /* 0xff8000005d5d7808 */ /* 0x000fe40004800000 */
[----:B------:R-:W-:Y:S02]  /*187d0*/  LOP3.LUT P1, RZ, R22, 0x10, RZ, 0xc0, !PT ;  /* 0x0000001016ff7812 */ /* 0x000fe4000782c0ff */
[----:B------:R-:W-:Y:S02]  /*187e0*/  FMNMX.FTZ R2, R141, R2, !PT ;  /* 0x000000028d027209 */ /* 0x000fe40007810000 */
[----:B------:R-:W-:Y:S02]  /*187f0*/  ISETP.GT.AND P1, PT, R138, 0x11, !P1 ;  /* 0x000000118a00780c */ /* 0x000fe40004f24270 */
[----:B------:R-:W-:Y:S02]  /*18800*/  FMNMX.FTZ R2, R95, R2, !PT ;  /* 0x000000025f027209 */ /* 0x000fe40007810000 */
[----:B------:R-:W-:-:S02]  /*18810*/  ISETP.LT.OR P1, PT, R139, 0x12, P1 ;  /* 0x000000128b00780c */ /* 0x000fc40000f21670 */
[----:B------:R-:W-:Y:S02]  /*18820*/  FMNMX.FTZ R2, R143, R2, !PT ;  /* 0x000000028f027209 */ /* 0x000fe40007810000 */
[----:B------:R-:W-:Y:S02]  /*18830*/  FSEL R201, R94, -INF , !P1 ;  /* 0xff8000005ec97808 */ /* 0x000fe40004800000 */
[----:B------:R-:W-:Y:S02]  /*18840*/  LOP3.LUT P1, RZ, R22, 0x40000, RZ, 0xc0, !PT ;  /* 0x0004000016ff7812 */ /* 0x000fe4000782c0ff */
        /* <DEDUP_REMOVED lines=30> */
[----:B------:R-:W-:Y:S02]  /*18a30*/  LOP3.LUT P1, RZ, R22, 0x2000, RZ, 0xc0, !PT ;  /* 0x0000200016ff7812 */ /* 0x000fe4000782c0ff */
[----:B------:R-:W-:Y:S02]  /*18a40*/  FMNMX.FTZ R2, R157, R2, !PT ;  /* 0x000000029d027209 */ /* 0x000fe40007810000 */
[----:B------:R-:W-:-:S02]  /*18a50*/  ISETP.GT.AND P1, PT, R138, 0x29, !P1 ;  /* 0x000000298a00780c */ /* 0x000fc40004f24270 */
[----:B------:R-:W-:Y:S02]  /*18a60*/  FMNMX.FTZ R2, R127, R2, !PT ;  /* 0x000000027f027209 */ /* 0x000fe40007810000 */
[----:B------:R-:W-:Y:S02]  /*18a70*/  ISETP.LT.OR P1, PT, R139, 0x2a, P1 ;  /* 0x0000002a8b00780c */ /* 0x000fe40000f21670 */
[----:B------:R-:W-:Y:S02]  /*18a80*/  FMNMX.FTZ R2, R159, R2, !PT ;  /* 0x000000029f027209 */ /* 0x000fe40007810000 */
[----:B------:R-:W-:Y:S02]  /*18a90*/  FSEL R105, R106, -INF , !P1 ;  /* 0xff8000006a697808 */ /* 0x000fe40004800000 */
[C---:B------:R-:W-:Y:S02]  /*18aa0*/  LOP3.LUT P1, RZ, R22.reuse, 0x1000, RZ, 0xc0, !PT ;  /* 0x0000100016ff7812 */ /* 0x040fe4000782c0ff */
[----:B------:R-:W-:-:S02]  /*18ab0*/  LOP3.LUT P2, RZ, R22, 0x40, RZ, 0xc0, !PT ;  /* 0x0000004016ff7812 */ /* 0x000fc4000784c0ff */
[----:B------:R-:W-:Y:S02]  /*18ac0*/  ISETP.GT.AND P1, PT, R138, 0x30, !P1 ;  /* 0x000000308a00780c */ /* 0x000fe40004f24270 */
[----:B------:R-:W-:Y:S02]  /*18ad0*/  FMNMX.FTZ R2, R131, R2, !PT ;  /* 0x0000000283027209 */ /* 0x000fe40007810000 */
[----:B------:R-:W-:Y:S02]  /*18ae0*/  ISETP.LT.OR P1, PT, R139, 0x31, P1 ;  /* 0x000000318b00780c */ /* 0x000fe40000f21670 */
[----:B------:R-:W-:Y:S02]  /*18af0*/  FMNMX.FTZ R88, R133, R2, !PT ;  /* 0x0000000285587209 */ /* 0x000fe40007810000 */
[----:B------:R-:W-:Y:S02]  /*18b00*/  FSEL R109, R109, -INF , !P1 ;  /* 0xff8000006d6d7808 */ /* 0x000fe40004800000 */
[C---:B------:R-:W-:Y:S01]  /*18b10*/  LOP3.LUT P1, RZ, R22.reuse, 0x800, RZ, 0xc0, !PT ;  /* 0x0000080016ff7812 */ /* 0x040fe2000782c0ff */
[----:B------:R-:W0:Y:S01]  /*18b20*/  SHFL.BFLY PT, R11, R88, 0x2, 0x1f ;  /* 0x0c401f00580b7f89 */ /* 0x000e2200000e0000 */
[----:B------:R-:W-:-:S02]  /*18b30*/  LOP3.LUT P6, RZ, R22, 0x20, RZ, 0xc0, !PT ;  /* 0x0000002016ff7812 */ /* 0x000fc400078cc0ff */
[C---:B------:R-:W-:Y:S02]  /*18b40*/  ISETP.GT.AND P1, PT, R138.reuse, 0x31, !P1 ;  /* 0x000000318a00780c */ /* 0x040fe40004f24270 */
[----:B------:R-:W-:Y:S02]  /*18b50*/  ISETP.GT.AND P3, PT, R138, 0x50, !P3 ;  /* 0x000000508a00780c */ /* 0x000fe40005f64270 */
[C---:B------:R-:W-:Y:S02]  /*18b60*/  ISETP.LT.OR P1, PT, R139.reuse, 0x32, P1 ;  /* 0x000000328b00780c */ /* 0x040fe40000f21670 */
[----:B------:R-:W-:Y:S02]  /*18b70*/  ISETP.LT.OR P3, PT, R139, 0x51, P3 ;  /* 0x000000518b00780c */ /* 0x000fe40001f61670 */
[----:B------:R-:W-:Y:S02]  /*18b80*/  FSEL R110, R110, -INF , !P1 ;  /* 0xff8000006e6e7808 */ /* 0x000fe40004800000 */
[----:B------:R-:W-:-:S02]  /*18b90*/  LOP3.LUT P1, RZ, R22, 0x400, RZ, 0xc0, !PT ;  /* 0x0000040016ff7812 */ /* 0x000fc4000782c0ff */
[C---:B------:R-:W-:Y:S02]  /*18ba0*/  ISETP.GT.AND P4, PT, R138.reuse, 0x51, !P4 ;  /* 0x000000518a00780c */ /* 0x040fe40006784270 */
[----:B------:R-:W-:Y:S02]  /*18bb0*/  ISETP.GT.AND P1, PT, R138, 0x38, !P1 ;  /* 0x000000388a00780c */ /* 0x000fe40004f24270 */
[----:B------:R-:W-:Y:S02]  /*18bc0*/  FSEL R126, R126, -INF , !P3 ;  /* 0xff8000007e7e7808 */ /* 0x000fe40005800000 */
[----:B------:R-:W-:Y:S02]  /*18bd0*/  ISETP.LT.OR P1, PT, R139, 0x39, P1 ;  /* 0x000000398b00780c */ /* 0x000fe40000f21670 */
[----:B------:R-:W-:Y:S02]  /*18be0*/  ISETP.GT.AND P5, PT, R138, 0x58, !P5 ;  /* 0x000000588a00780c */ /* 0x000fe40006fa4270 */
[----:B------:R-:W-:-:S02]  /*18bf0*/  FSEL R113, R113, -INF , !P1 ;  /* 0xff80000071717808 */ /* 0x000fc40004800000 */
[----:B------:R-:W-:Y:S02]  /*18c00*/  LOP3.LUT P1, RZ, R22, 0x200, RZ, 0xc0, !PT ;  /* 0x0000020016ff7812 */ /* 0x000fe4000782c0ff */
[----:B0-----:R-:W-:Y:S02]  /*18c10*/  FMNMX.FTZ R90, R88, R11, !PT ;  /* 0x0000000b585a7209 */ /* 0x001fe40007810000 */
[----:B------:R-:W-:Y:S02]  /*18c20*/  ISETP.GT.AND P1, PT, R138, 0x39, !P1 ;  /* 0x000000398a00780c */ /* 0x000fe40004f24270 */
[C---:B------:R-:W-:Y:S01]  /*18c30*/  ISETP.LT.OR P4, PT, R139.reuse, 0x52, P4 ;  /* 0x000000528b00780c */ /* 0x040fe20002781670 */
[----:B------:R-:W0:Y:S01]  /*18c40*/  SHFL.BFLY PT, R11, R90, 0x1, 0x1f ;  /* 0x0c201f005a0b7f89 */ /* 0x000e2200000e0000 */
[C---:B------:R-:W-:Y:S02]  /*18c50*/  ISETP.LT.OR P1, PT, R139.reuse, 0x3a, P1 ;  /* 0x0000003a8b00780c */ /* 0x040fe40000f21670 */
[----:B------:R-:W-:-:S02]  /*18c60*/  ISETP.LT.OR P5, PT, R139, 0x59, P5 ;  /* 0x000000598b00780c */ /* 0x000fc40002fa1670 */
[----:B------:R-:W-:Y:S02]  /*18c70*/  FSEL R114, R114, -INF , !P1 ;  /* 0xff80000072727808 */ /* 0x000fe40004800000 */
[----:B------:R-:W-:-:S04]  /*18c80*/  LOP3.LUT P1, RZ, R22, 0x100, RZ, 0xc0, !PT ;  /* 0x0000010016ff7812 */ /* 0x000fc8000782c0ff */
[----:B------:R-:W-:-:S04]  /*18c90*/  ISETP.GT.AND P1, PT, R138, 0x40, !P1 ;  /* 0x000000408a00780c */ /* 0x000fc80004f24270 */
[----:B------:R-:W-:-:S04]  /*18ca0*/  ISETP.LT.OR P1, PT, R139, 0x41, P1 ;  /* 0x000000418b00780c */ /* 0x000fc80000f21670 */
[----:B------:R-:W-:Y:S02]  /*18cb0*/  FSEL R117, R117, -INF , !P1 ;  /* 0xff80000075757808 */ /* 0x000fe40004800000 */
[----:B------:R-:W-:Y:S02]  /*18cc0*/  LOP3.LUT P1, RZ, R22, 0x80, RZ, 0xc0, !PT ;  /* 0x0000008016ff7812 */ /* 0x000fe4000782c0ff */
[----:B0-----:R-:W-:Y:S02]  /*18cd0*/  FMNMX.FTZ R11, R90, R11, !PT ;  /* 0x0000000b5a0b7209 */ /* 0x001fe40007810000 */
[----:B------:R-:W-:-:S04]  /*18ce0*/  ISETP.GT.AND P1, PT, R138, 0x41, !P1 ;  /* 0x000000418a00780c */ /* 0x000fc80004f24270 */
[----:B------:R-:W-:-:S04]  /*18cf0*/  ISETP.LT.OR P1, PT, R139, 0x42, P1 ;  /* 0x000000428b00780c */ /* 0x000fc80000f21670 */
[----:B------:R-:W-:Y:S02]  /*18d00*/  FSEL R118, R118, -INF , !P1 ;  /* 0xff80000076767808 */ /* 0x000fe40004800000 */
[----:B------:R-:W-:-:S04]  /*18d10*/  ISETP.GT.AND P1, PT, R138, 0x48, !P2 ;  /* 0x000000488a00780c */ /* 0x000fc80005724270 */
[----:B------:R-:W-:-:S04]  /*18d20*/  ISETP.LT.OR P1, PT, R139, 0x49, P1 ;  /* 0x000000498b00780c */ /* 0x000fc80000f21670 */
[----:B------:R-:W-:Y:S02]  /*18d30*/  FSEL R121, R121, -INF , !P1 ;  /* 0xff80000079797808 */ /* 0x000fe40004800000 */
[----:B------:R-:W-:Y:S02]  /*18d40*/  ISETP.GT.AND P1, PT, R138, 0x49, !P6 ;  /* 0x000000498a00780c */ /* 0x000fe40007724270 */
[----:B------:R-:W-:Y:S02]  /*18d50*/  LOP3.LUT P6, RZ, R22, 0x2, RZ, 0xc0, !PT ;  /* 0x0000000216ff7812 */ /* 0x000fe400078cc0ff */
[----:B------:R-:W-:-:S04]  /*18d60*/  ISETP.LT.OR P1, PT, R139, 0x4a, P1 ;  /* 0x0000004a8b00780c */ /* 0x000fc80000f21670 */
[----:B------:R-:W-:Y:S02]  /*18d70*/  FSEL R122, R122, -INF , !P1 ;  /* 0xff8000007a7a7808 */ /* 0x000fe40004800000 */
[----:B------:R-:W-:Y:S02]  /*18d80*/  ISETP.GT.AND P1, PT, R138, RZ, !P6 ;  /* 0x000000ff8a00720c */ /* 0x000fe40007724270 */
[----:B------:R-:W-:Y:S02]  /*18d90*/  LOP3.LUT P6, RZ, R22, 0x1, RZ, 0xc0, !PT ;  /* 0x0000000116ff7812 */ /* 0x000fe400078cc0ff */
[----:B------:R-:W-:Y:S02]  /*18da0*/  ISETP.LT.OR P1, PT, R139, 0x1, P1 ;  /* 0x000000018b00780c */ /* 0x000fe40000f21670 */
[----:B------:R-:W-:Y:S02]  /*18db0*/  ISETP.GT.AND P2, PT, R138, 0x59, !P6 ;  /* 0x000000598a00780c */ /* 0x000fe40007744270 */
[----:B------:R-:W-:Y:S01]  /*18dc0*/  FSEL R2, R0, -INF , !P1 ;  /* 0xff80000000027808 */ /* 0x000fe20004800000 */
[C---:B------:R-:W-:Y:S01]  /*18dd0*/  FMUL.FTZ R0, R11.reuse, R10 ;  /* 0x0000000a0b007220 */ /* 0x040fe20000410000 */
[----:B------:R-:W-:-:S02]  /*18de0*/  FSETP.NEU.FTZ.AND P1, PT, R11, -INF , PT ;  /* 0xff8000000b00780b */ /* 0x000fc40003f3d000 */
[----:B-----5:R-:W-:Y:S02]  /*18df0*/  FMNMX.FTZ R88, R2, R4, !PT ;  /* 0x0000000402587209 */ /* 0x020fe40007810000 */
[----:B------:R-:W-:Y:S02]  /*18e00*/  FSEL R0, R0, RZ, P1 ;  /* 0x000000ff00007208 */ /* 0x000fe40000800000 */
[----:B------:R-:W-:Y:S02]  /*18e10*/  FMNMX.FTZ R88, R137, R88, !PT ;  /* 0x0000005889587209 */ /* 0x000fe40007810000 */
[----:B------:R-:W-:Y:S01]  /*18e20*/  ISETP.LT.OR P2, PT, R139, 0x5a, P2 ;  /* 0x0000005a8b00780c */ /* 0x000fe20001741670 */
[--C-:B------:R-:W-:Y:S01]  /*18e30*/  FFMA.FTZ R158, R91, R10, -R0.reuse ;  /* 0x0000000a5b9e7223 */ /* 0x100fe20000010800 */
[----:B------:R-:W-:Y:S01]  /*18e40*/  FMNMX.FTZ R88, R89, R88, !PT ;  /* 0x0000005859587209 */ /* 0x000fe20007810000 */
[-CC-:B------:R-:W-:Y:S01]  /*18e50*/  FFMA.FTZ R154, R99, R10.reuse, -R0.reuse ;  /* 0x0000000a639a7223 */ /* 0x180fe20000010800 */
[-CC-:B------:R-:W-:Y:S01]  /*18e60*/  FFMA.FTZ R156, R135, R10.reuse, -R0.reuse ;  /* 0x0000000a879c7223 */ /* 0x180fe20000010800 */
        /* <DEDUP_REMOVED lines=32> */
[----:B------:R-:W-:Y:S01]  /*19070*/  MUFU.EX2 R13, R13 ;  /* 0x0000000d000d7308 */ /* 0x000fe20000000800 */
[----:B------:R-:W-:-:S04]  /*19080*/  FMNMX.FTZ R88, R105, R88, !PT ;  /* 0x0000005869587209 */ /* 0x000fc80007810000 */
[----:B------:R-:W-:-:S03]  /*19090*/  FMNMX.FTZ R91, R109, R88, !PT ;  /* 0x000000586d5b7209 */ /* 0x000fc60007810000 */
        /* <DEDUP_REMOVED lines=16> */
[----:B------:R-:W-:-:S05]  /*191a0*/  FMNMX.FTZ R88, R145, R88, !PT ;  /* 0x0000005891587209 */ /* 0x000fca0007810000 */
[----:B------:R-:W0:Y:S02]  /*191b0*/  SHFL.BFLY PT, R99, R88, 0x2, 0x1f ;  /* 0x0c401f0058637f89 */ /* 0x000e2400000e0000 */
[----:B------:R-:W-:Y:S08]  /*191c0*/  MUFU.EX2 R129, R149 ;  /* 0x0000009500817308 */ /* 0x000ff00000000800 */
[----:B------:R-:W-:Y:S08]  /*191d0*/  MUFU.EX2 R95, R95 ;  /* 0x0000005f005f7308 */ /* 0x000ff00000000800 */
[----:B------:R-:W-:Y:S01]  /*191e0*/  MUFU.EX2 R148, R148 ;  /* 0x0000009400947308 */ /* 0x000fe20000000800 */
[----:B0-----:R-:W-:-:S02]  /*191f0*/  FMNMX.FTZ R99, R88, R99, !PT ;  /* 0x0000006358637209 */ /* 0x001fc40007810000 */
[----:B------:R-:W-:-:S05]  /*19200*/  FSEL R88, R11, RZ, P1 ;  /* 0x000000ff0b587208 */ /* 0x000fca0000800000 */
[----:B------:R-:W-:Y:S01]  /*19210*/  MUFU.EX2 R91, R147 ;  /* 0x00000093005b7308 */ /* 0x000fe20000000800 */
[----:B------:R-:W0:Y:S01]  /*19220*/  SHFL.BFLY PT, R20, R99, 0x1, 0x1f ;  /* 0x0c201f0063147f89 */ /* 0x000e2200000e0000 */
[----:B------:R-:W-:-:S04]  /*19230*/  FADD.FTZ R119, -R88, R3 ;  /* 0x0000000358777221 */ /* 0x000fc80000010100 */
[----:B------:R-:W-:Y:S02]  /*19240*/  FMUL.FTZ R119, R119, R10 ;  /* 0x0000000a77777220 */ /* 0x000fe40000410000 */
[----:B------:R-:W-:Y:S08]  /*19250*/  MUFU.EX2 R150, R150 ;  /* 0x0000009600967308 */ /* 0x000ff00000000800 */
[----:B------:R-:W1:Y:S08]  /*19260*/  MUFU.EX2 R0, R119 ;  /* 0x0000007700007308 */ /* 0x000e700000000800 */
[----:B------:R-:W-:Y:S01]  /*19270*/  MUFU.EX2 R144, R144 ;  /* 0x0000009000907308 */ /* 0x000fe20000000800 */
[----:B0-----:R-:W-:-:S04]  /*19280*/  FMNMX.FTZ R99, R99, R20, !PT ;  /* 0x0000001463637209 */ /* 0x001fc80007810000 */
[C---:B------:R-:W-:Y:S01]  /*19290*/  FSETP.NEU.FTZ.AND P1, PT, R99.reuse, -INF , PT ;  /* 0xff8000006300780b */ /* 0x040fe20003f3d000 */
[----:B------:R-:W-:Y:S02]  /*192a0*/  FMUL.FTZ R20, R99, R10 ;  /* 0x0000000a63147220 */ /* 0x000fe40000410000 */
[----:B------:R-:W-:Y:S03]  /*192b0*/  MUFU.EX2 R125, R125 ;  /* 0x0000007d007d7308 */ /* 0x000fe60000000800 */
[----:B------:R-:W-:-:S05]  /*192c0*/  FSEL R20, R20, RZ, P1 ;  /* 0x000000ff14147208 */ /* 0x000fca0000800000 */
[-CC-:B------:R-:W-:Y:S01]  /*192d0*/  FFMA.FTZ R159, R89, R10.reuse, -R20.reuse ;  /* 0x0000000a599f7223 */ /* 0x180fe20000010814 */
[----:B------:R-:W-:Y:S01]  /*192e0*/  FSEL R89, R99, RZ, P1 ;  /* 0x000000ff63597208 */ /* 0x000fe20000800000 */
[-CC-:B------:R-:W-:Y:S01]  /*192f0*/  FFMA.FTZ R157, R2, R10.reuse, -R20.reuse ;  /* 0x0000000a029d7223 */ /* 0x180fe20000010814 */
[-CC-:B------:R-:W-:Y:S01]  /*19300*/  FFMA.FTZ R98, R137, R10.reuse, -R20.reuse ;  /* 0x0000000a89627223 */ /* 0x180fe20000010814 */
[-CC-:B------:R-:W-:Y:S01]  /*19310*/  FFMA.FTZ R96, R163, R10.reuse, -R20.reuse ;  /* 0x0000000aa3607223 */ /* 0x180fe20000010814 */
[-C--:B------:R-:W-:Y:S01]  /*19320*/  FFMA.FTZ R153, R93, R10.reuse, -R20 ;  /* 0x0000000a5d997223 */ /* 0x080fe20000010814 */
[----:B------:R-:W-:Y:S01]  /*19330*/  FADD.FTZ R89, -R89, R4 ;  /* 0x0000000459597221 */ /* 0x000fe20000010100 */
[----:B------:R-:W-:Y:S01]  /*19340*/  MUFU.EX2 R159, R159 ;  /* 0x0000009f009f7308 */ /* 0x000fe20000000800 */
[--C-:B------:R-:W-:Y:S01]  /*19350*/  FFMA.FTZ R94, R201, R10, -R20.reuse ;  /* 0x0000000ac95e7223 */ /* 0x100fe20000010814 */
[----:B-1----:R-:W-:Y:S01]  /*19360*/  FFMA.FTZ R93, R0, R6, R13 ;  /* 0x00000006005d7223 */ /* 0x002fe2000001000d */
[-C--:B------:R-:W-:Y:S01]  /*19370*/  FMUL.FTZ R2, R89, R10.reuse ;  /* 0x0000000a59027220 */ /* 0x080fe20000410000 */
[-CC-:B------:R-:W-:Y:S01]  /*19380*/  FFMA.FTZ R155, R97, R10.reuse, -R20.reuse ;  /* 0x0000000a619b7223 */ /* 0x180fe20000010814 */
[-CC-:B------:R-:W-:Y:S01]  /*19390*/  FFMA.FTZ R92, R211, R10.reuse, -R20.reuse ;  /* 0x0000000ad35c7223 */ /* 0x180fe20000010814 */
[----:B------:R-:W-:Y:S01]  /*193a0*/  FADD.FTZ R93, R156, R93 ;  /* 0x0000005d9c5d7221 */ /* 0x000fe20000010000 */
[-CC-:B------:R-:W-:Y:S01]  /*193b0*/  FFMA.FTZ R149, R101, R10.reuse, -R20.reuse ;  /* 0x0000000a65957223 */ /* 0x180fe20000010814 */
[----:B------:R-:W-:Y:S01]  /*193c0*/  MUFU.EX2 R157, R157 ;  /* 0x0000009d009d7308 */ /* 0x000fe20000000800 */
[-CC-:B------:R-:W-:Y:S01]  /*193d0*/  FFMA.FTZ R90, R227, R10.reuse, -R20.reuse ;  /* 0x0000000ae35a7223 */ /* 0x180fe20000010814 */
[----:B------:R-:W-:Y:S01]  /*193e0*/  FADD.FTZ R6, R158, R93 ;  /* 0x0000005d9e067221 */ /* 0x000fe20000010000 */
[-CC-:B------:R-:W-:Y:S01]  /*193f0*/  FFMA.FTZ R151, R229, R10.reuse, -R20.reuse ;  /* 0x0000000ae5977223 */ /* 0x180fe20000010814 */
[-CC-:B------:R-:W-:Y:S01]  /*19400*/  FFMA.FTZ R100, R105, R10.reuse, -R20.reuse ;  /* 0x0000000a69647223 */ /* 0x180fe20000010814 */
[-C--:B------:R-:W-:Y:S01]  /*19410*/  FFMA.FTZ R89, R109, R10.reuse, -R20 ;  /* 0x0000000a6d597223 */ /* 0x080fe20000010814 */
[----:B------:R-:W-:Y:S01]  /*19420*/  FADD.FTZ R93, R141, R6 ;  /* 0x000000068d5d7221 */ /* 0x000fe20000010000 */
[-CC-:B------:R-:W-:Y:S01]  /*19430*/  FFMA.FTZ R102, R110, R10.reuse, -R20.reuse ;  /* 0x0000000a6e667223 */ /* 0x180fe20000010814 */
[----:B------:R-:W0:Y:S01]  /*19440*/  MUFU.EX2 R2, R2 ;  /* 0x0000000200027308 */ /* 0x000e220000000800 */
[-CC-:B------:R-:W-:Y:S01]  /*19450*/  FFMA.FTZ R147, R113, R10.reuse, -R20.reuse ;  /* 0x0000000a71937223 */ /* 0x180fe20000010814 */
[----:B------:R-:W-:Y:S01]  /*19460*/  FADD.FTZ R6, R152, R93 ;  /* 0x0000005d98067221 */ /* 0x000fe20000010000 */
[-CC-:B------:R-:W-:Y:S01]  /*19470*/  FFMA.FTZ R104, R114, R10.reuse, -R20.reuse ;  /* 0x0000000a72687223 */ /* 0x180fe20000010814 */
[-CC-:B------:R-:W-:Y:S01]  /*19480*/  FFMA.FTZ R88, R117, R10.reuse, -R20.reuse ;  /* 0x0000000a75587223 */ /* 0x180fe20000010814 */
[-C--:B------:R-:W-:Y:S01]  /*19490*/  FFMA.FTZ R93, R118, R10.reuse, -R20 ;  /* 0x0000000a765d7223 */ /* 0x080fe20000010814 */
[----:B------:R-:W-:Y:S01]  /*194a0*/  FADD.FTZ R97, R135, R6 ;  /* 0x0000000687617221 */ /* 0x000fe20000010000 */
[-CC-:B------:R-:W-:Y:S01]  /*194b0*/  FFMA.FTZ R137, R126, R10.reuse, -R20.reuse ;  /* 0x0000000a7e897223 */ /* 0x180fe20000010814 */
[----:B------:R-:W1:Y:S01]  /*194c0*/  MUFU.EX2 R98, R98 ;  /* 0x0000006200627308 */ /* 0x000e620000000800 */
[----:B------:R-:W-:Y:S01]  /*194d0*/  FFMA.FTZ R139, R139, R10, -R20 ;  /* 0x0000000a8b8b7223 */ /* 0x000fe20000010814 */
[----:B------:R-:W-:-:S04]  /*194e0*/  FADD.FTZ R6, R154, R97 ;  /* 0x000000619a067221 */ /* 0x000fc80000010000 */
[----:B------:R-:W-:Y:S02]  /*194f0*/  FADD.FTZ R97, R95, R6 ;  /* 0x000000065f617221 */ /* 0x000fe40000010000 */
[----:B------:R-:W2:Y:S01]  /*19500*/  MUFU.EX2 R96, R96 ;  /* 0x0000006000607308 */ /* 0x000ea20000000800 */
[----:B0-----:R-:W-:Y:S01]  /*19510*/  FFMA.FTZ R5, R2, R5, R157 ;  /* 0x0000000502057223 */ /* 0x001fe2000001009d */
[----:B------:R-:W-:Y:S01]  /*19520*/  FADD.FTZ R106, R148, R97 ;  /* 0x00000061946a7221 */ /* 0x000fe20000010000 */
[----:B------:R-:W-:-:S03]  /*19530*/  FFMA.FTZ R97, R122, R10, -R20 ;  /* 0x0000000a7a617223 */ /* 0x000fc60000010814 */
[----:B------:R-:W-:Y:S02]  /*19540*/  FADD.FTZ R101, R91, R106 ;  /* 0x0000006a5b657221 */ /* 0x000fe40000010000 */
[----:B------:R-:W0:Y:S01]  /*19550*/  MUFU.EX2 R153, R153 ;  /* 0x0000009900997308 */ /* 0x000e220000000800 */
[----:B-1----:R-:W-:Y:S01]  /*19560*/  FADD.FTZ R4, R98, R5 ;  /* 0x0000000562047221 */ /* 0x002fe20000010000 */
[----:B------:R-:W-:-:S03]  /*19570*/  FADD.FTZ R106, R150, R101 ;  /* 0x00000065966a7221 */ /* 0x000fc60000010000 */
[----:B------:R-:W-:Y:S01]  /*19580*/  FADD.FTZ R5, R159, R4 ;  /* 0x000000049f057221 */ /* 0x000fe20000010000 */
[----:B------:R-:W-:Y:S02]  /*19590*/  FADD.FTZ R101, R129, R106 ;  /* 0x0000006a81657221 */ /* 0x000fe40000010000 */
[----:B------:R-:W1:Y:S01]  /*195a0*/  MUFU.EX2 R94, R94 ;  /* 0x0000005e005e7308 */ /* 0x000e620000000800 */
[----:B--2---:R-:W-:Y:S01]  /*195b0*/  FADD.FTZ R4, R96, R5 ;  /* 0x0000000560047221 */ /* 0x004fe20000010000 */
[----:B------:R-:W-:-:S04]  /*195c0*/  FADD.FTZ R106, R144, R101 ;  /* 0x00000065906a7221 */ /* 0x000fc80000010000 */
[----:B------:R-:W-:Y:S01]  /*195d0*/  FADD.FTZ R101, R125, R106 ;  /* 0x0000006a7d657221 */ /* 0x000fe20000010000 */
[----:B------:R-:W-:Y:S01]  /*195e0*/  FFMA.FTZ R106, R143, R10, -R20 ;  /* 0x0000000a8f6a7223 */ /* 0x000fe20000010814 */
[----:B------:R-:W2:Y:S01]  /*195f0*/  MUFU.EX2 R155, R155 ;  /* 0x0000009b009b7308 */ /* 0x000ea20000000800 */
[----:B0-----:R-:W-:-:S07]  /*19600*/  FADD.FTZ R5, R153, R4 ;  /* 0x0000000499057221 */ /* 0x001fce0000010000 */
[----:B------:R-:W0:Y:S01]  /*19610*/  MUFU.EX2 R92, R92 ;  /* 0x0000005c005c7308 */ /* 0x000e220000000800 */
[----:B-1----:R-:W-:-:S07]  /*19620*/  FADD.FTZ R4, R94, R5 ;  /* 0x000000055e047221 */ /* 0x002fce0000010000 */
[----:B------:R-:W1:Y:S01]  /*19630*/  MUFU.EX2 R149, R149 ;  /* 0x0000009500957308 */ /* 0x000e620000000800 */
[----:B--2---:R-:W-:Y:S01]  /*19640*/  FADD.FTZ R5, R155, R4 ;  /* 0x000000049b057221 */ /* 0x004fe20000010000 */
[-CC-:B------:R-:W-:Y:S01]  /*19650*/  FFMA.FTZ R4, R121, R10.reuse, -R20.reuse ;  /* 0x0000000a79047223 */ /* 0x180fe20000010814 */
[----:B------:R-:W-:-:S05]  /*19660*/  FFMA.FTZ R20, R145, R10, -R20 ;  /* 0x0000000a91147223 */ /* 0x000fca0000010814 */
        /* <DEDUP_REMOVED lines=54> */
.L_x_1797:
[----:B------:R-:W-:Y:S01]  /*199d0*/  ISETP.GT.AND P1, PT, R8, R9, PT ;  /* 0x000000090800720c */ /* 0x000fe20003f24270 */
        /* <DEDUP_REMOVED lines=33> */
[----:B------:R-:W-:Y:S05]  /*19bf0*/  BSYNC B0 ;  /* 0x0000000000007941 */ /* 0x000fea0003800000 */
.L_x_1777:
[----:B------:R-:W-:Y:S02]  /*19c00*/  IMAD.MOV.U32 R4, RZ, RZ, R99 ;  /* 0x000000ffff047224 */ /* 0x000fe400078e0063 */
[----:B------:R-:W-:Y:S02]  /*19c10*/  IMAD.MOV.U32 R3, RZ, RZ, R11 ;  /* 0x000000ffff037224 */ /* 0x000fe400078e000b */
[----:B------:R-:W-:Y:S02]  /*19c20*/  IMAD.MOV.U32 R160, RZ, RZ, R14 ;  /* 0x000000ffffa07224 */ /* 0x000fe400078e000e */
[----:B------:R-:W-:-:S07]  /*19c30*/  IMAD.MOV.U32 R163, RZ, RZ, R15 ;  /* 0x000000ffffa37224 */ /* 0x000fce00078e000f */
.L_x_1776:
[----:B------:R-:W-:Y:S05]  /*19c40*/  BSYNC B1 ;  /* 0x0000000000017941 */ /* 0x000fea0003800000 */
.L_x_1775:
[----:B------:R-:W0:Y:S01]  /*19c50*/  LDC R204, c[0x0][0x448] ;  /* 0x00011200ffcc7b82 */ /* 0x000e220000000800 */
[----:B------:R-:W-:Y:S01]  /*19c60*/  VIADD R9, R187, 0x7f ;  /* 0x0000007fbb097836 */ /* 0x000fe20000000000 */
[----:B------:R-:W-:Y:S01]  /*19c70*/  LOP3.LUT R22, R22, 0xfff7ffff, RZ, 0xc0, !PT ;  /* 0xfff7ffff16167812 */ /* 0x000fe200078ec0ff */
[----:B------:R-:W-:Y:S01]  /*19c80*/  ULDC UR4, c[0x0][0x9dc] ;  /* 0x0002770000047ab9 */ /* 0x000fe20000000800 */
[----:B------:R-:W-:-:S04]  /*19c90*/  IADD3 R14, R167, 0x1, -R166 ;  /* 0x00000001a70e7810 */ /* 0x000fc80007ffe8a6 */
[----:B------:R-:W1:Y:S01]  /*19ca0*/  LDC R201, c[0x0][0x9e4] ;  /* 0x00027900ffc97b82 */ /* 0x000e620000000800 */
[----:B0-----:R-:W-:-:S13]  /*19cb0*/  ISETP.NE.AND P1, PT, R204, 0x1, PT ;  /* 0x00000001cc00780c */ /* 0x001fda0003f25270 */
[----:B------:R-:W0:Y:S01]  /*19cc0*/  @P1 LDC R12, c[0x0][0x44c] ;  /* 0x00011300ff0c1b82 */ /* 0x000e220000000800 */
[----:B------:R-:W-:-:S04]  /*19cd0*/  @P1 LOP3.LUT R22, R22, 0x80000, RZ, 0xfc, !PT ;  /* 0x0008000016161812 */ /* 0x000fc800078efcff */
[----:B------:R-:W-:-:S03]  /*19ce0*/  LOP3.LUT R22, R22, 0xffefffff, RZ, 0xc0, !PT ;  /* 0xffefffff16167812 */ /* 0x000fc600078ec0ff */
[----:B------:R-:W2:Y:S01]  /*19cf0*/  @P1 LDC R11, c[0x0][0x450] ;  /* 0x00011400ff0b1b82 */ /* 0x000ea20000000800 */
[----:B0-----:R-:W-:-:S05]  /*19d00*/  @P1 IMAD.HI.U32 R12, R9, R12, RZ ;  /* 0x0000000c090c1227 */ /* 0x001fca00078e00ff */
[----:B--2---:R-:W-:Y:S02]  /*19d10*/  @P1 SHF.R.U32.HI R9, RZ, R11, R12 ;  /* 0x0000000bff091219 */ /* 0x004fe4000001160c */
[----:B-1----:R-:W-:-:S03]  /*19d20*/  ISETP.GE.AND P1, PT, R201, 0x1, PT ;  /* 0x00000001c900780c */ /* 0x002fc60003f26270 */
[----:B------:R-:W-:-:S04]  /*19d30*/  IMAD.IADD R9, R14, 0x1, R9 ;  /* 0x000000010e097824 */ /* 0x000fc800078e0209 */
[----:B------:R-:W-:-:S06]  /*19d40*/  VIADD R11, R9, -UR4 ;  /* 0x80000004090b7c36 */ /* 0x000fcc0008000000 */
[----:B------:R-:W-:Y:S01]  /*19d50*/  @P1 LOP3.LUT R22, R22, 0x100000, RZ, 0xfc, !PT ;  /* 0x0010000016161812 */ /* 0x000fe200078efcff */
        /* <DEDUP_REMOVED lines=11> */
.L_x_1801:
[----:B------:R-:W-:-:S13]  /*19e10*/  ISETP.NE.AND P1, PT, R201, 0x1, PT ;  /* 0x00000001c900780c */ /* 0x000fda0003f25270 */
[----:B------:R-:W0:Y:S02]  /*19e20*/  @P1 LDC.64 R12, c[0x0][0x9e8] ;  /* 0x00027a00ff0c1b82 */ /* 0x000e240000000a00 */
[----:B0-----:R-:W-:-:S05]  /*19e30*/  @P1 IMAD.HI.U32 R12, R9, R12, RZ ;  /* 0x0000000c090c1227 */ /* 0x001fca00078e00ff */
[----:B------:R-:W-:-:S07]  /*19e40*/  @P1 SHF.R.U32.HI R9, RZ, R13, R12 ;  /* 0x0000000dff091219 */ /* 0x000fce000001160c */
.L_x_1802:
[----:B------:R-:W-:Y:S05]  /*19e50*/  BSYNC B0 ;  /* 0x0000000000007941 */ /* 0x000fea0003800000 */
.L_x_1800:
[----:B------:R-:W-:-:S05]  /*19e60*/  IMAD R12, R9, R201, RZ ;  /* 0x000000c9090c7224 */ /* 0x000fca00078e02ff */
[----:B------:R-:W-:-:S07]  /*19e70*/  VIMNMX R11, R11, R12, !PT ;  /* 0x0000000c0b0b7248 */ /* 0x000fce0007fe0100 */
.L_x_1799:
[----:B------:R-:W-:Y:S01]  /*19e80*/  VIADD R11, R11, 0x5f ;  /* 0x0000005f0b0b7836 */ /* 0x000fe20000000000 */
[----:B------:R-:W-:Y:S03]  /*19e90*/  BSSY B0, `(.L_x_1803) ;  /* 0x000026a000007945 */ /* 0x000fe60003800000 */
[----:B------:R-:W-:-:S05]  /*19ea0*/  IMAD.HI R11, R11, 0x2aaaaaab, RZ ;  /* 0x2aaaaaab0b0b7827 */ /* 0x000fca00078e02ff */
[----:B------:R-:W-:-:S04]  /*19eb0*/  SHF.R.U32.HI R12, RZ, 0x1f, R11 ;  /* 0x0000001fff0c7819 */ /* 0x000fc8000001160b */
[----:B------:R-:W-:-:S04]  /*19ec0*/  LEA.HI.SX32 R12, R11, R12, 0x1c ;  /* 0x0000000c0b0c7211 */ /* 0x000fc800078fe2ff */
[----:B------:R-:W-:-:S04]  /*19ed0*/  VIMNMX R14, R189, R12, !PT ;  /* 0x0000000cbd0e7248 */ /* 0x000fc80007fe0100 */
[----:B------:R-:W-:-:S13]  /*19ee0*/  ISETP.GE.AND P1, PT, R8, R14, PT ;  /* 0x0000000e0800720c */ /* 0x000fda0003f26270 */
[----:B------:R-:W-:Y:S05]  /*19ef0*/  @!P1 BRA `(.L_x_1804) ;  /* 0x00000024008c9947 */ /* 0x000fea0003800000 */
[----:B------:R-:W-:Y:S01]  /*19f00*/  BSSY B1, `(.L_x_1804) ;  /* 0x0000262000017945 */ /* 0x000fe20003800000 */
[----:B------:R-:W-:Y:S02]  /*19f10*/  IMAD.MOV.U32 R13, RZ, RZ, R4 ;  /* 0x000000ffff0d7224 */ /* 0x000fe400078e0004 */
[----:B------:R-:W-:Y:S02]  /*19f20*/  IMAD.MOV.U32 R12, RZ, RZ, R3 ;  /* 0x000000ffff0c7224 */ /* 0x000fe400078e0003 */
[----:B------:R-:W-:Y:S02]  /*19f30*/  IMAD.MOV.U32 R15, RZ, RZ, R8 ;  /* 0x000000ffff0f7224 */ /* 0x000fe400078e0008 */
[----:B------:R-:W-:Y:S02]  /*19f40*/  IMAD.MOV.U32 R21, RZ, RZ, R163 ;  /* 0x000000ffff157224 */ /* 0x000fe400078e00a3 */
[----:B------:R-:W-:-:S07]  /*19f50*/  IMAD.MOV.U32 R196, RZ, RZ, R160 ;  /* 0x000000ffffc47224 */ /* 0x000fce00078e00a0 */
.L_x_1817:
[----:B------:R-:W-:-:S04]  /*19f60*/  ISETP.NE.AND P1, PT, R196, 0x1, PT ;  /* 0x00000001c400780c */ /* 0x000fc80003f25270 */
[----:B------:R-:W-:-:S04]  /*19f70*/  SEL R4, RZ, 0x1, P1 ;  /* 0x00000001ff047807 */ /* 0x000fc80000800000 */
[----:B------:R-:W-:Y:S01]  /*19f80*/  LOP3.LUT R163, R21, R4, RZ, 0x3c, !PT ;  /* 0x0000000415a37212 */ /* 0x000fe200078e3cff */
[----:B------:R-:W-:Y:S06]  /*19f90*/  @!P0 BRA `(.L_x_1805) ;  /* 0x0000000000048947 */ /* 0x000fec0003800000 */
[----:B------:R-:W-:Y:S01]  /*19fa0*/  BPT.TRAP 0x1 ;  /* 0x000000040000795c */ /* 0x000fe20000300000 */
.L_x_1805:
        /* <DEDUP_REMOVED lines=8> */
.L_x_1806:
[----:B------:R-:W-:Y:S01]  /*1a030*/  BSSY B2, `(.L_x_1807) ;  /* 0x0000006000027945 */ /* 0x000fe20003800000 */
[----:B------:R-:W-:Y:S02]  /*1a040*/  IMAD R8, R160, 0x900, R7 ;  /* 0x00000900a0087824 */ /* 0x000fe400078e0207 */
[----:B------:R-:W-:Y:S01]  /*1a050*/  IMAD.MOV.U32 R9, RZ, RZ, 0x40000040 ;  /* 0x40000040ff097424 */ /* 0x000fe200078e00ff */
[----:B-1----:R-:W-:Y:S06]  /*1a060*/  @P1 BRA `(.L_x_1808) ;  /* 0x0000000000081947 */ /* 0x002fec0003800000 */
[----:B------:R-:W1:Y:S02]  /*1a070*/  SYNCS.PHASECHK.TRANS64.TRYWAIT P1, [R20+URZ+0x2a830], R3 ;  /* 0x02a83003140075a7 */ /* 0x000e64000802017f */
[----:B-1----:R-:W-:Y:S05]  /*1a080*/  @!P1 BRA `(.L_x_1809) ;  /* 0x0000011000489947 */ /* 0x002fea0003800000 */
.L_x_1808:
[----:B------:R-:W-:Y:S05]  /*1a090*/  BSYNC B2 ;  /* 0x0000000000027941 */ /* 0x000fea0003800000 */
.L_x_1807:
[----:B------:R-:W2:Y:S04]  /*1a0a0*/  LDL.64 R88, [R1+0x28] ;  /* 0x0000280001587983 */ /* 0x000ea80000100a00 */
[----:B------:R-:W3:Y:S04]  /*1a0b0*/  LDL.64 R226, [R1+0x20] ;  /* 0x0000200001e27983 */ /* 0x000ee80000100a00 */
[----:B------:R-:W4:Y:S01]  /*1a0c0*/  LDL.64 R210, [R1+0x18] ;  /* 0x0000180001d27983 */ /* 0x000f220000100a00 */
[C---:B------:R-:W-:Y:S02]  /*1a0d0*/  R2UR UR6, R8.reuse ;  /* 0x00000000080672ca */ /* 0x040fe400000e0000 */
[----:B------:R-:W-:Y:S01]  /*1a0e0*/  R2UR UR7, R9 ;  /* 0x00000000090772ca */ /* 0x000fe200000e0000 */
[----:B------:R0:W-:Y:S04]  /*1a0f0*/  STL [R1+0x3c], R5 ;  /* 0x00003c0501007387 */ /* 0x0001e80000100800 */
[----:B0-----:R-:W4:Y:S01]  /*1a100*/  LDL.64 R4, [R1+0x10] ;  /* 0x0000100001047983 */ /* 0x001f220000100a00 */
[----:B------:R-:W-:-:S02]  /*1a110*/  VIADD R10, R8, 0x2 ;  /* 0x00000002080a7836 */ /* 0x000fc40000000000 */
[----:B------:R-:W-:Y:S01]  /*1a120*/  IMAD.MOV.U32 R11, RZ, RZ, 0x40000040 ;  /* 0x40000040ff0b7424 */ /* 0x000fe200078e00ff */
        /* <DEDUP_REMOVED lines=29> */
[----:B------:R0:W5:Y:S01]  /*1a300*/  LDL.LU R5, [R1+0x3c] ;  /* 0x00003c0001057983 */ /* 0x0001620000300800 */
        /* <DEDUP_REMOVED lines=141> */
.L_x_1810:
[----:B------:R-:W-:Y:S01]  /*1abe0*/  SHF.L.U32 R2, R21, 0x1f, RZ ;  /* 0x0000001f15027819 */ /* 0x000fe200000006ff */
[----:B------:R-:W-:-:S04]  /*1abf0*/  IMAD R8, R196, 0x8, R18 ;  /* 0x00000008c4087824 */ /* 0x000fc800078e0212 */
[----:B------:R0:W2:Y:S01]  /*1ac00*/  SYNCS.PHASECHK.TRANS64.TRYWAIT P1, [R8+URZ+0x2a850], R2 ;  /* 0x02a85002080075a7 */ /* 0x0000a2000802017f */
[----:B------:R-:W-:Y:S05]  /*1ac10*/  @!P0 BRA `(.L_x_1811) ;  /* 0x0000000000048947 */ /* 0x000fea0003800000 */
[----:B------:R-:W-:Y:S01]  /*1ac20*/  BPT.TRAP 0x1 ;  /* 0x000000040000795c */ /* 0x000fe20000300000 */
.L_x_1811:
[----:B------:R-:W-:Y:S01]  /*1ac30*/  VIADD R0, R18, 0x400 ;  /* 0x0000040012007836 */ /* 0x000fe20000000000 */
[----:B------:R-:W-:Y:S04]  /*1ac40*/  BSSY B2, `(.L_x_1812) ;  /* 0x0000008000027945 */ /* 0x000fe80003800000 */
[----:B------:R-:W-:-:S04]  /*1ac50*/  SHF.R.U32.HI R0, RZ, 0x4, R0 ;  /* 0x00000004ff007819 */ /* 0x000fc80000011600 */
[----:B------:R-:W-:-:S04]  /*1ac60*/  LOP3.LUT R0, R0, 0x3fff, RZ, 0xc0, !PT ;  /* 0x00003fff00007812 */ /* 0x000fc800078ec0ff */
[----:B------:R-:W-:-:S05]  /*1ac70*/  LOP3.LUT R0, R0, 0x3000000, RZ, 0xfc, !PT ;  /* 0x0300000000007812 */ /* 0x000fca00078efcff */
[----:B------:R-:W-:Y:S01]  /*1ac80*/  IMAD R0, R196, 0x600, R0 ;  /* 0x00000600c4007824 */ /* 0x000fe200078e0200 */
[----:B--2---:R-:W-:Y:S06]  /*1ac90*/  @P1 BRA `(.L_x_1813) ;  /* 0x0000000000081947 */ /* 0x004fec0003800000 */
[----:B------:R-:W2:Y:S02]  /*1aca0*/  SYNCS.PHASECHK.TRANS64.TRYWAIT P1, [R8+URZ+0x2a850], R2 ;  /* 0x02a85002080075a7 */ /* 0x000ea4000802017f */
[----:B--2---:R-:W-:Y:S05]  /*1acb0*/  @!P1 BRA `(.L_x_1814) ;  /* 0x0000010400509947 */ /* 0x004fea0003800000 */
.L_x_1813:
[----:B------:R-:W-:Y:S05]  /*1acc0*/  BSYNC B2 ;  /* 0x0000000000027941 */ /* 0x000fea0003800000 */
.L_x_1812:
[----:B0-2---:R-:W-:Y:S01]  /*1acd0*/  IMAD.MOV.U32 R2, RZ, RZ, R0 ;  /* 0x000000ffff027224 */ /* 0x005fe200078e0000 */
[----:B------:R-:W-:Y:S01]  /*1ace0*/  WARPGROUP.ARRIVE ;  /* 0x00000000000079c5 */ /* 0x000fe20000000000 */
[----:B-1----:R-:W-:-:S03]  /*1acf0*/  IMAD.MOV.U32 R3, RZ, RZ, 0x40000040 ;  /* 0x40000040ff037424 */ /* 0x002fc600078e00ff */
        /* <DEDUP_REMOVED lines=41> */
.L_x_1815:
        /* <DEDUP_REMOVED lines=51> */
[----:B------:R-:W-:-:S03]  /*1b2c0*/  IMAD.U32 R10, RZ, RZ, UR51 ;  /* 0x00000033ff0a7e24 */ /* 0x000fc6000f8e00ff */
[----:B------:R-:W0:Y:S01]  /*1b2d0*/  MUFU.TANH R89, R89 ;  /* 0x0000005900597308 */ /* 0x000e220000002400 */
[----:B-1----:R-:W-:-:S07]  /*1b2e0*/  FMNMX.FTZ R0, R11, R0, !PT ;  /* 0x000000000b007209 */ /* 0x002fce0007810000 */
[----:B------:R-:W1:Y:S01]  /*1b2f0*/  MUFU.TANH R95, R95 ;  /* 0x0000005f005f7308 */ /* 0x000e620000002400 */
[----:B--2---:R-:W-:Y:S01]  /*1b300*/  FMNMX.FTZ R2, R92, R125, !PT ;  /* 0x0000007d5c027209 */ /* 0x004fe20007810000 */
[----:B------:R-:W-:Y:S01]  /*1b310*/  FMUL.FTZ R125, R128, UR42 ;  /* 0x0000002a807d7c20 */ /* 0x000fe20008410000 */
[----:B------:R-:W-:-:S05]  /*1b320*/  FMUL.FTZ R128, R131, UR42 ;  /* 0x0000002a83807c20 */ /* 0x000fca0008410000 */
        /* <DEDUP_REMOVED lines=15> */
[----:B-1----:R-:W-:Y:S01]  /*1b420*/  FMNMX.FTZ R2, R100, R127, !PT ;  /* 0x0000007f64027209 */ /* 0x002fe20007810000 */
[----:B------:R-:W-:Y:S01]  /*1b430*/  FMUL.FTZ R127, R130, UR42 ;  /* 0x0000002a827f7c20 */ /* 0x000fe20008410000 */
[----:B------:R-:W-:-:S05]  /*1b440*/  FMUL.FTZ R130, R133, UR42 ;  /* 0x0000002a85827c20 */ /* 0x000fca0008410000 */
        /* <DEDUP_REMOVED lines=15> */
[----:B0-----:R-:W-:Y:S01]  /*1b540*/  FMNMX.FTZ R2, R108, R129, !PT ;  /* 0x000000816c027209 */ /* 0x001fe20007810000 */
[----:B------:R-:W-:Y:S01]  /*1b550*/  FMUL.FTZ R129, R132, UR42 ;  /* 0x0000002a84817c20 */ /* 0x000fe20008410000 */
[----:B------:R-:W-:-:S05]  /*1b560*/  FMUL.FTZ R132, R135, UR42 ;  /* 0x0000002a87847c20 */ /* 0x000fca0008410000 */
        /* <DEDUP_REMOVED lines=15> */
[----:B--2---:R-:W-:Y:S01]  /*1b660*/  FMNMX.FTZ R2, R116, R131, !PT ;  /* 0x0000008374027209 */ /* 0x004fe20007810000 */
[----:B------:R-:W-:-:S06]  /*1b670*/  FMUL.FTZ R131, R134, UR42 ;  /* 0x0000002a86837c20 */ /* 0x000fcc0008410000 */
        /* <DEDUP_REMOVED lines=31> */
[----:B0-----:R-:W-:-:S05]  /*1b870*/  FMNMX.FTZ R133, R132, R133, !PT ;  /* 0x0000008584857209 */ /* 0x001fca0007810000 */
[----:B------:R-:W0:Y:S01]  /*1b880*/  SHFL.BFLY PT, R4, R133, 0x2, 0x1f ;  /* 0x0c401f0085047f89 */ /* 0x000e2200000e0000 */
[----:B-1----:R-:W-:-:S04]  /*1b890*/  FMNMX.FTZ R3, R129, R0, !PT ;  /* 0x0000000081037209 */ /* 0x002fc80007810000 */
[----:B--2---:R-:W-:-:S05]  /*1b8a0*/  FMNMX.FTZ R0, R130, R3, !PT ;  /* 0x0000000382007209 */ /* 0x004fca0007810000 */
[----:B------:R-:W1:Y:S01]  /*1b8b0*/  SHFL.BFLY PT, R3, R0, 0x2, 0x1f ;  /* 0x0c401f0000037f89 */ /* 0x000e6200000e0000 */
[----:B0-----:R-:W-:-:S05]  /*1b8c0*/  FMNMX.FTZ R134, R133, R4, !PT ;  /* 0x0000000485867209 */ /* 0x001fca0007810000 */
[----:B------:R-:W0:Y:S01]  /*1b8d0*/  SHFL.BFLY PT, R135, R134, 0x1, 0x1f ;  /* 0x0c201f0086877f89 */ /* 0x000e2200000e0000 */
[----:B-1----:R-:W-:-:S05]  /*1b8e0*/  FMNMX.FTZ R2, R0, R3, !PT ;  /* 0x0000000300027209 */ /* 0x002fca0007810000 */
[----:B------:R-:W1:Y:S01]  /*1b8f0*/  SHFL.BFLY PT, R3, R2, 0x1, 0x1f ;  /* 0x0c201f0002037f89 */ /* 0x000e6200000e0000 */
[----:B0-----:R-:W-:-:S05]  /*1b900*/  FMNMX.FTZ R4, R134, R135, !PT ;  /* 0x0000008786047209 */ /* 0x001fca0007810000 */
[----:B------:R-:W-:-:S04]  /*1b910*/  FADD.FTZ R13, -R4, R13 ;  /* 0x0000000d040d7221 */ /* 0x000fc80000010100 */
[----:B------:R-:W-:Y:S01]  /*1b920*/  FMUL.FTZ R133, R13, R10 ;  /* 0x0000000a0d857220 */ /* 0x000fe20000410000 */
[----:B-1----:R-:W-:-:S03]  /*1b930*/  FMNMX.FTZ R3, R2, R3, !PT ;  /* 0x0000000302037209 */ /* 0x002fc60007810000 */
[----:B------:R0:W-:Y:S02]  /*1b940*/  MUFU.EX2 R2, R133 ;  /* 0x0000008500027308 */ /* 0x0001e40000000800 */
[C---:B------:R-:W-:Y:S01]  /*1b950*/  FMUL.FTZ R13, R3.reuse, R10 ;  /* 0x0000000a030d7220 */ /* 0x040fe20000410000 */
[----:B------:R-:W-:-:S03]  /*1b960*/  FADD.FTZ R135, -R3, R12 ;  /* 0x0000000c03877221 */ /* 0x000fc60000010100 */
[-CC-:B------:R-:W-:Y:S01]  /*1b970*/  FFMA.FTZ R148, R101, R10.reuse, -R13.reuse ;  /* 0x0000000a65947223 */ /* 0x180fe2000001080d */
[-C--:B------:R-:W-:Y:S01]  /*1b980*/  FMUL.FTZ R101, R4, R10.reuse ;  /* 0x0000000a04657220 */ /* 0x080fe20000410000 */
[-CC-:B------:R-:W-:Y:S01]  /*1b990*/  FFMA.FTZ R156, R9, R10.reuse, -R13.reuse ;  /* 0x0000000a099c7223 */ /* 0x180fe2000001080d */
[-C--:B------:R-:W-:Y:S01]  /*1b9a0*/  FMUL.FTZ R12, R135, R10.reuse ;  /* 0x0000000a870c7220 */ /* 0x080fe20000410000 */
[-C--:B------:R-:W-:Y:S01]  /*1b9b0*/  FFMA.FTZ R135, R11, R10.reuse, -R13 ;  /* 0x0000000a0b877223 */ /* 0x080fe2000001080d */
[-CC-:B------:R-:W-:Y:S01]  /*1b9c0*/  FFMA.FTZ R157, R21, R10.reuse, -R101.reuse ;  /* 0x0000000a159d7223 */ /* 0x180fe20000010865 */
        /* <DEDUP_REMOVED lines=8> */
[-C--:B0-----:R-:W-:Y:S01]  /*1ba50*/  FFMA.FTZ R133, R94, R10.reuse, -R13 ;  /* 0x0000000a5e857223 */ /* 0x081fe2000001080d */
[----:B------:R-:W0:Y:S01]  /*1ba60*/  MUFU.EX2 R156, R156 ;  /* 0x0000009c009c7308 */ /* 0x000e220000000800 */
[-CC-:B------:R-:W-:Y:S01]  /*1ba70*/  FFMA.FTZ R91, R96, R10.reuse, -R101.reuse ;  /* 0x0000000a605b7223 */ /* 0x180fe20000010865 */
        /* <DEDUP_REMOVED lines=23> */
[----:B-1---5:R-:W-:Y:S01]  /*1bbf0*/  FFMA.FTZ R100, R2, R5, R157 ;  /* 0x0000000502647223 */ /* 0x022fe2000001009d */
[-C--:B------:R-:W-:Y:S01]  /*1bc00*/  FFMA.FTZ R140, R117, R10.reuse, -R13 ;  /* 0x0000000a758c7223 */ /* 0x080fe2000001080d */
[-C--:B------:R-:W-:Y:S01]  /*1bc10*/  FFMA.FTZ R141, R119, R10.reuse, -R101 ;  /* 0x0000000a778d7223 */ /* 0x080fe20000010865 */
[-CC-:B------:R-:W-:Y:S01]  /*1bc20*/  FFMA.FTZ R12, R118, R10.reuse, -R13.reuse ;  /* 0x0000000a760c7223 */ /* 0x180fe2000001080d */
[-C--:B------:R-:W-:Y:S01]  /*1bc30*/  FFMA.FTZ R142, R121, R10.reuse, -R13 ;  /* 0x0000000a798e7223 */ /* 0x080fe2000001080d */
[-C--:B------:R-:W-:Y:S01]  /*1bc40*/  FFMA.FTZ R143, R123, R10.reuse, -R101 ;  /* 0x0000000a7b8f7223 */ /* 0x080fe20000010865 */
[-CC-:B------:R-:W-:Y:S01]  /*1bc50*/  FFMA.FTZ R11, R122, R10.reuse, -R13.reuse ;  /* 0x0000000a7a0b7223 */ /* 0x180fe2000001080d */
[----:B------:R-:W1:Y:S01]  /*1bc60*/  MUFU.EX2 R158, R158 ;  /* 0x0000009e009e7308 */ /* 0x000e620000000800 */
[----:B--2---:R-:W-:Y:S01]  /*1bc70*/  FADD.FTZ R5, R135, R6 ;  /* 0x0000000687057221 */ /* 0x004fe20000010000 */
[-C--:B------:R-:W-:Y:S01]  /*1bc80*/  FFMA.FTZ R136, R125, R10.reuse, -R13 ;  /* 0x0000000a7d887223 */ /* 0x080fe2000001080d */
[-C--:B------:R-:W-:Y:S01]  /*1bc90*/  FFMA.FTZ R137, R127, R10.reuse, -R101 ;  /* 0x0000000a7f897223 */ /* 0x080fe20000010865 */
[-CC-:B------:R-:W-:Y:S01]  /*1bca0*/  FFMA.FTZ R9, R126, R10.reuse, -R13.reuse ;  /* 0x0000000a7e097223 */ /* 0x180fe2000001080d */
        /* <DEDUP_REMOVED lines=18> */
[----:B-1----:R-:W-:Y:S01]  /*1bdd0*/  FADD.FTZ R5, R133, R100 ;  /* 0x0000006485057221 */ /* 0x002fe20000010000 */
[----:B------:R-:W-:-:S06]  /*1bde0*/  FFMA.FTZ R100, R120, R10, -R101 ;  /* 0x0000000a78647223 */ /* 0x000fcc0000010865 */
        /* <DEDUP_REMOVED lines=46> */
[----:B------:R-:W-:Y:S02]  /*1c0d0*/  VIADD R5, R20, 0x2a840 ;  /* 0x0002a84014057836 */ /* 0x000fe40000000000 */
[----:B------:R-:W-:-:S03]  /*1c0e0*/  FFMA.FTZ R20, R132, R10, -R101 ;  /* 0x0000000a84147223 */ /* 0x000fc60000010865 */
[----:B------:R-:W-:Y:S01]  /*1c0f0*/  PRMT R5, R172, 0x654, R5 ;  /* 0x00000654ac057816 */ /* 0x000fe20000000005 */
[----:B------:R-:W2:Y:S01]  /*1c100*/  MUFU.EX2 R100, R100 ;  /* 0x0000006400647308 */ /* 0x000ea20000000800 */
[----:B0-----:R-:W-:Y:S02]  /*1c110*/  FADD.FTZ R107, R141, R6 ;  /* 0x000000068d6b7221 */ /* 0x001fe40000010000 */
[----:B------:R0:W-:Y:S05]  /*1c120*/  SYNCS.ARRIVE.TRANS64.RED.A1T0 RZ, [R5+URZ], RZ ;  /* 0x000000ff05ff79a7 */ /* 0x0001ea000810043f */
[----:B------:R-:W3:Y:S01]  /*1c130*/  MUFU.EX2 R142, R142 ;  /* 0x0000008e008e7308 */ /* 0x000ee20000000800 */
[----:B-1----:R-:W-:-:S07]  /*1c140*/  FADD.FTZ R105, R12, R105 ;  /* 0x000000690c697221 */ /* 0x002fce0000010000 */
[----:B------:R-:W1:Y:S01]  /*1c150*/  MUFU.EX2 R143, R143 ;  /* 0x0000008f008f7308 */ /* 0x000e620000000800 */
[----:B--2---:R-:W-:-:S07]  /*1c160*/  FADD.FTZ R6, R100, R107 ;  /* 0x0000006b64067221 */ /* 0x004fce0000010000 */
[----:B------:R-:W0:Y:S01]  /*1c170*/  MUFU.EX2 R11, R11 ;  /* 0x0000000b000b7308 */ /* 0x000e220000000800 */
[----:B---3--:R-:W-:-:S07]  /*1c180*/  FADD.FTZ R104, R142, R105 ;  /* 0x000000698e687221 */ /* 0x008fce0000010000 */
        /* <DEDUP_REMOVED lines=22> */
.L_x_1816:
        /* <DEDUP_REMOVED lines=33> */
[----:B------:R-:W-:Y:S01]  /*1c500*/  F2FP.BF16.F32.PACK_AB R139, R20, R139 ;  /* 0x0000008b148b723e */ /* 0x000fe200000010ff */
[----:B0-----:R-:W-:Y:S06]  /*1c510*/  @P1 BRA `(.L_x_1817) ;  /* 0xffffffd800901947 */ /* 0x001fec000383ffff */
[----:B------:R-:W-:Y:S05]  /*1c520*/  BSYNC B1 ;  /* 0x0000000000017941 */ /* 0x000fea0003800000 */
.L_x_1804:
[----:B------:R-:W-:Y:S05]  /*1c530*/  BSYNC B0 ;  /* 0x0000000000007941 */ /* 0x000fea0003800000 */
.L_x_1803:
[----:B------:R-:W-:Y:S01]  /*1c540*/  ISETP.GE.AND P1, PT, R8, R189, PT ;  /* 0x000000bd0800720c */ /* 0x000fe20003f26270 */
[----:B------:R-:W-:-:S12]  /*1c550*/  BSSY B0, `(.L_x_1818) ;  /* 0x0000389000007945 */ /* 0x000fd80003800000 */
[----:B------:R-:W-:Y:S05]  /*1c560*/  @!P1 BRA `(.L_x_1819) ;  /* 0x00000038001c9947 */ /* 0x000fea0003800000 */
[----:B------:R-:W-:Y:S02]  /*1c570*/  IMAD.MOV.U32 R9, RZ, RZ, R4 ;  /* 0x000000ffff097224 */ /* 0x000fe400078e0004 */
[----:B------:R-:W-:Y:S02]  /*1c580*/  IMAD.MOV.U32 R14, RZ, RZ, R3 ;  /* 0x000000ffff0e7224 */ /* 0x000fe400078e0003 */
[----:B------:R-:W-:Y:S02]  /*1c590*/  IMAD.MOV.U32 R15, RZ, RZ, R163 ;  /* 0x000000ffff0f7224 */ /* 0x000fe400078e00a3 */
[----:B------:R-:W-:-:S07]  /*1c5a0*/  IMAD.MOV.U32 R20, RZ, RZ, R160 ;  /* 0x000000ffff147224 */ /* 0x000fce00078e00a0 */
.L_x_1840:
[----:B------:R-:W-:-:S04]  /*1c5b0*/  ISETP.NE.AND P1, PT, R20, 0x1, PT ;  /* 0x000000011400780c */ /* 0x000fc80003f25270 */
[----:B------:R-:W-:-:S04]  /*1c5c0*/  SEL R4, RZ, 0x1, P1 ;  /* 0x00000001ff047807 */ /* 0x000fc80000800000 */
[----:B------:R-:W-:Y:S01]  /*1c5d0*/  LOP3.LUT R163, R15, R4, RZ, 0x3c, !PT ;  /* 0x000000040fa37212 */ /* 0x000fe200078e3cff */
[----:B------:R-:W-:Y:S06]  /*1c5e0*/  @!P0 BRA `(.L_x_1820) ;  /* 0x0000000000048947 */ /* 0x000fec0003800000 */
[----:B------:R-:W-:Y:S01]  /*1c5f0*/  BPT.TRAP 0x1 ;  /* 0x000000040000795c */ /* 0x000fe20000300000 */
.L_x_1820:
        /* <DEDUP_REMOVED lines=8> */
.L_x_1821:
[----:B------:R-:W-:Y:S01]  /*1c680*/  BSSY B1, `(.L_x_1822) ;  /* 0x0000006000017945 */ /* 0x000fe20003800000 */
[----:B------:R-:W-:Y:S02]  /*1c690*/  IMAD R10, R160, 0x900, R7 ;  /* 0x00000900a00a7824 */ /* 0x000fe400078e0207 */
[----:B------:R-:W-:Y:S01]  /*1c6a0*/  IMAD.MOV.U32 R11, RZ, RZ, 0x40000040 ;  /* 0x40000040ff0b7424 */ /* 0x000fe200078e00ff */
[----:B-1----:R-:W-:Y:S06]  /*1c6b0*/  @P1 BRA `(.L_x_1823) ;  /* 0x0000000000081947 */ /* 0x002fec0003800000 */
[----:B------:R-:W1:Y:S02]  /*1c6c0*/  SYNCS.PHASECHK.TRANS64.TRYWAIT P1, [R4+URZ+0x2a830], R3 ;  /* 0x02a83003040075a7 */ /* 0x000e64000802017f */
[----:B-1----:R-:W-:Y:S05]  /*1c6d0*/  @!P1 BRA `(.L_x_1824) ;  /* 0x000000e800dc9947 */ /* 0x002fea0003800000 */
.L_x_1823:
[----:B------:R-:W-:Y:S05]  /*1c6e0*/  BSYNC B1 ;  /* 0x0000000000017941 */ /* 0x000fea0003800000 */
.L_x_1822:
[----:B------:R-:W2:Y:S04]  /*1c6f0*/  LDL.64 R88, [R1+0x28] ;  /* 0x0000280001587983 */ /* 0x000ea80000100a00 */
[----:B------:R-:W3:Y:S04]  /*1c700*/  LDL.64 R226, [R1+0x20] ;  /* 0x0000200001e27983 */ /* 0x000ee80000100a00 */
[----:B------:R-:W4:Y:S01]  /*1c710*/  LDL.64 R210, [R1+0x18] ;  /* 0x0000180001d27983 */ /* 0x000f220000100a00 */
[C---:B------:R-:W-:Y:S02]  /*1c720*/  R2UR UR6, R10.reuse ;  /* 0x000000000a0672ca */ /* 0x040fe400000e0000 */
[----:B------:R-:W-:Y:S01]  /*1c730*/  R2UR UR7, R11 ;  /* 0x000000000b0772ca */ /* 0x000fe200000e0000 */
[----:B------:R0:W-:Y:S04]  /*1c740*/  STL.64 [R1+0x40], R4 ;  /* 0x0000400401007387 */ /* 0x0001e80000100a00 */
[----:B01----:R-:W4:Y:S01]  /*1c750*/  LDL.64 R4, [R1+0x10] ;  /* 0x0000100001047983 */ /* 0x003f220000100a00 */
        /* <DEDUP_REMOVED lines=173> */
.L_x_1825:
[----:B------:R-:W-:Y:S01]  /*1d230*/  SHF.L.U32 R2, R15, 0x1f, RZ ;  /* 0x0000001f0f027819 */ /* 0x000fe200000006ff */
[----:B------:R-:W-:-:S04]  /*1d240*/  IMAD R11, R20, 0x8, R18 ;  /* 0x00000008140b7824 */ /* 0x000fc800078e0212 */
[----:B------:R0:W1:Y:S01]  /*1d250*/  SYNCS.PHASECHK.TRANS64.TRYWAIT P1, [R11+URZ+0x2a850], R2 ;  /* 0x02a850020b0075a7 */ /* 0x000062000802017f */
[----:B------:R-:W-:Y:S05]  /*1d260*/  @!P0 BRA `(.L_x_1826) ;  /* 0x0000000000048947 */ /* 0x000fea0003800000 */
[----:B------:R-:W-:Y:S01]  /*1d270*/  BPT.TRAP 0x1 ;  /* 0x000000040000795c */ /* 0x000fe20000300000 */
.L_x_1826:
        /* <DEDUP_REMOVED lines=9> */
.L_x_1828:
[----:B------:R-:W-:Y:S05]  /*1d310*/  BSYNC B1 ;  /* 0x0000000000017941 */ /* 0x000fea0003800000 */
.L_x_1827:
        /* <DEDUP_REMOVED lines=44> */
.L_x_1830:
[----:B------:R-:W-:Y:S01]  /*1d5e0*/  ISETP.NE.AND P1, PT, R204, 0x1, PT ;  /* 0x00000001cc00780c */ /* 0x000fe20003f25270 */
        /* <DEDUP_REMOVED lines=27> */
[----:B------:R-:W-:-:S02]  /*1d7a0*/  IMAD R129, R8, -0x60, RZ ;  /* 0xffffffa008817824 */ /* 0x000fc400078e02ff */
        /* <DEDUP_REMOVED lines=8> */
[----:B0-----:R-:W-:-:S04]  /*1d830*/  @P1 IMAD.HI.U32 R3, R128, R3, RZ ;  /* 0x0000000380031227 */ /* 0x001fc800078e00ff */
[----:B------:R-:W-:Y:S01]  /*1d840*/  FMUL.FTZ R111, R116, UR39 ;  /* 0x00000027746f7c20 */ /* 0x000fe20008410000 */
[----:B------:R-:W-:Y:S01]  /*1d850*/  FMUL.FTZ R115, R120, UR39 ;  /* 0x0000002778737c20 */ /* 0x000fe20008410000 */
[----:B------:R-:W-:Y:S01]  /*1d860*/  FMUL.FTZ R107, R112, UR39 ;  /* 0x00000027706b7c20 */ /* 0x000fe20008410000 */
[----:B------:R-:W-:Y:S01]  /*1d870*/  FMUL.FTZ R109, R118, UR39 ;  /* 0x00000027766d7c20 */ /* 0x000fe20008410000 */
[----:B------:R-:W-:Y:S01]  /*1d880*/  FMUL.FTZ R116, R121, UR39 ;  /* 0x0000002779747c20 */ /* 0x000fe20008410000 */
[----:B------:R-:W-:Y:S01]  /*1d890*/  FMUL.FTZ R113, R122, UR39 ;  /* 0x000000277a717c20 */ /* 0x000fe20008410000 */
[----:B------:R-:W-:Y:S01]  /*1d8a0*/  FMUL.FTZ R120, R131, UR39 ;  /* 0x0000002783787c20 */ /* 0x000fe20008410000 */
[----:B-1----:R-:W-:Y:S01]  /*1d8b0*/  @P1 SHF.R.U32.HI R128, RZ, R2, R3 ;  /* 0x00000002ff801219 */ /* 0x002fe20000011603 */
[----:B------:R-:W-:Y:S01]  /*1d8c0*/  FMUL.FTZ R112, R117, UR39 ;  /* 0x0000002775707c20 */ /* 0x000fe20008410000 */
[----:B------:R-:W-:Y:S01]  /*1d8d0*/  FMUL.FTZ R121, R125, UR39 ;  /* 0x000000277d797c20 */ /* 0x000fe20008410000 */
[----:B------:R-:W-:Y:S01]  /*1d8e0*/  FMUL.FTZ R118, R127, UR39 ;  /* 0x000000277f767c20 */ /* 0x000fe20008410000 */
[----:B------:R-:W-:Y:S01]  /*1d8f0*/  FMUL.FTZ R122, R130, UR39 ;  /* 0x00000027827a7c20 */ /* 0x000fe20008410000 */
[----:B------:R-:W0:Y:S01]  /*1d900*/  SHFL.IDX PT, R2, R128, RZ, 0x1c1f ;  /* 0x001c1fff80027589 */ /* 0x000e2200000e0000 */
[----:B-----5:R-:W-:-:S02]  /*1d910*/  VIADD R3, R4, 0x2a840 ;  /* 0x0002a84004037836 */ /* 0x020fc40000000000 */
[----:B------:R-:W-:Y:S01]  /*1d920*/  FMUL.FTZ R117, R126, UR39 ;  /* 0x000000277e757c20 */ /* 0x000fe20008410000 */
[----:B------:R-:W-:Y:S02]  /*1d930*/  VIADD R131, R129, 0x1 ;  /* 0x0000000181837836 */ /* 0x000fe40000000000 */
[----:B------:R-:W-:Y:S01]  /*1d940*/  FMUL.FTZ R127, R132, UR39 ;  /* 0x00000027847f7c20 */ /* 0x000fe20008410000 */
[----:B------:R-:W-:Y:S01]  /*1d950*/  FMUL.FTZ R130, R133, UR39 ;  /* 0x0000002785827c20 */ /* 0x000fe20008410000 */
[----:B------:R-:W-:Y:S01]  /*1d960*/  FMUL.FTZ R4, R134, UR39 ;  /* 0x0000002786047c20 */ /* 0x000fe20008410000 */
[----:B------:R-:W-:Y:S01]  /*1d970*/  FMUL.FTZ R125, R135, UR39 ;  /* 0x00000027877d7c20 */ /* 0x000fe20008410000 */
[----:B------:R-:W-:Y:S01]  /*1d980*/  IMAD R131, R190, -0x2, R131 ;  /* 0xfffffffebe837824 */ /* 0x000fe200078e0283 */
[----:B------:R-:W-:Y:S01]  /*1d990*/  ISETP.GE.AND P1, PT, R201, 0x1, PT ;  /* 0x00000001c900780c */ /* 0x000fe20003f26270 */
[----:B------:R-:W1:Y:S01]  /*1d9a0*/  MUFU.TANH R12, R12 ;  /* 0x0000000c000c7308 */ /* 0x000e620000002400 */
[----:B------:R-:W-:Y:S01]  /*1d9b0*/  PRMT R3, R172, 0x654, R3 ;  /* 0x00000654ac037816 */ /* 0x000fe20000000003 */
[----:B------:R-:W-:Y:S01]  /*1d9c0*/  VIADD R126, R131, 0xffffffff ;  /* 0xffffffff837e7836 */ /* 0x000fe20000000000 */
[----:B------:R-:W-:-:S02]  /*1d9d0*/  IADD3 R133, -R166, R131, R167 ;  /* 0x00000083a6857210 */ /* 0x000fc40007ffe1a7 */
[----:B------:R2:W-:Y:S03]  /*1d9e0*/  SYNCS.ARRIVE.TRANS64.RED.A1T0 RZ, [R3+URZ], RZ ;  /* 0x000000ff03ff79a7 */ /* 0x0005e6000810043f */
[----:B------:R-:W3:Y:S01]  /*1d9f0*/  MUFU.TANH R13, R13 ;  /* 0x0000000d000d7308 */ /* 0x000ee20000002400 */
[C---:B------:R-:W-:Y:S02]  /*1da00*/  VIADD R134, R133.reuse, UR55 ;  /* 0x0000003785867c36 */ /* 0x040fe40008000000 */
[----:B------:R-:W-:Y:S02]  /*1da10*/  VIADD R133, R133, UR38 ;  /* 0x0000002685857c36 */ /* 0x000fe40008000000 */
        /* <DEDUP_REMOVED lines=61> */
.L_x_1833:
[----:B------:R-:W-:-:S05]  /*1ddf0*/  IMAD.U32 R136, RZ, RZ, UR46 ;  /* 0x0000002eff887e24 */ /* 0x000fca000f8e00ff */
[----:B------:R-:W-:-:S13]  /*1de00*/  ISETP.NE.AND P1, PT, R136, 0x1, PT ;  /* 0x000000018800780c */ /* 0x000fda0003f25270 */
[----:B------:R-:W1:Y:S02]  /*1de10*/  @P1 LDC.64 R2, c[0x0][0x9e8] ;  /* 0x00027a00ff021b82 */ /* 0x000e640000000a00 */
[----:B-1----:R-:W-:-:S05]  /*1de20*/  @P1 IMAD.HI.U32 R2, R135, R2, RZ ;  /* 0x0000000287021227 */ /* 0x002fca00078e00ff */
[----:B------:R-:W-:-:S07]  /*1de30*/  @P1 SHF.R.U32.HI R135, RZ, R3, R2 ;  /* 0x00000003ff871219 */ /* 0x000fce0000011602 */
.L_x_1834:
[----:B------:R-:W-:Y:S05]  /*1de40*/  BSYNC B1 ;  /* 0x0000000000017941 */ /* 0x000fea0003800000 */
.L_x_1832:
[----:B------:R-:W-:-:S05]  /*1de50*/  IMAD R135, R135, R136, R126 ;  /* 0x0000008887877224 */ /* 0x000fca00078e027e */
[----:B------:R-:W-:Y:S02]  /*1de60*/  VIADDMNMX R132, R135, R136, R132, PT ;  /* 0x0000008887847246 */ /* 0x000fe40003800184 */
[----:B------:R-:W-:-:S07]  /*1de70*/  VIMNMX R131, R131, R135, !PT ;  /* 0x0000008783837248 */ /* 0x000fce0007fe0100 */
.L_x_1831:
[C---:B------:R-:W-:Y:S01]  /*1de80*/  ISETP.GE.AND P1, PT, R129.reuse, 0x2, PT ;  /* 0x000000028100780c */ /* 0x040fe20003f26270 */
[----:B------:R-:W1:Y:S01]  /*1de90*/  SHFL.IDX PT, R128, R128, 0x1, 0x1c1f ;  /* 0x003c1f0080807f89 */ /* 0x000e6200000e0000 */
[----:B------:R-:W-:Y:S02]  /*1dea0*/  ISETP.GE.AND P2, PT, R129, 0x9, PT ;  /* 0x000000098100780c */ /* 0x000fe40003f46270 */
[----:B------:R-:W-:Y:S02]  /*1deb0*/  ISETP.GT.AND P4, PT, R131, 0x1, !P1 ;  /* 0x000000018300780c */ /* 0x000fe40004f84270 */
        /* <DEDUP_REMOVED lines=147> */
.L_x_1837:
[----:B------:R-:W-:-:S05]  /*1e7f0*/  IMAD.U32 R155, RZ, RZ, UR46 ;  /* 0x0000002eff9b7e24 */ /* 0x000fca000f8e00ff */
[----:B------:R-:W-:-:S13]  /*1e800*/  ISETP.NE.AND P6, PT, R155, 0x1, PT ;  /* 0x000000019b00780c */ /* 0x000fda0003fc5270 */
[----:B------:R-:W0:Y:S02]  /*1e810*/  @P6 LDC.64 R2, c[0x0][0x9e8] ;  /* 0x00027a00ff026b82 */ /* 0x000e240000000a00 */
[----:B0-----:R-:W-:-:S05]  /*1e820*/  @P6 IMAD.HI.U32 R2, R131, R2, RZ ;  /* 0x0000000283026227 */ /* 0x001fca00078e00ff */
[----:B------:R-:W-:-:S07]  /*1e830*/  @P6 SHF.R.U32.HI R131, RZ, R3, R2 ;  /* 0x00000003ff836219 */ /* 0x000fce0000011602 */
.L_x_1838:
[----:B------:R-:W-:Y:S05]  /*1e840*/  BSYNC B1 ;  /* 0x0000000000017941 */ /* 0x000fea0003800000 */
.L_x_1836:
[----:B------:R-:W-:-:S05]  /*1e850*/  IMAD R126, R131, R155, R126 ;  /* 0x0000009b837e7224 */ /* 0x000fca00078e027e */
[----:B------:R-:W-:Y:S02]  /*1e860*/  VIADDMNMX R134, R126, R155, R134, PT ;  /* 0x0000009b7e867246 */ /* 0x000fe40003800186 */
[----:B------:R-:W-:-:S07]  /*1e870*/  VIMNMX R133, R133, R126, !PT ;  /* 0x0000007e85857248 */ /* 0x000fce0007fe0100 */
.L_x_1835:
[C---:B------:R-:W-:Y:S02]  /*1e880*/  ISETP.GT.AND P1, PT, R133.reuse, 0x1, !P1 ;  /* 0x000000018500780c */ /* 0x040fe40004f24270 */
[----:B------:R-:W-:Y:S02]  /*1e890*/  ISETP.GT.AND P2, PT, R133, 0x8, !P2 ;  /* 0x000000088500780c */ /* 0x000fe40005744270 */
[C---:B------:R-:W-:Y:S02]  /*1e8a0*/  ISETP.LT.OR P1, PT, R134.reuse, 0x2, P1 ;  /* 0x000000028600780c */ /* 0x040fe40000f21670 */
[----:B------:R-:W-:Y:S02]  /*1e8b0*/  ISETP.LT.OR P2, PT, R134, 0x9, P2 ;  /* 0x000000098600780c */ /* 0x000fe40001741670 */
[----:B------:R-:W-:Y:S01]  /*1e8c0*/  FSEL R131, R10, -INF , !P1 ;  /* 0xff8000000a837808 */ /* 0x000fe20004800000 */
[----:B------:R-:W-:Y:S01]  /*1e8d0*/  IMAD.U32 R10, RZ, RZ, UR50 ;  /* 0x00000032ff0a7e24 */ /* 0x000fe2000f8e00ff */
[----:B------:R-:W-:-:S02]  /*1e8e0*/  LOP3.LUT P1, RZ, R22, 0x4, RZ, 0xc0, !PT ;  /* 0x0000000416ff7812 */ /* 0x000fc4000782c0ff */
[----:B------:R-:W-:Y:S02]  /*1e8f0*/  FSEL R15, R15, -INF , !P2 ;  /* 0xff8000000f0f7808 */ /* 0x000fe40005000000 */
[----:B------:R-:W-:Y:S02]  /*1e900*/  ISETP.GT.AND P1, PT, R133, 0x9, !P1 ;  /* 0x000000098500780c */ /* 0x000fe40004f24270 */
[----:B------:R-:W-:Y:S02]  /*1e910*/  LOP3.LUT P2, RZ, R22, 0x20000, RZ, 0xc0, !PT ;  /* 0x0002000016ff7812 */ /* 0x000fe4000784c0ff */
        /* <DEDUP_REMOVED lines=21> */
[C---:B------:R-:W-:Y:S02]  /*1ea70*/  ISETP.LT.OR P1, PT, R134.reuse, 0x19, P1 ;  /* 0x000000198600780c */ /* 0x040fe40000f21670 */
        /* <DEDUP_REMOVED lines=50> */
[C---:B------:R-:W-:Y:S02]  /*1eda0*/  ISETP.GT.AND P1, PT, R133.reuse, 0x38, !P1 ;  /* 0x000000388500780c */ /* 0x040fe40004f24270 */
        /* <DEDUP_REMOVED lines=28> */
[C---:B------:R-:W-:Y:S02]  /*1ef70*/  ISETP.GT.AND P1, PT, R133.reuse, RZ, !P6 ;  /* 0x000000ff8500720c */ /* 0x040fe40007724270 */
[----:B------:R-:W-:Y:S02]  /*1ef80*/  LOP3.LUT P6, RZ, R22, 0x1, RZ, 0xc0, !PT ;  /* 0x0000000116ff7812 */ /* 0x000fe400078cc0ff */
[----:B------:R-:W-:Y:S02]  /*1ef90*/  ISETP.LT.OR P1, PT, R134, 0x1, P1 ;  /* 0x000000018600780c */ /* 0x000fe40000f21670 */
[----:B------:R-:W-:Y:S02]  /*1efa0*/  ISETP.GT.AND P2, PT, R133, 0x59, !P6 ;  /* 0x000000598500780c */ /* 0x000fe40007744270 */
[----:B------:R-:W-:Y:S01]  /*1efb0*/  FSEL R2, R0, -INF , !P1 ;  /* 0xff80000000027808 */ /* 0x000fe20004800000 */
[C---:B------:R-:W-:Y:S01]  /*1efc0*/  FMUL.FTZ R0, R3.reuse, R10 ;  /* 0x0000000a03007220 */ /* 0x040fe20000410000 */
        /* <DEDUP_REMOVED lines=39> */
[----:B------:R-:W-:Y:S01]  /*1f240*/  FFMA.FTZ R129, R129, R10, -R0 ;  /* 0x0000000a81817223 */ /* 0x000fe20000010800 */
[----:B------:R-:W-:Y:S02]  /*1f250*/  MUFU.EX2 R153, R153 ;  /* 0x0000009900997308 */ /* 0x000fe40000000800 */
[----:B------:R-:W-:-:S04]  /*1f260*/  FMNMX.FTZ R12, R227, R12, !PT ;  /* 0x0000000ce30c7209 */ /* 0x000fc80007810000 */
[----:B------:R-:W-:Y:S02]  /*1f270*/  FMNMX.FTZ R12, R105, R12, !PT ;  /* 0x0000000c690c7209 */ /* 0x000fe40007810000 */
        /* <DEDUP_REMOVED lines=9> */
[----:B------:R0:W-:Y:S02]  /*1f310*/  MUFU.EX2 R13, R141 ;  /* 0x0000008d000d7308 */ /* 0x0001e40000000800 */
[----:B------:R-:W-:-:S04]  /*1f320*/  FMNMX.FTZ R95, R118, R95, !PT ;  /* 0x0000005f765f7209 */ /* 0x000fc80007810000 */
[----:B------:R-:W-:Y:S02]  /*1f330*/  FMNMX.FTZ R12, R122, R95, !PT ;  /* 0x0000005f7a0c7209 */ /* 0x000fe40007810000 */
[----:B------:R-:W-:Y:S01]  /*1f340*/  MUFU.EX2 R152, R152 ;  /* 0x0000009800987308 */ /* 0x000fe20000000800 */
[----:B0-----:R-:W-:Y:S01]  /*1f350*/  FSEL R141, R125, -INF , !P2 ;  /* 0xff8000007d8d7808 */ /* 0x001fe20005000000 */
[----:B------:R-:W-:Y:S01]  /*1f360*/  FFMA.FTZ R125, R145, R10, -R0 ;  /* 0x0000000a917d7223 */ /* 0x000fe20000010800 */
        /* <DEDUP_REMOVED lines=8> */
[----:B0-----:R-:W-:Y:S01]  /*1f3f0*/  FMNMX.FTZ R4, R12, R95, !PT ;  /* 0x0000005f0c047209 */ /* 0x001fe20007810000 */
[-C--:B------:R-:W-:Y:S01]  /*1f400*/  FFMA.FTZ R95, R151, R10.reuse, -R0 ;  /* 0x0000000a975f7223 */ /* 0x080fe20000010800 */
[----:B------:R-:W-:-:S05]  /*1f410*/  FMUL.FTZ R0, R115, R10 ;  /* 0x0000000a73007220 */ /* 0x000fca0000410000 */
[----:B------:R-:W-:Y:S01]  /*1f420*/  MUFU.EX2 R150, R150 ;  /* 0x0000009600967308 */ /* 0x000fe20000000800 */
[----:B------:R-:W0:Y:S07]  /*1f430*/  SHFL.BFLY PT, R111, R4, 0x1, 0x1f ;  /* 0x0c201f00046f7f89 */ /* 0x000e2e00000e0000 */
[----:B------:R-:W1:Y:S08]  /*1f440*/  MUFU.EX2 R0, R0 ;  /* 0x0000000000007308 */ /* 0x000e700000000800 */
        /* <DEDUP_REMOVED lines=23> */
[----:B------:R-:W0:Y:S01]  /*1f5c0*/  MUFU.EX2 R2, R9 ;  /* 0x0000000900027308 */ /* 0x000e220000000800 */
[-CC-:B------:R-:W-:Y:S01]  /*1f5d0*/  FFMA.FTZ R88, R211, R10.reuse, -R20.reuse ;  /* 0x0000000ad3587223 */ /* 0x180fe20000010814 */
[----:B------:R-:W-:Y:S01]  /*1f5e0*/  FADD.FTZ R6, R158, R15 ;  /* 0x0000000f9e067221 */ /* 0x000fe20000010000 */
[-CC-:B------:R-:W-:Y:S01]  /*1f5f0*/  FFMA.FTZ R151, R101, R10.reuse, -R20.reuse ;  /* 0x0000000a65977223 */ /* 0x180fe20000010814 */
[-CC-:B------:R-:W-:Y:S01]  /*1f600*/  FFMA.FTZ R94, R227, R10.reuse, -R20.reuse ;  /* 0x0000000ae35e7223 */ /* 0x180fe20000010814 */
[-CC-:B------:R-:W-:Y:S01]  /*1f610*/  FFMA.FTZ R145, R105, R10.reuse, -R20.reuse ;  /* 0x0000000a69917223 */ /* 0x180fe20000010814 */
[-CC-:B------:R-:W-:Y:S01]  /*1f620*/  FFMA.FTZ R96, R229, R10.reuse, -R20.reuse ;  /* 0x0000000ae5607223 */ /* 0x180fe20000010814 */
[-CC-:B------:R-:W-:Y:S01]  /*1f630*/  FFMA.FTZ R147, R109, R10.reuse, -R20.reuse ;  /* 0x0000000a6d937223 */ /* 0x180fe20000010814 */
[----:B------:R-:W1:Y:S01]  /*1f640*/  MUFU.EX2 R92, R92 ;  /* 0x0000005c005c7308 */ /* 0x000e620000000800 */
[-CC-:B------:R-:W-:Y:S01]  /*1f650*/  FFMA.FTZ R98, R110, R10.reuse, -R20.reuse ;  /* 0x0000000a6e627223 */ /* 0x180fe20000010814 */
[-CC-:B------:R-:W-:Y:S01]  /*1f660*/  FFMA.FTZ R15, R113, R10.reuse, -R20.reuse ;  /* 0x0000000a710f7223 */ /* 0x180fe20000010814 */
[-CC-:B------:R-:W-:Y:S01]  /*1f670*/  FFMA.FTZ R143, R117, R10.reuse, -R20.reuse ;  /* 0x0000000a758f7223 */ /* 0x180fe20000010814 */
[----:B------:R-:W-:-:S04]  /*1f680*/  FFMA.FTZ R139, R139, R10, -R20 ;  /* 0x0000000a8b8b7223 */ /* 0x000fc80000010814 */
[----:B------:R-:W2:Y:S01]  /*1f690*/  MUFU.EX2 R14, R14 ;  /* 0x0000000e000e7308 */ /* 0x000ea20000000800 */
[----:B0-----:R-:W-:-:S07]  /*1f6a0*/  FFMA.FTZ R5, R2, R5, R115 ;  /* 0x0000000502057223 */ /* 0x001fce0000010073 */
        /* <DEDUP_REMOVED lines=16> */
[----:B------:R-:W-:Y:S01]  /*1f7b0*/  FADD.FTZ R9, R13, R102 ;  /* 0x000000660d097221 */ /* 0x000fe20000010000 */
[-CC-:B------:R-:W-:Y:S01]  /*1f7c0*/  FFMA.FTZ R100, R114, R10.reuse, -R20.reuse ;  /* 0x0000000a72647223 */ /* 0x180fe20000010814 */
[-CC-:B------:R-:W-:Y:S02]  /*1f7d0*/  FFMA.FTZ R102, R118, R10.reuse, -R20.reuse ;  /* 0x0000000a76667223 */ /* 0x180fe40000010814 */
[----:B------:R-:W-:Y:S01]  /*1f7e0*/  FADD.FTZ R104, R150, R9 ;  /* 0x0000000996687221 */ /* 0x000fe20000010000 */
[----:B------:R-:W-:Y:S01]  /*1f7f0*/  FFMA.FTZ R9, R122, R10, -R20 ;  /* 0x0000000a7a097223 */ /* 0x000fe20000010814 */
[----:B------:R-:W2:Y:S01]  /*1f800*/  MUFU.EX2 R149, R149 ;  /* 0x0000009500957308 */ /* 0x000ea20000000800 */
[----:B0-----:R-:W-:Y:S01]  /*1f810*/  FADD.FTZ R5, R155, R6 ;  /* 0x000000069b057221 */ /* 0x001fe20000010000 */
[----:B------:R-:W-:-:S04]  /*1f820*/  FADD.FTZ R93, R133, R104 ;  /* 0x00000068855d7221 */ /* 0x000fc80000010000 */
[----:B------:R-:W-:Y:S02]  /*1f830*/  FADD.FTZ R104, R144, R93 ;  /* 0x0000005d90687221 */ /* 0x000fe40000010000 */
[----:B------:R-:W0:Y:S01]  /*1f840*/  MUFU.EX2 R88, R88 ;  /* 0x0000005800587308 */ /* 0x000e220000000800 */
[----:B-1----:R-:W-:Y:S01]  /*1f850*/  FADD.FTZ R6, R90, R5 ;  /* 0x000000055a067221 */ /* 0x002fe20000010000 */
[----:B------:R-:W-:Y:S01]  /*1f860*/  FADD.FTZ R93, R125, R104 ;  /* 0x000000687d5d7221 */ /* 0x000fe20000010000 */
[-CC-:B------:R-:W-:Y:S01]  /*1f870*/  FFMA.FTZ R104, R137, R10.reuse, -R20.reuse ;  /* 0x0000000a89687223 */ /* 0x180fe20000010814 */
[----:B------:R-:W-:Y:S02]  /*1f880*/  FFMA.FTZ R20, R141, R10, -R20 ;  /* 0x0000000a8d147223 */ /* 0x000fe40000010814 */
        /* <DEDUP_REMOVED lines=51> */
.L_x_1839:
[----:B------:R-:W-:Y:S01]  /*1fbc0*/  ISETP.GT.AND P1, PT, R8, R189, PT ;  /* 0x000000bd0800720c */ /* 0x000fe20003f24270 */
[----:B------:R-:W-:Y:S01]  /*1fbd0*/  VIADD R11, R11, 0x2a860 ;  /* 0x0002a8600b0b7836 */ /* 0x000fe20000000000 */
[----:B------:R-:W-:Y:S01]  /*1fbe0*/  F2FP.BF16.F32.PACK_AB R156, R156, R153 ;  /* 0x000000999c9c723e */ /* 0x000fe200000010ff */
[----:B------:R-:W-:Y:S01]  /*1fbf0*/  VIADD R8, R8, 0xffffffff ;  /* 0xffffffff08087836 */ /* 0x000fe20000000000 */
[----:B------:R-:W-:Y:S01]  /*1fc00*/  F2FP.BF16.F32.PACK_AB R159, R119, R14 ;  /* 0x0000000e779f723e */ /* 0x000fe200000010ff */
[----:B------:R-:W-:Y:S01]  /*1fc10*/  IMAD.MOV.U32 R14, RZ, RZ, R3 ;  /* 0x000000ffff0e7224 */ /* 0x000fe200078e0003 */
[----:B------:R-:W-:Y:S02]  /*1fc20*/  PRMT R11, R172, 0x654, R11 ;  /* 0x00000654ac0b7816 */ /* 0x000fe4000000000b */
        /* <DEDUP_REMOVED lines=27> */
.L_x_1819:
[----:B------:R-:W-:Y:S05]  /*1fde0*/  BSYNC B0 ;  /* 0x0000000000007941 */ /* 0x000fea0003800000 */
.L_x_1818:
        /* <DEDUP_REMOVED lines=67> */
.L_x_1841:
[----:B------:R-:W-:Y:S01]  /*20220*/  IMAD R11, R160, 0x8, R18 ;  /* 0x00000008a00b7824 */ /* 0x000fe200078e0212 */
[----:B------:R-:W-:-:S04]  /*20230*/  SHF.L.U32 R2, R163, 0x1f, RZ ;  /* 0x0000001fa3027819 */ /* 0x000fc800000006ff */
[----:B------:R0:W1:Y:S01]  /*20240*/  SYNCS.PHASECHK.TRANS64.TRYWAIT P1, [R11+URZ+0x2a850], R2 ;  /* 0x02a850020b0075a7 */ /* 0x000062000802017f */
[----:B------:R-:W-:Y:S05]  /*20250*/  @!P0 BRA `(.L_x_1842) ;  /* 0x0000000000048947 */ /* 0x000fea0003800000 */
[----:B------:R-:W-:Y:S01]  /*20260*/  BPT.TRAP 0x1 ;  /* 0x000000040000795c */ /* 0x000fe20000300000 */
.L_x_1842:
        /* <DEDUP_REMOVED lines=9> */
.L_x_1844:
[----:B------:R-:W-:Y:S05]  /*20300*/  BSYNC B0 ;  /* 0x0000000000007941 */ /* 0x000fea0003800000 */
.L_x_1843:
[----:B------:R-:W-:Y:S01]  /*20310*/  IMAD.MOV.U32 R8, RZ, RZ, R0 ;  /* 0x000000ffff087224 */ /* 0x000fe200078e0000 */
[----:B------:R-:W-:Y:S01]  /*20320*/  WARPGROUP.ARRIVE ;  /* 0x00000000000079c5 */ /* 0x000fe20000000000 */
[----:B------:R-:W-:Y:S01]  /*20330*/  IMAD.MOV.U32 R9, RZ, RZ, 0x40000040 ;  /* 0x40000040ff097424 */ /* 0x000fe200078e00ff */
[----:B------:R-:W2:Y:S01]  /*20340*/  SHFL.BFLY PT, R7, R6, 0x2, 0x1f ;  /* 0x0c401f0006077f89 */ /* 0x000ea200000e0000 */
[----:B------:R-:W-:Y:S01]  /*20350*/  IMAD.MOV.U32 R20, RZ, RZ, -0x800000 ;  /* 0xff800000ff147424 */ /* 0x000fe200078e00ff */
        /* <DEDUP_REMOVED lines=9> */
[----:B--2---:R-:W-:Y:S01]  /*203f0*/  FADD.FTZ R7, R7, R6 ;  /* 0x0000000607077221 */ /* 0x004fe20000010000 */
[----:B------:R-:W-:Y:S02]  /*20400*/  WARPGROUP.DEPBAR.LE gsb0, 0x0 ;  /* 0x00008000000079c5 */ /* 0x000fe40000010000 */
[----:B------:R-:W-:-:S07]  /*20410*/  WARPGROUP.ARRIVE ;  /* 0x00000000000079c5 */ /* 0x000fce0000000000 */
        /* <DEDUP_REMOVED lines=20> */
[----:B01----:R-:W-:Y:S01]  /*20560*/  FADD.FTZ R2, R0, R5 ;  /* 0x0000000500027221 */ /* 0x003fe20000010000 */
[----:B------:R-:W-:Y:S01]  /*20570*/  IMAD.MOV.U32 R5, RZ, RZ, RZ ;  /* 0x000000ffff057224 */ /* 0x000fe200078e00ff */
[----:B------:R-:W0:Y:S02]  /*20580*/  SHFL.BFLY PT, R0, R7, 0x1, 0x1f ;  /* 0x0c201f0007007f89 */ /* 0x000e2400000e0000 */
[----:B0-----:R-:W-:Y:S01]  /*20590*/  FADD.FTZ R12, R7, R0 ;  /* 0x00000000070c7221 */ /* 0x001fe20000010000 */
[----:B------:R-:W-:-:S04]  /*205a0*/  IMAD.MOV.U32 R0, RZ, RZ, -0x800000 ;  /* 0xff800000ff007424 */ /* 0x000fc800078e00ff */
[----:B------:R-:W-:-:S13]  /*205b0*/  FSETP.NE.FTZ.AND P1, PT, R12, RZ, PT ;  /* 0x000000ff0c00720b */ /* 0x000fda0003f35000 */
[----:B------:R-:W0:Y:S08]  /*205c0*/  @P1 MUFU.LG2 R6, R12 ;  /* 0x0000000c00061308 */ /* 0x000e300000000c00 */
[----:B------:R-:W-:Y:S01]  /*205d0*/  @P1 MUFU.RCP R5, R12 ;  /* 0x0000000c00051308 */ /* 0x000fe20000001000 */
[----:B0-----:R-:W-:Y:S01]  /*205e0*/  @P1 FMUL.FTZ R7, R6, 0.69314718246459960938 ;  /* 0x3f31721806071820 */ /* 0x001fe20000410000 */
[----:B------:R-:W-:-:S02]  /*205f0*/  WARPGROUP.DEPBAR.LE gsb0, 0x0 ;  /* 0x00008000000079c5 */ /* 0x000fc40000010000 */
[----:B------:R-:W-:-:S06]  /*20600*/  WARPGROUP.ARRIVE ;  /* 0x00000000000079c5 */ /* 0x000fcc0000000000 */
[----:B------:R-:W-:Y:S01]  /*20610*/  HGMMA.64x128x16.F32.BF16 R24, R140, gdesc[UR4].tnspB, R24, gsb0 ;  /* 0x41e000048c187df0 */ /* 0x000fe20008001818 */
[----:B------:R-:W-:Y:S01]  /*20620*/  R2UR UR6, R8 ;  /* 0x00000000080672ca */ /* 0x000fe200000e0000 */
[----:B------:R-:W-:Y:S01]  /*20630*/  IMAD.MOV.U32 R8, RZ, RZ, RZ ;  /* 0x000000ffff087224 */ /* 0x000fe200078e00ff */
        /* <DEDUP_REMOVED lines=17> */
.L_x_1846:
[----:B------:R-:W-:Y:S02]  /*20750*/  VIADD R3, R11, 0x2a860 ;  /* 0x0002a8600b037836 */ /* 0x000fe40000000000 */
[-C--:B------:R-:W-:Y:S01]  /*20760*/  FMUL.FTZ R21, R36, R5.reuse ;  /* 0x0000000524157220 */ /* 0x080fe20000410000 */
[----:B------:R-:W-:Y:S02]  /*20770*/  VIADD R160, R160, 0x1 ;  /* 0x00000001a0a07836 */ /* 0x000fe40000000000 */
[-C--:B------:R-:W-:Y:S01]  /*20780*/  FMUL.FTZ R36, R72, R5.reuse ;  /* 0x0000000548247220 */ /* 0x080fe20000410000 */
[-C--:B------:R-:W-:Y:S01]  /*20790*/  FMUL.FTZ R93, R34, R8.reuse ;  /* 0x00000008225d7220 */ /* 0x080fe20000410000 */
        /* <DEDUP_REMOVED lines=68> */
[----:B-1----:R-:W-:-:S07]  /*20be0*/  SEL R160, R160, RZ, P1 ;  /* 0x000000ffa0a07207 */ /* 0x002fce0000800000 */
.L_x_1699:
[----:B------:R-:W1:Y:S08]  /*20bf0*/  S2UR UR4, SR_CgaCtaId ;  /* 0x00000000000479c3 */ /* 0x000e700000008800 */
[----:B------:R-:W-:Y:S01]  /*20c00*/  BAR.SYNC.DEFER_BLOCKING 0x5, 0x180 ;  /* 0x0146000000007b1d */ /* 0x000fe20000010000 */
[----:B------:R-:W-:-:S05]  /*20c10*/  MOV R3, 0x400 ;  /* 0x0000040000037802 */ /* 0x000fca0000000f00 */
[----:B------:R-:W-:Y:S01]  /*20c20*/  BSSY B0, `(.L_x_1847) ;  /* 0x00001f3000007945 */ /* 0x000fe20003800000 */
[----:B-1----:R-:W-:-:S05]  /*20c30*/  IMAD.U32 R172, RZ, RZ, UR4 ;  /* 0x00000004ffac7e24 */ /* 0x002fca000f8e00ff */
[----:B------:R-:W-:-:S05]  /*20c40*/  LEA R18, R172, R3, 0x18 ;  /* 0x00000003ac127211 */ /* 0x000fca00078ec0ff */
[----:B0---4-:R0:W1:Y:S01]  /*20c50*/  LDS.128 R28, [R18+0x2a8d0] ;  /* 0x02a8d000121c7984 */ /* 0x0110620000000c00 */
[----:B------:R-:W-:Y:S06]  /*20c60*/  BAR.ARV 0x4, 0x180 ;  /* 0x0106000000007b1d */ /* 0x000fec0000002000 */
[----:B------:R-:W-:Y:S05]  /*20c70*/  @P0 BRA `(.L_x_1848) ;  /* 0x0000001400000947 */ /* 0x000fea0003800000 */
[----:B------:R-:W2:Y:S01]  /*20c80*/  S2R R5, SR_SWINHI ;  /* 0x0000000000057919 */ /* 0x000ea20000002f00 */
        /* <DEDUP_REMOVED lines=8> */
[----:B------:R-:W-:Y:S02]  /*20d10*/  MOV R2, R18 ;  /* 0x0000001200027202 */ /* 0x000fe40000000f00 */
[----:B--2---:R-:W-:-:S03]  /*20d20*/  MOV R3, R5 ;  /* 0x0000000500037202 */ /* 0x004fc60000000f00 */
[----:B------:R-:W-:-:S03]  /*20d30*/  IMAD.WIDE R4, R222, 0x2, R2 ;  /* 0x00000002de047825 */ /* 0x000fc600078e0202 */
[C---:B------:R-:W-:Y:S02]  /*20d40*/  LOP3.LUT R15, R4.reuse, 0x380, RZ, 0xc0, !PT ;  /* 0x00000380040f7812 */ /* 0x040fe400078ec0ff */
[C---:B------:R-:W-:Y:S02]  /*20d50*/  IADD3 R107, P0, R4.reuse, 0x4060, RZ ;  /* 0x00004060046b7810 */ /* 0x040fe40007f1e0ff */
[----:B------:R-:W-:Y:S01]  /*20d60*/  SHF.R.U64 R15, R15, 0x3, RZ ;  /* 0x000000030f0f7819 */ /* 0x000fe200000012ff */
[----:B------:R-:W-:Y:S01]  /*20d70*/  BAR.SYNC.DEFER_BLOCKING 0x1, 0x100 ;  /* 0x0044000000007b1d */ /* 0x000fe20000010000 */
[C---:B------:R-:W-:Y:S01]  /*20d80*/  IADD3 R71, P6, R4.reuse, 0x20, RZ ;  /* 0x0000002004477810 */ /* 0x040fe20007fde0ff */
[--C-:B------:R-:W-:Y:S01]  /*20d90*/  IMAD.X R33, RZ, RZ, R5.reuse, P0 ;  /* 0x000000ffff217224 */ /* 0x100fe200000e0605 */
[C---:B------:R-:W-:Y:S02]  /*20da0*/  IADD3 R75, P5, R4.reuse, 0x40, RZ ;  /* 0x00000040044b7810 */ /* 0x040fe40007fbe0ff */
[C---:B------:R-:W-:Y:S01]  /*20db0*/  IADD3 R79, P4, R4.reuse, 0x60, RZ ;  /* 0x00000060044f7810 */ /* 0x040fe20007f9e0ff */
[--C-:B------:R-:W-:Y:S01]  /*20dc0*/  IMAD.X R9, RZ, RZ, R5.reuse, P6 ;  /* 0x000000ffff097224 */ /* 0x100fe200030e0605 */
[C---:B------:R-:W-:Y:S01]  /*20dd0*/  IADD3 R101, P3, R4.reuse, 0x4000, RZ ;  /* 0x0000400004657810 */ /* 0x040fe20007f7e0ff */
[--C-:B------:R-:W-:Y:S01]  /*20de0*/  IMAD.X R11, RZ, RZ, R5.reuse, P5 ;  /* 0x000000ffff0b7224 */ /* 0x100fe200028e0605 */
[C---:B------:R-:W-:Y:S01]  /*20df0*/  IADD3 R103, P2, R4.reuse, 0x4020, RZ ;  /* 0x0000402004677810 */ /* 0x040fe20007f5e0ff */
[----:B------:R-:W-:Y:S01]  /*20e00*/  IMAD.X R13, RZ, RZ, R5, P4 ;  /* 0x000000ffff0d7224 */ /* 0x000fe200020e0605 */
[----:B------:R-:W-:-:S02]  /*20e10*/  IADD3 R105, P1, R4, 0x4040, RZ ;  /* 0x0000404004697810 */ /* 0x000fc40007f3e0ff */
[----:B------:R-:W-:Y:S01]  /*20e20*/  ISETP.NE.U32.AND P0, PT, RZ, UR4, PT ;  /* 0x00000004ff007c0c */ /* 0x000fe2000bf05070 */
[--C-:B------:R-:W-:Y:S01]  /*20e30*/  IMAD.X R25, RZ, RZ, R5.reuse, P2 ;  /* 0x000000ffff197224 */ /* 0x100fe200010e0605 */
[----:B------:R-:W-:Y:S01]  /*20e40*/  LOP3.LUT R4, R15, R4, RZ, 0x3c, !PT ;  /* 0x000000040f047212 */ /* 0x000fe200078e3cff */
[--C-:B------:R-:W-:Y:S01]  /*20e50*/  IMAD.X R15, RZ, RZ, R5.reuse, P3 ;  /* 0x000000ffff0f7224 */ /* 0x100fe200018e0605 */
[----:B------:R-:W-:Y:S01]  /*20e60*/  ISETP.NE.AND.EX P0, PT, RZ, UR5, PT, P0 ;  /* 0x00000005ff007c0c */ /* 0x000fe2000bf05300 */
[----:B------:R-:W-:Y:S01]  /*20e70*/  ULDC.64 UR4, c[0x0][0xc08] ;  /* 0x0003020000047ab9 */ /* 0x000fe20000000a00 */
[----:B------:R-:W-:Y:S01]  /*20e80*/  LOP3.LUT R8, R71, 0x380, RZ, 0xc0, !PT ;  /* 0x0000038047087812 */ /* 0x000fe200078ec0ff */
[----:B------:R-:W-:Y:S01]  /*20e90*/  IMAD.X R27, RZ, RZ, R5, P1 ;  /* 0x000000ffff1b7224 */ /* 0x000fe200008e0605 */
[----:B------:R-:W-:Y:S02]  /*20ea0*/  LOP3.LUT R10, R75, 0x380, RZ, 0xc0, !PT ;  /* 0x000003804b0a7812 */ /* 0x000fe400078ec0ff */
[----:B------:R-:W-:-:S02]  /*20eb0*/  MOV R96, R4 ;  /* 0x0000000400607202 */ /* 0x000fc40000000f00 */
[----:B------:R-:W-:Y:S02]  /*20ec0*/  LOP3.LUT R12, R79, 0x380, RZ, 0xc0, !PT ;  /* 0x000003804f0c7812 */ /* 0x000fe400078ec0ff */
[----:B------:R-:W-:Y:S02]  /*20ed0*/  LOP3.LUT R14, R101, 0x380, RZ, 0xc0, !PT ;  /* 0x00000380650e7812 */ /* 0x000fe400078ec0ff */
[----:B------:R-:W-:Y:S02]  /*20ee0*/  F2FP.BF16.F32.PACK_AB R4, R91, R24 ;  /* 0x000000185b04723e */ /* 0x000fe400000010ff */
[----:B------:R-:W-:Y:S02]  /*20ef0*/  F2FP.BF16.F32.PACK_AB R5, R32, R99 ;  /* 0x000000632005723e */ /* 0x000fe400000010ff */
[----:B------:R-:W-:Y:S02]  /*20f00*/  LOP3.LUT R24, R103, 0x380, RZ, 0xc0, !PT ;  /* 0x0000038067187812 */ /* 0x000fe400078ec0ff */
[----:B-1----:R-:W-:Y:S01]  /*20f10*/  LOP3.LUT R28, R105, 0x380, RZ, 0xc0, !PT ;  /* 0x00000380691c7812 */ /* 0x002fe200078ec0ff */
[----:B------:R1:W-:Y:S01]  /*20f20*/  STSM.16.M88.4 [R96], R4 ;  /* 0x0000000460007844 */ /* 0x0003e20000000200 */
[----:B------:R-:W-:-:S02]  /*20f30*/  ISETP.NE.U32.AND P2, PT, RZ, UR4, PT ;  /* 0x00000004ff007c0c */ /* 0x000fc4000bf45070 */
[----:B------:R-:W-:Y:S02]  /*20f40*/  LOP3.LUT R32, R107, 0x380, RZ, 0xc0, !PT ;  /* 0x000003806b207812 */ /* 0x000fe400078ec0ff */
[----:B------:R-:W-:Y:S02]  /*20f50*/  SHF.R.U64 R8, R8, 0x3, RZ ;  /* 0x0000000308087819 */ /* 0x000fe400000012ff */
[----:B------:R-:W-:Y:S02]  /*20f60*/  SHF.R.U64 R10, R10, 0x3, RZ ;  /* 0x000000030a0a7819 */ /* 0x000fe400000012ff */
[----:B------:R-:W-:Y:S02]  /*20f70*/  SHF.R.U64 R12, R12, 0x3, RZ ;  /* 0x000000030c0c7819 */ /* 0x000fe400000012ff */
[----:B------:R-:W-:Y:S02]  /*20f80*/  SHF.R.U64 R14, R14, 0x3, RZ ;  /* 0x000000030e0e7819 */ /* 0x000fe400000012ff */
[----:B------:R-:W-:-:S02]  /*20f90*/  SHF.R.U64 R24, R24, 0x3, RZ ;  /* 0x0000000318187819 */ /* 0x000fc400000012ff */
[----:B------:R-:W-:Y:S02]  /*20fa0*/  SHF.R.U64 R28, R28, 0x3, RZ ;  /* 0x000000031c1c7819 */ /* 0x000fe400000012ff */
[----:B------:R-:W-:Y:S02]  /*20fb0*/  ISETP.NE.AND.EX P2, PT, RZ, UR5, PT, P2 ;  /* 0x00000005ff007c0c */ /* 0x000fe4000bf45320 */
[----:B------:R-:W-:Y:S02]  /*20fc0*/  SHF.R.U64 R32, R32, 0x3, RZ ;  /* 0x0000000320207819 */ /* 0x000fe400000012ff */
[----:B------:R-:W-:Y:S02]  /*20fd0*/  LOP3.LUT R8, R8, R71, RZ, 0x3c, !PT ;  /* 0x0000004708087212 */ /* 0x000fe400078e3cff */
[----:B------:R-:W-:Y:S02]  /*20fe0*/  LOP3.LUT R10, R10, R75, RZ, 0x3c, !PT ;  /* 0x0000004b0a0a7212 */ /* 0x000fe400078e3cff */
[----:B------:R-:W-:-:S02]  /*20ff0*/  LOP3.LUT R12, R12, R79, RZ, 0x3c, !PT ;  /* 0x0000004f0c0c7212 */ /* 0x000fc400078e3cff */
[----:B------:R-:W-:Y:S02]  /*21000*/  LOP3.LUT R14, R14, R101, RZ, 0x3c, !PT ;  /* 0x000000650e0e7212 */ /* 0x000fe400078e3cff */
[----:B------:R-:W-:Y:S02]  /*21010*/  LOP3.LUT R24, R24, R103, RZ, 0x3c, !PT ;  /* 0x0000006718187212 */ /* 0x000fe400078e3cff */
[----:B------:R-:W-:Y:S02]  /*21020*/  LOP3.LUT R26, R28, R105, RZ, 0x3c, !PT ;  /* 0x000000691c1a7212 */ /* 0x000fe400078e3cff */
[----:B------:R-:W-:Y:S02]  /*21030*/  LOP3.LUT R32, R32, R107, RZ, 0x3c, !PT ;  /* 0x0000006b20207212 */ /* 0x000fe400078e3cff */
[----:B------:R-:W-:Y:S02]  /*21040*/  MOV R79, R8 ;  /* 0x00000008004f7202 */ /* 0x000fe40000000f00 */
[----:B------:R-:W-:-:S02]  /*21050*/  MOV R78, R10 ;  /* 0x0000000a004e7202 */ /* 0x000fc40000000f00 */
[----:B-1----:R-:W-:Y:S02]  /*21060*/  F2FP.BF16.F32.PACK_AB R4, R89, R88 ;  /* 0x000000585904723e */ /* 0x002fe400000010ff */
[----:B------:R-:W-:Y:S02]  /*21070*/  F2FP.BF16.F32.PACK_AB R5, R94, R93 ;  /* 0x0000005d5e05723e */ /* 0x000fe400000010ff */
[----:B------:R-:W-:Y:S02]  /*21080*/  F2FP.BF16.F32.PACK_AB R6, R90, R21 ;  /* 0x000000155a06723e */ /* 0x000fe400000010ff */
[----:B------:R-:W-:Y:S01]  /*21090*/  F2FP.BF16.F32.PACK_AB R7, R95, R92 ;  /* 0x0000005c5f07723e */ /* 0x000fe200000010ff */
[----:B------:R-:W-:Y:S01]  /*210a0*/  ULDC UR4, c[0x0][0xa88] ;  /* 0x0002a20000047ab9 */ /* 0x000fe20000000800 */
[----:B------:R-:W-:Y:S01]  /*210b0*/  MOV R75, R12 ;  /* 0x0000000c004b7202 */ /* 0x000fe20000000f00 */
[----:B------:R-:W1:Y:S01]  /*210c0*/  LDC R21, c[0x0][0xbe8] ;  /* 0x0002fa00ff157b82 */ /* 0x000e620000000800 */
[----:B------:R-:W-:Y:S01]  /*210d0*/  MOV R74, R14 ;  /* 0x0000000e004a7202 */ /* 0x000fe20000000f00 */
[----:B------:R-:W-:Y:S01]  /*210e0*/  STSM.16.M88.4 [R79], R4 ;  /* 0x000000044f007844 */ /* 0x000fe20000000200 */
[----:B------:R-:W-:-:S02]  /*210f0*/  F2FP.BF16.F32.PACK_AB R8, R41, R40 ;  /* 0x000000282908723e */ /* 0x000fc400000010ff */
[----:B------:R-:W-:Y:S02]  /*21100*/  F2FP.BF16.F32.PACK_AB R9, R43, R72 ;  /* 0x000000482b09723e */ /* 0x000fe400000010ff */
[----:B------:R-:W-:Y:S01]  /*21110*/  F2FP.BF16.F32.PACK_AB R10, R45, R44 ;  /* 0x0000002c2d0a723e */ /* 0x000fe200000010ff */
[----:B------:R-:W2:Y:S01]  /*21120*/  LDC.64 R40, c[0x0][0xc00] ;  /* 0x00030000ff287b82 */ /* 0x000ea20000000a00 */
[----:B------:R-:W-:Y:S02]  /*21130*/  F2FP.BF16.F32.PACK_AB R11, R47, R34 ;  /* 0x000000222f0b723e */ /* 0x000fe400000010ff */
[----:B------:R-:W-:Y:S02]  /*21140*/  MOV R71, R24 ;  /* 0x0000001800477202 */ /* 0x000fe40000000f00 */
[----:B------:R-:W-:Y:S01]  /*21150*/  MOV R70, R26 ;  /* 0x0000001a00467202 */ /* 0x000fe20000000f00 */
[----:B------:R3:W-:Y:S01]  /*21160*/  STSM.16.M88.4 [R78], R8 ;  /* 0x000000084e007844 */ /* 0x0007e20000000200 */
[----:B------:R-:W-:Y:S01]  /*21170*/  F2FP.BF16.F32.PACK_AB R12, R49, R48 ;  /* 0x00000030310c723e */ /* 0x000fe200000010ff */
[----:B------:R-:W-:Y:S01]  /*21180*/  IMAD.MOV.U32 R48, RZ, RZ, RZ ;  /* 0x000000ffff307224 */ /* 0x000fe200078e00ff */
[----:B------:R-:W-:-:S02]  /*21190*/  F2FP.BF16.F32.PACK_AB R13, R51, R50 ;  /* 0x00000032330d723e */ /* 0x000fc400000010ff */
[----:B------:R-:W-:Y:S02]  /*211a0*/  F2FP.BF16.F32.PACK_AB R14, R53, R52 ;  /* 0x00000034350e723e */ /* 0x000fe400000010ff */
[----:B------:R-:W-:Y:S02]  /*211b0*/  F2FP.BF16.F32.PACK_AB R15, R55, R54 ;  /* 0x00000036370f723e */ /* 0x000fe400000010ff */
[----:B------:R-:W-:Y:S02]  /*211c0*/  MOV R28, R32 ;  /* 0x00000020001c7202 */ /* 0x000fe40000000f00 */
[----:B------:R-:W-:Y:S01]  /*211d0*/  F2FP.BF16.F32.PACK_AB R24, R57, R56 ;  /* 0x000000383918723e */ /* 0x000fe200000010ff */
[----:B------:R-:W-:Y:S01]  /*211e0*/  STSM.16.M88.4 [R75], R12 ;  /* 0x0000000c4b007844 */ /* 0x000fe20000000200 */
[----:B------:R-:W-:Y:S02]  /*211f0*/  F2FP.BF16.F32.PACK_AB R25, R59, R58 ;  /* 0x0000003a3b19723e */ /* 0x000fe400000010ff */
[----:B------:R-:W-:Y:S01]  /*21200*/  F2FP.BF16.F32.PACK_AB R26, R61, R60 ;  /* 0x0000003c3d1a723e */ /* 0x000fe200000010ff */
[----:B---3--:R-:W3:Y:S01]  /*21210*/  @P2 LDC.64 R8, c[0x0][0xc08] ;  /* 0x00030200ff082b82 */ /* 0x008ee20000000a00 */
[----:B------:R-:W-:Y:S01]  /*21220*/  F2FP.BF16.F32.PACK_AB R27, R63, R62 ;  /* 0x0000003e3f1b723e */ /* 0x000fe200000010ff */
[----:B--2---:R-:W-:Y:S01]  /*21230*/  IMAD.WIDE R40, R197, 0x4, R40 ;  /* 0x00000004c5287825 */ /* 0x004fe200078e0228 */
[----:B------:R-:W-:-:S02]  /*21240*/  F2FP.BF16.F32.PACK_AB R32, R65, R64 ;  /* 0x000000404120723e */ /* 0x000fc400000010ff */
[----:B------:R-:W-:Y:S01]  /*21250*/  F2FP.BF16.F32.PACK_AB R33, R67, R66 ;  /* 0x000000424321723e */ /* 0x000fe200000010ff */
[----:B------:R-:W-:Y:S01]  /*21260*/  STSM.16.M88.4 [R74], R24 ;  /* 0x000000184a007844 */ /* 0x000fe20000000200 */
[----:B------:R-:W-:Y:S02]  /*21270*/  F2FP.BF16.F32.PACK_AB R34, R69, R68 ;  /* 0x000000444522723e */ /* 0x000fe400000010ff */
[----:B------:R-:W-:Y:S02]  /*21280*/  F2FP.BF16.F32.PACK_AB R4, R81, R80 ;  /* 0x000000505104723e */ /* 0x000fe400000010ff */
[----:B------:R-:W-:Y:S01]  /*21290*/  F2FP.BF16.F32.PACK_AB R5, R83, R82 ;  /* 0x000000525305723e */ /* 0x000fe200000010ff */
[----:B------:R-:W-:Y:S01]  /*212a0*/  STSM.16.M88.4 [R71], R32 ;  /* 0x0000002047007844 */ /* 0x000fe20000000200 */
[----:B------:R-:W-:Y:S02]  /*212b0*/  F2FP.BF16.F32.PACK_AB R6, R85, R84 ;  /* 0x000000545506723e */ /* 0x000fe400000010ff */
[----:B------:R-:W-:Y:S01]  /*212c0*/  F2FP.BF16.F32.PACK_AB R7, R87, R86 ;  /* 0x000000565707723e */ /* 0x000fe200000010ff */
[----:B------:R-:W-:Y:S04]  /*212d0*/  STSM.16.M88.4 [R70], R36 ;  /* 0x0000002446007844 */ /* 0x000fe80000000200 */
[----:B------:R2:W-:Y:S01]  /*212e0*/  STSM.16.M88.4 [R28], R4 ;  /* 0x000000041c007844 */ /* 0x0005e20000000200 */
[----:B------:R-:W-:Y:S01]  /*212f0*/  BAR.SYNC.DEFER_BLOCKING 0x1, 0x100 ;  /* 0x0044000000007b1d */ /* 0x000fe20000010000 */
[----:B--2---:R-:W-:-:S02]  /*21300*/  IMAD.U32 R6, RZ, RZ, UR4 ;  /* 0x00000004ff067e24 */ /* 0x004fc4000f8e00ff */
[----:B---3--:R-:W-:-:S03]  /*21310*/  @P2 IMAD.WIDE R4, R197, 0x4, R8 ;  /* 0x00000004c5042825 */ /* 0x008fc600078e0208 */
        /* <DEDUP_REMOVED lines=10> */
.L_x_1849:
[----:B------:R-:W-:Y:S01]  /*213c0*/  SHF.R.S32.HI R54, RZ, 0x1f, R195 ;  /* 0x0000001fff367819 */ /* 0x000fe200000114c3 */
[----:B------:R-:W-:Y:S01]  /*213d0*/  IMAD.IADD R15, R191, 0x1, R187 ;  /* 0x00000001bf0f7824 */ /* 0x000fe200078e02bb */
[----:B------:R-:W-:Y:S01]  /*213e0*/  ULDC.64 UR4, c[0x0][0xb90] ;  /* 0x0002e40000047ab9 */ /* 0x000fe20000000a00 */
[----:B-----5:R-:W-:Y:S01]  /*213f0*/  SHF.R.S32.HI R49, RZ, 0x1f, R48 ;  /* 0x0000001fff317819 */ /* 0x020fe20000011430 */
[----:B------:R-:W-:Y:S01]  /*21400*/  IMAD R9, R200, 0x40, R192 ;  /* 0x00000040c8097824 */ /* 0x000fe200078e02c0 */
[----:B------:R-:W-:Y:S01]  /*21410*/  SEL R55, R197, RZ, !P0 ;  /* 0x000000ffc5377207 */ /* 0x000fe20004000000 */
[----:B------:R-:W-:Y:S02]  /*21420*/  IMAD R4, R54, UR4, RZ ;  /* 0x0000000436047c24 */ /* 0x000fe4000f8e02ff */
[----:B-1----:R-:W-:Y:S01]  /*21430*/  @P1 IMAD.HI.U32 R8, R15, R10, RZ ;  /* 0x0000000a0f081227 */ /* 0x002fe200078e00ff */
[----:B------:R-:W-:-:S03]  /*21440*/  SHF.R.S32.HI R10, RZ, 0x1f, R197 ;  /* 0x0000001fff0a7819 */ /* 0x000fc600000114c5 */
[----:B------:R-:W-:Y:S01]  /*21450*/  IMAD.MOV.U32 R7, RZ, RZ, R15 ;  /* 0x000000ffff077224 */ /* 0x000fe200078e000f */
[----:B---3--:R-:W-:Y:S01]  /*21460*/  @P1 SHF.R.U32.HI R7, RZ, R13, R8 ;  /* 0x0000000dff071219 */ /* 0x008fe20000011608 */
[C---:B------:R-:W-:Y:S01]  /*21470*/  IMAD R11, R195.reuse, UR5, R4 ;  /* 0x00000005c30b7c24 */ /* 0x040fe2000f8e0204 */
[----:B------:R-:W-:Y:S01]  /*21480*/  SEL R28, R10, RZ, !P0 ;  /* 0x000000ff0a1c7207 */ /* 0x000fe20004000000 */
[----:B------:R-:W-:Y:S01]  /*21490*/  IMAD.WIDE.U32 R4, R195, UR4, R48 ;  /* 0x00000004c3047c25 */ /* 0x000fe2000f8e0030 */
[----:B------:R-:W-:-:S03]  /*214a0*/  ULDC.64 UR4, c[0x0][0xb98] ;  /* 0x0002e60000047ab9 */ /* 0x000fc60000000a00 */
[----:B------:R-:W-:Y:S01]  /*214b0*/  IMAD.IADD R5, R5, 0x1, R11 ;  /* 0x0000000105057824 */ /* 0x000fe200078e020b */
[--C-:B------:R-:W-:Y:S01]  /*214c0*/  SHF.R.S32.HI R11, RZ, 0x1f, R7.reuse ;  /* 0x0000001fff0b7819 */ /* 0x100fe20000011407 */
[----:B------:R-:W-:Y:S02]  /*214d0*/  IMAD.MOV R10, RZ, RZ, -R7 ;  /* 0x000000ffff0a7224 */ /* 0x000fe400078e0a07 */
[----:B------:R-:W-:-:S04]  /*214e0*/  IMAD.WIDE.U32 R4, R55, UR4, R4 ;  /* 0x0000000437047c25 */ /* 0x000fc8000f8e0004 */
[----:B------:R-:W-:Y:S01]  /*214f0*/  IMAD.WIDE R2, R9, 0x2, R2 ;  /* 0x0000000209027825 */ /* 0x000fe200078e0202 */
[----:B------:R-:W-:-:S03]  /*21500*/  IADD3 R4, P2, R7, R4, RZ ;  /* 0x0000000407047210 */ /* 0x000fc60007f5e0ff */
[----:B------:R-:W-:Y:S01]  /*21510*/  IMAD R8, R28, UR4, RZ ;  /* 0x000000041c087c24 */ /* 0x000fe2000f8e02ff */
[C---:B------:R-:W-:Y:S01]  /*21520*/  IADD3 R13, P3, R2.reuse, 0x2000, RZ ;  /* 0x00002000020d7810 */ /* 0x040fe20007f7e0ff */
[----:B------:R-:W-:Y:S01]  /*21530*/  IMAD R9, R21, R10, R15 ;  /* 0x0000000a15097224 */ /* 0x000fe200078e020f */
[----:B------:R-:W-:Y:S01]  /*21540*/  IADD3 R15, P0, R2, 0x1000, RZ ;  /* 0x00001000020f7810 */ /* 0x000fe20007f1e0ff */
[----:B------:R-:W-:Y:S01]  /*21550*/  IMAD R8, R55, UR5, R8 ;  /* 0x0000000537087c24 */ /* 0x000fe2000f8e0208 */
[----:B------:R-:W-:Y:S01]  /*21560*/  ULDC.64 UR4, c[0x0][0xb88] ;  /* 0x0002e20000047ab9 */ /* 0x000fe20000000a00 */
[----:B------:R-:W-:Y:S01]  /*21570*/  IMAD.IADD R14, R221, 0x1, R187 ;  /* 0x00000001dd0e7824 */ /* 0x000fe200078e02bb */
[----:B------:R-:W-:Y:S01]  /*21580*/  SHF.R.S32.HI R7, RZ, 0x1f, R9 ;  /* 0x0000001fff077819 */ /* 0x000fe20000011409 */
[----:B------:R-:W-:Y:S01]  /*21590*/  IMAD R57, R6, R21, RZ ;  /* 0x0000001506397224 */ /* 0x000fe200078e02ff */
[----:B------:R-:W-:Y:S02]  /*215a0*/  IADD3.X R5, R11, R5, R8, P2, !PT ;  /* 0x000000050b057210 */ /* 0x000fe400017fe408 */
[----:B------:R-:W-:Y:S01]  /*215b0*/  IADD3 R25, P2, R2, 0x3000, RZ ;  /* 0x0000300002197810 */ /* 0x000fe20007f5e0ff */
[----:B------:R-:W-:Y:S01]  /*215c0*/  IMAD R10, R7, UR4, RZ ;  /* 0x00000004070a7c24 */ /* 0x000fe2000f8e02ff */
[----:B------:R-:W-:Y:S01]  /*215d0*/  LOP3.LUT R12, R13, 0x380, RZ, 0xc0, !PT ;  /* 0x000003800d0c7812 */ /* 0x000fe200078ec0ff */
[----:B------:R-:W-:Y:S01]  /*215e0*/  IMAD.WIDE.U32 R4, R9, UR4, R4 ;  /* 0x0000000409047c25 */ /* 0x000fe2000f8e0004 */
[----:B------:R-:W-:-:S02]  /*215f0*/  LOP3.LUT R24, R25, 0x380, RZ, 0xc0, !PT ;  /* 0x0000038019187812 */ /* 0x000fc400078ec0ff */
[----:B------:R-:W-:Y:S01]  /*21600*/  SHF.R.U64 R12, R12, 0x3, RZ ;  /* 0x000000030c0c7819 */ /* 0x000fe200000012ff */
[----:B------:R-:W-:Y:S01]  /*21610*/  IMAD R7, R9, UR5, R10 ;  /* 0x0000000509077c24 */ /* 0x000fe2000f8e020a */
[----:B------:R-:W-:Y:S01]  /*21620*/  ULDC.64 UR4, c[0x0][0xb50] ;  /* 0x0002d40000047ab9 */ /* 0x000fe20000000a00 */
[----:B------:R-:W-:Y:S01]  /*21630*/  SHF.R.U64 R24, R24, 0x3, RZ ;  /* 0x0000000318187819 */ /* 0x000fe200000012ff */
[----:B------:R-:W-:Y:S01]  /*21640*/  IMAD.X R9, RZ, RZ, R3, P0 ;  /* 0x000000ffff097224 */ /* 0x000fe200000e0603 */
[----:B------:R-:W-:Y:S01]  /*21650*/  LEA R10, P4, R4, UR4, 0x2 ;  /* 0x00000004040a7c11 */ /* 0x000fe2000f8810ff */
[----:B------:R-:W-:Y:S01]  /*21660*/  IMAD.IADD R5, R5, 0x1, R7 ;  /* 0x0000000105057824 */ /* 0x000fe200078e0207 */
[----:B------:R-:W-:Y:S02]  /*21670*/  LOP3.LUT P0, RZ, R209, 0x3, RZ, 0xc0, !PT ;  /* 0x00000003d1ff7812 */ /* 0x000fe4000780c0ff */
[----:B------:R-:W-:Y:S01]  /*21680*/  LOP3.LUT R24, R24, R25, RZ, 0x3c, !PT ;  /* 0x0000001918187212 */ /* 0x000fe200078e3cff */
[----:B------:R-:W-:Y:S01]  /*21690*/  SHFL.IDX PT, R50, R10, RZ, 0x1c1f ;  /* 0x001c1fff0a327589 */ /* 0x000fe200000e0000 */
[----:B------:R-:W-:Y:S01]  /*216a0*/  LEA.HI.X R11, R4, UR5, R5, 0x2, P4 ;  /* 0x00000005040b7c11 */ /* 0x000fe2000a0f1405 */
[--C-:B------:R-:W-:Y:S01]  /*216b0*/  IMAD.X R25, RZ, RZ, R3.reuse, P2 ;  /* 0x000000ffff197224 */ /* 0x100fe200010e0603 */
[C---:B------:R-:W-:Y:S01]  /*216c0*/  ISETP.GE.OR P2, PT, R14.reuse, R57, P0 ;  /* 0x000000390e00720c */ /* 0x040fe20000746670 */
[----:B------:R-:W-:Y:S01]  /*216d0*/  SHFL.IDX PT, R52, R10, 0x1, 0x1c1f ;  /* 0x003c1f000a347f89 */ /* 0x000fe200000e0000 */
[----:B------:R-:W-:Y:S01]  /*216e0*/  VIADD R4, R14, 0x8 ;  /* 0x000000080e047836 */ /* 0x000fe20000000000 */
[----:B------:R-:W-:Y:S01]  /*216f0*/  LOP3.LUT R12, R12, R13, RZ, 0x3c, !PT ;  /* 0x0000000d0c0c7212 */ /* 0x000fe200078e3cff */
[--C-:B------:R-:W-:Y:S01]  /*21700*/  IMAD.X R13, RZ, RZ, R3.reuse, P3 ;  /* 0x000000ffff0d7224 */ /* 0x100fe200018e0603 */
[----:B------:R-:W1:Y:S01]  /*21710*/  SHFL.IDX PT, R51, R11, RZ, 0x1c1f ;  /* 0x001c1fff0b337589 */ /* 0x000e6200000e0000 */
[----:B------:R-:W-:Y:S01]  /*21720*/  IADD3 R5, P3, R2, 0x7000, RZ ;  /* 0x0000700002057810 */ /* 0x000fe20007f7e0ff */
[----:B------:R-:W-:Y:S01]  /*21730*/  ULDC.64 UR4, c[0x0][0xaa0] ;  /* 0x0002a80000047ab9 */ /* 0x000fe20000000a00 */
[----:B------:R-:W-:Y:S01]  /*21740*/  ISETP.GE.OR P0, PT, R4, R57, P0 ;  /* 0x000000390400720c */ /* 0x000fe20000706670 */
[----:B------:R-:W2:Y:S01]  /*21750*/  SHFL.IDX PT, R53, R11, 0x1, 0x1c1f ;  /* 0x003c1f000b357f89 */ /* 0x000ea200000e0000 */
[C---:B------:R-:W-:Y:S01]  /*21760*/  IADD3 R33, P6, R2.reuse, 0x4000, RZ ;  /* 0x0000400002217810 */ /* 0x040fe20007fde0ff */
[----:B------:R-:W-:Y:S01]  /*21770*/  IMAD.X R45, RZ, RZ, R3, P3 ;  /* 0x000000ffff2d7224 */ /* 0x000fe200018e0603 */
[----:B------:R-:W-:-:S02]  /*21780*/  IADD3 R37, P5, R2, 0x5000, RZ ;  /* 0x0000500002257810 */ /* 0x000fc40007fbe0ff */
[C---:B------:R-:W-:Y:S02]  /*21790*/  IADD3 R41, P4, R2.reuse, 0x6000, RZ ;  /* 0x0000600002297810 */ /* 0x040fe40007f9e0ff */
[----:B------:R-:W-:Y:S02]  /*217a0*/  LOP3.LUT R7, R2, 0x380, RZ, 0xc0, !PT ;  /* 0x0000038002077812 */ /* 0x000fe400078ec0ff */
[----:B------:R-:W-:Y:S02]  /*217b0*/  LOP3.LUT R4, R5, 0x380, RZ, 0xc0, !PT ;  /* 0x0000038005047812 */ /* 0x000fe400078ec0ff */
[----:B------:R-:W-:Y:S02]  /*217c0*/  LOP3.LUT R32, R33, 0x380, RZ, 0xc0, !PT ;  /* 0x0000038021207812 */ /* 0x000fe400078ec0ff */
[----:B------:R-:W-:Y:S02]  /*217d0*/  LOP3.LUT R36, R37, 0x380, RZ, 0xc0, !PT ;  /* 0x0000038025247812 */ /* 0x000fe400078ec0ff */
[----:B------:R-:W-:-:S02]  /*217e0*/  LOP3.LUT R40, R41, 0x380, RZ, 0xc0, !PT ;  /* 0x0000038029287812 */ /* 0x000fc400078ec0ff */
[----:B------:R-:W-:Y:S02]  /*217f0*/  SHF.R.U64 R7, R7, 0x3, RZ ;  /* 0x0000000307077819 */ /* 0x000fe400000012ff */
[----:B------:R-:W-:Y:S01]  /*21800*/  SHF.R.U64 R4, R4, 0x3, RZ ;  /* 0x0000000304047819 */ /* 0x000fe200000012ff */
[----:B-1----:R1:W-:Y:S01]  /*21810*/  @!P2 ST.E desc[UR60][R50.64], R0 ;  /* 0x000000003200a985 */ /* 0x0023e2000c10193c */
[----:B------:R-:W-:Y:S02]  /*21820*/  SHF.R.U64 R32, R32, 0x3, RZ ;  /* 0x0000000320207819 */ /* 0x000fe400000012ff */
[----:B------:R-:W-:Y:S01]  /*21830*/  SHF.R.U64 R36, R36, 0x3, RZ ;  /* 0x0000000324247819 */ /* 0x000fe200000012ff */
[----:B--2---:R2:W-:Y:S01]  /*21840*/  @!P0 ST.E desc[UR60][R52.64], R20 ;  /* 0x0000001434008985 */ /* 0x0045e2000c10193c */
[----:B------:R-:W-:Y:S02]  /*21850*/  SHF.R.U64 R40, R40, 0x3, RZ ;  /* 0x0000000328287819 */ /* 0x000fe400000012ff */
[----:B------:R-:W-:Y:S01]  /*21860*/  LOP3.LUT R2, R7, R2, RZ, 0x3c, !PT ;  /* 0x0000000207027212 */ /* 0x000fe200078e3cff */
[----:B------:R-:W-:Y:S01]  /*21870*/  IMAD R49, R49, UR4, RZ ;  /* 0x0000000431317c24 */ /* 0x000fe2000f8e02ff */
[----:B------:R-:W-:Y:S01]  /*21880*/  LOP3.LUT R32, R32, R33, RZ, 0x3c, !PT ;  /* 0x0000002120207212 */ /* 0x000fe200078e3cff */
[--C-:B------:R-:W-:Y:S01]  /*21890*/  IMAD.X R33, RZ, RZ, R3.reuse, P6 ;  /* 0x000000ffff217224 */ /* 0x100fe200030e0603 */
[----:B------:R-:W-:Y:S01]  /*218a0*/  LOP3.LUT R36, R36, R37, RZ, 0x3c, !PT ;  /* 0x0000002524247212 */ /* 0x000fe200078e3cff */
[----:B-1----:R-:W1:Y:S01]  /*218b0*/  @P1 LDC R51, c[0x0][0xbec] ;  /* 0x0002fb00ff331b82 */ /* 0x002e620000000800 */
[----:B------:R-:W-:Y:S01]  /*218c0*/  LOP3.LUT R40, R40, R41, RZ, 0x3c, !PT ;  /* 0x0000002928287212 */ /* 0x000fe200078e3cff */
[--C-:B------:R-:W-:Y:S01]  /*218d0*/  IMAD.X R37, RZ, RZ, R3.reuse, P5 ;  /* 0x000000ffff257224 */ /* 0x100fe200028e0603 */
[----:B------:R-:W-:Y:S01]  /*218e0*/  LOP3.LUT R44, R4, R5, RZ, 0x3c, !PT ;  /* 0x00000005042c7212 */ /* 0x000fe200078e3cff */
[----:B------:R-:W-:Y:S01]  /*218f0*/  IMAD.X R41, RZ, RZ, R3, P4 ;  /* 0x000000ffff297224 */ /* 0x000fe200020e0603 */
[----:B------:R3:W5:Y:S01]  /*21900*/  LD.E.128 R4, desc[UR60][R2.64] ;  /* 0x0000003c02047980 */ /* 0x000762000c101d00 */
[----:B------:R-:W-:-:S02]  /*21910*/  LOP3.LUT R8, R15, 0x380, RZ, 0xc0, !PT ;  /* 0x000003800f087812 */ /* 0x000fc400078ec0ff */
[----:B--2---:R-:W2:Y:S01]  /*21920*/  @P1 LDC R53, c[0x0][0xbf0] ;  /* 0x0002fc00ff351b82 */ /* 0x004ea20000000800 */
[----:B------:R-:W-:Y:S01]  /*21930*/  IMAD R49, R48, UR5, R49 ;  /* 0x0000000530317c24 */ /* 0x000fe2000f8e0231 */
[----:B------:R-:W-:Y:S01]  /*21940*/  SHF.R.U64 R8, R8, 0x3, RZ ;  /* 0x0000000308087819 */ /* 0x000fe200000012ff */
[----:B------:R-:W-:Y:S01]  /*21950*/  IMAD R0, R194, 0x20, R200 ;  /* 0x00000020c2007824 */ /* 0x000fe200078e02c8 */
[----:B------:R-:W5:Y:S02]  /*21960*/  LD.E.128 R24, desc[UR60][R24.64] ;  /* 0x0000003c18187980 */ /* 0x000f64000c101d00 */
[----:B------:R-:W-:Y:S01]  /*21970*/  LOP3.LUT R8, R8, R15, RZ, 0x3c, !PT ;  /* 0x0000000f08087212 */ /* 0x000fe200078e3cff */
[----:B---3--:R-:W-:Y:S01]  /*21980*/  IMAD.WIDE.U32 R2, R48, UR4, RZ ;  /* 0x0000000430027c25 */ /* 0x008fe2000f8e00ff */
[----:B------:R-:W-:Y:S01]  /*21990*/  ULDC.64 UR4, c[0x0][0xae8] ;  /* 0x0002ba0000047ab9 */ /* 0x000fe20000000a00 */
[----:B------:R-:W5:Y:S02]  /*219a0*/  LD.E.128 R12, desc[UR60][R12.64] ;  /* 0x0000003c0c0c7980 */ /* 0x000f64000c101d00 */
[----:B------:R-:W-:-:S02]  /*219b0*/  IMAD.IADD R3, R3, 0x1, R49 ;  /* 0x0000000103037824 */ /* 0x000fc400078e0231 */
[----:B------:R-:W-:Y:S01]  /*219c0*/  IMAD R20, R54, UR4, RZ ;  /* 0x0000000436147c24 */ /* 0x000fe2000f8e02ff */
[----:B------:R-:W5:Y:S01]  /*219d0*/  LD.E.128 R8, desc[UR60][R8.64] ;  /* 0x0000003c08087980 */ /* 0x000f62000c101d00 */
[----:B------:R-:W-:Y:S02]  /*219e0*/  IMAD.IADD R48, R187, 0x1, R0 ;  /* 0x00000001bb307824 */ /* 0x000fe400078e0200 */
[C---:B------:R-:W-:Y:S01]  /*219f0*/  IMAD R49, R195.reuse, UR5, R20 ;  /* 0x00000005c3317c24 */ /* 0x040fe2000f8e0214 */
[----:B------:R-:W5:Y:S01]  /*21a00*/  LD.E.128 R32, desc[UR60][R32.64] ;  /* 0x0000003c20207980 */ /* 0x000f62000c101d00 */
[----:B------:R-:W-:Y:S01]  /*21a10*/  IMAD.WIDE.U32 R2, R195, UR4, R2 ;  /* 0x00000004c3027c25 */ /* 0x000fe2000f8e0002 */
[----:B------:R-:W-:Y:S02]  /*21a20*/  ULDC.64 UR4, c[0x0][0xaf0] ;  /* 0x0002bc0000047ab9 */ /* 0x000fe40000000a00 */
[----:B------:R-:W5:Y:S01]  /*21a30*/  LD.E.128 R36, desc[UR60][R36.64] ;  /* 0x0000003c24247980 */ /* 0x000f62000c101d00 */
[----:B-1----:R-:W-:-:S03]  /*21a40*/  @P1 IMAD.HI.U32 R0, R48, R51, RZ ;  /* 0x0000003330001227 */ /* 0x002fc600078e00ff */
[----:B------:R-:W5:Y:S01]  /*21a50*/  LD.E.128 R40, desc[UR60][R40.64] ;  /* 0x0000003c28287980 */ /* 0x000f62000c101d00 */
[----:B------:R-:W-:Y:S02]  /*21a60*/  IMAD.IADD R3, R3, 0x1, R49 ;  /* 0x0000000103037824 */ /* 0x000fe400078e0231 */
[----:B------:R-:W-:Y:S01]  /*21a70*/  IMAD.MOV.U32 R49, RZ, RZ, R48 ;  /* 0x000000ffff317224 */ /* 0x000fe200078e0030 */
[----:B--2---:R-:W-:Y:S01]  /*21a80*/  @P1 SHF.R.U32.HI R49, RZ, R53, R0 ;  /* 0x00000035ff311219 */ /* 0x004fe20000011600 */
[----:B------:R-:W-:Y:S01]  /*21a90*/  IMAD R20, R28, UR4, RZ ;  /* 0x000000041c147c24 */ /* 0x000fe2000f8e02ff */
[----:B------:R-:W5:Y:S02]  /*21aa0*/  LD.E.128 R44, desc[UR60][R44.64] ;  /* 0x0000003c2c2c7980 */ /* 0x000f64000c101d00 */
[--C-:B------:R-:W-:Y:S01]  /*21ab0*/  SHF.R.S32.HI R0, RZ, 0x1f, R49.reuse ;  /* 0x0000001fff007819 */ /* 0x100fe20000011431 */
[----:B------:R-:W-:Y:S01]  /*21ac0*/  IMAD R51, R55, UR5, R20 ;  /* 0x0000000537337c24 */ /* 0x000fe2000f8e0214 */
[----:B------:R-:W-:Y:S01]  /*21ad0*/  @!PT LDS RZ, [RZ] ;  /* 0x00000000fffff984 */ /* 0x000fe20000000800 */
[----:B------:R-:W-:Y:S01]  /*21ae0*/  @!PT LDS RZ, [RZ] ;  /* 0x00000000fffff984 */ /* 0x000fe20000000800 */
[----:B------:R-:W-:Y:S01]  /*21af0*/  @!PT LDS RZ, [RZ] ;  /* 0x00000000fffff984 */ /* 0x000fe20000000800 */
[----:B------:R-:W-:Y:S01]  /*21b00*/  @!PT LDS RZ, [RZ] ;  /* 0x00000000fffff984 */ /* 0x000fe20000000800 */
[----:B------:R1:W-:Y:S06]  /*21b10*/  MEMBAR.ALL.CTA ;  /* 0x0000000000007992 */ /* 0x0003ec0000008000 */
[----:B-1----:R-:W1:Y:S01]  /*21b20*/  FENCE.VIEW.ASYNC.S ;  /* 0x00000000000073c6 */ /* 0x002e620000000000 */
[----:B------:R-:W-:-:S02]  /*21b30*/  IMAD.MOV R20, RZ, RZ, -R49 ;  /* 0x000000ffff147224 */ /* 0x000fc400078e0a31 */
        /* <DEDUP_REMOVED lines=10> */
[----:B------:R-:W-:Y:S02]  /*21be0*/  IMAD.IADD R3, R3, 0x1, R51 ;  /* 0x0000000103037824 */ /* 0x000fe400078e0233 */
[----:B------:R-:W-:Y:S02]  /*21bf0*/  IMAD R20, R0, UR4, RZ ;  /* 0x0000000400147c24 */ /* 0x000fe4000f8e02ff */
[----:B------:R-:W-:Y:S02]  /*21c00*/  VIADD R0, R50, 0x20 ;  /* 0x0000002032007836 */ /* 0x000fe40000000000 */
[C---:B------:R-:W-:Y:S02]  /*21c10*/  IMAD R49, R21.reuse, UR5, R20 ;  /* 0x0000000515317c24 */ /* 0x040fe4000f8e0214 */
[----:B------:R-:W-:Y:S01]  /*21c20*/  IMAD.WIDE.U32 R2, R21, UR4, R2 ;  /* 0x0000000415027c25 */ /* 0x000fe2000f8e0002 */
[-C--:B------:R-:W-:Y:S01]  /*21c30*/  ISETP.GE.AND P0, PT, R0, R57.reuse, PT ;  /* 0x000000390000720c */ /* 0x080fe20003f06270 */
[----:B------:R-:W-:Y:S01]  /*21c40*/  ULDC.64 UR4, c[0x0][0xa80] ;  /* 0x0002a00000047ab9 */ /* 0x000fe20000000a00 */
[----:B------:R-:W-:Y:S01]  /*21c50*/  ISETP.GE.AND P2, PT, R50, R57, PT ;  /* 0x000000393200720c */ /* 0x000fe20003f46270 */
[----:B------:R-:W-:Y:S01]  /*21c60*/  VIADD R0, R18, 0x2a820 ;  /* 0x0002a82012007836 */ /* 0x000fe20000000000 */
[----:B------:R-:W-:Y:S01]  /*21c70*/  LEA R28, P3, R2, UR4, 0x1 ;  /* 0x00000004021c7c11 */ /* 0x000fe2000f8608ff */
[----:B------:R-:W-:-:S02]  /*21c80*/  IMAD.IADD R3, R3, 0x1, R49 ;  /* 0x0000000103037824 */ /* 0x000fc400078e0231 */
[----:B------:R-:W-:Y:S01]  /*21c90*/  VIADD R20, R50, 0x40 ;  /* 0x0000004032147836 */ /* 0x000fe20000000000 */
[----:B------:R-:W-:Y:S02]  /*21ca0*/  PRMT R0, RZ, 0x654, R0 ;  /* 0x00000654ff007816 */ /* 0x000fe40000000000 */
[----:B------:R-:W-:Y:S01]  /*21cb0*/  LEA.HI.X R48, R2, UR5, R3, 0x1, P3 ;  /* 0x0000000502307c11 */ /* 0x000fe200098f0c03 */
[----:B------:R-:W-:Y:S01]  /*21cc0*/  BSSY B1, `(.L_x_1850) ;  /* 0x000000f000017945 */ /* 0x000fe20003800000 */
[----:B------:R-:W-:Y:S01]  /*21cd0*/  ISETP.GE.AND P1, PT, R20, R57, PT ;  /* 0x000000391400720c */ /* 0x000fe20003f26270 */
[----:B-1----:R1:W-:Y:S01]  /*21ce0*/  SYNCS.ARRIVE.TRANS64.RED.A1T0 RZ, [R0+URZ], RZ ;  /* 0x000000ff00ff79a7 */ /* 0x0023e2000810043f */
[----:B------:R2:W3:Y:S04]  /*21cf0*/  SHFL.IDX PT, R20, R28, RZ, 0x181f ;  /* 0x00181fff1c147589 */ /* 0x0004e800000e0000 */
[----:B-1----:R2:W1:Y:S01]  /*21d00*/  SHFL.IDX PT, R0, R48, RZ, 0x181f ;  /* 0x00181fff30007589 */ /* 0x00246200000e0000 */
[----:B------:R-:W-:Y:S06]  /*21d10*/  @P2 BRA `(.L_x_1851) ;  /* 0x0000000000242947 */ /* 0x000fec0003800000 */
        /* <DEDUP_REMOVED lines=9> */
.L_x_1851:
[----:B------:R-:W-:Y:S05]  /*21db0*/  BSYNC B1 ;  /* 0x0000000000017941 */ /* 0x000fea0003800000 */
.L_x_1850:
        /* <DEDUP_REMOVED lines=13> */
.L_x_1853:
[----:B------:R-:W-:Y:S05]  /*21e90*/  BSYNC B1 ;  /* 0x0000000000017941 */ /* 0x000fea0003800000 */
.L_x_1852:
        /* <DEDUP_REMOVED lines=13> */
.L_x_1855:
[----:B------:R-:W-:Y:S05]  /*21f70*/  BSYNC B1 ;  /* 0x0000000000017941 */ /* 0x000fea0003800000 */
.L_x_1854:
        /* <DEDUP_REMOVED lines=12> */
[----:B--2---:R-:W-:-:S04]  /*22040*/  LEA R2, P0, R193, R28, 0x1 ;  /* 0x0000001cc1027211 */ /* 0x004fc800078008ff */
[----:B------:R-:W-:-:S05]  /*22050*/  LEA.HI.X R3, R193, R48, R223, 0x1, P0 ;  /* 0x00000030c1037211 */ /* 0x000fca00000f0cdf */
[----:B------:R4:W-:Y:S01]  /*22060*/  ST.E.128 desc[UR60][R2.64], R44 ;  /* 0x0000002c02007985 */ /* 0x0009e2000c101d3c */
[----:B------:R-:W-:Y:S05]  /*22070*/  BRA `(.L_x_1856) ;  /* 0x0000000800b47947 */ /* 0x000fea0003800000 */
.L_x_1848:
[----:B------:R-:W-:Y:S01]  /*22080*/  ULDC.64 UR4, c[0x0][0xc00] ;  /* 0x0003000000047ab9 */ /* 0x000fe20000000a00 */
[----:B------:R-:W2:Y:S01]  /*22090*/  LDC.64 R2, c[0x0][0xc00] ;  /* 0x00030000ff027b82 */ /* 0x000ea20000000a00 */
[----:B------:R-:W-:Y:S01]  /*220a0*/  ISETP.NE.U32.AND P0, PT, RZ, UR4, PT ;  /* 0x00000004ff007c0c */ /* 0x000fe2000bf05070 */
[----:B------:R-:W-:-:S03]  /*220b0*/  IMAD.MOV.U32 R6, RZ, RZ, RZ ;  /* 0x000000ffff067224 */ /* 0x000fc600078e00ff */
[----:B------:R-:W-:Y:S01]  /*220c0*/  ISETP.NE.AND.EX P0, PT, RZ, UR5, PT, P0 ;  /* 0x00000005ff007c0c */ /* 0x000fe2000bf05300 */
[----:B------:R-:W-:Y:S02]  /*220d0*/  ULDC.64 UR4, c[0x0][0xc08] ;  /* 0x0003020000047ab9 */ /* 0x000fe40000000a00 */
[----:B------:R-:W-:Y:S01]  /*220e0*/  ISETP.NE.U32.AND P1, PT, RZ, UR4, PT ;  /* 0x00000004ff007c0c */ /* 0x000fe2000bf25070 */
[----:B------:R-:W3:Y:S03]  /*220f0*/  LDC R21, c[0x0][0xbe8] ;  /* 0x0002fa00ff157b82 */ /* 0x000ee60000000800 */
[----:B------:R-:W-:Y:S01]  /*22100*/  ISETP.NE.AND.EX P1, PT, RZ, UR5, PT, P1 ;  /* 0x00000005ff007c0c */ /* 0x000fe2000bf25310 */
[----:B--2---:R-:W-:-:S12]  /*22110*/  IMAD.WIDE R2, R197, 0x4, R2 ;  /* 0x00000004c5027825 */ /* 0x004fd800078e0202 */
[----:B------:R-:W2:Y:S01]  /*22120*/  @P1 LDC.64 R4, c[0x0][0xc08] ;  /* 0x00030200ff041b82 */ /* 0x000ea20000000a00 */
[----:B------:R-:W-:Y:S02]  /*22130*/  ULDC UR4, c[0x0][0xa88] ;  /* 0x0002a20000047ab9 */ /* 0x000fe40000000800 */
[----:B------:R-:W-:Y:S01]  /*22140*/  IMAD.U32 R0, RZ, RZ, UR4 ;  /* 0x00000004ff007e24 */ /* 0x000fe2000f8e00ff */
[----:B------:R4:W5:Y:S01]  /*22150*/  @P0 LDG.E R6, desc[UR60][R2.64] ;  /* 0x0000003c02060981 */ /* 0x000962000c1e1900 */
[----:B--2---:R-:W-:-:S05]  /*22160*/  @P1 IMAD.WIDE R4, R197, 0x4, R4 ;  /* 0x00000004c5041825 */ /* 0x004fca00078e0204 */
[----:B------:R4:W5:Y:S01]  /*22170*/  @P1 LDG.E R0, desc[UR60][R4.64] ;  /* 0x0000003c04001981 */ /* 0x000962000c1e1900 */
[----:B---3--:R-:W-:Y:S01]  /*22180*/  ISETP.NE.AND P2, PT, R21, 0x1, PT ;  /* 0x000000011500780c */ /* 0x008fe20003f45270 */
[----:B------:R-:W2:-:S12]  /*22190*/  S2R R8, SR_TID.X ;  /* 0x0000000000087919 */ /* 0x000e980000002100 */
[----:B------:R-:W3:Y:S08]  /*221a0*/  @P2 LDC R20, c[0x0][0xbec] ;  /* 0x0002fb00ff142b82 */ /* 0x000ef00000000800 */
[----:B------:R-:W0:Y:S01]  /*221b0*/  @P2 LDC R25, c[0x0][0xbf0] ;  /* 0x0002fc00ff192b82 */ /* 0x000e220000000800 */
[----:B--2---:R-:W-:-:S05]  /*221c0*/  VIADD R7, R8, 0xffffff80 ;  /* 0xffffff8008077836 */ /* 0x004fca0000000000 */
[----:B------:R-:W-:Y:S02]  /*221d0*/  ISETP.GE.AND P3, PT, R7, 0x80, PT ;  /* 0x000000800700780c */ /* 0x000fe40003f66270 */
[----:B------:R-:W-:Y:S01]  /*221e0*/  SHF.R.S32.HI R7, RZ, 0x1f, R197 ;  /* 0x0000001fff077819 */ /* 0x000fe200000114c5 */
[----:B----4-:R-:W-:Y:S10]  /*221f0*/  @P1 BRA `(.L_x_1857) ;  /* 0x0000000000101947 */ /* 0x010ff40003800000 */
[----:B------:R-:W-:Y:S05]  /*22200*/  @!P0 BRA `(.L_x_1857) ;  /* 0x00000000000c8947 */ /* 0x000fea0003800000 */
[----:B------:R-:W2:Y:S04]  /*22210*/  LDG.E R5, desc[UR60][R2.64] ;  /* 0x0000003c02057981 */ /* 0x000ea8000c1e1900 */
[----:B-----5:R-:W2:Y:S02]  /*22220*/  LDG.E R0, desc[UR60][R2.64+0x4] ;  /* 0x0000043c02007981 */ /* 0x020ea4000c1e1900 */
[----:B--2---:R-:W-:-:S07]  /*22230*/  IMAD.IADD R0, R0, 0x1, -R5 ;  /* 0x0000000100007824 */ /* 0x004fce00078e0a05 */
.L_x_1857:
[----:B------:R-:W-:Y:S01]  /*22240*/  BSSY B1, `(.L_x_1858) ;  /* 0x000002c000017945 */ /* 0x000fe20003800000 */
[----:B------:R-:W-:Y:S02]  /*22250*/  SHF.R.S32.HI R10, RZ, 0x1f, R195 ;  /* 0x0000001fff0a7819 */ /* 0x000fe400000114c3 */
[----:B------:R-:W-:Y:S02]  /*22260*/  SEL R13, R197, RZ, !P0 ;  /* 0x000000ffc50d7207 */ /* 0x000fe40004000000 */
[----:B------:R-:W-:Y:S02]  /*22270*/  SEL R12, R7, RZ, !P0 ;  /* 0x000000ff070c7207 */ /* 0x000fe40004000000 */
[----:B-----5:R-:W-:Y:S01]  /*22280*/  SHF.R.S32.HI R11, RZ, 0x1f, R6 ;  /* 0x0000001fff0b7819 */ /* 0x020fe20000011406 */
[----:B------:R-:W-:Y:S06]  /*22290*/  @P3 BRA `(.L_x_1859) ;  /* 0x0000000000983947 */ /* 0x000fec0003800000 */
[----:B------:R-:W2:Y:S01]  /*222a0*/  LDC R14, c[0x0][0xbe8] ;  /* 0x0002fa00ff0e7b82 */ /* 0x000ea20000000800 */
[----:B------:R-:W-:Y:S01]  /*222b0*/  IADD3 R9, R187, -0x80, R8 ;  /* 0xffffff80bb097810 */ /* 0x000fe20007ffe008 */
[----:B--2---:R-:W-:-:S05]  /*222c0*/  IMAD R2, R0, R14, RZ ;  /* 0x0000000e00027224 */ /* 0x004fca00078e02ff */
        /* <DEDUP_REMOVED lines=9> */
[----:B------:R-:W2:Y:S01]  /*22360*/  @P0 LDC R4, c[0x0][0xbec] ;  /* 0x0002fb00ff040b82 */ /* 0x000ea20000000800 */
[----:B------:R-:W-:Y:S01]  /*22370*/  IMAD R7, R195, UR5, R8 ;  /* 0x00000005c3077c24 */ /* 0x000fe2000f8e0208 */
[----:B------:R-:W-:-:S03]  /*22380*/  ULDC.64 UR4, c[0x0][0xb98] ;  /* 0x0002e60000047ab9 */ /* 0x000fc60000000a00 */
[----:B------:R-:W-:-:S03]  /*22390*/  IMAD.IADD R3, R3, 0x1, R7 ;  /* 0x0000000103037824 */ /* 0x000fc600078e0207 */
[----:B------:R-:W4:Y:S01]  /*223a0*/  @P0 LDC R15, c[0x0][0xbf0] ;  /* 0x0002fc00ff0f0b82 */ /* 0x000f220000000800 */
[----:B------:R-:W-:-:S04]  /*223b0*/  IMAD.WIDE.U32 R2, R13, UR4, R2 ;  /* 0x000000040d027c25 */ /* 0x000fc8000f8e0002 */
[----:B--2---:R-:W-:-:S05]  /*223c0*/  @P0 IMAD.HI.U32 R4, R9, R4, RZ ;  /* 0x0000000409040227 */ /* 0x004fca00078e00ff */
        /* <DEDUP_REMOVED lines=19> */
.L_x_1859:
[----:B------:R-:W-:Y:S05]  /*22500*/  BSYNC B1 ;  /* 0x0000000000017941 */ /* 0x000fea0003800000 */
.L_x_1858:
[----:B------:R-:W-:Y:S01]  /*22510*/  ULDC.64 UR4, c[0x0][0xaa0] ;  /* 0x0002a80000047ab9 */ /* 0x000fe20000000a00 */
[----:B--2---:R-:W-:Y:S01]  /*22520*/  IMAD R4, R194, 0x20, R200 ;  /* 0x00000020c2047824 */ /* 0x004fe200078e02c8 */
[----:B------:R-:W-:Y:S01]  /*22530*/  BSSY B1, `(.L_x_1860) ;  /* 0x0000037000017945 */ /* 0x000fe20003800000 */
[----:B------:R-:W-:Y:S02]  /*22540*/  IMAD R3, R11, UR4, RZ ;  /* 0x000000040b037c24 */ /* 0x000fe4000f8e02ff */
[----:B------:R-:W-:Y:S02]  /*22550*/  IMAD.IADD R9, R187, 0x1, R4 ;  /* 0x00000001bb097824 */ /* 0x000fe400078e0204 */
[C---:B------:R-:W-:Y:S02]  /*22560*/  IMAD R5, R6.reuse, UR5, R3 ;  /* 0x0000000506057c24 */ /* 0x040fe4000f8e0203 */
[----:B------:R-:W-:Y:S01]  /*22570*/  IMAD.WIDE.U32 R2, R6, UR4, RZ ;  /* 0x0000000406027c25 */ /* 0x000fe2000f8e00ff */
[----:B------:R-:W-:-:S03]  /*22580*/  ULDC.64 UR4, c[0x0][0xae8] ;  /* 0x0002ba0000047ab9 */ /* 0x000fc60000000a00 */
[----:B------:R-:W-:Y:S02]  /*22590*/  IMAD.IADD R3, R3, 0x1, R5 ;  /* 0x0000000103037824 */ /* 0x000fe400078e0205 */
[----:B------:R-:W-:Y:S02]  /*225a0*/  IMAD R6, R10, UR4, RZ ;  /* 0x000000040a067c24 */ /* 0x000fe4000f8e02ff */
[----:B---3--:R-:W-:-:S04]  /*225b0*/  @P2 IMAD.HI.U32 R4, R9, R20, RZ ;  /* 0x0000001409042227 */ /* 0x008fc800078e00ff */
[C---:B------:R-:W-:Y:S02]  /*225c0*/  IMAD R7, R195.reuse, UR5, R6 ;  /* 0x00000005c3077c24 */ /* 0x040fe4000f8e0206 */
[----:B------:R-:W-:Y:S01]  /*225d0*/  IMAD.WIDE.U32 R2, R195, UR4, R2 ;  /* 0x00000004c3027c25 */ /* 0x000fe2000f8e0002 */
[----:B------:R-:W-:-:S03]  /*225e0*/  ULDC.64 UR4, c[0x0][0xaf0] ;  /* 0x0002bc0000047ab9 */ /* 0x000fc60000000a00 */
[----:B------:R-:W-:Y:S01]  /*225f0*/  IMAD.MOV.U32 R5, RZ, RZ, R9 ;  /* 0x000000ffff057224 */ /* 0x000fe200078e0009 */
[----:B0-----:R-:W-:Y:S01]  /*22600*/  @P2 SHF.R.U32.HI R5, RZ, R25, R4 ;  /* 0x00000019ff052219 */ /* 0x001fe20000011604 */
        /* <DEDUP_REMOVED lines=41> */
.L_x_1861:
[----:B------:R-:W-:Y:S05]  /*228a0*/  BSYNC B1 ;  /* 0x0000000000017941 */ /* 0x000fea0003800000 */
.L_x_1860:
        /* <DEDUP_REMOVED lines=13> */
.L_x_1863:
[----:B------:R-:W-:Y:S05]  /*22980*/  BSYNC B1 ;  /* 0x0000000000017941 */ /* 0x000fea0003800000 */
.L_x_1862:
        /* <DEDUP_REMOVED lines=13> */
.L_x_1865:
[----:B------:R-:W-:Y:S05]  /*22a60*/  BSYNC B1 ;  /* 0x0000000000017941 */ /* 0x000fea0003800000 */
.L_x_1864:
[----:B0-----:R-:W-:Y:S01]  /*22a70*/  VIADD R0, R8, 0x60 ;  /* 0x0000006008007836 */ /* 0x001fe20000000000 */
[----:B------:R0:W0:Y:S04]  /*22a80*/  SHFL.IDX PT, R6, R5, 0x3, 0x181f ;  /* 0x00781f0005067f89 */ /* 0x00002800000e0000 */
[----:B------:R-:W-:Y:S01]  /*22a90*/  ISETP.GE.AND P0, PT, R0, R21, PT ;  /* 0x000000150000720c */ /* 0x000fe20003f06270 */
[----:B----4-:R4:W0:-:S12]  /*22aa0*/  SHFL.IDX PT, R2, R4, 0x3, 0x181f ;  /* 0x00781f0004027f89 */ /* 0x01081800000e0000 */
[----:B----4-:R-:W-:Y:S05]  /*22ab0*/  @P0 BRA `(.L_x_1856) ;  /* 0x0000000000240947 */ /* 0x010fea0003800000 */
[----:B------:R-:W-:Y:S02]  /*22ac0*/  ULDC UR4, c[0x0][0xac8] ;  /* 0x0002b20000047ab9 */ /* 0x000fe40000000800 */
[----:B------:R-:W-:Y:S02]  /*22ad0*/  ISETP.GE.AND P2, PT, R192, UR4, PT ;  /* 0x00000004c0007c0c */ /* 0x000fe4000bf46270 */
[----:B------:R-:W-:-:S11]  /*22ae0*/  ISETP.GE.AND P3, PT, R193, UR4, PT ;  /* 0x00000004c1007c0c */ /* 0x000fd6000bf66270 */
[CC--:B0-23--:R-:W-:Y:S02]  /*22af0*/  @!P2 LEA R4, P0, R192.reuse, R2.reuse, 0x1 ;  /* 0x00000002c004a211 */ /* 0x0cdfe400078008ff */
[C---:B------:R-:W-:Y:S02]  /*22b00*/  @!P3 LEA R2, P1, R193.reuse, R2, 0x1 ;  /* 0x00000002c102b211 */ /* 0x040fe400078208ff */
[-C--:B------:R-:W-:Y:S02]  /*22b10*/  @!P2 LEA.HI.X R5, R192, R6.reuse, R225, 0x1, P0 ;  /* 0x00000006c005a211 */ /* 0x080fe400000f0ce1 */
[----:B------:R-:W-:-:S03]  /*22b20*/  @!P3 LEA.HI.X R3, R193, R6, R223, 0x1, P1 ;  /* 0x00000006c103b211 */ /* 0x000fc600008f0cdf */
[----:B------:R0:W-:Y:S04]  /*22b30*/  @!P2 ST.E.128 desc[UR60][R4.64], RZ ;  /* 0x000000ff0400a985 */ /* 0x0001e8000c101d3c */
[----:B------:R0:W-:Y:S02]  /*22b40*/  @!P3 ST.E.128 desc[UR60][R2.64], RZ ;  /* 0x000000ff0200b985 */ /* 0x0001e4000c101d3c */
.L_x_1856:
[----:B------:R-:W-:Y:S05]  /*22b50*/  BSYNC B0 ;  /* 0x0000000000007941 */ /* 0x000fea0003800000 */
.L_x_1847:
[----:B------:R-:W-:Y:S02]  /*22b60*/  ULDC UR4, c[0x0][0xc3c] ;  /* 0x00030f0000047ab9 */ /* 0x000fe40000000800 */
[----:B-1----:R-:W-:-:S13]  /*22b70*/  ISETP.GE.AND P0, PT, R31, UR4, PT ;  /* 0x000000041f007c0c */ /* 0x002fda000bf06270 */
[----:B------:R-:W-:Y:S05]  /*22b80*/  @!P0 BRA `(.L_x_1866) ;  /* 0xfffffde400d08947 */ /* 0x000fea000383ffff */
[----:B------:R-:W-:Y:S05]  /*22b90*/  BRA `(.L_x_1566) ;  /* 0x0000007400387947 */ /* 0x000fea0003800000 */
.L_x_1564:
        /* <DEDUP_REMOVED lines=16> */
.L_x_1867:
        /* <DEDUP_REMOVED lines=41> */
.L_x_1873:
[----:B------:R-:W-:Y:S01]  /*22f30*/  UIADD3 UR4, UR4, 0x1f, URZ ;  /* 0x0000001f04047890 */ /* 0x000fe2000fffe03f */
[----:B------:R-:W-:-:S05]  /*22f40*/  IMAD.U32 R19, RZ, RZ, UR7 ;  /* 0x00000007ff137e24 */ /* 0x000fca000f8e00ff */
        /* <DEDUP_REMOVED lines=10> */
.L_x_1872:
[----:B------:R-:W-:Y:S05]  /*22ff0*/  BSYNC B0 ;  /* 0x0000000000007941 */ /* 0x000fea0003800000 */
.L_x_1871:
        /* <DEDUP_REMOVED lines=20> */
.L_x_1869:
        /* <DEDUP_REMOVED lines=20> */
.L_x_1874:
[----:B---3--:R-:W-:Y:S01]  /*23280*/  IMAD R16, R16, UR5, R13 ;  /* 0x0000000510107c24 */ /* 0x008fe2000f8e020d */
[----:B------:R-:W-:Y:S01]  /*23290*/  IABS R2, R6 ;  /* 0x0000000600027213 */ /* 0x000fe20000000000 */
[----:B01----:R-:W-:-:S03]  /*232a0*/  IMAD.MOV R11, RZ, RZ, -R3 ;  /* 0x000000ffff0b7224 */ /* 0x003fc600078e0a03 */
[----:B--2---:R-:W-:Y:S01]  /*232b0*/  IADD3 R9, -R16, UR6, RZ ;  /* 0x0000000610097c10 */ /* 0x004fe2000fffe1ff */
[----:B------:R-:W-:Y:S02]  /*232c0*/  IMAD.MOV R10, RZ, RZ, -R2 ;  /* 0x000000ffff0a7224 */ /* 0x000fe400078e0a02 */
[----:B------:R-:W-:Y:S01]  /*232d0*/  IMAD R11, R11, R12, RZ ;  /* 0x0000000c0b0b7224 */ /* 0x000fe200078e02ff */
        /* <DEDUP_REMOVED lines=22> */
[----:B------:R-:W-:-:S04]  /*23440*/  VIADDMNMX R18, R10, UR5, R7, PT ;  /* 0x000000050a127c46 */ /* 0x000fc8000b800107 */
[-C--:B------:R-:W-:Y:S02]  /*23450*/  IABS R10, R18.reuse ;  /* 0x00000012000a7213 */ /* 0x080fe40000000000 */
[----:B------:R-:W-:Y:S02]  /*23460*/  IABS R6, R18 ;  /* 0x0000001200067213 */ /* 0x000fe40000000000 */
[----:B------:R-:W0:Y:S08]  /*23470*/  I2F.RP R7, R10 ;  /* 0x0000000a00077306 */ /* 0x000e300000209400 */
[----:B0-----:R-:W0:Y:S02]  /*23480*/  MUFU.RCP R7, R7 ;  /* 0x0000000700077308 */ /* 0x001e240000001000 */
[----:B0-----:R-:W-:-:S06]  /*23490*/  VIADD R3, R7, 0xffffffe ;  /* 0x0ffffffe07037836 */ /* 0x001fcc0000000000 */
[----:B------:R-:W0:Y:S02]  /*234a0*/  F2I.FTZ.U32.TRUNC.NTZ R3, R3 ;  /* 0x0000000300037305 */ /* 0x000e24000021f000 */
[----:B0-----:R-:W-:-:S04]  /*234b0*/  IMAD.MOV R11, RZ, RZ, -R3 ;  /* 0x000000ffff0b7224 */ /* 0x001fc800078e0a03 */
[----:B------:R-:W-:Y:S01]  /*234c0*/  IMAD.MOV.U32 R9, RZ, RZ, R11 ;  /* 0x000000ffff097224 */ /* 0x000fe200078e000b */
[----:B------:R-:W-:-:S03]  /*234d0*/  IABS R11, R13 ;  /* 0x0000000d000b7213 */ /* 0x000fc60000000000 */
[----:B------:R-:W-:-:S04]  /*234e0*/  IMAD R9, R9, R10, RZ ;  /* 0x0000000a09097224 */ /* 0x000fc800078e02ff */
[----:B------:R-:W-:-:S04]  /*234f0*/  IMAD.HI.U32 R2, R3, R9, R2 ;  /* 0x0000000903027227 */ /* 0x000fc800078e0002 */
[----:B------:R-:W-:Y:S02]  /*23500*/  IMAD.MOV R3, RZ, RZ, -R6 ;  /* 0x000000ffff037224 */ /* 0x000fe400078e0a06 */
        /* <DEDUP_REMOVED lines=12> */
[----:B------:R-:W-:Y:S01]  /*235d0*/  @!P1 LOP3.LUT R2, RZ, R18, RZ, 0x33, !PT ;  /* 0x00000012ff029212 */ /* 0x000fe200078e33ff */
[----:B------:R-:W-:-:S03]  /*235e0*/  IMAD.MOV R18, RZ, RZ, -R18 ;  /* 0x000000ffff127224 */ /* 0x000fc600078e0a12 */
[----:B------:R-:W-:Y:S01]  /*235f0*/  LOP3.LUT R17, RZ, R2, RZ, 0x33, !PT ;  /* 0x00000002ff117212 */ /* 0x000fe200078e33ff */
[----:B------:R-:W-:-:S04]  /*23600*/  IMAD R18, R2, R18, R3 ;  /* 0x0000001202127224 */ /* 0x000fc800078e0203 */
[----:B------:R-:W-:Y:S01]  /*23610*/  IMAD.IADD R17, R4, 0x1, R17 ;  /* 0x0000000104117824 */ /* 0x000fe200078e0211 */
[----:B------:R-:W-:Y:S06]  /*23620*/  BRA `(.L_x_1875) ;  /* 0x00000000000c7947 */ /* 0x000fec0003800000 */
.L_x_1870:
[----:B------:R-:W-:Y:S02]  /*23630*/  IMAD.MOV.U32 R17, RZ, RZ, RZ ;  /* 0x000000ffff117224 */ /* 0x000fe400078e00ff */
[----:B------:R-:W-:Y:S02]  /*23640*/  IMAD.U32 R16, RZ, RZ, UR6 ;  /* 0x00000006ff107e24 */ /* 0x000fe4000f8e00ff */
[----:B------:R-:W-:-:S07]  /*23650*/  IMAD.MOV.U32 R18, RZ, RZ, RZ ;  /* 0x000000ffff127224 */ /* 0x000fce00078e00ff */
.L_x_1875:
[----:B------:R-:W-:-:S13]  /*23660*/  ISETP.NE.AND P0, PT, R5, RZ, PT ;  /* 0x000000ff0500720c */ /* 0x000fda0003f05270 */
[----:B------:R-:W0:Y:S01]  /*23670*/  @!P0 S2R R3, SR_CgaCtaId ;  /* 0x0000000000038919 */ /* 0x000e220000008800 */
[----:B------:R-:W-:-:S04]  /*23680*/  @!P0 MOV R2, 0x400 ;  /* 0x0000040000028802 */ /* 0x000fc80000000f00 */
[----:B0-----:R-:W-:-:S05]  /*23690*/  @!P0 LEA R2, R3, R2, 0x18 ;  /* 0x0000000203028211 */ /* 0x001fca00078ec0ff */
[----:B------:R0:W-:Y:S01]  /*236a0*/  @!P0 STS.128 [R2+0x2a8d0], R16 ;  /* 0x02a8d01002008388 */ /* 0x0001e20000000c00 */
[----:B------:R-:W-:Y:S06]  /*236b0*/  BAR.ARV 0x5, 0x180 ;  /* 0x0146000000007b1d */ /* 0x000fec0000002000 */
.L_x_1868:
[----:B------:R2:W-:Y:S01]  /*236c0*/  STL [R1+0x28], RZ ;  /* 0x000028ff01007387 */ /* 0x0005e20000100800 */
[----:B------:R-:W-:Y:S01]  /*236d0*/  ULDC UR4, c[0x0][0xc3c] ;  /* 0x00030f0000047ab9 */ /* 0x000fe20000000800 */
[----:B------:R-:W-:Y:S01]  /*236e0*/  IMAD.MOV.U32 R29, RZ, RZ, 0x1 ;  /* 0x00000001ff1d7424 */ /* 0x000fe200078e00ff */
[----:B-1----:R-:W-:Y:S01]  /*236f0*/  ISETP.GE.AND P0, PT, R19, UR4, PT ;  /* 0x0000000413007c0c */ /* 0x002fe2000bf06270 */
[----:B------:R-:W-:-:S12]  /*23700*/  IMAD.MOV.U32 R27, RZ, RZ, RZ ;  /* 0x000000ffff1b7224 */ /* 0x000fd800078e00ff */
[----:B--2---:R-:W-:Y:S05]  /*23710*/  @P0 BRA `(.L_x_1876) ;  /* 0x0000006400740947 */ /* 0x004fea0003800000 */
[----:B0-----:R-:W2:Y:S01]  /*23720*/  LDL R2, [R1+0x38] ;  /* 0x0000380001027983 */ /* 0x001ea20000100800 */
        /* <DEDUP_REMOVED lines=9> */
[----:B------:R-:W-:-:S02]  /*237c0*/  IMAD.MOV.U32 R27, RZ, RZ, RZ ;  /* 0x000000ffff1b7224 */ /* 0x000fc400078e00ff */
[----:B------:R-:W-:Y:S01]  /*237d0*/  IMAD.MOV.U32 R29, RZ, RZ, 0x1 ;  /* 0x00000001ff1d7424 */ /* 0x000fe200078e00ff */
[----:B--2---:R-:W-:Y:S01]  /*237e0*/  R2UR UR4, R2 ;  /* 0x00000000020472ca */ /* 0x004fe200000e0000 */
[----:B------:R-:W-:-:S05]  /*237f0*/  IMAD.SHL.U32 R2, R0, 0x8, RZ ;  /* 0x0000000800027824 */ /* 0x000fca00078e00ff */
[C---:B------:R-:W-:Y:S02]  /*23800*/  LOP3.LUT R3, R2.reuse, 0x1f8, RZ, 0xc0, !PT ;  /* 0x000001f802037812 */ /* 0x040fe400078ec0ff */
[----:B------:R-:W-:Y:S02]  /*23810*/  LOP3.LUT R2, R2, 0x38, RZ, 0xc0, !PT ;  /* 0x0000003802027812 */ /* 0x000fe400078ec0ff */
[----:B------:R-:W-:Y:S01]  /*23820*/  LOP3.LUT R3, R3, 0x38, R0, 0x78, !PT ;  /* 0x0000003803037812 */ /* 0x000fe200078e7800 */
[----:B------:R-:W-:Y:S02]  /*23830*/  IMAD.SHL.U32 R0, R0, 0x10, RZ ;  /* 0x0000001000007824 */ /* 0x000fe400078e00ff */
        /* <DEDUP_REMOVED lines=10> */
.L_x_1993:
[----:B------:R-:W-:Y:S05]  /*238e0*/  YIELD ;  /* 0x0000000000007946 */ /* 0x000fea0003800000 */
[----:B------:R-:W-:Y:S01]  /*238f0*/  ULDC.64 UR4, c[0x0][0xa28] ;  /* 0x00028a0000047ab9 */ /* 0x000fe20000000a00 */
[----:B------:R-:W-:Y:S01]  /*23900*/  IMAD.MOV.U32 R11, RZ, RZ, RZ ;  /* 0x000000ffff0b7224 */ /* 0x000fe200078e00ff */
[----:B------:R-:W-:Y:S01]  /*23910*/  ISETP.NE.U32.AND P0, PT, RZ, UR4, PT ;  /* 0x00000004ff007c0c */ /* 0x000fe2000bf05070 */
[----:B0-----:R-:W0:Y:S01]  /*23920*/  LDC.64 R4, c[0x0][0xa00] ;  /* 0x00028000ff047b82 */ /* 0x001e220000000a00 */
[----:B------:R-:W-:Y:S02]  /*23930*/  ULDC.64 UR6, c[0x0][0xa10] ;  /* 0x0002840000067ab9 */ /* 0x000fe40000000a00 */
[----:B------:R-:W-:Y:S01]  /*23940*/  ISETP.NE.AND.EX P0, PT, RZ, UR5, PT, P0 ;  /* 0x00000005ff007c0c */ /* 0x000fe2000bf05300 */
[----:B------:R-:W-:-:S12]  /*23950*/  ULDC.64 UR4, c[0x0][0xa18] ;  /* 0x0002860000047ab9 */ /* 0x000fd80000000a00 */
[----:B-1----:R-:W1:Y:S01]  /*23960*/  @P0 LDC.64 R2, c[0x0][0xa28] ;  /* 0x00028a00ff020b82 */ /* 0x002e620000000a00 */
[----:B------:R-:W-:Y:S01]  /*23970*/  ISETP.NE.U32.AND P1, PT, RZ, UR6, PT ;  /* 0x00000006ff007c0c */ /* 0x000fe2000bf25070 */
[----:B-1----:R-:W-:-:S05]  /*23980*/  @P0 IMAD.WIDE R2, R19, 0x4, R2 ;  /* 0x0000000413020825 */ /* 0x002fca00078e0202 */
[----:B--2---:R1:W2:Y:S01]  /*23990*/  @P0 LDG.E R11, desc[UR60][R2.64] ;  /* 0x0000003c020b0981 */ /* 0x0042a2000c1e1900 */
[----:B------:R-:W-:Y:S01]  /*239a0*/  ISETP.NE.U32.AND P0, PT, RZ, UR4, PT ;  /* 0x00000004ff007c0c */ /* 0x000fe2000bf05070 */
[----:B------:R-:W-:Y:S01]  /*239b0*/  IMAD.MOV.U32 R35, RZ, RZ, RZ ;  /* 0x000000ffff237224 */ /* 0x000fe200078e00ff */
[----:B------:R-:W-:Y:S01]  /*239c0*/  ISETP.NE.AND.EX P1, PT, RZ, UR7, PT, P1 ;  /* 0x00000007ff007c0c */ /* 0x000fe2000bf25310 */
[----:B------:R-:W-:Y:S01]  /*239d0*/  IMAD.MOV.U32 R0, RZ, RZ, RZ ;  /* 0x000000ffff007224 */ /* 0x000fe200078e00ff */
[----:B------:R-:W-:Y:S01]  /*239e0*/  ISETP.NE.AND.EX P2, PT, RZ, UR5, PT, P0 ;  /* 0x00000005ff007c0c */ /* 0x000fe2000bf45300 */
[----:B------:R-:W-:Y:S01]  /*239f0*/  ULDC.64 UR4, c[0x0][0xa00] ;  /* 0x0002800000047ab9 */ /* 0x000fe20000000a00 */
[----:B0-----:R-:W-:Y:S01]  /*23a00*/  IMAD.WIDE R4, R19, 0x4, R4 ;  /* 0x0000000413047825 */ /* 0x001fe200078e0204 */
[----:B------:R-:W-:Y:S01]  /*23a10*/  ISETP.NE.U32.AND P0, PT, RZ, UR4, PT ;  /* 0x00000004ff007c0c */ /* 0x000fe2000bf05070 */
[----:B-1----:R-:W0:Y:S03]  /*23a20*/  LDC.64 R2, c[0x0][0xa10] ;  /* 0x00028400ff027b82 */ /* 0x002e260000000a00 */
[----:B------:R-:W-:-:S06]  /*23a30*/  ISETP.NE.AND.EX P0, PT, RZ, UR5, PT, P0 ;  /* 0x00000005ff007c0c */ /* 0x000fcc000bf05300 */
[----:B------:R-:W1:Y:S07]  /*23a40*/  @P2 LDC.64 R6, c[0x0][0xa18] ;  /* 0x00028600ff062b82 */ /* 0x000e6e0000000a00 */
[----:B------:R-:W5:Y:S01]  /*23a50*/  @P0 LDG.E R35, desc[UR60][R4.64] ;  /* 0x0000003c04230981 */ /* 0x000f62000c1e1900 */
[----:B0-----:R-:W-:-:S05]  /*23a60*/  IMAD.WIDE R2, R19, 0x4, R2 ;  /* 0x0000000413027825 */ /* 0x001fca00078e0202 */
[----:B------:R-:W5:Y:S01]  /*23a70*/  @P1 LDG.E R0, desc[UR60][R2.64] ;  /* 0x0000003c02001981 */ /* 0x000f62000c1e1900 */
[----:B------:R-:W-:Y:S02]  /*23a80*/  ULDC UR4, c[0x0][0x288] ;  /* 0x0000a20000047ab9 */ /* 0x000fe40000000800 */
[----:B------:R-:W-:Y:S01]  /*23a90*/  IMAD.U32 R32, RZ, RZ, UR4 ;  /* 0x00000004ff207e24 */ /* 0x000fe2000f8e00ff */
[----:B------:R-:W-:Y:S02]  /*23aa0*/  ULDC.64 UR4, c[0x0][0x418] ;  /* 0x0001060000047ab9 */ /* 0x000fe40000000a00 */
[----:B------:R-:W-:-:S03]  /*23ab0*/  UISETP.NE.U32.AND UP0, UPT, UR4, URZ, UPT ;  /* 0x0000003f0400728c */ /* 0x000fc6000bf05070 */
[----:B------:R-:W-:Y:S01]  /*23ac0*/  ULDC UR4, c[0x0][0x424] ;  /* 0x0001090000047ab9 */ /* 0x000fe20000000800 */
[----:B------:R-:W-:Y:S01]  /*23ad0*/  UISETP.NE.AND.EX UP0, UPT, UR5, URZ, UPT, UP0 ;  /* 0x0000003f0500728c */ /* 0x000fe2000bf05300 */
[----:B-1----:R-:W-:Y:S02]  /*23ae0*/  @P2 IMAD.WIDE R6, R19, 0x4, R6 ;  /* 0x0000000413062825 */ /* 0x002fe400078e0206 */
[----:B------:R-:W-:Y:S01]  /*23af0*/  ULDC UR5, c[0x0][0x2f0] ;  /* 0x0000bc0000057ab9 */ /* 0x000fe20000000800 */
[----:B------:R-:W-:Y:S02]  /*23b00*/  USEL UR4, UR4, 0x1, UP0 ;  /* 0x0000000104047887 */ /* 0x000fe40008000000 */
[----:B------:R0:W5:Y:S02]  /*23b10*/  @P2 LDG.E R32, desc[UR60][R6.64] ;  /* 0x0000003c06202981 */ /* 0x000164000c1e1900 */
[----:B------:R-:W-:-:S03]  /*23b20*/  UIMAD UR4, UR4, UR5, URZ ;  /* 0x00000005040472a4 */ /* 0x000fc6000f8e023f */
[----:B------:R-:W-:-:S03]  /*23b30*/  ULDC UR5, c[0x0][0x348] ;  /* 0x0000d20000057ab9 */ /* 0x000fc60000000800 */
[----:B------:R-:W-:Y:S02]  /*23b40*/  IMAD.U32 R10, RZ, RZ, UR4 ;  /* 0x00000004ff0a7e24 */ /* 0x000fe4000f8e00ff */
[----:B0-----:R-:W-:Y:S01]  /*23b50*/  IMAD.U32 R6, RZ, RZ, UR5 ;  /* 0x00000005ff067e24 */ /* 0x001fe2000f8e00ff */
[----:B--2---:R0:W-:Y:S01]  /*23b60*/  STL [R1+0x4], R11 ;  /* 0x0000040b01007387 */ /* 0x0041e20000100800 */
[----:B------:R-:W-:Y:S05]  /*23b70*/  @P2 BRA `(.L_x_1877) ;  /* 0x0000000000102947 */ /* 0x000fea0003800000 */
[----:B------:R-:W-:Y:S05]  /*23b80*/  @!P0 BRA `(.L_x_1877) ;  /* 0x00000000000c8947 */ /* 0x000fea0003800000 */
[----:B------:R-:W2:Y:S04]  /*23b90*/  LDG.E R7, desc[UR60][R4.64] ;  /* 0x0000003c04077981 */ /* 0x000ea8000c1e1900 */
[----:B-----5:R-:W2:Y:S02]  /*23ba0*/  LDG.E R32, desc[UR60][R4.64+0x4] ;  /* 0x0000043c04207981 */ /* 0x020ea4000c1e1900 */
[----:B--2---:R-:W-:-:S07]  /*23bb0*/  IMAD.IADD R32, R32, 0x1, -R7 ;  /* 0x0000000120207824 */ /* 0x004fce00078e0a07 */
.L_x_1877:
[----:B------:R-:W-:Y:S02]  /*23bc0*/  ULDC.64 UR4, c[0x0][0xa20] ;  /* 0x0002880000047ab9 */ /* 0x000fe40000000a00 */
[----:B------:R-:W-:-:S04]  /*23bd0*/  ISETP.NE.U32.AND P0, PT, RZ, UR4, PT ;  /* 0x00000004ff007c0c */ /* 0x000fc8000bf05070 */
[----:B------:R-:W-:-:S13]  /*23be0*/  ISETP.NE.AND.EX P0, PT, RZ, UR5, PT, P0 ;  /* 0x00000005ff007c0c */ /* 0x000fda000bf05300 */
[----:B------:R-:W-:Y:S05]  /*23bf0*/  @!P0 BRA `(.L_x_1878) ;  /* 0x0000000000108947 */ /* 0x000fea0003800000 */
[----:B------:R-:W1:Y:S02]  /*23c00*/  LDC.64 R4, c[0x0][0xa20] ;  /* 0x00028800ff047b82 */ /* 0x000e640000000a00 */
[----:B-1----:R-:W-:-:S05]  /*23c10*/  IMAD.WIDE R4, R19, 0x4, R4 ;  /* 0x0000000413047825 */ /* 0x002fca00078e0204 */
[----:B------:R1:W5:Y:S01]  /*23c20*/  LDG.E R10, desc[UR60][R4.64] ;  /* 0x0000003c040a7981 */ /* 0x000362000c1e1900 */
[----:B------:R-:W-:Y:S05]  /*23c30*/  BRA `(.L_x_1879) ;  /* 0x0000000000247947 */ /* 0x000fea0003800000 */
.L_x_1878:
        /* <DEDUP_REMOVED lines=9> */
.L_x_1879:
[----:B-1----:R-:W2:Y:S01]  /*23cd0*/  @P1 LDG.E R5, desc[UR60][R2.64] ;  /* 0x0000003c02051981 */ /* 0x002ea2000c1e1900 */
[----:B------:R-:W1:Y:S03]  /*23ce0*/  LDC R7, c[0x0][0x448] ;  /* 0x00011200ff077b82 */ /* 0x000e660000000800 */
[----:B------:R3:W2:Y:S01]  /*23cf0*/  @P1 LDG.E R4, desc[UR60][R2.64+0x4] ;  /* 0x0000043c02041981 */ /* 0x0006a2000c1e1900 */
[----:B-----5:R-:W-:Y:S02]  /*23d00*/  IMAD.IADD R10, R10, 0x1, -R11 ;  /* 0x000000010a0a7824 */ /* 0x020fe400078e0a0b */
[----:B------:R-:W-:Y:S02]  /*23d10*/  IMAD.SHL.U32 R28, R17, 0x80, RZ ;  /* 0x00000080111c7824 */ /* 0x000fe400078e00ff */
[----:B---3--:R-:W3:Y:S01]  /*23d20*/  LDC.64 R2, c[0x0][0x9e0] ;  /* 0x00027800ff027b82 */ /* 0x008ee20000000a00 */
[----:B-1----:R-:W-:Y:S01]  /*23d30*/  ISETP.NE.AND P2, PT, R7, 0x1, PT ;  /* 0x000000010700780c */ /* 0x002fe20003f45270 */
[----:B------:R-:W-:-:S12]  /*23d40*/  VIADD R7, R28, 0x7f ;  /* 0x0000007f1c077836 */ /* 0x000fd80000000000 */
[----:B------:R-:W1:Y:S01]  /*23d50*/  @P2 LDC R8, c[0x0][0x44c] ;  /* 0x00011300ff082b82 */ /* 0x000e620000000800 */
[----:B---3--:R-:W-:-:S07]  /*23d60*/  ISETP.GE.AND P3, PT, R3, 0x1, PT ;  /* 0x000000010300780c */ /* 0x008fce0003f66270 */
[----:B------:R-:W3:Y:S01]  /*23d70*/  @P2 LDC R9, c[0x0][0x450] ;  /* 0x00011400ff092b82 */ /* 0x000ee20000000800 */
[----:B--2---:R-:W-:Y:S02]  /*23d80*/  @P1 IMAD.IADD R6, R4, 0x1, -R5 ;  /* 0x0000000104061824 */ /* 0x004fe400078e0a05 */
[----:B-1----:R-:W-:-:S04]  /*23d90*/  @P2 IMAD.HI.U32 R4, R7, R8, RZ ;  /* 0x0000000807042227 */ /* 0x002fc800078e00ff */
[----:B------:R-:W-:Y:S01]  /*23da0*/  IMAD.IADD R13, R10, 0x1, R6 ;  /* 0x000000010a0d7824 */ /* 0x000fe200078e0206 */
[----:B---3--:R-:W-:-:S03]  /*23db0*/  @P2 SHF.R.U32.HI R7, RZ, R9, R4 ;  /* 0x00000009ff072219 */ /* 0x008fc60000011604 */
[C---:B------:R-:W-:Y:S01]  /*23dc0*/  VIADD R4, R13.reuse, 0x5f ;  /* 0x0000005f0d047836 */ /* 0x040fe20000000000 */
[----:B------:R1:W-:Y:S01]  /*23dd0*/  STL [R1], R13 ;  /* 0x0000000d01007387 */ /* 0x0003e20000100800 */
[----:B------:R-:W-:Y:S02]  /*23de0*/  IADD3 R8, R13, 0x1, -R32 ;  /* 0x000000010d087810 */ /* 0x000fe40007ffe820 */
[----:B------:R-:W-:-:S04]  /*23df0*/  IMAD.HI R4, R4, 0x2aaaaaab, RZ ;  /* 0x2aaaaaab04047827 */ /* 0x000fc800078e02ff */
[----:B------:R-:W-:Y:S01]  /*23e00*/  IMAD.IADD R7, R8, 0x1, R7 ;  /* 0x0000000108077824 */ /* 0x000fe200078e0207 */
[----:B------:R-:W-:-:S03]  /*23e10*/  SHF.R.U32.HI R9, RZ, 0x1f, R4 ;  /* 0x0000001fff097819 */ /* 0x000fc60000011604 */
[----:B------:R-:W-:Y:S01]  /*23e20*/  IMAD.IADD R2, R7, 0x1, R2 ;  /* 0x0000000107027824 */ /* 0x000fe200078e0202 */
[----:B------:R-:W-:Y:S01]  /*23e30*/  LEA.HI.SX32 R9, R4, R9, 0x1c ;  /* 0x0000000904097211 */ /* 0x000fe200078fe2ff */
[----:B-1----:R-:W-:Y:S06]  /*23e40*/  @!P3 BRA `(.L_x_1880) ;  /* 0x000000000048b947 */ /* 0x002fec0003800000 */
[C---:B------:R-:W-:Y:S01]  /*23e50*/  ISETP.GT.AND P0, PT, R7.reuse, RZ, PT ;  /* 0x000000ff0700720c */ /* 0x040fe20003f04270 */
[----:B------:R-:W-:Y:S01]  /*23e60*/  BSSY B0, `(.L_x_1881) ;  /* 0x000000e000007945 */ /* 0x000fe20003800000 */
[----:B0-----:R-:W-:-:S11]  /*23e70*/  VIADD R11, R7, 0xffffffff ;  /* 0xffffffff070b7836 */ /* 0x001fd60000000000 */
        /* <DEDUP_REMOVED lines=8> */
.L_x_1882:
[----:B------:R-:W-:-:S13]  /*23f00*/  ISETP.NE.AND P0, PT, R3, 0x1, PT ;  /* 0x000000010300780c */ /* 0x000fda0003f05270 */
[----:B------:R-:W0:Y:S02]  /*23f10*/  @P0 LDC.64 R4, c[0x0][0x9e8] ;  /* 0x00027a00ff040b82 */ /* 0x000e240000000a00 */
[----:B0-----:R-:W-:-:S05]  /*23f20*/  @P0 IMAD.HI.U32 R4, R11, R4, RZ ;  /* 0x000000040b040227 */ /* 0x001fca00078e00ff */
[----:B------:R-:W-:-:S07]  /*23f30*/  @P0 SHF.R.U32.HI R11, RZ, R5, R4 ;  /* 0x00000005ff0b0219 */ /* 0x000fce0000011604 */
.L_x_1883:
[----:B------:R-:W-:Y:S05]  /*23f40*/  BSYNC B0 ;  /* 0x0000000000007941 */ /* 0x000fea0003800000 */
.L_x_1881:
[----:B------:R-:W-:-:S05]  /*23f50*/  IMAD R11, R11, R3, R3 ;  /* 0x000000030b0b7224 */ /* 0x000fca00078e0203 */
[----:B------:R-:W-:-:S07]  /*23f60*/  VIMNMX R2, R2, R11, PT ;  /* 0x0000000b02027248 */ /* 0x000fce0003fe0100 */
.L_x_1880:
[----:B------:R-:W1:Y:S01]  /*23f70*/  @P2 LDC R5, c[0x0][0x44c] ;  /* 0x00011300ff052b82 */ /* 0x000e620000000800 */
[----:B------:R-:W-:Y:S01]  /*23f80*/  IMAD.MOV.U32 R4, RZ, RZ, R28 ;  /* 0x000000ffff047224 */ /* 0x000fe200078e001c */
[----:B------:R-:W-:Y:S01]  /*23f90*/  ULDC UR4, c[0x0][0x9dc] ;  /* 0x0002770000047ab9 */ /* 0x000fe20000000800 */
[----:B------:R-:W-:-:S05]  /*23fa0*/  IMAD.IADD R7, R13, 0x1, -R32 ;  /* 0x000000010d077824 */ /* 0x000fca00078e0a20 */
[----:B------:R-:W2:Y:S01]  /*23fb0*/  @P2 LDC R12, c[0x0][0x450] ;  /* 0x00011400ff0c2b82 */ /* 0x000ea20000000800 */
[----:B-1----:R-:W-:-:S05]  /*23fc0*/  @P2 IMAD.HI.U32 R5, R28, R5, RZ ;  /* 0x000000051c052227 */ /* 0x002fca00078e00ff */
[----:B--2---:R-:W-:-:S05]  /*23fd0*/  @P2 SHF.R.U32.HI R4, RZ, R12, R5 ;  /* 0x0000000cff042219 */ /* 0x004fca0000011605 */
[----:B------:R-:W-:-:S04]  /*23fe0*/  IMAD.IADD R12, R7, 0x1, R4 ;  /* 0x00000001070c7824 */ /* 0x000fc800078e0204 */
[----:B0-----:R-:W-:Y:S01]  /*23ff0*/  VIADD R11, R12, -UR4 ;  /* 0x800000040c0b7c36 */ /* 0x001fe20008000000 */
        /* <DEDUP_REMOVED lines=11> */
.L_x_1886:
[----:B------:R-:W-:-:S13]  /*240b0*/  ISETP.NE.AND P0, PT, R3, 0x1, PT ;  /* 0x000000010300780c */ /* 0x000fda0003f05270 */
[----:B------:R-:W0:Y:S02]  /*240c0*/  @P0 LDC.64 R4, c[0x0][0x9e8] ;  /* 0x00027a00ff040b82 */ /* 0x000e240000000a00 */
[----:B0-----:R-:W-:-:S05]  /*240d0*/  @P0 IMAD.HI.U32 R4, R12, R4, RZ ;  /* 0x000000040c040227 */ /* 0x001fca00078e00ff */
[----:B------:R-:W-:-:S07]  /*240e0*/  @P0 SHF.R.U32.HI R12, RZ, R5, R4 ;  /* 0x00000005ff0c0219 */ /* 0x000fce0000011604 */
.L_x_1887:
[----:B------:R-:W-:Y:S05]  /*240f0*/  BSYNC B0 ;  /* 0x0000000000007941 */ /* 0x000fea0003800000 */
.L_x_1885:
[----:B------:R-:W-:-:S05]  /*24100*/  IMAD R12, R12, R3, RZ ;  /* 0x000000030c0c7224 */ /* 0x000fca00078e02ff */
[----:B------:R-:W-:-:S07]  /*24110*/  VIMNMX R11, R11, R12, !PT ;  /* 0x0000000c0b0b7248 */ /* 0x000fce0007fe0100 */
.L_x_1884:
[----:B------:R-:W-:Y:S01]  /*24120*/  VIADD R2, R2, 0x5f ;  /* 0x0000005f02027836 */ /* 0x000fe20000000000 */
[----:B------:R-:W-:Y:S01]  /*24130*/  BSSY B0, `(.L_x_1888) ;  /* 0x000013a000007945 */ /* 0x000fe20003800000 */
        /* <DEDUP_REMOVED lines=11> */
[----:B------:R-:W-:-:S04]  /*241f0*/  VIMNMX R4, R5, R6, PT ;  /* 0x0000000605047248 */ /* 0x000fc80003fe0100 */
[----:B------:R-:W-:Y:S01]  /*24200*/  ISETP.GT.AND P0, PT, R4, R3, PT ;  /* 0x000000030400720c */ /* 0x000fe20003f04270 */
[----:B------:R-:W-:-:S05]  /*24210*/  IMAD.WIDE.U32 R2, R3, -0x55555555, RZ ;  /* 0xaaaaaaab03027825 */ /* 0x000fca00078e00ff */
[----:B------:R-:W-:-:S05]  /*24220*/  SHF.R.U32.HI R5, RZ, 0x6, R3 ;  /* 0x00000006ff057819 */ /* 0x000fca0000011603 */
[----:B------:R-:W-:Y:S02]  /*24230*/  IMAD.MOV.U32 R2, RZ, RZ, R5 ;  /* 0x000000ffff027224 */ /* 0x000fe400078e0005 */
[----:B------:R-:W-:-:S04]  /*24240*/  @P0 VIADD R4, R4, 0x5f ;  /* 0x0000005f04040836 */ /* 0x000fc80000000000 */
        /* <DEDUP_REMOVED lines=13> */
.L_x_2061:
[----:B-1----:R-:W-:Y:S02]  /*24320*/  ISETP.NE.AND P0, PT, R14, RZ, PT ;  /* 0x000000ff0e00720c */ /* 0x002fe40003f05270 */
[----:B------:R-:W-:-:S11]  /*24330*/  PLOP3.LUT P6, PT, PT, PT, PT, 0x8, 0x0 ;  /* 0x000000000000781c */ /* 0x000fd60003fce170 */
[----:B------:R-:W-:Y:S05]  /*24340*/  @P0 BRA `(.L_x_1891) ;  /* 0x00000000000c0947 */ /* 0x000fea0003800000 */
[----:B------:R-:W-:-:S03]  /*24350*/  UMOV UR4, 0xffffffff ;  /* 0xffffffff00047882 */ /* 0x000fc60000000000 */
[----:B------:R-:W-:Y:S05]  /*24360*/  BRA.DIV UR4, `(.L_x_1892) ;  /* 0x0000007204287947 */ /* 0x000fea000b800000 */
[----:B------:R-:W-:-:S13]  /*24370*/  ELECT P6, URZ, PT ;  /* 0x00000000003f782f */ /* 0x000fda00038c0000 */
.L_x_1891:
[----:B0-----:R-:W2:Y:S01]  /*24380*/  LDL R3, [R1+0x28] ;  /* 0x0000280001037983 */ /* 0x001ea20000100800 */
[----:B------:R-:W-:Y:S01]  /*24390*/  BSSY B1, `(.L_x_1893) ;  /* 0x0000008000017945 */ /* 0x000fe20003800000 */
[----:B--2---:R-:W-:-:S05]  /*243a0*/  VIADD R3, R3, 0x1 ;  /* 0x0000000103037836 */ /* 0x004fca0000000000 */
[----:B------:R-:W-:-:S04]  /*243b0*/  LEA.HI R6, R3, R3, RZ, 0x1 ;  /* 0x0000000303067211 */ /* 0x000fc800078f08ff */
[----:B------:R-:W-:-:S05]  /*243c0*/  LOP3.LUT R6, R6, 0xfffffffe, RZ, 0xc0, !PT ;  /* 0xfffffffe06067812 */ /* 0x000fca00078ec0ff */
[----:B------:R-:W-:-:S05]  /*243d0*/  IMAD.IADD R6, R3, 0x1, -R6 ;  /* 0x0000000103067824 */ /* 0x000fca00078e0a06 */
[----:B------:R-:W-:-:S04]  /*243e0*/  SHF.L.U32 R6, R6, 0x1f, RZ ;  /* 0x0000001f06067819 */ /* 0x000fc800000006ff */
[----:B------:R-:W0:Y:S02]  /*243f0*/  SYNCS.PHASECHK.TRANS64.TRYWAIT P0, [R23+URZ+0x2a820], R6 ;  /* 0x02a82006170075a7 */ /* 0x000e24000800017f */
[----:B0-----:R-:W-:Y:S05]  /*24400*/  @!P0 BRA `(.L_x_1894) ;  /* 0x0000007000208947 */ /* 0x001fea0003800000 */
.L_x_2064:
[----:B------:R-:W-:Y:S05]  /*24410*/  BSYNC B1 ;  /* 0x0000000000017941 */ /* 0x000fea0003800000 */
.L_x_1893:
        /* <DEDUP_REMOVED lines=10> */
.L_x_2065:
[----:B------:R-:W-:Y:S05]  /*244c0*/  BSYNC B2 ;  /* 0x0000000000027941 */ /* 0x000fea0003800000 */
.L_x_1897:
        /* <DEDUP_REMOVED lines=9> */
.L_x_1900:
[----:B------:R-:W-:Y:S05]  /*24560*/  BSYNC B2 ;  /* 0x0000000000027941 */ /* 0x000fea0003800000 */
.L_x_1899:
        /* <DEDUP_REMOVED lines=10> */
[----:B------:R-:W-:Y:S01]  /*24610*/  VIADD R13, R11, 0x18400 ;  /* 0x000184000b0d7836 */ /* 0x000fe20000000000 */
[----:B------:R-:W-:-:S09]  /*24620*/  UMOV UR7, 0x12f00000 ;  /* 0x12f0000000077882 */ /* 0x000fd20000000000 */
.L_x_1901:
        /* <DEDUP_REMOVED lines=10> */
[----:B------:R-:W-:Y:S01]  /*246d0*/  IMAD.MOV.U32 R15, RZ, RZ, 0x40 ;  /* 0x00000040ff0f7424 */ /* 0x000fe200078e00ff */
[----:B------:R-:W-:Y:S01]  /*246e0*/  PLOP3.LUT P0, PT, PT, PT, PT, 0x80, 0x0 ;  /* 0x000000000000781c */ /* 0x000fe20003f0f070 */
[----:B------:R-:W-:Y:S01]  /*246f0*/  VIADD R13, R11, 0x1b400 ;  /* 0x0001b4000b0d7836 */ /* 0x000fe20000000000 */
[----:B------:R-:W-:Y:S01]  /*24700*/  UMOV UR6, 0x0 ;  /* 0x0000000000067882 */ /* 0x000fe20000000000 */
[----:B------:R-:W-:Y:S01]  /*24710*/  UMOV UR7, 0x12f00000 ;  /* 0x12f0000000077882 */ /* 0x000fe20000000000 */
[----:B------:R-:W-:-:S15]  /*24720*/  R2UR UR10, R15 ;  /* 0x000000000f0a72ca */ /* 0x000fde00000e0000 */
.L_x_1902:
        /* <DEDUP_REMOVED lines=15> */
.L_x_1903:
        /* <DEDUP_REMOVED lines=13> */
.L_x_2066:
[----:B------:R-:W-:Y:S05]  /*248f0*/  BSYNC B2 ;  /* 0x0000000000027941 */ /* 0x000fea0003800000 */
.L_x_1904:
        /* <DEDUP_REMOVED lines=11> */
.L_x_1907:
[----:B------:R-:W-:Y:S05]  /*249b0*/  BSYNC B2 ;  /* 0x0000000000027941 */ /* 0x000fea0003800000 */
.L_x_1906:
        /* <DEDUP_REMOVED lines=9> */
.L_x_1908:
        /* <DEDUP_REMOVED lines=10> */
[----:B------:R-:W-:Y:S01]  /*24af0*/  R2UR UR10, R15 ;  /* 0x000000000f0a72ca */ /* 0x000fe200000e0000 */
[----:B------:R-:W-:Y:S01]  /*24b00*/  VIADD R12, R12, 0x3400 ;  /* 0x000034000c0c7836 */ /* 0x000fe20000000000 */
[----:B------:R-:W-:Y:S02]  /*24b10*/  R2UR UR6, R10 ;  /* 0x000000000a0672ca */ /* 0x000fe400000e0000 */
[----:B------:R-:W-:Y:S02]  /*24b20*/  R2UR UR7, R11 ;  /* 0x000000000b0772ca */ /* 0x000fe400000e0000 */
[----:B------:R-:W-:-:S13]  /*24b30*/  PLOP3.LUT P0, PT, PT, PT, PT, 0x80, 0x0 ;  /* 0x000000000000781c */ /* 0x000fda0003f0f070 */
.L_x_1909:
        /* <DEDUP_REMOVED lines=10> */
.L_x_1896:
[----:B------:R-:W-:Y:S05]  /*24be0*/  BSYNC B1 ;  /* 0x0000000000017941 */ /* 0x000fea0003800000 */
.L_x_1895:
        /* <DEDUP_REMOVED lines=9> */
.L_x_1925:
        /* <DEDUP_REMOVED lines=11> */
.L_x_2067:
[----:B------:R-:W-:Y:S05]  /*24d30*/  BSYNC B2 ;  /* 0x0000000000027941 */ /* 0x000fea0003800000 */
.L_x_1912:
        /* <DEDUP_REMOVED lines=9> */
.L_x_1915:
[----:B------:R-:W-:Y:S05]  /*24dd0*/  BSYNC B2 ;  /* 0x0000000000027941 */ /* 0x000fea0003800000 */
.L_x_1914:
[----:B------:R-:W-:Y:S01]  /*24de0*/  IMAD.MOV.U32 R10, RZ, RZ, RZ ;  /* 0x000000ffff0a7224 */ /* 0x000fe200078e00ff */
[----:B------:R-:W-:Y:S01]  /*24df0*/  UIADD3 UR4, UP0, UR36, 0x570, URZ ;  /* 0x0000057024047890 */ /* 0x000fe2000ff1e03f */
[----:B------:R-:W-:Y:S01]  /*24e00*/  IMAD R3, R25, 0x9000, R23 ;  /* 0x0000900019037824 */ /* 0x000fe200078e0217 */
[----:B------:R-:W-:Y:S01]  /*24e10*/  PLOP3.LUT P1, PT, PT, PT, PT, 0x80, 0x0 ;  /* 0x000000000000781c */ /* 0x000fe20003f2f070 */
[----:B0-----:R-:W-:Y:S01]  /*24e20*/  IMAD R6, R12, 0x60, R0 ;  /* 0x000000600c067824 */ /* 0x001fe200078e0200 */
[----:B------:R-:W-:Y:S01]  /*24e30*/  R2UR UR10, R10 ;  /* 0x000000000a0a72ca */ /* 0x000fe200000e0000 */
[----:B------:R-:W-:Y:S01]  /*24e40*/  VIADD R14, R11, 0x2a890 ;  /* 0x0002a8900b0e7836 */ /* 0x000fe20000000000 */
[----:B------:R-:W-:Y:S01]  /*24e50*/  UIADD3.X UR5, URZ, UR37, URZ, UP0, !UPT ;  /* 0x000000253f057290 */ /* 0x000fe200087fe43f */
[----:B------:R-:W-:Y:S01]  /*24e60*/  VIADD R13, R3, 0x18400 ;  /* 0x00018400030d7836 */ /* 0x000fe20000000000 */
[----:B------:R-:W-:Y:S01]  /*24e70*/  UMOV UR6, 0x0 ;  /* 0x0000000000067882 */ /* 0x000fe20000000000 */
[----:B------:R-:W-:-:S10]  /*24e80*/  UMOV UR7, 0x12f00000 ;  /* 0x12f0000000077882 */ /* 0x000fd40000000000 */
.L_x_1916:
        /* <DEDUP_REMOVED lines=16> */
.L_x_1917:
        /* <DEDUP_REMOVED lines=15> */
.L_x_1918:
        /* <DEDUP_REMOVED lines=13> */
.L_x_2068:
[----:B------:R-:W-:Y:S05]  /*25150*/  BSYNC B2 ;  /* 0x0000000000027941 */ /* 0x000fea0003800000 */
.L_x_1919:
[----:B------:R-:W-:Y:S01]  /*25160*/  BSSY B2, `(.L_x_1921) ;  /* 0x000000b000027945 */ /* 0x000fe20003800000 */
[----:B01----:R-:W-:Y:S02]  /*25170*/  IMAD.MOV.U32 R2, RZ, RZ, 0x0 ;  /* 0x00000000ff027424 */ /* 0x003fe400078e00ff */
[----:B------:R-:W-:Y:S01]  /*25180*/  IMAD.MOV.U32 R3, RZ, RZ, 0x12f00000 ;  /* 0x12f00000ff037424 */ /* 0x000fe200078e00ff */
[----:B------:R-:W-:Y:S06]  /*25190*/  @P2 BRA `(.L_x_1922) ;  /* 0x00000000001c2947 */ /* 0x000fec0003800000 */
[----:B------:R-:W0:Y:S01]  /*251a0*/  S2R R15, SR_TID.X ;  /* 0x00000000000f7919 */ /* 0x000e220000002100 */
[----:B------:R-:W-:-:S04]  /*251b0*/  IMAD.MOV.U32 R14, RZ, RZ, 0x6000 ;  /* 0x00006000ff0e7424 */ /* 0x000fc800078e00ff */
[----:B------:R1:W-:Y:S01]  /*251c0*/  SYNCS.ARRIVE.TRANS64 RZ, [R11+URZ+0x2a8b0], R14 ;  /* 0x02a8b00e0bff79a7 */ /* 0x0003e2000800003f */
[----:B0-----:R-:W-:-:S04]  /*251d0*/  LOP3.LUT R15, R15, 0x1f, RZ, 0xc0, !PT ;  /* 0x0000001f0f0f7812 */ /* 0x001fc800078ec0ff */
[----:B------:R-:W-:-:S13]  /*251e0*/  ISETP.NE.AND P1, PT, R15, RZ, PT ;  /* 0x000000ff0f00720c */ /* 0x000fda0003f25270 */
[----:B-1----:R-:W-:Y:S05]  /*251f0*/  @!P1 BRA `(.L_x_1922) ;  /* 0x0000000000049947 */ /* 0x002fea0003800000 */
[----:B------:R-:W-:Y:S01]  /*25200*/  BPT.TRAP 0x1 ;  /* 0x000000040000795c */ /* 0x000fe20000300000 */
.L_x_1922:
[----:B------:R-:W-:Y:S05]  /*25210*/  BSYNC B2 ;  /* 0x0000000000027941 */ /* 0x000fea0003800000 */
.L_x_1921:
[----:B------:R-:W-:Y:S01]  /*25220*/  R2UR UR6, R2 ;  /* 0x00000000020672ca */ /* 0x000fe200000e0000 */
[----:B------:R-:W-:Y:S01]  /*25230*/  UIADD3 UR4, UP0, UR36, 0x670, URZ ;  /* 0x0000067024047890 */ /* 0x000fe2000ff1e03f */
[----:B------:R-:W-:Y:S01]  /*25240*/  R2UR UR7, R3 ;  /* 0x00000000030772ca */ /* 0x000fe200000e0000 */
[----:B------:R-:W-:Y:S01]  /*25250*/  VIADD R11, R11, 0x2a8b0 ;  /* 0x0002a8b00b0b7836 */ /* 0x000fe20000000000 */
[----:B------:R-:W-:Y:S01]  /*25260*/  R2UR UR10, R10 ;  /* 0x000000000a0a72ca */ /* 0x000fe200000e0000 */
[----:B------:R-:W-:Y:S01]  /*25270*/  IMAD R10, R25, 0x6000, R23 ;  /* 0x00006000190a7824 */ /* 0x000fe200078e0217 */
[----:B------:R-:W-:Y:S01]  /*25280*/  PLOP3.LUT P1, PT, PT, PT, PT, 0x80, 0x0 ;  /* 0x000000000000781c */ /* 0x000fe20003f2f070 */
[----:B------:R-:W-:Y:S02]  /*25290*/  UIADD3.X UR5, URZ, UR37, URZ, UP0, !UPT ;  /* 0x000000253f057290 */ /* 0x000fe400087fe43f */
[----:B------:R-:W-:-:S10]  /*252a0*/  VIADD R14, R10, 0x400 ;  /* 0x000004000a0e7836 */ /* 0x000fd40000000000 */
.L_x_1923:
        /* <DEDUP_REMOVED lines=15> */
.L_x_1924:
        /* <DEDUP_REMOVED lines=10> */
.L_x_1911:
[----:B------:R-:W-:Y:S05]  /*25440*/  BSYNC B1 ;  /* 0x0000000000017941 */ /* 0x000fea0003800000 */
.L_x_1910:
        /* <DEDUP_REMOVED lines=8> */
.L_x_1889:
[----:B------:R-:W-:Y:S05]  /*254d0*/  BSYNC B0 ;  /* 0x0000000000007941 */ /* 0x000fea0003800000 */
.L_x_1888:
[----:B------:R-:W1:Y:S01]  /*254e0*/  LDC R0, c[0x0][0x448] ;  /* 0x00011200ff007b82 */ /* 0x000e620000000800 */
[----:B------:R-:W-:Y:S01]  /*254f0*/  VIADD R5, R28, 0x7f ;  /* 0x0000007f1c057836 */ /* 0x000fe20000000000 */
[----:B------:R-:W-:Y:S06]  /*25500*/  @!P0 WARPSYNC.ALL ;  /* 0x0000000000008948 */ /* 0x000fec0003800000 */
[----:B------:R-:W2:Y:S08]  /*25510*/  LDC.64 R2, c[0x0][0x9e0] ;  /* 0x00027800ff027b82 */ /* 0x000eb00000000a00 */
[----:B------:R-:W-:Y:S01]  /*25520*/  @!P0 BAR.SYNC.DEFER_BLOCKING 0xc, 0x180 ;  /* 0x0306000000008b1d */ /* 0x000fe20000010000 */
[----:B-1----:R-:W-:-:S02]  /*25530*/  ISETP.NE.AND P1, PT, R0, 0x1, PT ;  /* 0x000000010000780c */ /* 0x002fc40003f25270 */
[----:B--2---:R-:W-:-:S11]  /*25540*/  ISETP.GE.AND P2, PT, R3, 0x1, PT ;  /* 0x000000010300780c */ /* 0x004fd60003f46270 */
[----:B------:R-:W1:Y:S08]  /*25550*/  @P1 LDC R0, c[0x0][0x44c] ;  /* 0x00011300ff001b82 */ /* 0x000e700000000800 */
[----:B------:R-:W2:Y:S01]  /*25560*/  @P1 LDC R11, c[0x0][0x450] ;  /* 0x00011400ff0b1b82 */ /* 0x000ea20000000800 */
[----:B-1----:R-:W-:-:S05]  /*25570*/  @P1 IMAD.HI.U32 R0, R5, R0, RZ ;  /* 0x0000000005001227 */ /* 0x002fca00078e00ff */
[----:B--2---:R-:W-:-:S05]  /*25580*/  @P1 SHF.R.U32.HI R5, RZ, R11, R0 ;  /* 0x0000000bff051219 */ /* 0x004fca0000011600 */
[----:B------:R-:W-:-:S04]  /*25590*/  IMAD.IADD R11, R8, 0x1, R5 ;  /* 0x00000001080b7824 */ /* 0x000fc800078e0205 */
        /* <DEDUP_REMOVED lines=13> */
.L_x_1928:
[----:B------:R-:W-:-:S13]  /*25670*/  ISETP.NE.AND P0, PT, R3, 0x1, PT ;  /* 0x000000010300780c */ /* 0x000fda0003f05270 */
[----:B------:R-:W1:Y:S02]  /*25680*/  @P0 LDC.64 R4, c[0x0][0x9e8] ;  /* 0x00027a00ff040b82 */ /* 0x000e640000000a00 */
[----:B-1----:R-:W-:-:S05]  /*25690*/  @P0 IMAD.HI.U32 R4, R0, R4, RZ ;  /* 0x0000000400040227 */ /* 0x002fca00078e00ff */
[----:B------:R-:W-:-:S07]  /*256a0*/  @P0 SHF.R.U32.HI R0, RZ, R5, R4 ;  /* 0x00000005ff000219 */ /* 0x000fce0000011604 */
.L_x_1929:
[----:B------:R-:W-:Y:S05]  /*256b0*/  BSYNC B0 ;  /* 0x0000000000007941 */ /* 0x000fea0003800000 */
.L_x_1927:
[----:B------:R-:W-:-:S05]  /*256c0*/  IMAD R5, R0, R3, R3 ;  /* 0x0000000300057224 */ /* 0x000fca00078e0203 */
[----:B------:R-:W-:-:S07]  /*256d0*/  VIMNMX R2, R2, R5, PT ;  /* 0x0000000502027248 */ /* 0x000fce0003fe0100 */
.L_x_1926:
[----:B------:R-:W1:Y:S01]  /*256e0*/  @P1 LDC R5, c[0x0][0x44c] ;  /* 0x00011300ff051b82 */ /* 0x000e620000000800 */
[----:B------:R-:W-:Y:S01]  /*256f0*/  VIADD R2, R2, 0x5f ;  /* 0x0000005f02027836 */ /* 0x000fe20000000000 */
[----:B------:R-:W-:Y:S01]  /*25700*/  ULDC UR4, c[0x0][0x9dc] ;  /* 0x0002770000047ab9 */ /* 0x000fe20000000800 */
[----:B------:R-:W-:Y:S02]  /*25710*/  IMAD.MOV.U32 R0, RZ, RZ, R28 ;  /* 0x000000ffff007224 */ /* 0x000fe400078e001c */
[----:B------:R-:W-:-:S03]  /*25720*/  IMAD.HI R2, R2, 0x2aaaaaab, RZ ;  /* 0x2aaaaaab02027827 */ /* 0x000fc600078e02ff */
[----:B------:R-:W2:Y:S01]  /*25730*/  @P1 LDC R4, c[0x0][0x450] ;  /* 0x00011400ff041b82 */ /* 0x000ea20000000800 */
[----:B-1----:R-:W-:-:S05]  /*25740*/  @P1 IMAD.HI.U32 R5, R28, R5, RZ ;  /* 0x000000051c051227 */ /* 0x002fca00078e00ff */
[----:B--2---:R-:W-:Y:S02]  /*25750*/  @P1 SHF.R.U32.HI R0, RZ, R4, R5 ;  /* 0x00000004ff001219 */ /* 0x004fe40000011605 */
[----:B------:R-:W-:-:S03]  /*25760*/  SHF.R.U32.HI R5, RZ, 0x1f, R2 ;  /* 0x0000001fff057819 */ /* 0x000fc60000011602 */
[----:B------:R-:W-:Y:S01]  /*25770*/  IMAD.IADD R7, R7, 0x1, R0 ;  /* 0x0000000107077824 */ /* 0x000fe200078e0200 */
[----:B------:R-:W-:-:S03]  /*25780*/  LEA.HI.SX32 R2, R2, R5, 0x1c ;  /* 0x0000000502027211 */ /* 0x000fc600078fe2ff */
[----:B------:R-:W-:Y:S01]  /*25790*/  VIADD R0, R7, -UR4 ;  /* 0x8000000407007c36 */ /* 0x000fe20008000000 */
[----:B------:R-:W-:-:S05]  /*257a0*/  VIMNMX R24, R9, R2, PT ;  /* 0x0000000209187248 */ /* 0x000fca0003fe0100 */
[----:B------:R1:W-:Y:S01]  /*257b0*/  STL [R1+0x24], R24 ;  /* 0x0000241801007387 */ /* 0x0003e20000100800 */
[----:B------:R-:W-:Y:S05]  /*257c0*/  @!P2 BRA `(.L_x_1930) ;  /* 0x000000000044a947 */ /* 0x000fea0003800000 */
[----:B------:R-:W-:Y:S01]  /*257d0*/  ISETP.GT.AND P0, PT, R7, -0x1, PT ;  /* 0xffffffff0700780c */ /* 0x000fe20003f04270 */
[----:B------:R-:W-:-:S12]  /*257e0*/  BSSY B0, `(.L_x_1931) ;  /* 0x000000d000007945 */ /* 0x000fd80003800000 */
[----:B------:R-:W-:Y:S05]  /*257f0*/  @P0 BRA `(.L_x_1932) ;  /* 0x00000000001c0947 */ /* 0x000fea0003800000 */
[----:B------:R-:W-:Y:S02]  /*25800*/  ISETP.NE.AND P0, PT, R3, 0x1, PT ;  /* 0x000000010300780c */ /* 0x000fe40003f05270 */
[----:B------:R-:W-:-:S11]  /*25810*/  LOP3.LUT R7, RZ, R7, RZ, 0x33, !PT ;  /* 0x00000007ff077212 */ /* 0x000fd600078e33ff */
[----:B------:R-:W2:Y:S02]  /*25820*/  @P0 LDC.64 R4, c[0x0][0x9e8] ;  /* 0x00027a00ff040b82 */ /* 0x000ea40000000a00 */
[----:B--2---:R-:W-:-:S05]  /*25830*/  @P0 IMAD.HI.U32 R4, R7, R4, RZ ;  /* 0x0000000407040227 */ /* 0x004fca00078e00ff */
[----:B------:R-:W-:-:S04]  /*25840*/  @P0 SHF.R.U32.HI R7, RZ, R5, R4 ;  /* 0x00000005ff070219 */ /* 0x000fc80000011604 */
[----:B------:R-:W-:Y:S01]  /*25850*/  LOP3.LUT R7, RZ, R7, RZ, 0x33, !PT ;  /* 0x00000007ff077212 */ /* 0x000fe200078e33ff */
[----:B------:R-:W-:Y:S06]  /*25860*/  BRA `(.L_x_1933) ;  /* 0x0000000000107947 */ /* 0x000fec0003800000 */
.L_x_1932:
[----:B------:R-:W-:-:S13]  /*25870*/  ISETP.NE.AND P0, PT, R3, 0x1, PT ;  /* 0x000000010300780c */ /* 0x000fda0003f05270 */
[----:B------:R-:W2:Y:S02]  /*25880*/  @P0 LDC.64 R4, c[0x0][0x9e8] ;  /* 0x00027a00ff040b82 */ /* 0x000ea40000000a00 */
[----:B--2---:R-:W-:-:S05]  /*25890*/  @P0 IMAD.HI.U32 R4, R7, R4, RZ ;  /* 0x0000000407040227 */ /* 0x004fca00078e00ff */
[----:B------:R-:W-:-:S07]  /*258a0*/  @P0 SHF.R.U32.HI R7, RZ, R5, R4 ;  /* 0x00000005ff070219 */ /* 0x000fce0000011604 */
.L_x_1933:
[----:B------:R-:W-:Y:S05]  /*258b0*/  BSYNC B0 ;  /* 0x0000000000007941 */ /* 0x000fea0003800000 */
.L_x_1931:
[----:B------:R-:W-:-:S05]  /*258c0*/  IMAD R3, R7, R3, RZ ;  /* 0x0000000307037224 */ /* 0x000fca00078e02ff */
[----:B------:R-:W-:-:S07]  /*258d0*/  VIMNMX R0, R0, R3, !PT ;  /* 0x0000000300007248 */ /* 0x000fce0007fe0100 */
.L_x_1930:
[----:B------:R-:W-:Y:S01]  /*258e0*/  IMAD.HI R0, R0, 0x2aaaaaab, RZ ;  /* 0x2aaaaaab00007827 */ /* 0x000fe200078e02ff */
[----:B------:R-:W-:Y:S04]  /*258f0*/  BSSY B7, `(.L_x_1934) ;  /* 0x000037d000077945 */ /* 0x000fe80003800000 */
[----:B------:R-:W-:-:S04]  /*25900*/  SHF.R.U32.HI R3, RZ, 0x1f, R0 ;  /* 0x0000001fff037819 */ /* 0x000fc80000011600 */
[----:B------:R-:W-:-:S04]  /*25910*/  LEA.HI.SX32 R3, R0, R3, 0x1c ;  /* 0x0000000300037211 */ /* 0x000fc800078fe2ff */
[----:B------:R-:W-:-:S04]  /*25920*/  VIMNMX R2, RZ, R3, !PT ;  /* 0x00000003ff027248 */ /* 0x000fc80007fe0100 */
[----:B------:R-:W-:Y:S01]  /*25930*/  ISETP.GT.AND P0, PT, R24, R2, PT ;  /* 0x000000021800720c */ /* 0x000fe20003f04270 */
[----:B------:R2:W-:-:S12]  /*25940*/  STL [R1+0x8], R2 ;  /* 0x0000080201007387 */ /* 0x0005d80000100800 */
[----:B--2---:R-:W-:Y:S05]  /*25950*/  @P0 BRA `(.L_x_1935) ;  /* 0x0000000000440947 */ /* 0x004fea0003800000 */
[----:B------:R-:W2:Y:S02]  /*25960*/  S2R R2, SR_TID.X ;  /* 0x0000000000027919 */ /* 0x000ea40000002100 */
[----:B--2---:R-:W-:-:S04]  /*25970*/  LOP3.LUT R2, R2, 0x7f, RZ, 0xc0, !PT ;  /* 0x0000007f02027812 */ /* 0x004fc800078ec0ff */
[----:B------:R-:W-:-:S13]  /*25980*/  ISETP.NE.AND P0, PT, R2, RZ, PT ;  /* 0x000000ff0200720c */ /* 0x000fda0003f05270 */
[----:B------:R-:W-:Y:S05]  /*25990*/  @P0 BRA `(.L_x_1936) ;  /* 0x0000003400c80947 */ /* 0x000fea0003800000 */
[----:B------:R-:W2:Y:S01]  /*259a0*/  S2R R5, SR_LANEID ;  /* 0x0000000000057919 */ /* 0x000ea20000000000 */
[----:B------:R-:W-:Y:S01]  /*259b0*/  VOTEU.ANY UR4, UPT, PT ;  /* 0x0000000000047886 */ /* 0x000fe200038e0100 */
[----:B------:R-:W3:Y:S01]  /*259c0*/  LDC.64 R2, c[0x0][0xc60] ;  /* 0x00031800ff027b82 */ /* 0x000ee20000000a00 */
[----:B------:R-:W2:Y:S02]  /*259d0*/  FLO.U32 R0, UR4 ;  /* 0x0000000400007d00 */ /* 0x000ea400080e0000 */
[----:B--2---:R-:W-:-:S06]  /*259e0*/  ISETP.EQ.U32.AND P0, PT, R0, R5, PT ;  /* 0x000000050000720c */ /* 0x004fcc0003f02070 */
[----:B------:R-:W3:Y:S07]  /*259f0*/  POPC R5, UR4 ;  /* 0x0000000400057d09 */ /* 0x000eee0008000000 */
[----:B---3--:R-:W2:Y:S01]  /*25a00*/  @P0 ATOMG.E.ADD.STRONG.GPU PT, R3, desc[UR60][R2.64], R5 ;  /* 0x00000005020309a8 */ /* 0x008ea200081ee1fc */
[----:B------:R-:W3:Y:S02]  /*25a10*/  S2R R4, SR_LTMASK ;  /* 0x0000000000047919 */ /* 0x000ee40000003900 */
[----:B---3--:R-:W-:-:S04]  /*25a20*/  LOP3.LUT R4, R4, UR4, RZ, 0xc0, !PT ;  /* 0x0000000404047c12 */ /* 0x008fc8000f8ec0ff */
[----:B------:R-:W3:Y:S01]  /*25a30*/  POPC R7, R4 ;  /* 0x0000000400077309 */ /* 0x000ee20000000000 */
[----:B--2---:R-:W3:Y:S02]  /*25a40*/  SHFL.IDX PT, R0, R3, R0, 0x1f ;  /* 0x00001f0003007589 */ /* 0x004ee400000e0000 */
[----:B---3--:R-:W-:Y:S01]  /*25a50*/  IADD3 R16, R0, UR38, R7 ;  /* 0x0000002600107c10 */ /* 0x008fe2000fffe007 */
[----:B------:R-:W-:Y:S06]  /*25a60*/  BRA `(.L_x_1936) ;  /* 0x0000003400947947 */ /* 0x000fec0003800000 */
.L_x_1935:
        /* <DEDUP_REMOVED lines=9> */
[----:B------:R-:W2:Y:S01]  /*25b00*/  LDC.64 R2, c[0x4][R2] ;  /* 0x0100000002027b82 */ /* 0x000ea20000000a00 */
[----:B------:R-:W-:Y:S02]  /*25b10*/  IMAD.U32 R5, RZ, RZ, UR7 ;  /* 0x00000007ff057e24 */ /* 0x000fe4000f8e00ff */
[----:B0-----:R-:W-:Y:S02]  /*25b20*/  IMAD.U32 R6, RZ, RZ, UR8 ;  /* 0x00000008ff067e24 */ /* 0x001fe4000f8e00ff */
[----:B------:R-:W-:-:S02]  /*25b30*/  IMAD.U32 R7, RZ, RZ, UR9 ;  /* 0x00000009ff077e24 */ /* 0x000fc4000f8e00ff */
[----:B------:R-:W-:Y:S02]  /*25b40*/  IMAD.U32 R10, RZ, RZ, UR4 ;  /* 0x00000004ff0a7e24 */ /* 0x000fe4000f8e00ff */
[----:B------:R-:W-:Y:S02]  /*25b50*/  IMAD.U32 R11, RZ, RZ, UR5 ;  /* 0x00000005ff0b7e24 */ /* 0x000fe4000f8e00ff */
[----:B------:R-:W-:Y:S02]  /*25b60*/  IMAD.MOV.U32 R8, RZ, RZ, 0x70 ;  /* 0x00000070ff087424 */ /* 0x000fe400078e00ff */
[----:B------:R-:W-:Y:S02]  /*25b70*/  IMAD.MOV.U32 R12, RZ, RZ, 0x1 ;  /* 0x00000001ff0c7424 */ /* 0x000fe400078e00ff */
[----:B------:R-:W-:-:S07]  /*25b80*/  IMAD.MOV.U32 R13, RZ, RZ, RZ ;  /* 0x000000ffff0d7224 */ /* 0x000fce00078e00ff */
[----:B------:R-:W-:-:S07]  /*25b90*/  LEPC R20, `(.L_x_1938) ;  /* 0x000000001014794e */ /* 0x000fce0000000000 */
[----:B-12---:R-:W-:Y:S05]  /*25ba0*/  CALL.ABS.NOINC R2 ;  /* 0x0000000002007343 */ /* 0x006fea0003c00000 */
.L_x_1938:
[----:B------:R-:W-:Y:S05]  /*25bb0*/  BSYNC B6 ;  /* 0x0000000000067941 */ /* 0x000fea0003800000 */
.L_x_1937:
        /* <DEDUP_REMOVED lines=8> */
[----:B------:R2:W3:Y:S01]  /*25c40*/  LDC.64 R2, c[0x4][R17] ;  /* 0x0100000011027b82 */ /* 0x0004e20000000a00 */
[----:B------:R-:W-:Y:S02]  /*25c50*/  IMAD.U32 R4, RZ, RZ, UR6 ;  /* 0x00000006ff047e24 */ /* 0x000fe4000f8e00ff */
[----:B------:R-:W-:Y:S02]  /*25c60*/  IMAD.U32 R5, RZ, RZ, UR7 ;  /* 0x00000007ff057e24 */ /* 0x000fe4000f8e00ff */
[----:B0-----:R-:W-:Y:S02]  /*25c70*/  IMAD.U32 R6, RZ, RZ, UR8 ;  /* 0x00000008ff067e24 */ /* 0x001fe4000f8e00ff */
[----:B------:R-:W-:-:S02]  /*25c80*/  IMAD.U32 R7, RZ, RZ, UR9 ;  /* 0x00000009ff077e24 */ /* 0x000fc4000f8e00ff */
[----:B------:R-:W-:Y:S02]  /*25c90*/  IMAD.U32 R10, RZ, RZ, UR4 ;  /* 0x00000004ff0a7e24 */ /* 0x000fe4000f8e00ff */
[----:B------:R-:W-:Y:S02]  /*25ca0*/  IMAD.U32 R11, RZ, RZ, UR5 ;  /* 0x00000005ff0b7e24 */ /* 0x000fe4000f8e00ff */
[----:B------:R-:W-:Y:S02]  /*25cb0*/  IMAD.MOV.U32 R8, RZ, RZ, 0x70 ;  /* 0x00000070ff087424 */ /* 0x000fe400078e00ff */
[----:B------:R-:W-:Y:S02]  /*25cc0*/  IMAD.MOV.U32 R12, RZ, RZ, 0x1 ;  /* 0x00000001ff0c7424 */ /* 0x000fe400078e00ff */
[----:B--2---:R-:W-:-:S07]  /*25cd0*/  IMAD.MOV.U32 R13, RZ, RZ, RZ ;  /* 0x000000ffff0d7224 */ /* 0x004fce00078e00ff */
[----:B------:R-:W-:-:S07]  /*25ce0*/  LEPC R20, `(.L_x_1941) ;  /* 0x000000001014794e */ /* 0x000fce0000000000 */
[----:B-1-3--:R-:W-:Y:S05]  /*25cf0*/  CALL.ABS.NOINC R2 ;  /* 0x0000000002007343 */ /* 0x00afea0003c00000 */
.L_x_1941:
        /* <DEDUP_REMOVED lines=15> */
.L_x_1940:
[----:B------:R-:W-:Y:S05]  /*25df0*/  BSYNC B6 ;  /* 0x0000000000067941 */ /* 0x000fea0003800000 */
.L_x_1939:
[----:B------:R-:W-:Y:S01]  /*25e00*/  ULDC.64 UR4, c[0x0][0x9f8] ;  /* 0x00027e0000047ab9 */ /* 0x000fe20000000a00 */
[----:B------:R-:W2:Y:S01]  /*25e10*/  LDL R20, [R1] ;  /* 0x0000000001147983 */ /* 0x000ea20000100800 */
[----:B------:R-:W-:-:S03]  /*25e20*/  ISETP.NE.U32.AND P0, PT, RZ, UR4, PT ;  /* 0x00000004ff007c0c */ /* 0x000fc6000bf05070 */
[----:B------:R-:W3:Y:S01]  /*25e30*/  LDL R17, [R1+0x4] ;  /* 0x0000040001117983 */ /* 0x000ee20000100800 */
[----:B------:R-:W-:Y:S01]  /*25e40*/  ISETP.NE.AND.EX P0, PT, RZ, UR5, PT, P0 ;  /* 0x00000005ff007c0c */ /* 0x000fe2000bf05300 */
[----:B------:R-:W-:Y:S01]  /*25e50*/  IMAD.MOV.U32 R34, RZ, RZ, R19 ;  /* 0x000000ffff227224 */ /* 0x000fe200078e0013 */
[----:B------:R-:W4:Y:S01]  /*25e60*/  LDC R0, c[0x0][0x430] ;  /* 0x00010c00ff007b82 */ /* 0x000f220000000800 */
[----:B------:R-:W0:Y:S01]  /*25e70*/  S2R R21, SR_TID.X ;  /* 0x0000000000157919 */ /* 0x000e220000002100 */
[----:B------:R-:W-:-:S09]  /*25e80*/  ULDC UR4, c[0x0][0x320] ;  /* 0x0000c80000047ab9 */ /* 0x000fd20000000800 */
[----:B------:R-:W1:Y:S01]  /*25e90*/  @P0 LDC.64 R2, c[0x0][0x9f8] ;  /* 0x00027e00ff020b82 */ /* 0x000e620000000a00 */
[----:B0-----:R-:W-:Y:S01]  /*25ea0*/  LOP3.LUT R21, R21, 0x7f, RZ, 0xc0, !PT ;  /* 0x0000007f15157812 */ /* 0x001fe200078ec0ff */
[----:B-1----:R-:W-:-:S03]  /*25eb0*/  @P0 IMAD.WIDE R2, R19, 0x4, R2 ;  /* 0x0000000413020825 */ /* 0x002fc600078e0202 */
[----:B------:R-:W-:Y:S02]  /*25ec0*/  SHF.R.U32.HI R26, RZ, 0x3, R21 ;  /* 0x00000003ff1a7819 */ /* 0x000fe40000011615 */
[----:B------:R0:W3:Y:S01]  /*25ed0*/  @P0 LDG.E R34, desc[UR60][R2.64] ;  /* 0x0000003c02220981 */ /* 0x0000e2000c1e1900 */
[----:B----4-:R-:W-:Y:S01]  /*25ee0*/  ISETP.NE.AND P1, PT, R0, 0x1, PT ;  /* 0x000000010000780c */ /* 0x010fe20003f25270 */
[----:B------:R-:W1:-:S12]  /*25ef0*/  S2R R21, SR_TID.X ;  /* 0x0000000000157919 */ /* 0x000e580000002100 */
[----:B------:R-:W4:Y:S08]  /*25f00*/  @P1 LDC R4, c[0x0][0x434] ;  /* 0x00010d00ff041b82 */ /* 0x000f300000000800 */
[----:B------:R-:W0:Y:S01]  /*25f10*/  @P1 LDC R6, c[0x0][0x438] ;  /* 0x00010e00ff061b82 */ /* 0x000e220000000800 */
[----:B-1----:R-:W-:-:S05]  /*25f20*/  IMAD.SHL.U32 R21, R21, 0x10, RZ ;  /* 0x0000001015157824 */ /* 0x002fca00078e00ff */
[----:B------:R-:W-:Y:S01]  /*25f30*/  LOP3.LUT R21, R26, 0x70, R21, 0xf8, !PT ;  /* 0x000000701a157812 */ /* 0x000fe200078ef815 */
[----:B------:R-:W-:-:S04]  /*25f40*/  VIADD R26, R24, 0xffffffff ;  /* 0xffffffff181a7836 */ /* 0x000fc80000000000 */
[----:B------:R-:W-:Y:S01]  /*25f50*/  IMAD R5, R26, 0x60, R21 ;  /* 0x000000601a057824 */ /* 0x000fe200078e0215 */
[----:B------:R-:W-:Y:S01]  /*25f60*/  LOP3.LUT R22, R22, 0xfffffff7, RZ, 0xc0, !PT ;  /* 0xfffffff716167812 */ /* 0x000fe200078ec0ff */
[----:B------:R-:W-:-:S03]  /*25f70*/  UMOV UR5, 0xffffffff ;  /* 0xffffffff00057882 */ /* 0x000fc60000000000 */
[----:B--2---:R-:W-:Y:S02]  /*25f80*/  ISETP.GE.AND P0, PT, R5, R20, PT ;  /* 0x000000140500720c */ /* 0x004fe40003f06270 */
[----:B------:R-:W1:Y:S02]  /*25f90*/  S2R R20, SR_TID.X ;  /* 0x0000000000147919 */ /* 0x000e640000002100 */
[----:B------:R-:W-:Y:S01]  /*25fa0*/  ISETP.GT.U32.OR P0, PT, R21, 0x5f, P0 ;  /* 0x0000005f1500780c */ /* 0x000fe20000704470 */
[----:B---3--:R-:W-:-:S04]  /*25fb0*/  IMAD.IADD R5, R5, 0x1, R17 ;  /* 0x0000000105057824 */ /* 0x008fc800078e0211 */
[----:B----4-:R-:W-:-:S04]  /*25fc0*/  @P1 IMAD.HI.U32 R7, R5, R4, RZ ;  /* 0x0000000405071227 */ /* 0x010fc800078e00ff */
[----:B------:R-:W-:Y:S01]  /*25fd0*/  IMAD.MOV.U32 R4, RZ, RZ, R5 ;  /* 0x000000ffff047224 */ /* 0x000fe200078e0005 */
[----:B0-----:R-:W-:-:S03]  /*25fe0*/  @P1 SHF.R.U32.HI R4, RZ, R6, R7 ;  /* 0x00000006ff041219 */ /* 0x001fc60000011607 */
[----:B------:R-:W0:Y:S02]  /*25ff0*/  @!P0 LDC.64 R2, c[0x0][0x428] ;  /* 0x00010a00ff028b82 */ /* 0x000e240000000a00 */
[----:B------:R-:W-:-:S04]  /*26000*/  IMAD.MOV R6, RZ, RZ, -R4 ;  /* 0x000000ffff067224 */ /* 0x000fc800078e0a04 */
[----:B------:R-:W-:Y:S01]  /*26010*/  IMAD R0, R0, R6, R5 ;  /* 0x0000000600007224 */ /* 0x000fe200078e0205 */
[----:B------:R-:W-:Y:S01]  /*26020*/  @!P0 SHF.R.S32.HI R5, RZ, 0x1f, R4 ;  /* 0x0000001fff058819 */ /* 0x000fe20000011404 */
[----:B-1----:R-:W-:-:S05]  /*26030*/  IMAD.SHL.U32 R20, R20, 0x8, RZ ;  /* 0x0000000814147824 */ /* 0x002fca00078e00ff */
[----:B------:R-:W-:-:S04]  /*26040*/  LOP3.LUT R20, R20, 0x38, RZ, 0xc0, !PT ;  /* 0x0000003814147812 */ /* 0x000fc800078ec0ff */
[C---:B------:R-:W-:Y:S02]  /*26050*/  LOP3.LUT R17, R20.reuse, 0x40, RZ, 0xfc, !PT ;  /* 0x0000004014117812 */ /* 0x040fe400078efcff */
[----:B------:R-:W-:Y:S02]  /*26060*/  ISETP.GE.AND P1, PT, R20, UR4, PT ;  /* 0x0000000414007c0c */ /* 0x000fe4000bf26270 */
[----:B------:R-:W-:Y:S01]  /*26070*/  SHF.R.S32.HI R8, RZ, 0x1f, R34 ;  /* 0x0000001fff087819 */ /* 0x000fe20000011422 */
[-C--:B0-----:R-:W-:Y:S01]  /*26080*/  @!P0 IMAD.WIDE.U32 R4, R34, R2.reuse, R4 ;  /* 0x0000000222048225 */ /* 0x081fe200078e0004 */
[----:B------:R-:W-:Y:S01]  /*26090*/  ISETP.GE.AND P2, PT, R17, UR4, PT ;  /* 0x0000000411007c0c */ /* 0x000fe2000bf46270 */
[----:B------:R-:W-:Y:S01]  /*260a0*/  ULDC UR4, c[0x0][0x2f4] ;  /* 0x0000bd0000047ab9 */ /* 0x000fe20000000800 */
[----:B------:R-:W-:Y:S01]  /*260b0*/  SEL R30, RZ, 0x1, P1 ;  /* 0x00000001ff1e7807 */ /* 0x000fe20000800000 */
[----:B------:R-:W-:Y:S01]  /*260c0*/  @!P0 IMAD R6, R8, R2, RZ ;  /* 0x0000000208068224 */ /* 0x000fe200078e02ff */
[----:B------:R-:W-:Y:S01]  /*260d0*/  SEL R2, RZ, 0xffffffff, P2 ;  /* 0xffffffffff027807 */ /* 0x000fe20001000000 */
[----:B------:R0:W-:Y:S02]  /*260e0*/  STL [R1+0xc], R8 ;  /* 0x00000c0801007387 */ /* 0x0001e40000100800 */
[----:B------:R-:W-:-:S02]  /*260f0*/  @!P0 IMAD R6, R34, R3, R6 ;  /* 0x0000000322068224 */ /* 0x000fc400078e0206 */
[----:B------:R-:W-:Y:S02]  /*26100*/  IMAD.SHL.U32 R3, R2, 0x2, RZ ;  /* 0x0000000202037824 */ /* 0x000fe400078e00ff */
[----:B------:R-:W-:-:S03]  /*26110*/  @!P0 IMAD.IADD R6, R5, 0x1, R6 ;  /* 0x0000000105068824 */ /* 0x000fc600078e0206 */
[----:B------:R-:W-:Y:S02]  /*26120*/  LOP3.LUT R30, R3, 0x2, R30, 0xe2, !PT ;  /* 0x00000002031e7812 */ /* 0x000fe400078ee21e */
[----:B------:R-:W1:Y:S01]  /*26130*/  @!P0 LDC.64 R2, c[0x0][0x418] ;  /* 0x00010600ff028b82 */ /* 0x000e620000000a00 */
[----:B------:R-:W-:Y:S01]  /*26140*/  IMAD.U32 R5, RZ, RZ, UR39 ;  /* 0x00000027ff057e24 */ /* 0x000fe2000f8e00ff */
[----:B-1----:R-:W-:-:S04]  /*26150*/  @!P0 LEA R2, P1, R4, R2, 0x2 ;  /* 0x0000000204028211 */ /* 0x002fc800078210ff */
[----:B------:R-:W-:Y:S01]  /*26160*/  @!P0 LEA.HI.X R3, R4, R3, R6, 0x2, P1 ;  /* 0x0000000304038211 */ /* 0x000fe200008f1406 */
[----:B------:R-:W-:-:S06]  /*26170*/  IMAD.MOV.U32 R4, RZ, RZ, RZ ;  /* 0x000000ffff047224 */ /* 0x000fcc00078e00ff */
[----:B------:R1:W5:Y:S01]  /*26180*/  @!P0 LDG.E R4, desc[UR60][R2.64] ;  /* 0x0000003c02048981 */ /* 0x000362000c1e1900 */
[----:B------:R-:W-:Y:S02]  /*26190*/  ISETP.GT.U32.AND P0, PT, R21, 0x5f, PT ;  /* 0x0000005f1500780c */ /* 0x000fe40003f04070 */
[----:B------:R-:W-:Y:S02]  /*261a0*/  ISETP.NE.AND P3, PT, R5, 0x3, PT ;  /* 0x000000030500780c */ /* 0x000fe40003f65270 */
[C---:B------:R-:W-:Y:S02]  /*261b0*/  ISETP.GE.AND P2, PT, R20.reuse, UR4, PT ;  /* 0x0000000414007c0c */ /* 0x040fe4000bf46270 */
[----:B0-----:R-:W-:Y:S02]  /*261c0*/  LOP3.LUT R8, R20, 0x80, RZ, 0xfc, !PT ;  /* 0x0000008014087812 */ /* 0x001fe400078efcff */
[----:B------:R-:W-:-:S05]  /*261d0*/  ISETP.GE.AND P1, PT, R17, UR4, PT ;  /* 0x0000000411007c0c */ /* 0x000fca000bf26270 */
[----:B------:R-:W-:Y:S02]  /*261e0*/  @P0 LOP3.LUT R22, R22, 0x8, RZ, 0xfc, !PT ;  /* 0x0000000816160812 */ /* 0x000fe400078efcff */
[----:B------:R-:W-:Y:S02]  /*261f0*/  ISETP.GE.AND P0, PT, R8, UR4, PT ;  /* 0x0000000408007c0c */ /* 0x000fe4000bf06270 */
[----:B------:R-:W-:-:S04]  /*26200*/  LOP3.LUT R22, R22, 0xffffffef, RZ, 0xc0, !PT ;  /* 0xffffffef16167812 */ /* 0x000fc800078ec0ff */
[----:B------:R-:W-:-:S04]  /*26210*/  @P3 LOP3.LUT R22, R22, 0x10, RZ, 0xfc, !PT ;  /* 0x0000001016163812 */ /* 0x000fc800078efcff */
[----:B------:R-:W-:-:S04]  /*26220*/  LOP3.LUT R22, R22, 0xfffffffb, RZ, 0xc0, !PT ;  /* 0xfffffffb16167812 */ /* 0x000fc800078ec0ff */
[----:B------:R-:W-:-:S04]  /*26230*/  @P2 LOP3.LUT R22, R22, 0x4, RZ, 0xfc, !PT ;  /* 0x0000000416162812 */ /* 0x000fc800078efcff */
[----:B------:R-:W-:-:S04]  /*26240*/  LOP3.LUT R22, R22, 0xfffffffe, RZ, 0xc0, !PT ;  /* 0xfffffffe16167812 */ /* 0x000fc800078ec0ff */
[----:B------:R-:W-:-:S04]  /*26250*/  LOP3.LUT R22, R22, 0xfffffffd, RZ, 0xc0, !PT ;  /* 0xfffffffd16167812 */ /* 0x000fc800078ec0ff */
[----:B------:R-:W-:-:S04]  /*26260*/  @P1 LOP3.LUT R22, R22, 0x2, RZ, 0xfc, !PT ;  /* 0x0000000216161812 */ /* 0x000fc800078efcff */
[----:B------:R-:W-:Y:S01]  /*26270*/  @P0 LOP3.LUT R22, R22, 0x1, RZ, 0xfc, !PT ;  /* 0x0000000116160812 */ /* 0x000fe200078efcff */
[----:B-1----:R-:W-:Y:S06]  /*26280*/  BRA.DIV UR5, `(.L_x_1942) ;  /* 0x0000005205e47947 */ /* 0x002fec000b800000 */
.L_x_2071:
[----:B------:R-:W-:Y:S01]  /*26290*/  SHF.R.S32.HI R33, RZ, 0x1f, R18 ;  /* 0x0000001fff217819 */ /* 0x000fe20000011412 */
[----:B------:R-:W-:Y:S06]  /*262a0*/  @!P3 BRA `(.L_x_1943) ;  /* 0x000000000004b947 */ /* 0x000fec0003800000 */
[----:B------:R-:W-:Y:S01]  /*262b0*/  BPT.TRAP 0x1 ;  /* 0x000000040000795c */ /* 0x000fe20000300000 */
.L_x_1943:
[----:B------:R-:W-:Y:S01]  /*262c0*/  SHF.R.S32.HI R5, RZ, 0x1f, R0 ;  /* 0x0000001fff057819 */ /* 0x000fe20000011400 */
[----:B------:R-:W-:Y:S01]  /*262d0*/  ULDC.64 UR4, c[0x0][0x328] ;  /* 0x0000ca0000047ab9 */ /* 0x000fe20000000a00 */
[----:B------:R-:W-:Y:S03]  /*262e0*/  BSSY B0, `(.L_x_1944) ;  /* 0x0000017000007945 */ /* 0x000fe60003800000 */
[----:B------:R-:W-:-:S04]  /*262f0*/  IMAD R3, R5, UR4, RZ ;  /* 0x0000000405037c24 */ /* 0x000fc8000f8e02ff */
        /* <DEDUP_REMOVED lines=21> */
.L_x_2072:
[----:B------:R-:W-:Y:S05]  /*26450*/  BSYNC B0 ;  /* 0x0000000000007941 */ /* 0x000fea0003800000 */
.L_x_1944:
[----:B------:R-:W2:Y:S01]  /*26460*/  LDL R9, [R1] ;  /* 0x0000000001097983 */ /* 0x000ea20000100800 */
[----:B------:R-:W-:Y:S01]  /*26470*/  ULDC.64 UR4, c[0x0][0x300] ;  /* 0x0000c00000047ab9 */ /* 0x000fe20000000a00 */
[----:B------:R-:W-:Y:S01]  /*26480*/  LOP3.LUT P4, RZ, R22, 0x4, RZ, 0xc0, !PT ;  /* 0x0000000416ff7812 */ /* 0x000fe2000788c0ff */
[----:B------:R-:W-:Y:S01]  /*26490*/  IMAD R5, R5, UR4, RZ ;  /* 0x0000000405057c24 */ /* 0x000fe2000f8e02ff */
[----:B------:R-:W1:Y:S01]  /*264a0*/  S2R R8, SR_TID.X ;  /* 0x0000000000087919 */ /* 0x000e620000002100 */
[----:B0-----:R-:W-:Y:S01]  /*264b0*/  IMAD.WIDE.U32 R2, R0, UR4, RZ ;  /* 0x0000000400027c25 */ /* 0x001fe2000f8e00ff */
        /* <DEDUP_REMOVED lines=16> */
[----:B------:R-:W-:Y:S01]  /*265c0*/  IMAD.IADD R0, R3, 0x1, R0 ;  /* 0x0000000103007824 */ /* 0x000fe200078e0200 */
[----:B------:R-:W-:Y:S01]  /*265d0*/  UMOV UR4, 0xffffffff ;  /* 0xffffffff00047882 */ /* 0x000fe20000000000 */
[----:B-1----:R-:W-:-:S03]  /*265e0*/  LOP3.LUT R8, R8, 0x7f, RZ, 0xc0, !PT ;  /* 0x0000007f08087812 */ /* 0x002fc600078ec0ff */
[----:B------:R-:W-:Y:S02]  /*265f0*/  LEA.HI.X R0, R2, UR5, R0, 0x1, P0 ;  /* 0x0000000502007c11 */ /* 0x000fe400080f0c00 */
[----:B------:R-:W-:Y:S01]  /*26600*/  SHF.R.U32.HI R8, RZ, 0x3, R8 ;  /* 0x00000003ff087819 */ /* 0x000fe20000011608 */
[----:B--2---:R-:W-:Y:S02]  /*26610*/  IMAD R6, R26, -0x60, R9 ;  /* 0xffffffa01a067824 */ /* 0x004fe400078e0209 */
        /* <DEDUP_REMOVED lines=68> */
.L_x_2086:
        /* <DEDUP_REMOVED lines=12> */
.L_x_1947:
        /* <DEDUP_REMOVED lines=10> */
.L_x_1948:
[----:B------:R2:W-:Y:S02]  /*26bc0*/  SYNCS.ARRIVE.TRANS64.A1T0 RZ, [R7+URZ+0x2a830], RZ ;  /* 0x02a830ff07ff79a7 */ /* 0x0005e4000810003f */
[----:B------:R-:W-:Y:S05]  /*26bd0*/  WARPSYNC.ALL ;  /* 0x0000000000007948 */ /* 0x000fea0003800000 */
[----:B------:R-:W-:Y:S01]  /*26be0*/  ULDC.64 UR4, c[0x0][0xa00] ;  /* 0x0002800000047ab9 */ /* 0x000fe20000000a00 */
[----:B------:R-:W-:Y:S01]  /*26bf0*/  VIADD R0, R23, 0xc400 ;  /* 0x0000c40017007836 */ /* 0x000fe20000000000 */
[----:B------:R-:W-:Y:S01]  /*26c00*/  BAR.SYNC.DEFER_BLOCKING 0x8, 0x180 ;  /* 0x0206000000007b1d */ /* 0x000fe20000010000 */
[----:B------:R-:W-:-:S03]  /*26c10*/  ISETP.NE.U32.AND P0, PT, RZ, UR4, PT ;  /* 0x00000004ff007c0c */ /* 0x000fc6000bf05070 */
[----:B------:R-:W-:Y:S02]  /*26c20*/  LOP3.LUT P1, RZ, R0, 0x3ff, RZ, 0xc0, !PT ;  /* 0x000003ff00ff7812 */ /* 0x000fe4000782c0ff */
[----:B------:R-:W-:Y:S01]  /*26c30*/  ISETP.NE.AND.EX P0, PT, RZ, UR5, PT, P0 ;  /* 0x00000005ff007c0c */ /* 0x000fe2000bf05300 */
[----:B------:R-:W-:Y:S01]  /*26c40*/  ULDC.64 UR4, c[0x0][0x298] ;  /* 0x0000a60000047ab9 */ /* 0x000fe20000000a00 */
[----:B------:R-:W-:Y:S01]  /*26c50*/  SHF.R.S32.HI R0, RZ, 0x1f, R19 ;  /* 0x0000001fff007819 */ /* 0x000fe20000011413 */
[----:B------:R-:W-:Y:S01]  /*26c60*/  BSSY B6, `(.L_x_1949) ;  /* 0x000001c000067945 */ /* 0x000fe20003800000 */
[----:B-1----:R-:W-:Y:S02]  /*26c70*/  SEL R2, R19, RZ, !P0 ;  /* 0x000000ff13027207 */ /* 0x002fe40004000000 */
[----:B------:R-:W-:-:S05]  /*26c80*/  SEL R0, R0, RZ, !P0 ;  /* 0x000000ff00007207 */ /* 0x000fca0004000000 */
[----:B------:R1:W-:Y:S04]  /*26c90*/  STL [R1+0x30], R0 ;  /* 0x0000300001007387 */ /* 0x0003e80000100800 */
[----:B------:R3:W-:Y:S01]  /*26ca0*/  STL [R1+0x20], R2 ;  /* 0x0000200201007387 */ /* 0x0007e20000100800 */
[----:B-1----:R-:W-:Y:S01]  /*26cb0*/  SHF.R.S32.HI R0, RZ, 0x1f, R35 ;  /* 0x0000001fff007819 */ /* 0x002fe20000011423 */
[----:B---3--:R-:W-:-:S04]  /*26cc0*/  IMAD.WIDE.U32 R2, R35, UR4, RZ ;  /* 0x0000000423027c25 */ /* 0x008fc8000f8e00ff */
[----:B------:R-:W-:Y:S01]  /*26cd0*/  IMAD R0, R0, UR4, RZ ;  /* 0x0000000400007c24 */ /* 0x000fe2000f8e02ff */
[----:B------:R1:W-:Y:S03]  /*26ce0*/  STL.64 [R1+0x18], R2 ;  /* 0x0000180201007387 */ /* 0x0003e60000100a00 */
[----:B------:R-:W-:-:S04]  /*26cf0*/  IMAD R0, R35, UR5, R0 ;  /* 0x0000000523007c24 */ /* 0x000fc8000f8e0200 */
[----:B------:R-:W-:Y:S01]  /*26d00*/  IMAD.IADD R35, R3, 0x1, R0 ;  /* 0x0000000103237824 */ /* 0x000fe200078e0200 */
[----:B------:R-:W-:Y:S06]  /*26d10*/  @!P1 BRA `(.L_x_1950) ;  /* 0x0000000000409947 */ /* 0x000fec0003800000 */
[----:B-1----:R-:W-:Y:S01]  /*26d20*/  MOV R2, 0x0 ;  /* 0x0000000000027802 */ /* 0x002fe20000000f00 */
[----:B------:R-:W-:Y:S01]  /*26d30*/  ULDC.64 UR4, c[0x4][0x90] ;  /* 0x0100240000047ab9 */ /* 0x000fe20000000a00 */
[----:B------:R-:W-:Y:S01]  /*26d40*/  ULDC.64 UR6, c[0x4][0x98] ;  /* 0x0100260000067ab9 */ /* 0x000fe20000000a00 */
[----:B------:R-:W-:Y:S01]  /*26d50*/  ULDC.64 UR8, c[0x4][0x20] ;  /* 0x0100080000087ab9 */ /* 0x000fe20000000a00 */
[----:B0-----:R-:W-:Y:S02]  /*26d60*/  IMAD.U32 R4, RZ, RZ, UR4 ;  /* 0x00000004ff047e24 */ /* 0x001fe4000f8e00ff */
[----:B------:R-:W0:Y:S01]  /*26d70*/  LDC.64 R2, c[0x4][R2] ;  /* 0x0100000002027b82 */ /* 0x000e220000000a00 */
[----:B------:R-:W-:Y:S02]  /*26d80*/  IMAD.U32 R5, RZ, RZ, UR5 ;  /* 0x00000005ff057e24 */ /* 0x000fe4000f8e00ff */
[----:B------:R-:W-:Y:S02]  /*26d90*/  IMAD.U32 R6, RZ, RZ, UR6 ;  /* 0x00000006ff067e24 */ /* 0x000fe4000f8e00ff */
[----:B--2---:R-:W-:-:S02]  /*26da0*/  IMAD.U32 R7, RZ, RZ, UR7 ;  /* 0x00000007ff077e24 */ /* 0x004fc4000f8e00ff */
[----:B------:R-:W-:Y:S02]  /*26db0*/  IMAD.U32 R10, RZ, RZ, UR8 ;  /* 0x00000008ff0a7e24 */ /* 0x000fe4000f8e00ff */
[----:B------:R-:W-:Y:S02]  /*26dc0*/  IMAD.U32 R11, RZ, RZ, UR9 ;  /* 0x00000009ff0b7e24 */ /* 0x000fe4000f8e00ff */
[----:B------:R-:W-:Y:S02]  /*26dd0*/  IMAD.MOV.U32 R8, RZ, RZ, 0x70 ;  /* 0x00000070ff087424 */ /* 0x000fe400078e00ff */
[----:B------:R-:W-:Y:S02]  /*26de0*/  IMAD.MOV.U32 R12, RZ, RZ, 0x1 ;  /* 0x00000001ff0c7424 */ /* 0x000fe400078e00ff */
[----:B------:R-:W-:-:S07]  /*26df0*/  IMAD.MOV.U32 R13, RZ, RZ, RZ ;  /* 0x000000ffff0d7224 */ /* 0x000fce00078e00ff */
[----:B------:R-:W-:-:S07]  /*26e00*/  LEPC R20, `(.L_x_1950) ;  /* 0x000000001014794e */ /* 0x000fce0000000000 */
[----:B0-----:R-:W-:Y:S05]  /*26e10*/  CALL.ABS.NOINC R2 ;  /* 0x0000000002007343 */ /* 0x001fea0003c00000 */
.L_x_1950:
[----:B------:R-:W-:Y:S05]  /*26e20*/  BSYNC B6 ;  /* 0x0000000000067941 */ /* 0x000fea0003800000 */
.L_x_1949:
[----:B------:R-:W3:Y:S01]  /*26e30*/  LDL.LU R20, [R1+0x30] ;  /* 0x0000300001147983 */ /* 0x000ee20000300800 */
[----:B------:R-:W-:Y:S01]  /*26e40*/  ULDC.64 UR4, c[0x0][0x2d8] ;  /* 0x0000b60000047ab9 */ /* 0x000fe20000000a00 */
[----:B--2---:R-:W2:Y:S02]  /*26e50*/  LDC R7, c[0x0][0x448] ;  /* 0x00011200ff077b82 */ /* 0x004ea40000000800 */
[----:B------:R-:W4:Y:S04]  /*26e60*/  LDL.LU R21, [R1+0x20] ;  /* 0x0000200001157983 */ /* 0x000f280000300800 */
[----:B-1----:R-:W5:Y:S01]  /*26e70*/  LDL.LU.64 R2, [R1+0x18] ;  /* 0x0000180001027983 */ /* 0x002f620000300a00 */
[----:B------:R-:W-:Y:S01]  /*26e80*/  IMAD R0, R33, UR4, RZ ;  /* 0x0000000421007c24 */ /* 0x000fe2000f8e02ff */
[----:B------:R-:W1:Y:S03]  /*26e90*/  S2R R8, SR_TID.X ;  /* 0x0000000000087919 */ /* 0x000e660000002100 */
[----:B------:R-:W-:Y:S01]  /*26ea0*/  IMAD R0, R18, UR5, R0 ;  /* 0x0000000512007c24 */ /* 0x000fe2000f8e0200 */
[----:B--2---:R-:W-:-:S13]  /*26eb0*/  ISETP.NE.AND P0, PT, R7, 0x1, PT ;  /* 0x000000010700780c */ /* 0x004fda0003f05270 */
[----:B------:R-:W2:Y:S01]  /*26ec0*/  @P0 LDC R6, c[0x0][0x44c] ;  /* 0x00011300ff060b82 */ /* 0x000ea20000000800 */
[----:B-1----:R-:W-:-:S05]  /*26ed0*/  IMAD.SHL.U32 R8, R8, 0x8, RZ ;  /* 0x0000000808087824 */ /* 0x002fca00078e00ff */
[----:B------:R-:W-:Y:S01]  /*26ee0*/  LOP3.LUT R8, R8, 0x38, RZ, 0xc0, !PT ;  /* 0x0000003808087812 */ /* 0x000fe200078ec0ff */
[----:B-----5:R-:W-:Y:S02]  /*26ef0*/  IMAD.MOV.U32 R3, RZ, RZ, R35 ;  /* 0x000000ffff037224 */ /* 0x020fe400078e0023 */
[----:B------:R-:W-:Y:S01]  /*26f00*/  IMAD.WIDE.U32 R2, R18, UR4, R2 ;  /* 0x0000000412027c25 */ /* 0x000fe2000f8e0002 */
[----:B------:R-:W-:-:S03]  /*26f10*/  ULDC.64 UR4, c[0x0][0x2e0] ;  /* 0x0000b80000047ab9 */ /* 0x000fc60000000a00 */
[----:B------:R-:W-:Y:S02]  /*26f20*/  IMAD.IADD R3, R3, 0x1, R0 ;  /* 0x0000000103037824 */ /* 0x000fe400078e0200 */
[----:B---3--:R-:W-:Y:S02]  /*26f30*/  IMAD R0, R20, UR4, RZ ;  /* 0x0000000414007c24 */ /* 0x008fe4000f8e02ff */
[----:B------:R-:W1:Y:S01]  /*26f40*/  S2R R20, SR_TID.X ;  /* 0x0000000000147919 */ /* 0x000e620000002100 */
[----:B----4-:R-:W-:-:S04]  /*26f50*/  IMAD.WIDE.U32 R2, R21, UR4, R2 ;  /* 0x0000000415027c25 */ /* 0x010fc8000f8e0002 */
[----:B------:R-:W-:Y:S01]  /*26f60*/  IMAD R0, R21, UR5, R0 ;  /* 0x0000000515007c24 */ /* 0x000fe2000f8e0200 */
[----:B------:R-:W-:-:S03]  /*26f70*/  ULDC.64 UR4, c[0x0][0x2d0] ;  /* 0x0000b40000047ab9 */ /* 0x000fc60000000a00 */
[----:B------:R-:W-:Y:S02]  /*26f80*/  IMAD.IADD R3, R3, 0x1, R0 ;  /* 0x0000000103037824 */ /* 0x000fe400078e0200 */
[----:B------:R-:W3:Y:S01]  /*26f90*/  @P0 LDC R0, c[0x0][0x450] ;  /* 0x00011400ff000b82 */ /* 0x000ee20000000800 */
[----:B-1----:R-:W-:-:S04]  /*26fa0*/  LOP3.LUT R20, R20, 0x7f, RZ, 0xc0, !PT ;  /* 0x0000007f14147812 */ /* 0x002fc800078ec0ff */
[----:B------:R-:W-:Y:S02]  /*26fb0*/  SHF.R.U32.HI R21, RZ, 0x3, R20 ;  /* 0x00000003ff157819 */ /* 0x000fe40000011614 */
[----:B------:R-:W1:Y:S02]  /*26fc0*/  S2R R20, SR_TID.X ;  /* 0x0000000000147919 */ /* 0x000e640000002100 */
[----:B-1----:R-:W-:-:S05]  /*26fd0*/  IMAD.SHL.U32 R20, R20, 0x10, RZ ;  /* 0x0000001014147824 */ /* 0x002fca00078e00ff */
[----:B------:R-:W-:Y:S02]  /*26fe0*/  LOP3.LUT R20, R21, 0x70, R20, 0xf8, !PT ;  /* 0x0000007015147812 */ /* 0x000fe400078ef814 */
[----:B------:R-:W1:Y:S03]  /*26ff0*/  S2R R21, SR_TID.X ;  /* 0x0000000000157919 */ /* 0x000e660000002100 */
[----:B------:R-:W-:Y:S02]  /*27000*/  IMAD.IADD R5, R20, 0x1, R28 ;  /* 0x0000000114057824 */ /* 0x000fe400078e021c */
[----:B------:R-:W4:Y:S02]  /*27010*/  S2R R20, SR_TID.X ;  /* 0x0000000000147919 */ /* 0x000f240000002100 */
[----:B--2---:R-:W-:-:S04]  /*27020*/  @P0 IMAD.HI.U32 R6, R5, R6, RZ ;  /* 0x0000000605060227 */ /* 0x004fc800078e00ff */
[----:B0-----:R-:W-:Y:S01]  /*27030*/  IMAD.MOV.U32 R4, RZ, RZ, R5 ;  /* 0x000000ffff047224 */ /* 0x001fe200078e0005 */
[----:B---3--:R-:W-:-:S05]  /*27040*/  @P0 SHF.R.U32.HI R4, RZ, R0, R6 ;  /* 0x00000000ff040219 */ /* 0x008fca0000011606 */
[----:B------:R-:W-:Y:S02]  /*27050*/  IMAD.MOV R0, RZ, RZ, -R4 ;  /* 0x000000ffff007224 */ /* 0x000fe400078e0a04 */
[----:B------:R-:W-:-:S04]  /*27060*/  IMAD.WIDE.U32 R2, R4, UR4, R2 ;  /* 0x0000000404027c25 */ /* 0x000fc8000f8e0002 */
[----:B------:R-:W-:Y:S01]  /*27070*/  IMAD R0, R7, R0, R5 ;  /* 0x0000000007007224 */ /* 0x000fe200078e0205 */
[----:B------:R-:W-:-:S05]  /*27080*/  SHF.R.S32.HI R5, RZ, 0x1f, R4 ;  /* 0x0000001fff057819 */ /* 0x000fca0000011404 */
[----:B------:R-:W-:Y:S02]  /*27090*/  IMAD R5, R5, UR4, RZ ;  /* 0x0000000405057c24 */ /* 0x000fe4000f8e02ff */
[----:B-1----:R-:W-:Y:S02]  /*270a0*/  IMAD.SHL.U32 R21, R21, 0x8, RZ ;  /* 0x0000000815157824 */ /* 0x002fe400078e00ff */
[----:B------:R-:W-:Y:S01]  /*270b0*/  IMAD R5, R4, UR5, R5 ;  /* 0x0000000504057c24 */ /* 0x000fe2000f8e0205 */
[----:B------:R-:W-:Y:S01]  /*270c0*/  SHF.R.S32.HI R4, RZ, 0x1f, R0 ;  /* 0x0000001fff047819 */ /* 0x000fe20000011400 */
[----:B------:R-:W-:Y:S01]  /*270d0*/  ULDC.64 UR4, c[0x0][0x2c8] ;  /* 0x0000b20000047ab9 */ /* 0x000fe20000000a00 */
[----:B------:R-:W-:Y:S01]  /*270e0*/  LOP3.LUT R21, R21, 0x38, RZ, 0xc0, !PT ;  /* 0x0000003815157812 */ /* 0x000fe200078ec0ff */
[----:B------:R-:W-:Y:S01]  /*270f0*/  IMAD.IADD R3, R3, 0x1, R5 ;  /* 0x0000000103037824 */ /* 0x000fe200078e0205 */
[----:B----4-:R-:W-:Y:S01]  /*27100*/  LOP3.LUT R20, R20, 0x7f, RZ, 0xc0, !PT ;  /* 0x0000007f14147812 */ /* 0x010fe200078ec0ff */
[----:B------:R-:W-:Y:S01]  /*27110*/  IMAD R4, R4, UR4, RZ ;  /* 0x0000000404047c24 */ /* 0x000fe2000f8e02ff */
[C---:B------:R-:W-:Y:S01]  /*27120*/  LOP3.LUT R9, R21.reuse, 0x40, RZ, 0xfc, !PT ;  /* 0x0000004015097812 */ /* 0x040fe200078efcff */
[----:B------:R-:W-:Y:S01]  /*27130*/  IMAD.WIDE.U32 R2, R0, UR4, R2 ;  /* 0x0000000400027c25 */ /* 0x000fe2000f8e0002 */
[----:B------:R-:W-:-:S03]  /*27140*/  LOP3.LUT R10, R21, 0x80, RZ, 0xfc, !PT ;  /* 0x00000080150a7812 */ /* 0x000fc600078efcff */
[----:B------:R-:W-:Y:S01]  /*27150*/  IMAD R4, R0, UR5, R4 ;  /* 0x0000000500047c24 */ /* 0x000fe2000f8e0204 */
[----:B------:R-:W-:Y:S02]  /*27160*/  ULDC.64 UR4, c[0x0][0x280] ;  /* 0x0000a00000047ab9 */ /* 0x000fe40000000a00 */
[----:B------:R-:W-:Y:S01]  /*27170*/  LEA R0, P0, R2, UR4, 0x1 ;  /* 0x0000000402007c11 */ /* 0x000fe2000f8008ff */
        /* <DEDUP_REMOVED lines=12> */
[----:B------:R-:W1:Y:S03]  /*27240*/  SHFL.IDX PT, R2, R4, RZ, 0x181f ;  /* 0x00181fff04027589 */ /* 0x000e6600000e0000 */
[C---:B------:R-:W-:Y:S01]  /*27250*/  VIADD R5, R28.reuse, 0x10 ;  /* 0x000000101c057836 */ /* 0x040fe20000000000 */
[----:B------:R-:W-:Y:S01]  /*27260*/  ISETP.GE.AND P1, PT, R28, R32, PT ;  /* 0x000000201c00720c */ /* 0x000fe20003f26270 */
[----:B------:R-:W-:-:S12]  /*27270*/  SHFL.IDX PT, R14, R0, 0x7, 0x181f ;  /* 0x00f81f00000e7f89 */ /* 0x000fd800000e0000 */
[----:B0-----:R-:W-:-:S05]  /*27280*/  @!P1 LEA R3, P4, R8, R3, 0x1 ;  /* 0x0000000308039211 */ /* 0x001fca00078808ff */
[----:B-1----:R-:W-:-:S05]  /*27290*/  @!P1 IMAD.X R2, RZ, RZ, R2, P4 ;  /* 0x000000ffff029224 */ /* 0x002fca00020e0602 */
[----:B------:R-:W-:-:S04]  /*272a0*/  @!P1 LOP3.LUT R3, R3, R2, RZ, 0x3c, !PT ;  /* 0x0000000203039212 */ /* 0x000fc800078e3cff */
[----:B------:R-:W-:-:S04]  /*272b0*/  @!P1 LOP3.LUT R2, R3, R2, RZ, 0x3c, !PT ;  /* 0x0000000203029212 */ /* 0x000fc800078e3cff */
[----:B------:R-:W-:-:S05]  /*272c0*/  @!P1 LOP3.LUT R3, R3, R2, RZ, 0x3c, !PT ;  /* 0x0000000203039212 */ /* 0x000fca00078e3cff */
[----:B------:R-:W-:Y:S04]  /*272d0*/  @!P1 LDGSTS.E.BYPASS.LTC128B.128 [R37+0xc400], desc[UR60][R2.64], !P3 ;  /* 0x0c40000002259fae */ /* 0x000fe8000d901d7c */
[----:B------:R-:W-:Y:S04]  /*272e0*/  @!P1 LDGSTS.E.BYPASS.LTC128B.128 [R37+0x10400], desc[UR60][R2.64+0x80], !P2 ;  /* 0x1040008002259fae */ /* 0x000fe8000d101d7c */
[----:B------:R0:W-:Y:S01]  /*272f0*/  @!P1 LDGSTS.E.BYPASS.LTC128B.128 [R37+0x14400], desc[UR60][R2.64+0x100], !P0 ;  /* 0x1440010002259fae */ /* 0x0001e2000c101d7c */
[----:B------:R-:W-:Y:S01]  /*27300*/  ISETP.GE.AND P1, PT, R5, R32, PT ;  /* 0x000000200500720c */ /* 0x000fe20003f26270 */
[----:B------:R-:W-:-:S02]  /*27310*/  VIADD R5, R28, 0x20 ;  /* 0x000000201c057836 */ /* 0x000fc40000000000 */
[----:B0-----:R-:W0:Y:S04]  /*27320*/  SHFL.IDX PT, R3, R0, 0x1, 0x181f ;  /* 0x00381f0000037f89 */ /* 0x001e2800000e0000 */
[----:B------:R-:W1:Y:S06]  /*27330*/  SHFL.IDX PT, R2, R4, 0x1, 0x181f ;  /* 0x00381f0004027f89 */ /* 0x000e6c00000e0000 */
        /* <DEDUP_REMOVED lines=61> */
[----:B-1----:R-:W-:-:S05]  /*27710*/  @!P1 IMAD.X R2, RZ, RZ, R2, P4 ;  /* 0x000000ffff029224 */ /* 0x002fca00020e0602 */
[----:B------:R-:W-:-:S04]  /*27720*/  @!P1 LOP3.LUT R3, R3, R2, RZ, 0x3c, !PT ;  /* 0x0000000203039212 */ /* 0x000fc800078e3cff */
[----:B------:R-:W-:-:S04]  /*27730*/  @!P1 LOP3.LUT R2, R3, R2, RZ, 0x3c, !PT ;  /* 0x0000000203029212 */ /* 0x000fc800078e3cff */
[----:B------:R-:W-:-:S05]  /*27740*/  @!P1 LOP3.LUT R3, R3, R2, RZ, 0x3c, !PT ;  /* 0x0000000203039212 */ /* 0x000fca00078e3cff */
[----:B------:R0:W-:Y:S04]  /*27750*/  @!P1 LDGSTS.E.BYPASS.LTC128B.128 [R37+0xf400], desc[UR60][R2.64], !P3 ;  /* 0x0f40000002259fae */ /* 0x0001e8000d901d7c */
[----:B------:R0:W-:Y:S04]  /*27760*/  @!P1 LDGSTS.E.BYPASS.LTC128B.128 [R37+0x13400], desc[UR60][R2.64+0x80], !P2 ;  /* 0x1340008002259fae */ /* 0x0001e8000d101d7c */
[----:B--2---:R0:W-:Y:S02]  /*27770*/  @!P1 LDGSTS.E.BYPASS.LTC128B.128 [R37+0x17400], desc[UR60][R2.64+0x100], !P0 ;  /* 0x1740010002259fae */ /* 0x0041e4000c101d7c */
.L_x_2103:
[----:B0-----:R-:W-:Y:S01]  /*27780*/  VIADD R3, R28, 0x70 ;  /* 0x000000701c037836 */ /* 0x001fe20000000000 */
[----:B------:R-:W-:Y:S04]  /*27790*/  BSSY B0, `(.L_x_1952) ;  /* 0x000000b000007945 */ /* 0x000fe80003800000 */
        /* <DEDUP_REMOVED lines=10> */
.L_x_1953:
[----:B------:R-:W-:Y:S05]  /*27840*/  BSYNC B0 ;  /* 0x0000000000007941 */ /* 0x000fea0003800000 */
.L_x_1952:
[----:B------:R-:W-:Y:S01]  /*27850*/  NOP ;  /* 0x0000000000007918 */ /* 0x000fe20000000000 */
[----:B------:R-:W-:-:S13]  /*27860*/  PLOP3.LUT P0, PT, PT, PT, PT, 0x80, 0x0 ;  /* 0x000000000000781c */ /* 0x000fda0003f0f070 */
.L_x_1954:
        /* <DEDUP_REMOVED lines=8> */
[----:B------:R-:W-:Y:S01]  /*278f0*/  LEA.HI R0, R2, R2, RZ, 0x1 ;  /* 0x0000000202007211 */ /* 0x000fe200078f08ff */
[----:B------:R0:W-:Y:S03]  /*27900*/  STL [R1+0x28], R2 ;  /* 0x0000280201007387 */ /* 0x0001e60000100800 */
[----:B------:R-:W-:-:S05]  /*27910*/  LOP3.LUT R0, R0, 0xfffffffe, RZ, 0xc0, !PT ;  /* 0xfffffffe00007812 */ /* 0x000fca00078ec0ff */
[----:B------:R-:W-:-:S05]  /*27920*/  IMAD.IADD R0, R2, 0x1, -R0 ;  /* 0x0000000102007824 */ /* 0x000fca00078e0a00 */
[----:B0-----:R-:W-:Y:S01]  /*27930*/  SHF.L.U32 R2, R0, 0x1f, RZ ;  /* 0x0000001f00027819 */ /* 0x001fe200000006ff */
[----:B------:R-:W-:Y:S01]  /*27940*/  NOP ;  /* 0x0000000000007918 */ /* 0x000fe20000000000 */
[----:B------:R-:W2:Y:S01]  /*27950*/  LDL.LU R3, [R1+0x24] ;  /* 0x0000240001037983 */ /* 0x000ea20000300800 */
[----:B------:R0:W-:Y:S01]  /*27960*/  SYNCS.ARRIVE.TRANS64.A1T0 RZ, [R23+URZ+0x2a800], RZ ;  /* 0x02a800ff17ff79a7 */ /* 0x0001e2000810003f */
[----:B------:R-:W-:Y:S01]  /*27970*/  BSSY B0, `(.L_x_1955) ;  /* 0x0000004000007945 */ /* 0x000fe20003800000 */
[----:B------:R-:W1:Y:S01]  /*27980*/  SYNCS.PHASECHK.TRANS64.TRYWAIT P0, [R23+URZ+0x2a820], R2 ;  /* 0x02a82002170075a7 */ /* 0x000e62000800017f */
[----:B--2---:R-:W-:Y:S02]  /*27990*/  VIADD R0, R3, 0xfffffffe ;  /* 0xfffffffe03007836 */ /* 0x004fe40000000000 */
[----:B01----:R-:W-:Y:S05]  /*279a0*/  @!P0 BRA `(.L_x_1956) ;  /* 0x0000005000648947 */ /* 0x003fea0003800000 */
.L_x_2104:
[----:B------:R-:W-:Y:S05]  /*279b0*/  BSYNC B0 ;  /* 0x0000000000007941 */ /* 0x000fea0003800000 */
.L_x_1955:
[----:B------:R-:W2:Y:S01]  /*279c0*/  LDL R3, [R1+0x8] ;  /* 0x0000080001037983 */ /* 0x000ea20000100800 */
[----:B------:R-:W-:Y:S01]  /*279d0*/  BSSY B0, `(.L_x_1957) ;  /* 0x00000fd000007945 */ /* 0x000fe20003800000 */
[----:B--2---:R-:W-:-:S13]  /*279e0*/  ISETP.GE.AND P0, PT, R0, R3, PT ;  /* 0x000000030000720c */ /* 0x004fda0003f06270 */
[----:B------:R-:W-:Y:S05]  /*279f0*/  @!P0 BRA `(.L_x_1958) ;  /* 0x0000000c00e88947 */ /* 0x000fea0003800000 */
[----:B------:R-:W-:Y:S02]  /*27a00*/  IMAD.MOV.U32 R10, RZ, RZ, R27 ;  /* 0x000000ffff0a7224 */ /* 0x000fe400078e001b */
[----:B------:R-:W-:Y:S02]  /*27a10*/  IMAD.MOV.U32 R20, RZ, RZ, R29 ;  /* 0x000000ffff147224 */ /* 0x000fe400078e001d */
[----:B------:R-:W-:-:S07]  /*27a20*/  IMAD.MOV.U32 R32, RZ, RZ, R26 ;  /* 0x000000ffff207224 */ /* 0x000fce00078e001a */
.L_x_1971:
[----:B0-----:R-:W2:Y:S01]  /*27a30*/  LDL R2, [R1+0x4] ;  /* 0x0000040001027983 */ /* 0x001ea20000100800 */
[----:B------:R-:W0:Y:S03]  /*27a40*/  LDC R7, c[0x0][0x430] ;  /* 0x00010c00ff077b82 */ /* 0x000e260000000800 */
[----:B------:R-:W3:Y:S01]  /*27a50*/  LDL R8, [R1+0xc] ;  /* 0x00000c0001087983 */ /* 0x000ee20000100800 */
[----:B------:R-:W1:Y:S01]  /*27a60*/  S2R R3, SR_TID.X ;  /* 0x0000000000037919 */ /* 0x000e620000002100 */
[----:B------:R-:W4:Y:S01]  /*27a70*/  S2R R9, SR_TID.X ;  /* 0x0000000000097919 */ /* 0x000f220000002100 */
[----:B0-----:R-:W-:-:S13]  /*27a80*/  ISETP.NE.AND P0, PT, R7, 0x1, PT ;  /* 0x000000010700780c */ /* 0x001fda0003f05270 */
[----:B------:R-:W0:Y:S01]  /*27a90*/  @P0 LDC R5, c[0x0][0x434] ;  /* 0x00010d00ff050b82 */ /* 0x000e220000000800 */
[----:B-1----:R-:W-:-:S04]  /*27aa0*/  LOP3.LUT R3, R3, 0x7f, RZ, 0xc0, !PT ;  /* 0x0000007f03037812 */ /* 0x002fc800078ec0ff */
[----:B------:R-:W-:Y:S01]  /*27ab0*/  SHF.R.U32.HI R3, RZ, 0x3, R3 ;  /* 0x00000003ff037819 */ /* 0x000fe20000011603 */
[----:B----4-:R-:W-:-:S05]  /*27ac0*/  IMAD.SHL.U32 R9, R9, 0x10, RZ ;  /* 0x0000001009097824 */ /* 0x010fca00078e00ff */
[----:B------:R-:W-:Y:S02]  /*27ad0*/  LOP3.LUT R9, R3, 0x70, R9, 0xf8, !PT ;  /* 0x0000007003097812 */ /* 0x000fe400078ef809 */
[----:B------:R-:W1:Y:S02]  /*27ae0*/  @P0 LDC R3, c[0x0][0x438] ;  /* 0x00010e00ff030b82 */ /* 0x000e640000000800 */
[----:B------:R-:W-:Y:S01]  /*27af0*/  ISETP.GT.U32.AND P2, PT, R9, 0x5f, PT ;  /* 0x0000005f0900780c */ /* 0x000fe20003f44070 */
[----:B--2---:R-:W-:-:S04]  /*27b00*/  IMAD R4, R0, 0x60, R2 ;  /* 0x0000006000047824 */ /* 0x004fc800078e0202 */
[----:B------:R-:W-:-:S04]  /*27b10*/  IMAD.IADD R4, R9, 0x1, R4 ;  /* 0x0000000109047824 */ /* 0x000fc800078e0204 */
[----:B0-----:R-:W-:-:S04]  /*27b20*/  @P0 IMAD.HI.U32 R6, R4, R5, RZ ;  /* 0x0000000504060227 */ /* 0x001fc800078e00ff */
[----:B------:R-:W-:Y:S01]  /*27b30*/  IMAD.MOV.U32 R2, RZ, RZ, R4 ;  /* 0x000000ffff027224 */ /* 0x000fe200078e0004 */
[----:B-1----:R-:W-:-:S05]  /*27b40*/  @P0 SHF.R.U32.HI R2, RZ, R3, R6 ;  /* 0x00000003ff020219 */ /* 0x002fca0000011606 */
[----:B------:R-:W-:-:S04]  /*27b50*/  IMAD.MOV R3, RZ, RZ, -R2 ;  /* 0x000000ffff037224 */ /* 0x000fc800078e0a02 */
[----:B------:R-:W-:Y:S02]  /*27b60*/  IMAD R7, R7, R3, R4 ;  /* 0x0000000307077224 */ /* 0x000fe400078e0204 */
[----:B------:R-:W3:Y:S01]  /*27b70*/  @!P2 LDC.64 R4, c[0x0][0x428] ;  /* 0x00010a00ff04ab82 */ /* 0x000ee20000000a00 */
[--C-:B------:R-:W-:Y:S01]  /*27b80*/  @!P2 SHF.R.S32.HI R3, RZ, 0x1f, R2.reuse ;  /* 0x0000001fff03a819 */ /* 0x100fe20000011402 */
[-C--:B---3--:R-:W-:Y:S02]  /*27b90*/  @!P2 IMAD R6, R8, R4.reuse, RZ ;  /* 0x000000040806a224 */ /* 0x088fe400078e02ff */
[----:B------:R-:W-:-:S04]  /*27ba0*/  @!P2 IMAD.WIDE.U32 R2, R34, R4, R2 ;  /* 0x000000042202a225 */ /* 0x000fc800078e0002 */
        /* <DEDUP_REMOVED lines=17> */
.L_x_1959:
[----:B------:R-:W-:Y:S01]  /*27cc0*/  IMAD R5, R27, 0x8, R23 ;  /* 0x000000081b057824 */ /* 0x000fe200078e0217 */
[----:B------:R-:W-:Y:S01]  /*27cd0*/  SHF.L.U32 R0, R29, 0x1f, RZ ;  /* 0x0000001f1d007819 */ /* 0x000fe200000006ff */
[----:B------:R-:W-:Y:S03]  /*27ce0*/  BSSY B1, `(.L_x_1960) ;  /* 0x0000003000017945 */ /* 0x000fe60003800000 */
[----:B------:R-:W0:Y:S02]  /*27cf0*/  SYNCS.PHASECHK.TRANS64.TRYWAIT P0, [R5+URZ+0x2a840], R0 ;  /* 0x02a84000050075a7 */ /* 0x000e24000800017f */
[----:B0-----:R-:W-:Y:S05]  /*27d00*/  @!P0 BRA `(.L_x_1961) ;  /* 0x0000004c00a08947 */ /* 0x001fea0003800000 */
.L_x_2105:
[----:B------:R-:W-:Y:S05]  /*27d10*/  BSYNC B1 ;  /* 0x0000000000017941 */ /* 0x000fea0003800000 */
.L_x_1960:
        /* <DEDUP_REMOVED lines=68> */
.L_x_2119:
        /* <DEDUP_REMOVED lines=10> */
.L_x_1963:
        /* <DEDUP_REMOVED lines=10> */
.L_x_1964:
[----:B------:R2:W-:Y:S01]  /*282a0*/  SYNCS.ARRIVE.TRANS64.A1T0 RZ, [R5+URZ+0x2a830], RZ ;  /* 0x02a830ff05ff79a7 */ /* 0x0005e2000810003f */
[----:B------:R-:W-:Y:S05]  /*282b0*/  @!P2 BRA `(.L_x_1965) ;  /* 0x000000000004a947 */ /* 0x000fea0003800000 */
[----:B------:R-:W-:Y:S01]  /*282c0*/  BPT.TRAP 0x1 ;  /* 0x000000040000795c */ /* 0x000fe20000300000 */
.L_x_1965:
[----:B-1----:R-:W-:Y:S01]  /*282d0*/  SHF.L.U32 R2, R20, 0x1f, RZ ;  /* 0x0000001f14027819 */ /* 0x002fe200000006ff */
[----:B--2---:R-:W-:Y:S01]  /*282e0*/  IMAD R5, R10, 0x8, R23 ;  /* 0x000000080a057824 */ /* 0x004fe200078e0217 */
[----:B------:R-:W-:Y:S03]  /*282f0*/  BSSY B1, `(.L_x_1966) ;  /* 0x0000003000017945 */ /* 0x000fe60003800000 */
[----:B------:R-:W1:Y:S02]  /*28300*/  SYNCS.PHASECHK.TRANS64.TRYWAIT P0, [R5+URZ+0x2a860], R2 ;  /* 0x02a86002050075a7 */ /* 0x000e64000800017f */
[----:B-1----:R-:W-:Y:S05]  /*28310*/  @!P0 BRA `(.L_x_1967) ;  /* 0x00000050000c8947 */ /* 0x002fea0003800000 */
.L_x_2120:
[----:B------:R-:W-:Y:S05]  /*28320*/  BSYNC B1 ;  /* 0x0000000000017941 */ /* 0x000fea0003800000 */
.L_x_1966:
        /* <DEDUP_REMOVED lines=55> */
.L_x_2134:
[C---:B------:R-:W-:Y:S01]  /*286a0*/  ISETP.LT.OR P1, PT, R8.reuse, 0x51, !P1 ;  /* 0x000000510800780c */ /* 0x040fe20004f21670 */
[----:B------:R-:W-:Y:S01]  /*286b0*/  ULDC.64 UR4, c[0x0][0x328] ;  /* 0x0000ca0000047ab9 */ /* 0x000fe20000000a00 */
[----:B------:R-:W-:Y:S02]  /*286c0*/  ISETP.LT.OR P0, PT, R8, 0x51, !P0 ;  /* 0x000000510800780c */ /* 0x000fe40004701670 */
[----:B-1----:R-:W-:Y:S01]  /*286d0*/  IADD3 R2, P2, R2, R0, RZ ;  /* 0x0000000002027210 */ /* 0x002fe20007f5e0ff */
[----:B------:R-:W-:-:S04]  /*286e0*/  IMAD R0, R21, UR4, RZ ;  /* 0x0000000415007c24 */ /* 0x000fc8000f8e02ff */
[----:B------:R-:W-:Y:S02]  /*286f0*/  IMAD.X R3, RZ, RZ, R24, P2 ;  /* 0x000000ffff037224 */ /* 0x000fe400010e0618 */
[----:B------:R-:W-:-:S03]  /*28700*/  IMAD R9, R7, UR5, R0 ;  /* 0x0000000507097c24 */ /* 0x000fc6000f8e0200 */
        /* <DEDUP_REMOVED lines=14> */
.L_x_1969:
        /* <DEDUP_REMOVED lines=10> */
.L_x_1970:
[----:B------:R-:W2:Y:S01]  /*28890*/  LDL R0, [R1+0x8] ;  /* 0x0000080001007983 */ /* 0x000ea20000100800 */
[----:B------:R-:W-:Y:S01]  /*288a0*/  ULDC.64 UR4, c[0x0][0x330] ;  /* 0x0000cc0000047ab9 */ /* 0x000fe20000000a00 */
[----:B------:R1:W-:Y:S01]  /*288b0*/  SYNCS.ARRIVE.TRANS64.A1T0 RZ, [R5+URZ+0x2a850], RZ ;  /* 0x02a850ff05ff79a7 */ /* 0x0003e2000810003f */
[----:B------:R-:W-:Y:S02]  /*288c0*/  IMAD.MOV.U32 R3, RZ, RZ, R7 ;  /* 0x000000ffff037224 */ /* 0x000fe400078e0007 */
        /* <DEDUP_REMOVED lines=10> */
[C---:B--2---:R-:W-:Y:S01]  /*28970*/  ISETP.GT.AND P0, PT, R26.reuse, R0, PT ;  /* 0x000000001a00720c */ /* 0x044fe20003f04270 */
[----:B------:R-:W-:-:S12]  /*28980*/  VIADD R0, R26, 0xffffffff ;  /* 0xffffffff1a007836 */ /* 0x000fd80000000000 */
[----:B------:R-:W-:Y:S05]  /*28990*/  @P0 BRA `(.L_x_1971) ;  /* 0xfffffff000240947 */ /* 0x000fea000383ffff */
.L_x_1958:
[----:B------:R-:W-:Y:S05]  /*289a0*/  BSYNC B0 ;  /* 0x0000000000007941 */ /* 0x000fea0003800000 */
.L_x_1957:
[----:B0-----:R-:W0:Y:S01]  /*289b0*/  S2R R2, SR_TID.X ;  /* 0x0000000000027919 */ /* 0x001e220000002100 */
[----:B------:R-:W-:Y:S01]  /*289c0*/  BSSY B0, `(.L_x_1972) ;  /* 0x0000010000007945 */ /* 0x000fe20003800000 */
[----:B0-----:R-:W-:-:S04]  /*289d0*/  LOP3.LUT R2, R2, 0x7f, RZ, 0xc0, !PT ;  /* 0x0000007f02027812 */ /* 0x001fc800078ec0ff */
[----:B------:R-:W-:-:S13]  /*289e0*/  ISETP.NE.AND P0, PT, R2, RZ, PT ;  /* 0x000000ff0200720c */ /* 0x000fda0003f05270 */
[----:B------:R-:W-:Y:S05]  /*289f0*/  @P0 BRA `(.L_x_1973) ;  /* 0x0000000000300947 */ /* 0x000fea0003800000 */
[----:B------:R-:W0:Y:S01]  /*28a00*/  S2R R5, SR_LANEID ;  /* 0x0000000000057919 */ /* 0x000e220000000000 */
[----:B------:R-:W-:Y:S01]  /*28a10*/  VOTEU.ANY UR4, UPT, PT ;  /* 0x0000000000047886 */ /* 0x000fe200038e0100 */
[----:B------:R-:W1:Y:S01]  /*28a20*/  LDC.64 R2, c[0x0][0xc60] ;  /* 0x00031800ff027b82 */ /* 0x000e620000000a00 */
[----:B------:R-:W0:Y:S02]  /*28a30*/  FLO.U32 R0, UR4 ;  /* 0x0000000400007d00 */ /* 0x000e2400080e0000 */
[----:B0-----:R-:W-:-:S06]  /*28a40*/  ISETP.EQ.U32.AND P0, PT, R0, R5, PT ;  /* 0x000000050000720c */ /* 0x001fcc0003f02070 */
[----:B------:R-:W1:Y:S07]  /*28a50*/  POPC R5, UR4 ;  /* 0x0000000400057d09 */ /* 0x000e6e0008000000 */
[----:B-1----:R-:W2:Y:S01]  /*28a60*/  @P0 ATOMG.E.ADD.STRONG.GPU PT, R3, desc[UR60][R2.64], R5 ;  /* 0x00000005020309a8 */ /* 0x002ea200081ee1fc */
[----:B------:R-:W0:Y:S02]  /*28a70*/  S2R R4, SR_LTMASK ;  /* 0x0000000000047919 */ /* 0x000e240000003900 */
[----:B0-----:R-:W-:-:S04]  /*28a80*/  LOP3.LUT R4, R4, UR4, RZ, 0xc0, !PT ;  /* 0x0000000404047c12 */ /* 0x001fc8000f8ec0ff */
[----:B------:R-:W0:Y:S01]  /*28a90*/  POPC R7, R4 ;  /* 0x0000000400077309 */ /* 0x000e220000000000 */
[----:B--2---:R-:W0:Y:S02]  /*28aa0*/  SHFL.IDX PT, R0, R3, R0, 0x1f ;  /* 0x00001f0003007589 */ /* 0x004e2400000e0000 */
[----:B0-----:R-:W-:-:S07]  /*28ab0*/  IADD3 R16, R0, UR38, R7 ;  /* 0x0000002600107c10 */ /* 0x001fce000fffe007 */
.L_x_1973:
[----:B------:R-:W-:Y:S05]  /*28ac0*/  BSYNC B0 ;  /* 0x0000000000007941 */ /* 0x000fea0003800000 */
.L_x_1972:
[----:B------:R-:W-:-:S13]  /*28ad0*/  LOP3.LUT P0, RZ, R22, 0x10, RZ, 0xc0, !PT ;  /* 0x0000001016ff7812 */ /* 0x000fda000780c0ff */
[----:B------:R-:W-:Y:S05]  /*28ae0*/  @!P0 BRA `(.L_x_1974) ;  /* 0x0000000000048947 */ /* 0x000fea0003800000 */
[----:B------:R-:W-:Y:S01]  /*28af0*/  BPT.TRAP 0x1 ;  /* 0x000000040000795c */ /* 0x000fe20000300000 */
.L_x_1974:
[----:B------:R-:W2:Y:S01]  /*28b00*/  LDL.LU R2, [R1] ;  /* 0x0000000001027983 */ /* 0x000ea20000300800 */
[----:B------:R-:W-:Y:S01]  /*28b10*/  IMAD R0, R27, 0x8, R23 ;  /* 0x000000081b007824 */ /* 0x000fe200078e0217 */
[----:B------:R-:W-:Y:S01]  /*28b20*/  SHF.L.U32 R3, R29, 0x1f, RZ ;  /* 0x0000001f1d037819 */ /* 0x000fe200000006ff */
[----:B------:R-:W-:Y:S03]  /*28b30*/  BSSY B0, `(.L_x_1975) ;  /* 0x0000004000007945 */ /* 0x000fe60003800000 */
[----:B------:R-:W0:Y:S01]  /*28b40*/  SYNCS.PHASECHK.TRANS64.TRYWAIT P0, [R0+URZ+0x2a860], R3 ;  /* 0x02a86003000075a7 */ /* 0x000e22000800017f */
[----:B--2---:R-:W-:Y:S01]  /*28b50*/  IMAD R6, R26, -0x60, R2 ;  /* 0xffffffa01a067824 */ /* 0x004fe200078e0202 */
[----:B0-----:R-:W-:Y:S06]  /*28b60*/  @!P0 BRA `(.L_x_1976) ;  /* 0x0000004c00fc8947 */ /* 0x001fec0003800000 */
.L_x_2135:
[----:B------:R-:W-:Y:S05]  /*28b70*/  BSYNC B0 ;  /* 0x0000000000007941 */ /* 0x000fea0003800000 */
.L_x_1975:
        /* <DEDUP_REMOVED lines=18> */
[----:B-1----:R-:W-:-:S05]  /*28ca0*/  IMAD.SHL.U32 R7, R7, 0x8, RZ ;  /* 0x0000000807077824 */ /* 0x002fca00078e00ff */
        /* <DEDUP_REMOVED lines=38> */
.L_x_2149:
        /* <DEDUP_REMOVED lines=11> */
.L_x_1978:
        /* <DEDUP_REMOVED lines=10> */
.L_x_1979:
[----:B------:R-:W-:Y:S01]  /*29060*/  VIADD R27, R27, 0x1 ;  /* 0x000000011b1b7836 */ /* 0x000fe20000000000 */
[----:B------:R1:W-:Y:S04]  /*29070*/  SYNCS.ARRIVE.TRANS64.A1T0 RZ, [R0+URZ+0x2a850], RZ ;  /* 0x02a850ff00ff79a7 */ /* 0x0003e8000810003f */
[----:B------:R-:W-:-:S04]  /*29080*/  ISETP.NE.AND P0, PT, R27, 0x2, PT ;  /* 0x000000021b00780c */ /* 0x000fc80003f05270 */
[----:B-1----:R-:W-:Y:S02]  /*29090*/  SEL R0, RZ, 0x1, P0 ;  /* 0x00000001ff007807 */ /* 0x002fe40000000000 */
[----:B------:R-:W-:Y:S02]  /*290a0*/  SEL R27, R27, RZ, P0 ;  /* 0x000000ff1b1b7207 */ /* 0x000fe40000000000 */
[----:B------:R-:W-:-:S07]  /*290b0*/  LOP3.LUT R29, R29, R0, RZ, 0x3c, !PT ;  /* 0x000000001d1d7212 */ /* 0x000fce00078e3cff */
.L_x_1936:
[----:B------:R-:W-:Y:S05]  /*290c0*/  BSYNC B7 ;  /* 0x0000000000077941 */ /* 0x000fea0003800000 */
.L_x_1934:
[----:B------:R-:W-:-:S13]  /*290d0*/  LOP3.LUT P0, RZ, R22, 0x20, RZ, 0xc0, !PT ;  /* 0x0000002016ff7812 */ /* 0x000fda000780c0ff */
[----:B------:R-:W-:Y:S05]  /*290e0*/  @!P0 BRA `(.L_x_1980) ;  /* 0x0000000000248947 */ /* 0x000fea0003800000 */
[----:B------:R-:W-:Y:S05]  /*290f0*/  WARPSYNC.ALL ;  /* 0x0000000000007948 */ /* 0x000fea0003800000 */
[----:B------:R-:W2:Y:S08]  /*29100*/  S2UR UR5, SR_CgaCtaId ;  /* 0x00000000000579c3 */ /* 0x000eb00000008800 */
[----:B------:R-:W-:Y:S06]  /*29110*/  BAR.SYNC.DEFER_BLOCKING 0x5, 0x180 ;  /* 0x0146000000007b1d */ /* 0x000fec0000010000 */
[----:B------:R-:W-:-:S02]  /*29120*/  UMOV UR4, 0x400 ;  /* 0x0000040000047882 */ /* 0x000fc40000000000 */
[----:B--2---:R-:W-:-:S06]  /*29130*/  ULEA UR4, UR5, UR4, 0x18 ;  /* 0x0000000405047291 */ /* 0x004fcc000f8ec03f */
[----:B0-----:R-:W-:-:S05]  /*29140*/  IMAD.U32 R23, RZ, RZ, UR4 ;  /* 0x00000004ff177e24 */ /* 0x001fca000f8e00ff */
[----:B------:R2:W3:Y:S01]  /*29150*/  LDS.128 R16, [R23+0x2a8d0] ;  /* 0x02a8d00017107984 */ /* 0x0004e20000000c00 */
[----:B------:R-:W-:Y:S06]  /*29160*/  BAR.ARV 0x4, 0x180 ;  /* 0x0106000000007b1d */ /* 0x000fec0000002000 */
[----:B------:R-:W-:Y:S05]  /*29170*/  BRA `(.L_x_1981) ;  /* 0x0000000800cc7947 */ /* 0x000fea0003800000 */
.L_x_1980:
[----:B------:R-:W2:Y:S01]  /*29180*/  S2R R8, SR_TID.X ;  /* 0x0000000000087919 */ /* 0x000ea20000002100 */
[----:B------:R-:W-:Y:S01]  /*29190*/  UMOV UR4, 0xffffffff ;  /* 0xffffffff00047882 */ /* 0x000fe20000000000 */
[----:B--2---:R-:W-:-:S04]  /*291a0*/  LOP3.LUT R8, R8, 0x1f, RZ, 0xc0, !PT ;  /* 0x0000001f08087812 */ /* 0x004fc800078ec0ff */
        /* <DEDUP_REMOVED lines=32> */
[----:B------:R0:W2:Y:S02]  /*293b0*/  SHFL.IDX PT, R14, R2, 0x1f, 0x1f ;  /* 0x03e01f00020e7f89 */ /* 0x0000a400000e0000 */
.L_x_2159:
[----:B------:R-:W-:Y:S02]  /*293c0*/  ULDC UR4, c[0x0][0xc38] ;  /* 0x00030e0000047ab9 */ /* 0x000fe40000000800 */
[----:B------:R-:W-:-:S04]  /*293d0*/  IMAD.U32 R7, RZ, RZ, UR4 ;  /* 0x00000004ff077e24 */ /* 0x000fc8000f8e00ff */
[----:B--2---:R-:W-:-:S04]  /*293e0*/  IMAD R14, R14, R7, RZ ;  /* 0x000000070e0e7224 */ /* 0x004fc800078e02ff */
[----:B------:R-:W-:-:S05]  /*293f0*/  IMAD.IADD R9, R4, 0x1, R14 ;  /* 0x0000000104097824 */ /* 0x000fca00078e020e */
[----:B------:R-:W-:-:S13]  /*29400*/  ISETP.GT.AND P6, PT, R9, R0, PT ;  /* 0x000000000900720c */ /* 0x000fda0003fc4270 */
[----:B------:R-:W-:Y:S05]  /*29410*/  @P6 BRA `(.L_x_1983) ;  /* 0x00000000009c6947 */ /* 0x000fea0003800000 */
.L_x_1988:
[----:B0-----:R-:W0:Y:S01]  /*29420*/  LDC R2, c[0x0][0xc3c] ;  /* 0x00030f00ff027b82 */ /* 0x001e220000000800 */
[----:B------:R-:W-:-:S05]  /*29430*/  VIADD R19, R19, 0x1f ;  /* 0x0000001f13137836 */ /* 0x000fca0000000000 */
[----:B0-----:R-:W-:-:S13]  /*29440*/  ISETP.GE.AND P6, PT, R19, R2, PT ;  /* 0x000000021300720c */ /* 0x001fda0003fc6270 */
[----:B------:R-:W-:Y:S05]  /*29450*/  @P6 BRA `(.L_x_1984) ;  /* 0x0000000400d06947 */ /* 0x000fea0003800000 */
[----:B------:R-:W0:Y:S01]  /*29460*/  S2R R3, SR_TID.X ;  /* 0x0000000000037919 */ /* 0x000e220000002100 */
        /* <DEDUP_REMOVED lines=9> */
.L_x_1986:
[----:B------:R-:W-:Y:S05]  /*29500*/  BSYNC B0 ;  /* 0x0000000000007941 */ /* 0x000fea0003800000 */
.L_x_1985:
[----:B------:R-:W-:-:S03]  /*29510*/  UMOV UR4, 0xffffffff ;  /* 0xffffffff00047882 */ /* 0x000fc60000000000 */
[----:B------:R-:W-:Y:S05]  /*29520*/  BRA.DIV UR4, `(.L_x_1987) ;  /* 0x0000005204b07947 */ /* 0x000fea000b800000 */
[----:B-----5:R-:W2:Y:S02]  /*29530*/  SHFL.UP PT, R14, R5, 0x1, RZ ;  /* 0x04200000050e7989 */ /* 0x020ea400000e00ff */
[----:B--2---:R-:W-:-:S05]  /*29540*/  SEL R14, R14, RZ, P1 ;  /* 0x000000ff0e0e7207 */ /* 0x004fca0000800000 */
        /* <DEDUP_REMOVED lines=14> */
.L_x_2167:
[----:B------:R-:W-:Y:S02]  /*29630*/  ULDC UR4, c[0x0][0xc38] ;  /* 0x00030e0000047ab9 */ /* 0x000fe40000000800 */
[----:B------:R-:W-:-:S04]  /*29640*/  IMAD.U32 R7, RZ, RZ, UR4 ;  /* 0x00000004ff077e24 */ /* 0x000fc8000f8e00ff */
[----:B--2---:R-:W-:-:S04]  /*29650*/  IMAD R14, R14, R7, RZ ;  /* 0x000000070e0e7224 */ /* 0x004fc800078e02ff */
[----:B------:R-:W-:-:S05]  /*29660*/  IMAD.IADD R9, R14, 0x1, R9 ;  /* 0x000000010e097824 */ /* 0x000fca00078e0209 */
[----:B------:R-:W-:-:S13]  /*29670*/  ISETP.GT.AND P6, PT, R9, R0, PT ;  /* 0x000000000900720c */ /* 0x000fda0003fc4270 */
[----:B------:R-:W-:Y:S05]  /*29680*/  @!P6 BRA `(.L_x_1988) ;  /* 0xfffffffc0064e947 */ /* 0x000fea000383ffff */
.L_x_1983:
        /* <DEDUP_REMOVED lines=8> */
.L_x_2171:
[----:B------:R-:W-:Y:S01]  /*29710*/  ISETP.NE.AND P0, PT, R3, RZ, PT ;  /* 0x000000ff0300720c */ /* 0x000fe20003f05270 */
[----:B------:R-:W-:-:S12]  /*29720*/  IMAD.MOV.U32 R14, RZ, RZ, RZ ;  /* 0x000000ffff0e7224 */ /* 0x000fd800078e00ff */
[----:B------:R-:W-:Y:S05]  /*29730*/  @!P0 BRA `(.L_x_1990) ;  /* 0x0000000000108947 */ /* 0x000fea0003800000 */
[----:B------:R-:W-:Y:S01]  /*29740*/  UMOV UR4, 0xffffffff ;  /* 0xffffffff00047882 */ /* 0x000fe20000000000 */
[----:B------:R-:W-:Y:S02]  /*29750*/  VIADD R12, R4, 0xffffffff ;  /* 0xffffffff040c7836 */ /* 0x000fe40000000000 */
[----:B------:R-:W-:Y:S05]  /*29760*/  BRA.DIV UR4, `(.L_x_1991) ;  /* 0x0000005604247947 */ /* 0x000fea000b800000 */
[----:B------:R4:W0:Y:S02]  /*29770*/  SHFL.IDX PT, R14, R2, R12, 0x1f ;  /* 0x00001f0c020e7589 */ /* 0x00082400000e0000 */
.L_x_1990:
[----:B0---4-:R-:W0:Y:S01]  /*29780*/  LDC.64 R2, c[0x0][0xc90] ;  /* 0x00032400ff027b82 */ /* 0x011e220000000a00 */
[----:B------:R-:W-:-:S04]  /*29790*/  IMAD.IADD R19, R4, 0x1, R19 ;  /* 0x0000000104137824 */ /* 0x000fc800078e0213 */
[----:B0-----:R-:W-:-:S05]  /*297a0*/  IMAD.WIDE R2, R19, 0x4, R2 ;  /* 0x0000000413027825 */ /* 0x001fca00078e0202 */
[----:B------:R0:W2:Y:S01]  /*297b0*/  LDG.E R6, desc[UR60][R2.64] ;  /* 0x0000003c02067981 */ /* 0x0000a2000c1e1900 */
[----:B------:R-:W-:Y:S02]  /*297c0*/  IMAD R16, R14, R7, R16 ;  /* 0x000000070e107224 */ /* 0x000fe400078e0210 */
[----:B0-----:R-:W-:Y:S02]  /*297d0*/  IMAD.MOV.U32 R2, RZ, RZ, RZ ;  /* 0x000000ffff027224 */ /* 0x001fe400078e00ff */
        /* <DEDUP_REMOVED lines=35> */
[----:B0-----:R-:W-:-:S06]  /*29a10*/  VIADD R3, R8, 0xffffffe ;  /* 0x0ffffffe08037836 */ /* 0x001fcc0000000000 */
        /* <DEDUP_REMOVED lines=24> */
.L_x_1984:
[----:B------:R-:W-:Y:S01]  /*29ba0*/  UMOV UR4, URZ ;  /* 0x0000003f00047c82 */ /* 0x000fe20008000000 */
[----:B------:R-:W-:Y:S01]  /*29bb0*/  UMOV UR5, URZ ;  /* 0x0000003f00057c82 */ /* 0x000fe20008000000 */
[----:B------:R-:W-:Y:S01]  /*29bc0*/  ULDC UR6, c[0x0][0xc3c] ;  /* 0x00030f0000067ab9 */ /* 0x000fe20000000800 */
[----:B------:R-:W-:Y:S02]  /*29bd0*/  IMAD.MOV.U32 R16, RZ, RZ, R0 ;  /* 0x000000ffff107224 */ /* 0x000fe400078e0000 */
[----:B------:R-:W-:Y:S02]  /*29be0*/  IMAD.U32 R17, RZ, RZ, UR4 ;  /* 0x00000004ff117e24 */ /* 0x000fe4000f8e00ff */
[----:B------:R-:W-:Y:S02]  /*29bf0*/  IMAD.U32 R18, RZ, RZ, UR5 ;  /* 0x00000005ff127e24 */ /* 0x000fe4000f8e00ff */
[----:B------:R-:W-:-:S07]  /*29c00*/  IMAD.U32 R19, RZ, RZ, UR6 ;  /* 0x00000006ff137e24 */ /* 0x000fce000f8e00ff */
.L_x_1992:
[----:B------:R-:W0:Y:S01]  /*29c10*/  S2R R0, SR_TID.X ;  /* 0x0000000000007919 */ /* 0x000e220000002100 */
[----:B------:R-:W-:Y:S05]  /*29c20*/  WARPSYNC.ALL ;  /* 0x0000000000007948 */ /* 0x000fea0003800000 */
[----:B------:R-:W-:Y:S01]  /*29c30*/  BAR.SYNC.DEFER_BLOCKING 0x4, 0x180 ;  /* 0x0106000000007b1d */ /* 0x000fe20000010000 */
[----:B0-----:R-:W-:-:S04]  /*29c40*/  LOP3.LUT R0, R0, 0x1f, RZ, 0xc0, !PT ;  /* 0x0000001f00007812 */ /* 0x001fc800078ec0ff */
[----:B------:R-:W-:-:S13]  /*29c50*/  ISETP.NE.AND P0, PT, R0, RZ, PT ;  /* 0x000000ff0000720c */ /* 0x000fda0003f05270 */
[----:B------:R-:W0:Y:S01]  /*29c60*/  @!P0 S2R R3, SR_CgaCtaId ;  /* 0x0000000000038919 */ /* 0x000e220000008800 */
[----:B------:R-:W-:-:S04]  /*29c70*/  @!P0 MOV R0, 0x400 ;  /* 0x0000040000008802 */ /* 0x000fc80000000f00 */
[----:B0-----:R-:W-:-:S05]  /*29c80*/  @!P0 LEA R23, R3, R0, 0x18 ;  /* 0x0000000003178211 */ /* 0x001fca00078ec0ff */
[----:B------:R0:W-:Y:S01]  /*29c90*/  @!P0 STS.128 [R23+0x2a8d0], R16 ;  /* 0x02a8d01017008388 */ /* 0x0001e20000000c00 */
[----:B------:R-:W-:Y:S06]  /*29ca0*/  BAR.ARV 0x5, 0x180 ;  /* 0x0146000000007b1d */ /* 0x000fec0000002000 */
.L_x_1981:
[----:B------:R-:W-:Y:S02]  /*29cb0*/  ULDC UR4, c[0x0][0xc3c] ;  /* 0x00030f0000047ab9 */ /* 0x000fe40000000800 */
[----:B---3--:R-:W-:-:S13]  /*29cc0*/  ISETP.GE.AND P0, PT, R19, UR4, PT ;  /* 0x0000000413007c0c */ /* 0x008fda000bf06270 */
[----:B------:R-:W-:Y:S05]  /*29cd0*/  @!P0 BRA `(.L_x_1993) ;  /* 0xffffff9c00008947 */ /* 0x000fea000383ffff */
[----:B------:R-:W-:Y:S05]  /*29ce0*/  BSYNC B8 ;  /* 0x0000000000087941 */ /* 0x000fea0003800000 */
.L_x_1876:
[----:B------:R-:W3:Y:S01]  /*29cf0*/  LDL.LU R0, [R1+0x28] ;  /* 0x0000280001007983 */ /* 0x000ee20000300800 */
[----:B------:R-:W-:Y:S01]  /*29d00*/  BSSY B0, `(.L_x_1994) ;  /* 0x000000b000007945 */ /* 0x000fe20003800000 */
[----:B------:R-:W4:Y:S01]  /*29d10*/  S2R R5, SR_CgaCtaId ;  /* 0x0000000000057919 */ /* 0x000f220000008800 */
[----:B---3--:R-:W-:-:S05]  /*29d20*/  VIADD R0, R0, 0x1 ;  /* 0x0000000100007836 */ /* 0x008fca0000000000 */
        /* <DEDUP_REMOVED lines=8> */
.L_x_2174:
[----:B------:R-:W-:Y:S05]  /*29db0*/  BSYNC B0 ;  /* 0x0000000000007941 */ /* 0x000fea0003800000 */
.L_x_1994:
[----:B------:R-:W-:-:S03]  /*29dc0*/  UMOV UR4, 0xffffffff ;  /* 0xffffffff00047882 */ /* 0x000fc60000000000 */
[----:B------:R-:W-:Y:S05]  /*29dd0*/  BRA.DIV UR4, `(.L_x_1996) ;  /* 0x0000004e04c07947 */ /* 0x000fea000b800000 */
[----:B0-----:R-:W0:Y:S02]  /*29de0*/  S2R R0, SR_TID.X ;  /* 0x0000000000007919 */ /* 0x001e240000002100 */
[----:B0-----:R-:W-:-:S04]  /*29df0*/  SHF.R.U32.HI R0, RZ, 0x5, R0 ;  /* 0x00000005ff007819 */ /* 0x001fc80000011600 */
[----:B------:R-:W-:-:S05]  /*29e00*/  LOP3.LUT R0, R0, 0x3, RZ, 0xc0, !PT ;  /* 0x0000000300007812 */ /* 0x000fca00078ec0ff */
[----:B------:R0:W3:Y:S02]  /*29e10*/  SHFL.IDX PT, R14, R0, RZ, 0x1f ;  /* 0x00001fff000e7589 */ /* 0x0000e400000e0000 */
.L_x_2177:
[----:B---3--:R-:W-:-:S13]  /*29e20*/  ISETP.NE.AND P0, PT, R14, RZ, PT ;  /* 0x000000ff0e00720c */ /* 0x008fda0003f05270 */
[----:B------:R-:W-:Y:S05]  /*29e30*/  @P0 BRA `(.L_x_1566) ;  /* 0x0000000000900947 */ /* 0x000fea0003800000 */
[----:B------:R-:W-:-:S03]  /*29e40*/  UMOV UR4, 0xffffffff ;  /* 0xffffffff00047882 */ /* 0x000fc60000000000 */
[----:B------:R-:W-:Y:S05]  /*29e50*/  BRA.DIV UR4, `(.L_x_1997) ;  /* 0x0000004e04d47947 */ /* 0x000fea000b800000 */
[----:B------:R-:W-:-:S13]  /*29e60*/  ELECT P6, URZ, PT ;  /* 0x00000000003f782f */ /* 0x000fda00038c0000 */
.L_x_2180:
        /* <DEDUP_REMOVED lines=8> */
.L_x_1998:
[----:B------:R-:W-:Y:S01]  /*29ef0*/  IMAD R3, R27, 0x8, R5 ;  /* 0x000000081b037824 */ /* 0x000fe200078e0205 */
[----:B------:R-:W-:Y:S01]  /*29f00*/  SHF.L.U32 R2, R29, 0x1f, RZ ;  /* 0x0000001f1d027819 */ /* 0x000fe200000006ff */
[----:B------:R-:W-:-:S03]  /*29f10*/  VIADD R27, R27, 0x1 ;  /* 0x000000011b1b7836 */ /* 0x000fc60000000000 */
[----:B------:R-:W0:Y:S02]  /*29f20*/  SYNCS.PHASECHK.TRANS64.TRYWAIT P1, [R3+URZ+0x2a840], R2 ;  /* 0x02a84002030075a7 */ /* 0x000e24000802017f */
[----:B------:R-:W-:-:S04]  /*29f30*/  ISETP.NE.AND P2, PT, R27, 0x2, PT ;  /* 0x000000021b00780c */ /* 0x000fc80003f45270 */
[----:B------:R-:W-:Y:S01]  /*29f40*/  SEL R0, RZ, 0x1, P2 ;  /* 0x00000001ff007807 */ /* 0x000fe20001000000 */
[----:B0-----:R-:W-:Y:S08]  /*29f50*/  @!P1 BRA `(.L_x_1999) ;  /* 0x0000004c00b49947 */ /* 0x001ff00003800000 */
.L_x_2181:
[----:B------:R-:W-:Y:S02]  /*29f60*/  SEL R27, R27, RZ, P2 ;  /* 0x000000ff1b1b7207 */ /* 0x000fe40001000000 */
[----:B------:R-:W-:Y:S01]  /*29f70*/  LOP3.LUT R0, R29, R0, RZ, 0x3c, !PT ;  /* 0x000000001d007212 */ /* 0x000fe200078e3cff */
[----:B------:R-:W-:Y:S06]  /*29f80*/  @!P0 BRA `(.L_x_2000) ;  /* 0x0000000000048947 */ /* 0x000fec0003800000 */
[----:B------:R-:W-:Y:S01]  /*29f90*/  BPT.TRAP 0x1 ;  /* 0x000000040000795c */ /* 0x000fe20000300000 */
.L_x_2000:
[----:B------:R-:W-:Y:S01]  /*29fa0*/  IMAD R27, R27, 0x8, R5 ;  /* 0x000000081b1b7824 */ /* 0x000fe200078e0205 */
[----:B------:R-:W-:-:S04]  /*29fb0*/  SHF.L.U32 R0, R0, 0x1f, RZ ;  /* 0x0000001f00007819 */ /* 0x000fc800000006ff */
[----:B------:R-:W3:Y:S02]  /*29fc0*/  SYNCS.PHASECHK.TRANS64.TRYWAIT P1, [R27+URZ+0x2a840], R0 ;  /* 0x02a840001b0075a7 */ /* 0x000ee4000802017f */
[----:B---3--:R-:W-:Y:S05]  /*29fd0*/  @!P1 BRA `(.L_x_2001) ;  /* 0x0000004c00a89947 */ /* 0x008fea0003800000 */
.L_x_2182:
[----:B------:R-:W-:Y:S05]  /*29fe0*/  @!P0 BRA `(.L_x_2002) ;  /* 0x0000000000048947 */ /* 0x000fea0003800000 */
[----:B------:R-:W-:Y:S01]  /*29ff0*/  BPT.TRAP 0x1 ;  /* 0x000000040000795c */ /* 0x000fe20000300000 */
.L_x_2002:
[----:B------:R-:W4:Y:S02]  /*2a000*/  SYNCS.PHASECHK.TRANS64.TRYWAIT P1, [R3+URZ+0x2a860], R2 ;  /* 0x02a86002030075a7 */ /* 0x000f24000802017f */
[----:B----4-:R-:W-:Y:S05]  /*2a010*/  @!P1 BRA `(.L_x_2003) ;  /* 0x0000004c00ac9947 */ /* 0x010fea0003800000 */
.L_x_2183:
[----:B------:R-:W-:Y:S05]  /*2a020*/  @!P0 BRA `(.L_x_2004) ;  /* 0x0000000000048947 */ /* 0x000fea0003800000 */
[----:B------:R-:W-:Y:S01]  /*2a030*/  BPT.TRAP 0x1 ;  /* 0x000000040000795c */ /* 0x000fe20000300000 */
.L_x_2004:
[----:B------:R0:W0:Y:S02]  /*2a040*/  SYNCS.PHASECHK.TRANS64.TRYWAIT P0, [R27+URZ+0x2a860], R0 ;  /* 0x02a860001b0075a7 */ /* 0x000024000800017f */
[----:B0-----:R-:W-:Y:S05]  /*2a050*/  @!P0 NANOSLEEP.SYNCS 0x989680 ;  /* 0x009896800000895d */ /* 0x001fea0003900000 */
[----:B------:R-:W0:Y:S02]  /*2a060*/  @!P0 SYNCS.PHASECHK.TRANS64 P0, [R27+URZ+0x2a860], R0 ;  /* 0x02a860001b0085a7 */ /* 0x000e24000800007f */
[----:B0-----:R-:W-:Y:S05]  /*2a070*/  @!P0 BRA `(.L_x_2004) ;  /* 0xfffffffc00f08947 */ /* 0x001fea000383ffff */
.L_x_1566:
[----:B------:R-:W-:Y:S05]  /*2a080*/  BSYNC B9 ;  /* 0x0000000000097941 */ /* 0x000fea0003800000 */
.L_x_1563:
[----:B------:R-:W-:Y:S05]  /*2a090*/  EXIT ;  /* 0x000000000000794d */ /* 0x000fea0003800000 */
.L_x_1592:
[----:B0-----:R0:W1:Y:S02]  /*2a0a0*/  SYNCS.PHASECHK.TRANS64.TRYWAIT P6, [R86+URZ+0x2a890], R87 ;  /* 0x02a89057560075a7 */ /* 0x00106400080c017f */
[----:B-1----:R-:W-:Y:S05]  /*2a0b0*/  @!P6 NANOSLEEP.SYNCS 0x989680 ;  /* 0x009896800000e95d */ /* 0x002fea0003900000 */
[----:B------:R-:W1:Y:S02]  /*2a0c0*/  @!P6 SYNCS.PHASECHK.TRANS64 P6, [R86+URZ+0x2a890], R87 ;  /* 0x02a890575600e5a7 */ /* 0x000e6400080c007f */
[----:B-1----:R-:W-:Y:S05]  /*2a0d0*/  @!P6 BRA `(.L_x_1592) ;  /* 0xfffffffc00f0e947 */ /* 0x002fea000383ffff */
[----:B------:R-:W-:Y:S05]  /*2a0e0*/  BRA `(.L_x_2005) ;  /* 0xfffffd98004c7947 */ /* 0x000fea000383ffff */
.L_x_1593:
        /* <DEDUP_REMOVED lines=8> */
.L_x_2007:
[----:B------:R-:W-:Y:S05]  /*2a170*/  BSYNC B1 ;  /* 0x0000000000017941 */ /* 0x000fea0003800000 */
.L_x_2006:
[----:B------:R-:W-:Y:S02]  /*2a180*/  IMAD.MOV.U32 R13, RZ, RZ, R116 ;  /* 0x000000ffff0d7224 */ /* 0x000fe400078e0074 */
[----:B------:R-:W-:Y:S02]  /*2a190*/  IMAD.MOV.U32 R12, RZ, RZ, RZ ;  /* 0x000000ffff0c7224 */ /* 0x000fe400078e00ff */
[----:B------:R-:W-:Y:S02]  /*2a1a0*/  IMAD.MOV.U32 R11, RZ, RZ, 0x1c1f ;  /* 0x00001c1fff0b7424 */ /* 0x000fe400078e00ff */
[----:B------:R-:W-:Y:S02]  /*2a1b0*/  IMAD.MOV.U32 R15, RZ, RZ, -0x1 ;  /* 0xffffffffff0f7424 */ /* 0x000fe400078e00ff */
[----:B------:R-:W-:-:S07]  /*2a1c0*/  IMAD.MOV.U32 R82, RZ, RZ, R14 ;  /* 0x000000ffff527224 */ /* 0x000fce00078e000e */
[----:B------:R-:W-:Y:S05]  /*2a1d0*/  WARPSYNC.COLLECTIVE R15, `(.L_x_2008) ;  /* 0x000000000f087348 */ /* 0x000fea0003c00000 */
[----:B------:R0:W1:Y:S02]  /*2a1e0*/  SHFL.IDX P6, R14, R13, R12, R11 ;  /* 0x0000000c0d0e7389 */ /* 0x00006400000c000b */
[----:B01----:R-:W-:Y:S01]  /*2a1f0*/  ENDCOLLECTIVE ;  /* 0x000000000000791b */ /* 0x003fe20003800000 */
.L_x_2008:
[----:B------:R-:W-:Y:S01]  /*2a200*/  IMAD.MOV.U32 R11, RZ, RZ, R14 ;  /* 0x000000ffff0b7224 */ /* 0x000fe200078e000e */
[----:B------:R-:W-:Y:S06]  /*2a210*/  BRA `(.L_x_2009) ;  /* 0xfffffd9800147947 */ /* 0x000fec000383ffff */
.L_x_1618:
        /* <DEDUP_REMOVED lines=8> */
.L_x_2011:
[----:B------:R-:W-:Y:S05]  /*2a2a0*/  BSYNC B1 ;  /* 0x0000000000017941 */ /* 0x000fea0003800000 */
.L_x_2010:
        /* <DEDUP_REMOVED lines=8> */
.L_x_2012:
[----:B------:R-:W-:Y:S01]  /*2a330*/  IMAD.MOV.U32 R116, RZ, RZ, R14 ;  /* 0x000000ffff747224 */ /* 0x000fe200078e000e */
[----:B------:R-:W-:Y:S06]  /*2a340*/  BRA `(.L_x_2013) ;  /* 0xfffffdac00687947 */ /* 0x000fec000383ffff */
.L_x_1648:
[----:B-1----:R1:W2:Y:S02]  /*2a350*/  SYNCS.PHASECHK.TRANS64.TRYWAIT P6, [R86+URZ+0x2a890], R87 ;  /* 0x02a89057560075a7 */ /* 0x0022a400080c017f */
[----:B--2---:R-:W-:Y:S05]  /*2a360*/  @!P6 NANOSLEEP.SYNCS 0x989680 ;  /* 0x009896800000e95d */ /* 0x004fea0003900000 */
[----:B------:R-:W2:Y:S02]  /*2a370*/  @!P6 SYNCS.PHASECHK.TRANS64 P6, [R86+URZ+0x2a890], R87 ;  /* 0x02a890575600e5a7 */ /* 0x000ea400080c007f */
[----:B--2---:R-:W-:Y:S05]  /*2a380*/  @!P6 BRA `(.L_x_1648) ;  /* 0xfffffffc00f0e947 */ /* 0x004fea000383ffff */
[----:B------:R-:W-:Y:S05]  /*2a390*/  BRA `(.L_x_2014) ;  /* 0xfffffdcc00b07947 */ /* 0x000fea000383ffff */
.L_x_1649:
        /* <DEDUP_REMOVED lines=8> */
.L_x_2016:
[----:B------:R-:W-:Y:S05]  /*2a420*/  BSYNC B1 ;  /* 0x0000000000017941 */ /* 0x000fea0003800000 */
.L_x_2015:
        /* <DEDUP_REMOVED lines=8> */
.L_x_2017:
[----:B------:R-:W-:Y:S01]  /*2a4b0*/  IMAD.MOV.U32 R11, RZ, RZ, R14 ;  /* 0x000000ffff0b7224 */ /* 0x000fe200078e000e */
[----:B------:R-:W-:Y:S06]  /*2a4c0*/  BRA `(.L_x_2018) ;  /* 0xfffffdcc007c7947 */ /* 0x000fec000383ffff */
.L_x_1662:
[----:B------:R-:W-:Y:S01]  /*2a4d0*/  BSSY B1, `(.L_x_2019) ;  /* 0x0000008000017945 */ /* 0x000fe20003800000 */
[----:B--234-:R-:W-:Y:S02]  /*2a4e0*/  IMAD.MOV.U32 R13, RZ, RZ, R115 ;  /* 0x000000ffff0d7224 */ /* 0x01cfe400078e0073 */
[----:B------:R-:W-:Y:S02]  /*2a4f0*/  IMAD.MOV.U32 R12, RZ, RZ, 0x1 ;  /* 0x00000001ff0c7424 */ /* 0x000fe400078e00ff */
[----:B------:R-:W-:Y:S02]  /*2a500*/  IMAD.MOV.U32 R11, RZ, RZ, 0x1c1f ;  /* 0x00001c1fff0b7424 */ /* 0x000fe400078e00ff */
[----:B------:R-:W-:-:S07]  /*2a510*/  IMAD.MOV.U32 R15, RZ, RZ, -0x1 ;  /* 0xffffffffff0f7424 */ /* 0x000fce00078e00ff */
[----:B01----:R-:W-:Y:S05]  /*2a520*/  WARPSYNC.COLLECTIVE R15, `(.L_x_2020) ;  /* 0x000000000f087348 */ /* 0x003fea0003c00000 */
[----:B------:R2:W3:Y:S02]  /*2a530*/  SHFL.IDX P6, R14, R13, R12, R11 ;  /* 0x0000000c0d0e7389 */ /* 0x0004e400000c000b */
[----:B0123--:R-:W-:Y:S01]  /*2a540*/  ENDCOLLECTIVE ;  /* 0x000000000000791b */ /* 0x00ffe20003800000 */
.L_x_2020:
[----:B------:R-:W-:Y:S05]  /*2a550*/  BSYNC B1 ;  /* 0x0000000000017941 */ /* 0x000fea0003800000 */
.L_x_2019:
        /* <DEDUP_REMOVED lines=8> */
.L_x_2021:
[----:B------:R-:W-:Y:S01]  /*2a5e0*/  IMAD.MOV.U32 R116, RZ, RZ, R14 ;  /* 0x000000ffff747224 */ /* 0x000fe200078e000e */
[----:B------:R-:W-:Y:S06]  /*2a5f0*/  BRA `(.L_x_2022) ;  /* 0xfffffde400287947 */ /* 0x000fec000383ffff */
.L_x_1675:
[----:B0-----:R0:W1:Y:S02]  /*2a600*/  SYNCS.PHASECHK.TRANS64.TRYWAIT P4, [R86+URZ+0x2a890], R87 ;  /* 0x02a89057560075a7 */ /* 0x001064000808017f */
[----:B-1----:R-:W-:Y:S05]  /*2a610*/  @!P4 NANOSLEEP.SYNCS 0x989680 ;  /* 0x009896800000c95d */ /* 0x002fea0003900000 */
[----:B------:R-:W1:Y:S02]  /*2a620*/  @!P4 SYNCS.PHASECHK.TRANS64 P4, [R86+URZ+0x2a890], R87 ;  /* 0x02a890575600c5a7 */ /* 0x000e64000808007f */
[----:B-1----:R-:W-:Y:S05]  /*2a630*/  @!P4 BRA `(.L_x_1675) ;  /* 0xfffffffc00f0c947 */ /* 0x002fea000383ffff */
[----:B------:R-:W-:Y:S05]  /*2a640*/  BRA `(.L_x_2023) ;  /* 0xfffffdfc00187947 */ /* 0x000fea000383ffff */
.L_x_1676:
        /* <DEDUP_REMOVED lines=8> */
.L_x_2025:
[----:B------:R-:W-:Y:S05]  /*2a6d0*/  BSYNC B1 ;  /* 0x0000000000017941 */ /* 0x000fea0003800000 */
.L_x_2024:
        /* <DEDUP_REMOVED lines=8> */
.L_x_2026:
[----:B------:R-:W-:Y:S01]  /*2a760*/  IMAD.MOV.U32 R37, RZ, RZ, R14 ;  /* 0x000000ffff257224 */ /* 0x000fe200078e000e */
[----:B------:R-:W-:Y:S06]  /*2a770*/  BRA `(.L_x_2027) ;  /* 0xfffffdfc003c7947 */ /* 0x000fec000383ffff */
.L_x_1679:
        /* <DEDUP_REMOVED lines=8> */
.L_x_2029:
[----:B------:R-:W-:Y:S05]  /*2a800*/  BSYNC B1 ;  /* 0x0000000000017941 */ /* 0x000fea0003800000 */
.L_x_2028:
        /* <DEDUP_REMOVED lines=8> */
.L_x_2030:
[----:B------:R-:W-:Y:S01]  /*2a890*/  IMAD.MOV.U32 R37, RZ, RZ, R14 ;  /* 0x000000ffff257224 */ /* 0x000fe200078e000e */
[----:B------:R-:W-:Y:S06]  /*2a8a0*/  BRA `(.L_x_2031) ;  /* 0xfffffdfc00987947 */ /* 0x000fec000383ffff */
.L_x_1683:
[----:B---3--:R3:W0:Y:S02]  /*2a8b0*/  SYNCS.PHASECHK.TRANS64.TRYWAIT P0, [R86+URZ+0x2a8b0], R87 ;  /* 0x02a8b057560075a7 */ /* 0x008624000800017f */
[----:B0-----:R-:W-:Y:S05]  /*2a8c0*/  @!P0 NANOSLEEP.SYNCS 0x989680 ;  /* 0x009896800000895d */ /* 0x001fea0003900000 */
[----:B------:R-:W0:Y:S02]  /*2a8d0*/  @!P0 SYNCS.PHASECHK.TRANS64 P0, [R86+URZ+0x2a8b0], R87 ;  /* 0x02a8b057560085a7 */ /* 0x000e24000800007f */
[----:B0-----:R-:W-:Y:S05]  /*2a8e0*/  @!P0 BRA `(.L_x_1683) ;  /* 0xfffffffc00f08947 */ /* 0x001fea000383ffff */
[----:B------:R-:W-:Y:S05]  /*2a8f0*/  BRA `(.L_x_2032) ;  /* 0xfffffe0000707947 */ /* 0x000fea000383ffff */
.L_x_1709:
        /* <DEDUP_REMOVED lines=8> */
.L_x_2034:
[----:B------:R-:W-:Y:S05]  /*2a980*/  BSYNC B1 ;  /* 0x0000000000017941 */ /* 0x000fea0003800000 */
.L_x_2033:
        /* <DEDUP_REMOVED lines=8> */
.L_x_2035:
[----:B------:R-:W-:Y:S02]  /*2aa10*/  IMAD.MOV.U32 R13, RZ, RZ, R8 ;  /* 0x000000ffff0d7224 */ /* 0x000fe400078e0008 */
[----:B------:R-:W-:-:S07]  /*2aa20*/  IMAD.MOV.U32 R0, RZ, RZ, R14 ;  /* 0x000000ffff007224 */ /* 0x000fce00078e000e */
[----:B------:R-:W-:Y:S05]  /*2aa30*/  WARPSYNC.COLLECTIVE R15, `(.L_x_2036) ;  /* 0x000000000f087348 */ /* 0x000fea0003c00000 */
[----:B------:R0:W1:Y:S02]  /*2aa40*/  SHFL.IDX P6, R14, R13, R12, R11 ;  /* 0x0000000c0d0e7389 */ /* 0x00006400000c000b */
[----:B01----:R-:W-:Y:S01]  /*2aa50*/  ENDCOLLECTIVE ;  /* 0x000000000000791b */ /* 0x003fe20003800000 */
.L_x_2036:
[----:B------:R-:W-:Y:S02]  /*2aa60*/  IMAD.MOV.U32 R13, RZ, RZ, R4 ;  /* 0x000000ffff0d7224 */ /* 0x000fe400078e0004 */
[----:B------:R-:W-:-:S07]  /*2aa70*/  IMAD.MOV.U32 R5, RZ, RZ, R14 ;  /* 0x000000ffff057224 */ /* 0x000fce00078e000e */
[----:B------:R-:W-:Y:S05]  /*2aa80*/  WARPSYNC.COLLECTIVE R15, `(.L_x_2037) ;  /* 0x000000000f087348 */ /* 0x000fea0003c00000 */
[----:B------:R0:W1:Y:S02]  /*2aa90*/  SHFL.IDX P6, R14, R13, R12, R11 ;  /* 0x0000000c0d0e7389 */ /* 0x00006400000c000b */
[----:B01----:R-:W-:Y:S01]  /*2aaa0*/  ENDCOLLECTIVE ;  /* 0x000000000000791b */ /* 0x003fe20003800000 */
.L_x_2037:
[----:B------:R-:W-:Y:S05]  /*2aab0*/  BRA `(.L_x_2038) ;  /* 0xfffffe1400047947 */ /* 0x000fea000383ffff */
.L_x_1712:
[----:B------:R-:W-:Y:S01]  /*2aac0*/  BSSY B1, `(.L_x_2039) ;  /* 0x0000008000017945 */ /* 0x000fe20003800000 */
[----:B------:R-:W-:Y:S02]  /*2aad0*/  IMAD.MOV.U32 R13, RZ, RZ, R7 ;  /* 0x000000ffff0d7224 */ /* 0x000fe400078e0007 */
[----:B------:R-:W-:Y:S02]  /*2aae0*/  IMAD.MOV.U32 R12, RZ, RZ, 0x1 ;  /* 0x00000001ff0c7424 */ /* 0x000fe400078e00ff */
[----:B------:R-:W-:Y:S02]  /*2aaf0*/  IMAD.MOV.U32 R11, RZ, RZ, 0x1c1f ;  /* 0x00001c1fff0b7424 */ /* 0x000fe400078e00ff */
[----:B------:R-:W-:-:S07]  /*2ab00*/  IMAD.MOV.U32 R15, RZ, RZ, -0x1 ;  /* 0xffffffffff0f7424 */ /* 0x000fce00078e00ff */
[----:B0---4-:R-:W-:Y:S05]  /*2ab10*/  WARPSYNC.COLLECTIVE R15, `(.L_x_2040) ;  /* 0x000000000f087348 */ /* 0x011fea0003c00000 */
[----:B----4-:R1:W2:Y:S02]  /*2ab20*/  SHFL.IDX P6, R14, R13, R12, R11 ;  /* 0x0000000c0d0e7389 */ /* 0x0102a400000c000b */
[----:B012---:R-:W-:Y:S01]  /*2ab30*/  ENDCOLLECTIVE ;  /* 0x000000000000791b */ /* 0x007fe20003800000 */
.L_x_2040:
[----:B------:R-:W-:Y:S05]  /*2ab40*/  BSYNC B1 ;  /* 0x0000000000017941 */ /* 0x000fea0003800000 */
.L_x_2039:
        /* <DEDUP_REMOVED lines=8> */
.L_x_2041:
[----:B------:R-:W-:Y:S02]  /*2abd0*/  IMAD.MOV.U32 R13, RZ, RZ, R8 ;  /* 0x000000ffff0d7224 */ /* 0x000fe400078e0008 */
[----:B------:R-:W-:-:S07]  /*2abe0*/  IMAD.MOV.U32 R0, RZ, RZ, R14 ;  /* 0x000000ffff007224 */ /* 0x000fce00078e000e */
[----:B------:R-:W-:Y:S05]  /*2abf0*/  WARPSYNC.COLLECTIVE R15, `(.L_x_2042) ;  /* 0x000000000f087348 */ /* 0x000fea0003c00000 */
[----:B------:R0:W1:Y:S02]  /*2ac00*/  SHFL.IDX P6, R14, R13, R12, R11 ;  /* 0x0000000c0d0e7389 */ /* 0x00006400000c000b */
[----:B01----:R-:W-:Y:S01]  /*2ac10*/  ENDCOLLECTIVE ;  /* 0x000000000000791b */ /* 0x003fe20003800000 */
.L_x_2042:
[----:B------:R-:W-:Y:S02]  /*2ac20*/  IMAD.MOV.U32 R13, RZ, RZ, R4 ;  /* 0x000000ffff0d7224 */ /* 0x000fe400078e0004 */
[----:B------:R-:W-:-:S07]  /*2ac30*/  IMAD.MOV.U32 R5, RZ, RZ, R14 ;  /* 0x000000ffff057224 */ /* 0x000fce00078e000e */
[----:B------:R-:W-:Y:S05]  /*2ac40*/  WARPSYNC.COLLECTIVE R15, `(.L_x_2043) ;  /* 0x000000000f087348 */ /* 0x000fea0003c00000 */
[----:B------:R0:W1:Y:S02]  /*2ac50*/  SHFL.IDX P6, R14, R13, R12, R11 ;  /* 0x0000000c0d0e7389 */ /* 0x00006400000c000b */
[----:B01----:R-:W-:Y:S01]  /*2ac60*/  ENDCOLLECTIVE ;  /* 0x000000000000791b */ /* 0x003fe20003800000 */
.L_x_2043:
[----:B------:R-:W-:Y:S01]  /*2ac70*/  IMAD.MOV.U32 R4, RZ, RZ, R14 ;  /* 0x000000ffff047224 */ /* 0x000fe200078e000e */
[----:B------:R-:W-:Y:S06]  /*2ac80*/  BRA `(.L_x_2044) ;  /* 0xfffffe1800b87947 */ /* 0x000fec000383ffff */
.L_x_1716:
[----:B0-----:R0:W1:Y:S02]  /*2ac90*/  SYNCS.PHASECHK.TRANS64.TRYWAIT P0, [R18+URZ+0x2a800], R5 ;  /* 0x02a80005120075a7 */ /* 0x001064000800017f */
[----:B-1----:R-:W-:Y:S05]  /*2aca0*/  @!P0 NANOSLEEP.SYNCS 0x989680 ;  /* 0x009896800000895d */ /* 0x002fea0003900000 */
[----:B------:R-:W1:Y:S02]  /*2acb0*/  @!P0 SYNCS.PHASECHK.TRANS64 P0, [R18+URZ+0x2a800], R5 ;  /* 0x02a80005120085a7 */ /* 0x000e64000800007f */
[----:B-1----:R-:W-:Y:S05]  /*2acc0*/  @!P0 BRA `(.L_x_1716) ;  /* 0xfffffffc00f08947 */ /* 0x002fea000383ffff */
[----:B------:R-:W-:Y:S05]  /*2acd0*/  BRA `(.L_x_2045) ;  /* 0xfffffe2000e47947 */ /* 0x000fea000383ffff */
.L_x_1740:
        /* <DEDUP_REMOVED lines=8> */
.L_x_2047:
[----:B------:R-:W-:Y:S05]  /*2ad60*/  BSYNC B1 ;  /* 0x0000000000017941 */ /* 0x000fea0003800000 */
.L_x_2046:
        /* <DEDUP_REMOVED lines=8> */
.L_x_2048:
[----:B------:R-:W-:Y:S02]  /*2adf0*/  IMAD.MOV.U32 R13, RZ, RZ, R21 ;  /* 0x000000ffff0d7224 */ /* 0x000fe400078e0015 */
[----:B------:R-:W-:-:S07]  /*2ae00*/  IMAD.MOV.U32 R0, RZ, RZ, R14 ;  /* 0x000000ffff007224 */ /* 0x000fce00078e000e */
[----:B------:R-:W-:Y:S05]  /*2ae10*/  WARPSYNC.COLLECTIVE R15, `(.L_x_2049) ;  /* 0x000000000f087348 */ /* 0x000fea0003c00000 */
[----:B------:R0:W1:Y:S02]  /*2ae20*/  SHFL.IDX P6, R14, R13, R12, R11 ;  /* 0x0000000c0d0e7389 */ /* 0x00006400000c000b */
[----:B01----:R-:W-:Y:S01]  /*2ae30*/  ENDCOLLECTIVE ;  /* 0x000000000000791b */ /* 0x003fe20003800000 */
.L_x_2049:
[----:B------:R-:W-:Y:S02]  /*2ae40*/  IMAD.MOV.U32 R13, RZ, RZ, R20 ;  /* 0x000000ffff0d7224 */ /* 0x000fe400078e0014 */
[----:B------:R-:W-:-:S07]  /*2ae50*/  IMAD.MOV.U32 R5, RZ, RZ, R14 ;  /* 0x000000ffff057224 */ /* 0x000fce00078e000e */
[----:B------:R-:W-:Y:S05]  /*2ae60*/  WARPSYNC.COLLECTIVE R15, `(.L_x_2050) ;  /* 0x000000000f087348 */ /* 0x000fea0003c00000 */
[----:B------:R0:W1:Y:S02]  /*2ae70*/  SHFL.IDX P6, R14, R13, R12, R11 ;  /* 0x0000000c0d0e7389 */ /* 0x00006400000c000b */
[----:B01----:R-:W-:Y:S01]  /*2ae80*/  ENDCOLLECTIVE ;  /* 0x000000000000791b */ /* 0x003fe20003800000 */
.L_x_2050:
[----:B------:R-:W-:Y:S05]  /*2ae90*/  BRA `(.L_x_2051) ;  /* 0xfffffe4800787947 */ /* 0x000fea000383ffff */
.L_x_1743:
        /* <DEDUP_REMOVED lines=8> */
.L_x_2053:
[----:B------:R-:W-:Y:S05]  /*2af20*/  BSYNC B1 ;  /* 0x0000000000017941 */ /* 0x000fea0003800000 */
.L_x_2052:
        /* <DEDUP_REMOVED lines=8> */
.L_x_2054:
[----:B------:R-:W-:Y:S02]  /*2afb0*/  IMAD.MOV.U32 R13, RZ, RZ, R21 ;  /* 0x000000ffff0d7224 */ /* 0x000fe400078e0015 */
[----:B------:R-:W-:-:S07]  /*2afc0*/  IMAD.MOV.U32 R0, RZ, RZ, R14 ;  /* 0x000000ffff007224 */ /* 0x000fce00078e000e */
[----:B------:R-:W-:Y:S05]  /*2afd0*/  WARPSYNC.COLLECTIVE R15, `(.L_x_2055) ;  /* 0x000000000f087348 */ /* 0x000fea0003c00000 */
[----:B------:R0:W1:Y:S02]  /*2afe0*/  SHFL.IDX P6, R14, R13, R12, R11 ;  /* 0x0000000c0d0e7389 */ /* 0x00006400000c000b */
[----:B01----:R-:W-:Y:S01]  /*2aff0*/  ENDCOLLECTIVE ;  /* 0x000000000000791b */ /* 0x003fe20003800000 */
.L_x_2055:
[----:B------:R-:W-:Y:S02]  /*2b000*/  IMAD.MOV.U32 R13, RZ, RZ, R20 ;  /* 0x000000ffff0d7224 */ /* 0x000fe400078e0014 */
[----:B------:R-:W-:-:S07]  /*2b010*/  IMAD.MOV.U32 R21, RZ, RZ, R14 ;  /* 0x000000ffff157224 */ /* 0x000fce00078e000e */
[----:B------:R-:W-:Y:S05]  /*2b020*/  WARPSYNC.COLLECTIVE R15, `(.L_x_2056) ;  /* 0x000000000f087348 */ /* 0x000fea0003c00000 */
[----:B------:R0:W1:Y:S02]  /*2b030*/  SHFL.IDX P6, R14, R13, R12, R11 ;  /* 0x0000000c0d0e7389 */ /* 0x00006400000c000b */
[----:B01----:R-:W-:Y:S01]  /*2b040*/  ENDCOLLECTIVE ;  /* 0x000000000000791b */ /* 0x003fe20003800000 */
.L_x_2056:
[----:B------:R-:W-:Y:S01]  /*2b050*/  IMAD.MOV.U32 R20, RZ, RZ, R14 ;  /* 0x000000ffff147224 */ /* 0x000fe200078e000e */
[----:B------:R-:W-:Y:S06]  /*2b060*/  BRA `(.L_x_2057) ;  /* 0xfffffe4c00bc7947 */ /* 0x000fec000383ffff */
.L_x_1747:
[----:B0-----:R0:W1:Y:S02]  /*2b070*/  SYNCS.PHASECHK.TRANS64.TRYWAIT P0, [R18+URZ+0x2a800], R61 ;  /* 0x02a8003d120075a7 */ /* 0x001064000800017f */
[----:B-1----:R-:W-:Y:S05]  /*2b080*/  @!P0 NANOSLEEP.SYNCS 0x989680 ;  /* 0x009896800000895d */ /* 0x002fea0003900000 */
[----:B------:R-:W1:Y:S02]  /*2b090*/  @!P0 SYNCS.PHASECHK.TRANS64 P0, [R18+URZ+0x2a800], R61 ;  /* 0x02a8003d120085a7 */ /* 0x000e64000800007f */
[----:B-1----:R-:W-:Y:S05]  /*2b0a0*/  @!P0 BRA `(.L_x_1747) ;  /* 0xfffffffc00f08947 */ /* 0x002fea000383ffff */
[----:B------:R-:W-:Y:S05]  /*2b0b0*/  BRA `(.L_x_2058) ;  /* 0xfffffe5400507947 */ /* 0x000fea000383ffff */
.L_x_1761:
[----:B-1----:R1:W2:Y:S02]  /*2b0c0*/  SYNCS.PHASECHK.TRANS64.TRYWAIT P1, [R4+URZ+0x2a830], R3 ;  /* 0x02a83003040075a7 */ /* 0x0022a4000802017f */
[----:B--2---:R-:W-:Y:S05]  /*2b0d0*/  @!P1 NANOSLEEP.SYNCS 0x989680 ;  /* 0x009896800000995d */ /* 0x004fea0003900000 */
[----:B------:R-:W2:Y:S02]  /*2b0e0*/  @!P1 SYNCS.PHASECHK.TRANS64 P1, [R4+URZ+0x2a830], R3 ;  /* 0x02a83003040095a7 */ /* 0x000ea4000802007f */
[----:B--2---:R-:W-:Y:S05]  /*2b0f0*/  @!P1 BRA `(.L_x_1761) ;  /* 0xfffffffc00f09947 */ /* 0x004fea000383ffff */
[----:B------:R-:W-:Y:S05]  /*2b100*/  BRA `(.L_x_1760) ;  /* 0xfffffe7c00b07947 */ /* 0x000fea000383ffff */
.L_x_1782:
[----:B-1----:R1:W2:Y:S02]  /*2b110*/  SYNCS.PHASECHK.TRANS64.TRYWAIT P1, [R20+URZ+0x2a830], R13 ;  /* 0x02a8300d140075a7 */ /* 0x0022a4000802017f */
[----:B--2---:R-:W-:Y:S05]  /*2b120*/  @!P1 NANOSLEEP.SYNCS 0x989680 ;  /* 0x009896800000995d */ /* 0x004fea0003900000 */
[----:B------:R-:W2:Y:S02]  /*2b130*/  @!P1 SYNCS.PHASECHK.TRANS64 P1, [R20+URZ+0x2a830], R13 ;  /* 0x02a8300d140095a7 */ /* 0x000ea4000802007f */
[----:B--2---:R-:W-:Y:S05]  /*2b140*/  @!P1 BRA `(.L_x_1782) ;  /* 0xfffffffc00f09947 */ /* 0x004fea000383ffff */
[----:B------:R-:W-:Y:S05]  /*2b150*/  BRA `(.L_x_1781) ;  /* 0xfffffeb000e07947 */ /* 0x000fea000383ffff */
.L_x_1787:
[----:B-1----:R1:W2:Y:S02]  /*2b160*/  SYNCS.PHASECHK.TRANS64.TRYWAIT P1, [R12+URZ+0x2a850], R2 ;  /* 0x02a850020c0075a7 */ /* 0x0022a4000802017f */
[----:B--2---:R-:W-:Y:S05]  /*2b170*/  @!P1 NANOSLEEP.SYNCS 0x989680 ;  /* 0x009896800000995d */ /* 0x004fea0003900000 */
[----:B------:R-:W2:Y:S02]  /*2b180*/  @!P1 SYNCS.PHASECHK.TRANS64 P1, [R12+URZ+0x2a850], R2 ;  /* 0x02a850020c0095a7 */ /* 0x000ea4000802007f */
[----:B--2---:R-:W-:Y:S05]  /*2b190*/  @!P1 BRA `(.L_x_1787) ;  /* 0xfffffffc00f09947 */ /* 0x004fea000383ffff */
[----:B------:R-:W-:Y:S05]  /*2b1a0*/  BRA `(.L_x_1786) ;  /* 0xfffffebc00d87947 */ /* 0x000fea000383ffff */
.L_x_1809:
[----:B-1----:R1:W2:Y:S02]  /*2b1b0*/  SYNCS.PHASECHK.TRANS64.TRYWAIT P1, [R20+URZ+0x2a830], R3 ;  /* 0x02a83003140075a7 */ /* 0x0022a4000802017f */
[----:B--2---:R-:W-:Y:S05]  /*2b1c0*/  @!P1 NANOSLEEP.SYNCS 0x989680 ;  /* 0x009896800000995d */ /* 0x004fea0003900000 */
[----:B------:R-:W2:Y:S02]  /*2b1d0*/  @!P1 SYNCS.PHASECHK.TRANS64 P1, [R20+URZ+0x2a830], R3 ;  /* 0x02a83003140095a7 */ /* 0x000ea4000802007f */
[----:B--2---:R-:W-:Y:S05]  /*2b1e0*/  @!P1 BRA `(.L_x_1809) ;  /* 0xfffffffc00f09947 */ /* 0x004fea000383ffff */
[----:B------:R-:W-:Y:S05]  /*2b1f0*/  BRA `(.L_x_1808) ;  /* 0xfffffeec00a47947 */ /* 0x000fea000383ffff */
.L_x_1814:
[----:B--2---:R2:W3:Y:S02]  /*2b200*/  SYNCS.PHASECHK.TRANS64.TRYWAIT P1, [R8+URZ+0x2a850], R2 ;  /* 0x02a85002080075a7 */ /* 0x0044e4000802017f */
[----:B---3--:R-:W-:Y:S05]  /*2b210*/  @!P1 NANOSLEEP.SYNCS 0x989680 ;  /* 0x009896800000995d */ /* 0x008fea0003900000 */
[----:B------:R-:W3:Y:S02]  /*2b220*/  @!P1 SYNCS.PHASECHK.TRANS64 P1, [R8+URZ+0x2a850], R2 ;  /* 0x02a85002080095a7 */ /* 0x000ee4000802007f */
[----:B---3--:R-:W-:Y:S05]  /*2b230*/  @!P1 BRA `(.L_x_1814) ;  /* 0xfffffffc00f09947 */ /* 0x008fea000383ffff */
[----:B------:R-:W-:Y:S05]  /*2b240*/  BRA `(.L_x_1813) ;  /* 0xfffffef8009c7947 */ /* 0x000fea000383ffff */
.L_x_1824:
[----:B-1----:R1:W2:Y:S02]  /*2b250*/  SYNCS.PHASECHK.TRANS64.TRYWAIT P1, [R4+URZ+0x2a830], R3 ;  /* 0x02a83003040075a7 */ /* 0x0022a4000802017f */
[----:B--2---:R-:W-:Y:S05]  /*2b260*/  @!P1 NANOSLEEP.SYNCS 0x989680 ;  /* 0x009896800000995d */ /* 0x004fea0003900000 */
[----:B------:R-:W2:Y:S02]  /*2b270*/  @!P1 SYNCS.PHASECHK.TRANS64 P1, [R4+URZ+0x2a830], R3 ;  /* 0x02a83003040095a7 */ /* 0x000ea4000802007f */
[----:B--2---:R-:W-:Y:S05]  /*2b280*/  @!P1 BRA `(.L_x_1824) ;  /* 0xfffffffc00f09947 */ /* 0x004fea000383ffff */
[----:B------:R-:W-:Y:S05]  /*2b290*/  BRA `(.L_x_1823) ;  /* 0xffffff1400107947 */ /* 0x000fea000383ffff */
.L_x_1829:
[----:B-1----:R1:W2:Y:S02]  /*2b2a0*/  SYNCS.PHASECHK.TRANS64.TRYWAIT P1, [R11+URZ+0x2a850], R2 ;  /* 0x02a850020b0075a7 */ /* 0x0022a4000802017f */
[----:B--2---:R-:W-:Y:S05]  /*2b2b0*/  @!P1 NANOSLEEP.SYNCS 0x989680 ;  /* 0x009896800000995d */ /* 0x004fea0003900000 */
[----:B------:R-:W2:Y:S02]  /*2b2c0*/  @!P1 SYNCS.PHASECHK.TRANS64 P1, [R11+URZ+0x2a850], R2 ;  /* 0x02a850020b0095a7 */ /* 0x000ea4000802007f */
[----:B--2---:R-:W-:Y:S05]  /*2b2d0*/  @!P1 BRA `(.L_x_1829) ;  /* 0xfffffffc00f09947 */ /* 0x004fea000383ffff */
[----:B------:R-:W-:Y:S05]  /*2b2e0*/  BRA `(.L_x_1828) ;  /* 0xffffff2000087947 */ /* 0x000fea000383ffff */
.L_x_1845:
[----:B-1----:R1:W2:Y:S02]  /*2b2f0*/  SYNCS.PHASECHK.TRANS64.TRYWAIT P1, [R11+URZ+0x2a850], R2 ;  /* 0x02a850020b0075a7 */ /* 0x0022a4000802017f */
[----:B--2---:R-:W-:Y:S05]  /*2b300*/  @!P1 NANOSLEEP.SYNCS 0x989680 ;  /* 0x009896800000995d */ /* 0x004fea0003900000 */
[----:B------:R-:W2:Y:S02]  /*2b310*/  @!P1 SYNCS.PHASECHK.TRANS64 P1, [R11+URZ+0x2a850], R2 ;  /* 0x02a850020b0095a7 */ /* 0x000ea4000802007f */
[----:B--2---:R-:W-:Y:S05]  /*2b320*/  @!P1 BRA `(.L_x_1845) ;  /* 0xfffffffc00f09947 */ /* 0x004fea000383ffff */
[----:B------:R-:W-:Y:S05]  /*2b330*/  BRA `(.L_x_1844) ;  /* 0xffffff4c00f07947 */ /* 0x000fea000383ffff */
.L_x_1890:
[----:B------:R-:W0:Y:S01]  /*2b340*/  S2R R12, SR_TID.X ;  /* 0x00000000000c7919 */ /* 0x000e220000002100 */
[----:B------:R-:W-:Y:S01]  /*2b350*/  BSSY B1, `(.L_x_2059) ;  /* 0x000000a000017945 */ /* 0x000fe20003800000 */
[----:B------:R-:W-:Y:S02]  /*2b360*/  IMAD.MOV.U32 R11, RZ, RZ, 0x1f ;  /* 0x0000001fff0b7424 */ /* 0x000fe400078e00ff */
[----:B------:R-:W-:Y:S01]  /*2b370*/  IMAD.MOV.U32 R15, RZ, RZ, -0x1 ;  /* 0xffffffffff0f7424 */ /* 0x000fe200078e00ff */
[----:B0-----:R-:W-:-:S04]  /*2b380*/  SHF.R.U32.HI R12, RZ, 0x5, R12 ;  /* 0x00000005ff0c7819 */ /* 0x001fc8000001160c */
[----:B------:R-:W-:-:S05]  /*2b390*/  LOP3.LUT R12, R12, 0x3, RZ, 0xc0, !PT ;  /* 0x000000030c0c7812 */ /* 0x000fca00078ec0ff */
[----:B------:R-:W-:Y:S02]  /*2b3a0*/  IMAD.MOV.U32 R13, RZ, RZ, R12 ;  /* 0x000000ffff0d7224 */ /* 0x000fe400078e000c */
[----:B------:R-:W-:-:S07]  /*2b3b0*/  IMAD.MOV.U32 R12, RZ, RZ, RZ ;  /* 0x000000ffff0c7224 */ /* 0x000fce00078e00ff */
[----:B------:R-:W-:Y:S05]  /*2b3c0*/  WARPSYNC.COLLECTIVE R15, `(.L_x_2060) ;  /* 0x000000000f087348 */ /* 0x000fea0003c00000 */
[----:B------:R0:W1:Y:S02]  /*2b3d0*/  SHFL.IDX P6, R14, R13, R12, R11 ;  /* 0x0000000c0d0e7389 */ /* 0x00006400000c000b */
[----:B01----:R-:W-:Y:S01]  /*2b3e0*/  ENDCOLLECTIVE ;  /* 0x000000000000791b */ /* 0x003fe20003800000 */
.L_x_2060:
[----:B------:R-:W-:Y:S05]  /*2b3f0*/  BSYNC B1 ;  /* 0x0000000000017941 */ /* 0x000fea0003800000 */
.L_x_2059:
[----:B------:R-:W-:Y:S05]  /*2b400*/  BRA `(.L_x_2061) ;  /* 0xffffff8c00c47947 */ /* 0x000fea000383ffff */
.L_x_1892:
[----:B------:R-:W-:Y:S01]  /*2b410*/  BSSY B1, `(.L_x_2062) ;  /* 0x0000006000017945 */ /* 0x000fe20003800000 */
[----:B------:R-:W-:-:S07]  /*2b420*/  IMAD.MOV.U32 R15, RZ, RZ, -0x1 ;  /* 0xffffffffff0f7424 */ /* 0x000fce00078e00ff */
[----:B0-----:R-:W-:Y:S05]  /*2b430*/  WARPSYNC.COLLECTIVE R15, `(.L_x_2063) ;  /* 0x000000000f0c7348 */ /* 0x001fea0003c00000 */
[----:B------:R-:W-:Y:S02]  /*2b440*/  ELECT P6, UR62, PT ;  /* 0x00000000003e782f */ /* 0x000fe400038c0000 */
[----:B------:R-:W-:Y:S01]  /*2b450*/  MOV R14, UR62 ;  /* 0x0000003e000e7c02 */ /* 0x000fe20008000f00 */
[----:B0-----:R-:W-:Y:S10]  /*2b460*/  ENDCOLLECTIVE ;  /* 0x000000000000791b */ /* 0x001ff40003800000 */
.L_x_2063:
[----:B------:R-:W-:Y:S05]  /*2b470*/  BSYNC B1 ;  /* 0x0000000000017941 */ /* 0x000fea0003800000 */
.L_x_2062:
[----:B------:R-:W-:Y:S05]  /*2b480*/  BRA `(.L_x_1891) ;  /* 0xffffff8c00bc7947 */ /* 0x000fea000383ffff */
.L_x_1894:
[----:B0-----:R0:W1:Y:S02]  /*2b490*/  SYNCS.PHASECHK.TRANS64.TRYWAIT P0, [R23+URZ+0x2a820], R6 ;  /* 0x02a82006170075a7 */ /* 0x001064000800017f */
[----:B-1----:R-:W-:Y:S05]  /*2b4a0*/  @!P0 NANOSLEEP.SYNCS 0x989680 ;  /* 0x009896800000895d */ /* 0x002fea0003900000 */
[----:B------:R-:W1:Y:S02]  /*2b4b0*/  @!P0 SYNCS.PHASECHK.TRANS64 P0, [R23+URZ+0x2a820], R6 ;  /* 0x02a82006170085a7 */ /* 0x000e64000800007f */
[----:B-1----:R-:W-:Y:S05]  /*2b4c0*/  @!P0 BRA `(.L_x_1894) ;  /* 0xfffffffc00f08947 */ /* 0x002fea000383ffff */
[----:B------:R-:W-:Y:S05]  /*2b4d0*/  BRA `(.L_x_2064) ;  /* 0xffffff8c00cc7947 */ /* 0x000fea000383ffff */
.L_x_1898:
[----:B-1----:R1:W2:Y:S02]  /*2b4e0*/  SYNCS.PHASECHK.TRANS64.TRYWAIT P0, [R3+URZ+0x2a8a0], R12 ;  /* 0x02a8a00c030075a7 */ /* 0x0022a4000800017f */
[----:B--2---:R-:W-:Y:S05]  /*2b4f0*/  @!P0 NANOSLEEP.SYNCS 0x989680 ;  /* 0x009896800000895d */ /* 0x004fea0003900000 */
[----:B------:R-:W2:Y:S02]  /*2b500*/  @!P0 SYNCS.PHASECHK.TRANS64 P0, [R3+URZ+0x2a8a0], R12 ;  /* 0x02a8a00c030085a7 */ /* 0x000ea4000800007f */
[----:B--2---:R-:W-:Y:S05]  /*2b510*/  @!P0 BRA `(.L_x_1898) ;  /* 0xfffffffc00f08947 */ /* 0x004fea000383ffff */
[----:B------:R-:W-:Y:S05]  /*2b520*/  BRA `(.L_x_2065) ;  /* 0xffffff8c00e47947 */ /* 0x000fea000383ffff */
.L_x_1905:
[----:B0-----:R0:W2:Y:S02]  /*2b530*/  SYNCS.PHASECHK.TRANS64.TRYWAIT P0, [R3+URZ+0x2a8c0], R12 ;  /* 0x02a8c00c030075a7 */ /* 0x0010a4000800017f */
[----:B--2---:R-:W-:Y:S05]  /*2b540*/  @!P0 NANOSLEEP.SYNCS 0x989680 ;  /* 0x009896800000895d */ /* 0x004fea0003900000 */
[----:B------:R-:W2:Y:S02]  /*2b550*/  @!P0 SYNCS.PHASECHK.TRANS64 P0, [R3+URZ+0x2a8c0], R12 ;  /* 0x02a8c00c030085a7 */ /* 0x000ea4000800007f */
[----:B--2---:R-:W-:Y:S05]  /*2b560*/  @!P0 BRA `(.L_x_1905) ;  /* 0xfffffffc00f08947 */ /* 0x004fea000383ffff */
[----:B------:R-:W-:Y:S05]  /*2b570*/  BRA `(.L_x_2066) ;  /* 0xffffff9000dc7947 */ /* 0x000fea000383ffff */
.L_x_1913:
[----:B-1----:R1:W2:Y:S02]  /*2b580*/  SYNCS.PHASECHK.TRANS64.TRYWAIT P1, [R11+URZ+0x2a8a0], R2 ;  /* 0x02a8a0020b0075a7 */ /* 0x0022a4000802017f */
[----:B--2---:R-:W-:Y:S05]  /*2b590*/  @!P1 NANOSLEEP.SYNCS 0x989680 ;  /* 0x009896800000995d */ /* 0x004fea0003900000 */
[----:B------:R-:W2:Y:S02]  /*2b5a0*/  @!P1 SYNCS.PHASECHK.TRANS64 P1, [R11+URZ+0x2a8a0], R2 ;  /* 0x02a8a0020b0095a7 */ /* 0x000ea4000802007f */
[----:B--2---:R-:W-:Y:S05]  /*2b5b0*/  @!P1 BRA `(.L_x_1913) ;  /* 0xfffffffc00f09947 */ /* 0x004fea000383ffff */
[----:B------:R-:W-:Y:S05]  /*2b5c0*/  BRA `(.L_x_2067) ;  /* 0xffffff9400d87947 */ /* 0x000fea000383ffff */
.L_x_1920:
[----:B0-----:R0:W2:Y:S02]  /*2b5d0*/  SYNCS.PHASECHK.TRANS64.TRYWAIT P1, [R11+URZ+0x2a8c0], R2 ;  /* 0x02a8c0020b0075a7 */ /* 0x0010a4000802017f */
[----:B--2---:R-:W-:Y:S05]  /*2b5e0*/  @!P1 NANOSLEEP.SYNCS 0x989680 ;  /* 0x009896800000995d */ /* 0x004fea0003900000 */
[----:B------:R-:W2:Y:S02]  /*2b5f0*/  @!P1 SYNCS.PHASECHK.TRANS64 P1, [R11+URZ+0x2a8c0], R2 ;  /* 0x02a8c0020b0095a7 */ /* 0x000ea4000802007f */
[----:B--2---:R-:W-:Y:S05]  /*2b600*/  @!P1 BRA `(.L_x_1920) ;  /* 0xfffffffc00f09947 */ /* 0x004fea000383ffff */
[----:B------:R-:W-:Y:S05]  /*2b610*/  BRA `(.L_x_2068) ;  /* 0xffffff9800cc7947 */ /* 0x000fea000383ffff */
.L_x_1942:
        /* <DEDUP_REMOVED lines=11> */
.L_x_2070:
[----:B------:R-:W-:Y:S05]  /*2b6d0*/  BSYNC B0 ;  /* 0x0000000000007941 */ /* 0x000fea0003800000 */
.L_x_2069:
[----:B------:R-:W-:Y:S05]  /*2b6e0*/  BRA `(.L_x_2071) ;  /* 0xffffffa800e87947 */ /* 0x000fea000383ffff */
.L_x_1945:
[----:B0-----:R0:W1:Y:S02]  /*2b6f0*/  SYNCS.PHASECHK.TRANS64.TRYWAIT P0, [R7+URZ+0x2a840], R2 ;  /* 0x02a84002070075a7 */ /* 0x001064000800017f */
[----:B-1----:R-:W-:Y:S05]  /*2b700*/  @!P0 NANOSLEEP.SYNCS 0x989680 ;  /* 0x009896800000895d */ /* 0x002fea0003900000 */
[----:B------:R-:W1:Y:S02]  /*2b710*/  @!P0 SYNCS.PHASECHK.TRANS64 P0, [R7+URZ+0x2a840], R2 ;  /* 0x02a84002070085a7 */ /* 0x000e64000800007f */
[----:B-1----:R-:W-:Y:S05]  /*2b720*/  @!P0 BRA `(.L_x_1945) ;  /* 0xfffffffc00f08947 */ /* 0x002fea000383ffff */
[----:B------:R-:W-:Y:S05]  /*2b730*/  BRA `(.L_x_2072) ;  /* 0xffffffac00447947 */ /* 0x000fea000383ffff */
.L_x_1946:
        /* <DEDUP_REMOVED lines=8> */
.L_x_2074:
[----:B------:R-:W-:Y:S05]  /*2b7c0*/  BSYNC B0 ;  /* 0x0000000000007941 */ /* 0x000fea0003800000 */
.L_x_2073:
        /* <DEDUP_REMOVED lines=9> */
.L_x_2075:
[----:B------:R-:W-:Y:S02]  /*2b860*/  IMAD.MOV.U32 R13, RZ, RZ, R0 ;  /* 0x000000ffff0d7224 */ /* 0x000fe400078e0000 */
[----:B------:R-:W-:Y:S02]  /*2b870*/  IMAD.MOV.U32 R12, RZ, RZ, 0x1 ;  /* 0x00000001ff0c7424 */ /* 0x000fe400078e00ff */
[----:B------:R-:W-:-:S07]  /*2b880*/  IMAD.MOV.U32 R3, RZ, RZ, R14 ;  /* 0x000000ffff037224 */ /* 0x000fce00078e000e */
[----:B------:R-:W-:Y:S05]  /*2b890*/  WARPSYNC.COLLECTIVE R15, `(.L_x_2076) ;  /* 0x000000000f087348 */ /* 0x000fea0003c00000 */
[----:B------:R0:W1:Y:S02]  /*2b8a0*/  SHFL.IDX P6, R14, R13, R12, R11 ;  /* 0x0000000c0d0e7389 */ /* 0x00006400000c000b */
[----:B01----:R-:W-:Y:S01]  /*2b8b0*/  ENDCOLLECTIVE ;  /* 0x000000000000791b */ /* 0x003fe20003800000 */
.L_x_2076:
        /* <DEDUP_REMOVED lines=17> */
.L_x_2077:
[----:B------:R-:W-:Y:S02]  /*2b9d0*/  @P1 IMAD R8, R5, 0x2, R23 ;  /* 0x0000000205081824 */ /* 0x000fe400078e0217 */
[----:B------:R-:W-:Y:S02]  /*2b9e0*/  IMAD.MOV.U32 R13, RZ, RZ, R0 ;  /* 0x000000ffff0d7224 */ /* 0x000fe400078e0000 */
[----:B------:R-:W-:Y:S02]  /*2b9f0*/  IMAD.MOV.U32 R12, RZ, RZ, 0x2 ;  /* 0x00000002ff0c7424 */ /* 0x000fe400078e00ff */
[----:B------:R-:W-:-:S07]  /*2ba00*/  IMAD.MOV.U32 R3, RZ, RZ, R14 ;  /* 0x000000ffff037224 */ /* 0x000fce00078e000e */
[----:B------:R-:W-:Y:S05]  /*2ba10*/  WARPSYNC.COLLECTIVE R15, `(.L_x_2078) ;  /* 0x000000000f087348 */ /* 0x000fea0003c00000 */
[----:B------:R0:W1:Y:S02]  /*2ba20*/  SHFL.IDX P6, R14, R13, R12, R11 ;  /* 0x0000000c0d0e7389 */ /* 0x00006400000c000b */
[----:B01----:R-:W-:Y:S01]  /*2ba30*/  ENDCOLLECTIVE ;  /* 0x000000000000791b */ /* 0x003fe20003800000 */
.L_x_2078:
        /* <DEDUP_REMOVED lines=17> */
.L_x_2079:
[----:B------:R-:W-:Y:S02]  /*2bb50*/  @P1 IMAD R8, R5, 0x2, R23 ;  /* 0x0000000205081824 */ /* 0x000fe400078e0217 */
[----:B------:R-:W-:Y:S02]  /*2bb60*/  IMAD.MOV.U32 R13, RZ, RZ, R0 ;  /* 0x000000ffff0d7224 */ /* 0x000fe400078e0000 */
[----:B------:R-:W-:Y:S02]  /*2bb70*/  IMAD.MOV.U32 R12, RZ, RZ, 0x3 ;  /* 0x00000003ff0c7424 */ /* 0x000fe400078e00ff */
[----:B------:R-:W-:-:S07]  /*2bb80*/  IMAD.MOV.U32 R3, RZ, RZ, R14 ;  /* 0x000000ffff037224 */ /* 0x000fce00078e000e */
[----:B------:R-:W-:Y:S05]  /*2bb90*/  WARPSYNC.COLLECTIVE R15, `(.L_x_2080) ;  /* 0x000000000f087348 */ /* 0x000fea0003c00000 */
[----:B------:R0:W1:Y:S02]  /*2bba0*/  SHFL.IDX P6, R14, R13, R12, R11 ;  /* 0x0000000c0d0e7389 */ /* 0x00006400000c000b */
[----:B01----:R-:W-:Y:S01]  /*2bbb0*/  ENDCOLLECTIVE ;  /* 0x000000000000791b */ /* 0x003fe20003800000 */
.L_x_2080:
        /* <DEDUP_REMOVED lines=17> */
.L_x_2081:
[----:B------:R-:W-:Y:S02]  /*2bcd0*/  @P1 IMAD R8, R5, 0x2, R23 ;  /* 0x0000000205081824 */ /* 0x000fe400078e0217 */
[----:B------:R-:W-:Y:S02]  /*2bce0*/  IMAD.MOV.U32 R13, RZ, RZ, R0 ;  /* 0x000000ffff0d7224 */ /* 0x000fe400078e0000 */
[----:B------:R-:W-:Y:S02]  /*2bcf0*/  IMAD.MOV.U32 R12, RZ, RZ, 0x4 ;  /* 0x00000004ff0c7424 */ /* 0x000fe400078e00ff */
[----:B------:R-:W-:-:S07]  /*2bd00*/  IMAD.MOV.U32 R3, RZ, RZ, R14 ;  /* 0x000000ffff037224 */ /* 0x000fce00078e000e */
[----:B------:R-:W-:Y:S05]  /*2bd10*/  WARPSYNC.COLLECTIVE R15, `(.L_x_2082) ;  /* 0x000000000f087348 */ /* 0x000fea0003c00000 */
[----:B------:R0:W1:Y:S02]  /*2bd20*/  SHFL.IDX P6, R14, R13, R12, R11 ;  /* 0x0000000c0d0e7389 */ /* 0x00006400000c000b */
[----:B01----:R-:W-:Y:S01]  /*2bd30*/  ENDCOLLECTIVE ;  /* 0x000000000000791b */ /* 0x003fe20003800000 */
.L_x_2082:
        /* <DEDUP_REMOVED lines=17> */
.L_x_2083:
[----:B------:R-:W-:Y:S02]  /*2be50*/  @P1 IMAD R8, R5, 0x2, R23 ;  /* 0x0000000205081824 */ /* 0x000fe400078e0217 */
[----:B------:R-:W-:Y:S02]  /*2be60*/  IMAD.MOV.U32 R13, RZ, RZ, R0 ;  /* 0x000000ffff0d7224 */ /* 0x000fe400078e0000 */
[----:B------:R-:W-:Y:S02]  /*2be70*/  IMAD.MOV.U32 R12, RZ, RZ, 0x5 ;  /* 0x00000005ff0c7424 */ /* 0x000fe400078e00ff */
[----:B------:R-:W-:-:S07]  /*2be80*/  IMAD.MOV.U32 R3, RZ, RZ, R14 ;  /* 0x000000ffff037224 */ /* 0x000fce00078e000e */
[----:B------:R-:W-:Y:S05]  /*2be90*/  WARPSYNC.COLLECTIVE R15, `(.L_x_2084) ;  /* 0x000000000f087348 */ /* 0x000fea0003c00000 */
[----:B------:R0:W1:Y:S02]  /*2bea0*/  SHFL.IDX P6, R14, R13, R12, R11 ;  /* 0x0000000c0d0e7389 */ /* 0x00006400000c000b */
[----:B01----:R-:W-:Y:S01]  /*2beb0*/  ENDCOLLECTIVE ;  /* 0x000000000000791b */ /* 0x003fe20003800000 */
.L_x_2084:
        /* <DEDUP_REMOVED lines=10> */
.L_x_2085:
        /* <DEDUP_REMOVED lines=8> */
.L_x_1951:
        /* <DEDUP_REMOVED lines=9> */
.L_x_2087:
[C---:B------:R-:W-:Y:S01]  /*2c070*/  VIADD R5, R28.reuse, 0x10 ;  /* 0x000000101c057836 */ /* 0x040fe20000000000 */
[----:B------:R-:W-:Y:S01]  /*2c080*/  ISETP.GE.AND P1, PT, R28, R32, PT ;  /* 0x000000201c00720c */ /* 0x000fe20003f26270 */
[----:B------:R-:W-:Y:S02]  /*2c090*/  IMAD.MOV.U32 R13, RZ, RZ, R0 ;  /* 0x000000ffff0d7224 */ /* 0x000fe400078e0000 */
[----:B------:R-:W-:-:S10]  /*2c0a0*/  IMAD.MOV.U32 R2, RZ, RZ, R14 ;  /* 0x000000ffff027224 */ /* 0x000fd400078e000e */
[----:B------:R-:W-:Y:S05]  /*2c0b0*/  WARPSYNC.COLLECTIVE R15, `(.L_x_2088) ;  /* 0x000000000f087348 */ /* 0x000fea0003c00000 */
[----:B------:R0:W1:Y:S02]  /*2c0c0*/  SHFL.IDX P6, R14, R13, R12, R11 ;  /* 0x0000000c0d0e7389 */ /* 0x00006400000c000b */
[----:B01----:R-:W-:Y:S01]  /*2c0d0*/  ENDCOLLECTIVE ;  /* 0x000000000000791b */ /* 0x003fe20003800000 */
.L_x_2088:
[----:B------:R-:W-:Y:S02]  /*2c0e0*/  IMAD.MOV.U32 R13, RZ, RZ, R4 ;  /* 0x000000ffff0d7224 */ /* 0x000fe400078e0004 */
[----:B------:R-:W-:Y:S02]  /*2c0f0*/  IMAD.MOV.U32 R12, RZ, RZ, 0x1 ;  /* 0x00000001ff0c7424 */ /* 0x000fe400078e00ff */
[----:B------:R-:W-:-:S07]  /*2c100*/  IMAD.MOV.U32 R3, RZ, RZ, R14 ;  /* 0x000000ffff037224 */ /* 0x000fce00078e000e */
[----:B------:R-:W-:Y:S05]  /*2c110*/  WARPSYNC.COLLECTIVE R15, `(.L_x_2089) ;  /* 0x000000000f087348 */ /* 0x000fea0003c00000 */
[----:B------:R0:W1:Y:S02]  /*2c120*/  SHFL.IDX P6, R14, R13, R12, R11 ;  /* 0x0000000c0d0e7389 */ /* 0x00006400000c000b */
[----:B01----:R-:W-:Y:S01]  /*2c130*/  ENDCOLLECTIVE ;  /* 0x000000000000791b */ /* 0x003fe20003800000 */
.L_x_2089:
[----:B------:R-:W-:-:S05]  /*2c140*/  @!P1 LEA R3, P4, R8, R3, 0x1 ;  /* 0x0000000308039211 */ /* 0x000fca00078808ff */
[----:B------:R-:W-:-:S05]  /*2c150*/  @!P1 IMAD.X R2, RZ, RZ, R2, P4 ;  /* 0x000000ffff029224 */ /* 0x000fca00020e0602 */
[----:B------:R-:W-:Y:S01]  /*2c160*/  @!P1 LOP3.LUT R3, R3, R2, RZ, 0x3c, !PT ;  /* 0x0000000203039212 */ /* 0x000fe200078e3cff */
[----:B------:R-:W-:-:S03]  /*2c170*/  IMAD.MOV.U32 R13, RZ, RZ, R0 ;  /* 0x000000ffff0d7224 */ /* 0x000fc600078e0000 */
[----:B------:R-:W-:-:S04]  /*2c180*/  @!P1 LOP3.LUT R2, R3, R2, RZ, 0x3c, !PT ;  /* 0x0000000203029212 */ /* 0x000fc800078e3cff */
[----:B------:R-:W-:-:S05]  /*2c190*/  @!P1 LOP3.LUT R3, R3, R2, RZ, 0x3c, !PT ;  /* 0x0000000203039212 */ /* 0x000fca00078e3cff */
[----:B------:R-:W-:Y:S01]  /*2c1a0*/  @!PT LDS RZ, [RZ] ;  /* 0x00000000fffff984 */ /* 0x000fe20000000800 */
[----:B------:R-:W-:Y:S01]  /*2c1b0*/  @!PT LDS RZ, [RZ] ;  /* 0x00000000fffff984 */ /* 0x000fe20000000800 */
[----:B------:R-:W-:Y:S01]  /*2c1c0*/  @!PT LDS RZ, [RZ] ;  /* 0x00000000fffff984 */ /* 0x000fe20000000800 */
[----:B------:R-:W-:Y:S04]  /*2c1d0*/  @!P1 LDGSTS.E.BYPASS.LTC128B.128 [R37+0xc400], desc[UR60][R2.64], !P3 ;  /* 0x0c40000002259fae */ /* 0x000fe8000d901d7c */
[----:B------:R-:W-:Y:S04]  /*2c1e0*/  @!P1 LDGSTS.E.BYPASS.LTC128B.128 [R37+0x10400], desc[UR60][R2.64+0x80], !P2 ;  /* 0x1040008002259fae */ /* 0x000fe8000d101d7c */
[----:B------:R0:W-:Y:S01]  /*2c1f0*/  @!P1 LDGSTS.E.BYPASS.LTC128B.128 [R37+0x14400], desc[UR60][R2.64+0x100], !P0 ;  /* 0x1440010002259fae */ /* 0x0001e2000c101d7c */
[----:B------:R-:W-:Y:S01]  /*2c200*/  ISETP.GE.AND P1, PT, R5, R32, PT ;  /* 0x000000200500720c */ /* 0x000fe20003f26270 */
[----:B------:R-:W-:-:S02]  /*2c210*/  VIADD R5, R28, 0x20 ;  /* 0x000000201c057836 */ /* 0x000fc40000000000 */
[----:B0-----:R-:W-:-:S10]  /*2c220*/  IMAD.MOV.U32 R2, RZ, RZ, R14 ;  /* 0x000000ffff027224 */ /* 0x001fd400078e000e */
[----:B------:R-:W-:Y:S05]  /*2c230*/  WARPSYNC.COLLECTIVE R15, `(.L_x_2090) ;  /* 0x000000000f087348 */ /* 0x000fea0003c00000 */
[----:B------:R0:W1:Y:S02]  /*2c240*/  SHFL.IDX P6, R14, R13, R12, R11 ;  /* 0x0000000c0d0e7389 */ /* 0x00006400000c000b */
[----:B01----:R-:W-:Y:S01]  /*2c250*/  ENDCOLLECTIVE ;  /* 0x000000000000791b */ /* 0x003fe20003800000 */
.L_x_2090:
[----:B------:R-:W-:Y:S02]  /*2c260*/  IMAD.MOV.U32 R13, RZ, RZ, R4 ;  /* 0x000000ffff0d7224 */ /* 0x000fe400078e0004 */
[----:B------:R-:W-:Y:S02]  /*2c270*/  IMAD.MOV.U32 R12, RZ, RZ, 0x2 ;  /* 0x00000002ff0c7424 */ /* 0x000fe400078e00ff */
[----:B------:R-:W-:-:S07]  /*2c280*/  IMAD.MOV.U32 R3, RZ, RZ, R14 ;  /* 0x000000ffff037224 */ /* 0x000fce00078e000e */
[----:B------:R-:W-:Y:S05]  /*2c290*/  WARPSYNC.COLLECTIVE R15, `(.L_x_2091) ;  /* 0x000000000f087348 */ /* 0x000fea0003c00000 */
[----:B------:R0:W1:Y:S02]  /*2c2a0*/  SHFL.IDX P6, R14, R13, R12, R11 ;  /* 0x0000000c0d0e7389 */ /* 0x00006400000c000b */
[----:B01----:R-:W-:Y:S01]  /*2c2b0*/  ENDCOLLECTIVE ;  /* 0x000000000000791b */ /* 0x003fe20003800000 */
.L_x_2091:
        /* <DEDUP_REMOVED lines=18> */
.L_x_2092:
[----:B------:R-:W-:Y:S02]  /*2c3e0*/  IMAD.MOV.U32 R13, RZ, RZ, R4 ;  /* 0x000000ffff0d7224 */ /* 0x000fe400078e0004 */
[----:B------:R-:W-:Y:S02]  /*2c3f0*/  IMAD.MOV.U32 R12, RZ, RZ, 0x3 ;  /* 0x00000003ff0c7424 */ /* 0x000fe400078e00ff */
[----:B------:R-:W-:-:S07]  /*2c400*/  IMAD.MOV.U32 R3, RZ, RZ, R14 ;  /* 0x000000ffff037224 */ /* 0x000fce00078e000e */
[----:B------:R-:W-:Y:S05]  /*2c410*/  WARPSYNC.COLLECTIVE R15, `(.L_x_2093) ;  /* 0x000000000f087348 */ /* 0x000fea0003c00000 */
[----:B------:R0:W1:Y:S02]  /*2c420*/  SHFL.IDX P6, R14, R13, R12, R11 ;  /* 0x0000000c0d0e7389 */ /* 0x00006400000c000b */
[----:B01----:R-:W-:Y:S01]  /*2c430*/  ENDCOLLECTIVE ;  /* 0x000000000000791b */ /* 0x003fe20003800000 */
.L_x_2093:
        /* <DEDUP_REMOVED lines=18> */
.L_x_2094:
[----:B------:R-:W-:Y:S02]  /*2c560*/  IMAD.MOV.U32 R13, RZ, RZ, R4 ;  /* 0x000000ffff0d7224 */ /* 0x000fe400078e0004 */
[----:B------:R-:W-:Y:S02]  /*2c570*/  IMAD.MOV.U32 R12, RZ, RZ, 0x4 ;  /* 0x00000004ff0c7424 */ /* 0x000fe400078e00ff */
[----:B------:R-:W-:-:S07]  /*2c580*/  IMAD.MOV.U32 R3, RZ, RZ, R14 ;  /* 0x000000ffff037224 */ /* 0x000fce00078e000e */
[----:B------:R-:W-:Y:S05]  /*2c590*/  WARPSYNC.COLLECTIVE R15, `(.L_x_2095) ;  /* 0x000000000f087348 */ /* 0x000fea0003c00000 */
[----:B------:R0:W1:Y:S02]  /*2c5a0*/  SHFL.IDX P6, R14, R13, R12, R11 ;  /* 0x0000000c0d0e7389 */ /* 0x00006400000c000b */
[----:B01----:R-:W-:Y:S01]  /*2c5b0*/  ENDCOLLECTIVE ;  /* 0x000000000000791b */ /* 0x003fe20003800000 */
.L_x_2095:
        /* <DEDUP_REMOVED lines=18> */
.L_x_2096:
[----:B------:R-:W-:Y:S02]  /*2c6e0*/  IMAD.MOV.U32 R13, RZ, RZ, R4 ;  /* 0x000000ffff0d7224 */ /* 0x000fe400078e0004 */
[----:B------:R-:W-:Y:S02]  /*2c6f0*/  IMAD.MOV.U32 R12, RZ, RZ, 0x5 ;  /* 0x00000005ff0c7424 */ /* 0x000fe400078e00ff */
[----:B------:R-:W-:-:S07]  /*2c700*/  IMAD.MOV.U32 R3, RZ, RZ, R14 ;  /* 0x000000ffff037224 */ /* 0x000fce00078e000e */
[----:B------:R-:W-:Y:S05]  /*2c710*/  WARPSYNC.COLLECTIVE R15, `(.L_x_2097) ;  /* 0x000000000f087348 */ /* 0x000fea0003c00000 */
[----:B------:R0:W1:Y:S02]  /*2c720*/  SHFL.IDX P6, R14, R13, R12, R11 ;  /* 0x0000000c0d0e7389 */ /* 0x00006400000c000b */
[----:B01----:R-:W-:Y:S01]  /*2c730*/  ENDCOLLECTIVE ;  /* 0x000000000000791b */ /* 0x003fe20003800000 */
.L_x_2097:
        /* <DEDUP_REMOVED lines=18> */
.L_x_2098:
[----:B------:R-:W-:Y:S02]  /*2c860*/  IMAD.MOV.U32 R13, RZ, RZ, R4 ;  /* 0x000000ffff0d7224 */ /* 0x000fe400078e0004 */
[----:B------:R-:W-:Y:S02]  /*2c870*/  IMAD.MOV.U32 R12, RZ, RZ, 0x6 ;  /* 0x00000006ff0c7424 */ /* 0x000fe400078e00ff */
[----:B------:R-:W-:-:S07]  /*2c880*/  IMAD.MOV.U32 R3, RZ, RZ, R14 ;  /* 0x000000ffff037224 */ /* 0x000fce00078e000e */
[----:B------:R-:W-:Y:S05]  /*2c890*/  WARPSYNC.COLLECTIVE R15, `(.L_x_2099) ;  /* 0x000000000f087348 */ /* 0x000fea0003c00000 */
[----:B------:R0:W1:Y:S02]  /*2c8a0*/  SHFL.IDX P6, R14, R13, R12, R11 ;  /* 0x0000000c0d0e7389 */ /* 0x00006400000c000b */
[----:B01----:R-:W-:Y:S01]  /*2c8b0*/  ENDCOLLECTIVE ;  /* 0x000000000000791b */ /* 0x003fe20003800000 */
.L_x_2099:
        /* <DEDUP_REMOVED lines=17> */
.L_x_2100:
[----:B------:R-:W-:Y:S02]  /*2c9d0*/  IMAD.MOV.U32 R13, RZ, RZ, R4 ;  /* 0x000000ffff0d7224 */ /* 0x000fe400078e0004 */
[----:B------:R-:W-:Y:S02]  /*2c9e0*/  IMAD.MOV.U32 R12, RZ, RZ, 0x7 ;  /* 0x00000007ff0c7424 */ /* 0x000fe400078e00ff */
[----:B------:R-:W-:-:S07]  /*2c9f0*/  IMAD.MOV.U32 R3, RZ, RZ, R14 ;  /* 0x000000ffff037224 */ /* 0x000fce00078e000e */
[----:B------:R-:W-:Y:S05]  /*2ca00*/  WARPSYNC.COLLECTIVE R15, `(.L_x_2101) ;  /* 0x000000000f087348 */ /* 0x000fea0003c00000 */
[----:B------:R0:W1:Y:S02]  /*2ca10*/  SHFL.IDX P6, R14, R13, R12, R11 ;  /* 0x0000000c0d0e7389 */ /* 0x00006400000c000b */
[----:B01----:R-:W-:Y:S01]  /*2ca20*/  ENDCOLLECTIVE ;  /* 0x000000000000791b */ /* 0x003fe20003800000 */
.L_x_2101:
[----:B------:R-:W-:-:S05]  /*2ca30*/  @!P1 LEA R3, P4, R8, R3, 0x1 ;  /* 0x0000000308039211 */ /* 0x000fca00078808ff */
[----:B------:R-:W-:-:S05]  /*2ca40*/  @!P1 IMAD.X R2, RZ, RZ, R2, P4 ;  /* 0x000000ffff029224 */ /* 0x000fca00020e0602 */
[----:B------:R-:W-:Y:S01]  /*2ca50*/  @!P1 LOP3.LUT R3, R3, R2, RZ, 0x3c, !PT ;  /* 0x0000000203039212 */ /* 0x000fe200078e3cff */
[----:B------:R-:W-:-:S03]  /*2ca60*/  IMAD.MOV.U32 R13, RZ, RZ, R0 ;  /* 0x000000ffff0d7224 */ /* 0x000fc600078e0000 */
[----:B------:R-:W-:-:S04]  /*2ca70*/  @!P1 LOP3.LUT R2, R3, R2, RZ, 0x3c, !PT ;  /* 0x0000000203029212 */ /* 0x000fc800078e3cff */
[----:B------:R-:W-:Y:S01]  /*2ca80*/  @!P1 LOP3.LUT R3, R3, R2, RZ, 0x3c, !PT ;  /* 0x0000000203039212 */ /* 0x000fe200078e3cff */
[----:B------:R-:W-:-:S04]  /*2ca90*/  IMAD.MOV.U32 R4, RZ, RZ, R14 ;  /* 0x000000ffff047224 */ /* 0x000fc800078e000e */
[----:B------:R-:W-:Y:S01]  /*2caa0*/  @!PT LDS RZ, [RZ] ;  /* 0x00000000fffff984 */ /* 0x000fe20000000800 */
[----:B------:R-:W-:Y:S01]  /*2cab0*/  @!PT LDS RZ, [RZ] ;  /* 0x00000000fffff984 */ /* 0x000fe20000000800 */
[----:B------:R-:W-:Y:S01]  /*2cac0*/  @!PT LDS RZ, [RZ] ;  /* 0x00000000fffff984 */ /* 0x000fe20000000800 */
[----:B------:R0:W-:Y:S04]  /*2cad0*/  @!P1 LDGSTS.E.BYPASS.LTC128B.128 [R37+0xf400], desc[UR60][R2.64], !P3 ;  /* 0x0f40000002259fae */ /* 0x0001e8000d901d7c */
[----:B------:R0:W-:Y:S04]  /*2cae0*/  @!P1 LDGSTS.E.BYPASS.LTC128B.128 [R37+0x13400], desc[UR60][R2.64+0x80], !P2 ;  /* 0x1340008002259fae */ /* 0x0001e8000d101d7c */
[----:B------:R0:W-:Y:S02]  /*2caf0*/  @!P1 LDGSTS.E.BYPASS.LTC128B.128 [R37+0x17400], desc[UR60][R2.64+0x100], !P0 ;  /* 0x1740010002259fae */ /* 0x0001e4000c101d7c */
[----:B0-----:R-:W-:Y:S05]  /*2cb00*/  WARPSYNC.COLLECTIVE R15, `(.L_x_2102) ;  /* 0x000000000f087348 */ /* 0x001fea0003c00000 */
[----:B------:R1:W2:Y:S02]  /*2cb10*/  SHFL.IDX P6, R14, R13, R12, R11 ;  /* 0x0000000c0d0e7389 */ /* 0x0002a400000c000b */
[----:B012---:R-:W-:Y:S01]  /*2cb20*/  ENDCOLLECTIVE ;  /* 0x000000000000791b */ /* 0x007fe20003800000 */
.L_x_2102:
[----:B------:R-:W-:Y:S05]  /*2cb30*/  BRA `(.L_x_2103) ;  /* 0xffffffac00107947 */ /* 0x000fea000383ffff */
.L_x_1956:
[----:B0-----:R0:W1:Y:S02]  /*2cb40*/  SYNCS.PHASECHK.TRANS64.TRYWAIT P0, [R23+URZ+0x2a820], R2 ;  /* 0x02a82002170075a7 */ /* 0x001064000800017f */
[----:B-1----:R-:W-:Y:S05]  /*2cb50*/  @!P0 NANOSLEEP.SYNCS 0x989680 ;  /* 0x009896800000895d */ /* 0x002fea0003900000 */
[----:B------:R-:W1:Y:S02]  /*2cb60*/  @!P0 SYNCS.PHASECHK.TRANS64 P0, [R23+URZ+0x2a820], R2 ;  /* 0x02a82002170085a7 */ /* 0x000e64000800007f */
[----:B-1----:R-:W-:Y:S05]  /*2cb70*/  @!P0 BRA `(.L_x_1956) ;  /* 0xfffffffc00f08947 */ /* 0x002fea000383ffff */
[----:B------:R-:W-:Y:S05]  /*2cb80*/  BRA `(.L_x_2104) ;  /* 0xffffffac00887947 */ /* 0x000fea000383ffff */
.L_x_1961:
[----:B0-----:R0:W1:Y:S02]  /*2cb90*/  SYNCS.PHASECHK.TRANS64.TRYWAIT P0, [R5+URZ+0x2a840], R0 ;  /* 0x02a84000050075a7 */ /* 0x001064000800017f */
[----:B-1----:R-:W-:Y:S05]  /*2cba0*/  @!P0 NANOSLEEP.SYNCS 0x989680 ;  /* 0x009896800000895d */ /* 0x002fea0003900000 */
[----:B------:R-:W1:Y:S02]  /*2cbb0*/  @!P0 SYNCS.PHASECHK.TRANS64 P0, [R5+URZ+0x2a840], R0 ;  /* 0x02a84000050085a7 */ /* 0x000e64000800007f */
[----:B-1----:R-:W-:Y:S05]  /*2cbc0*/  @!P0 BRA `(.L_x_1961) ;  /* 0xfffffffc00f08947 */ /* 0x002fea000383ffff */
[----:B------:R-:W-:Y:S05]  /*2cbd0*/  BRA `(.L_x_2105) ;  /* 0xffffffb0004c7947 */ /* 0x000fea000383ffff */
.L_x_1962:
        /* <DEDUP_REMOVED lines=8> */
.L_x_2107:
[----:B------:R-:W-:Y:S05]  /*2cc60*/  BSYNC B1 ;  /* 0x0000000000017941 */ /* 0x000fea0003800000 */
.L_x_2106:
        /* <DEDUP_REMOVED lines=10> */
.L_x_2108:
        /* <DEDUP_REMOVED lines=8> */
.L_x_2109:
        /* <DEDUP_REMOVED lines=14> */
.L_x_2110:
[----:B------:R-:W-:Y:S02]  /*2ce70*/  IMAD.MOV.U32 R13, RZ, RZ, R8 ;  /* 0x000000ffff0d7224 */ /* 0x000fe400078e0008 */
[----:B------:R-:W-:Y:S02]  /*2ce80*/  IMAD.MOV.U32 R12, RZ, RZ, 0x2 ;  /* 0x00000002ff0c7424 */ /* 0x000fe400078e00ff */
[----:B------:R-:W-:-:S07]  /*2ce90*/  IMAD.MOV.U32 R2, RZ, RZ, R14 ;  /* 0x000000ffff027224 */ /* 0x000fce00078e000e */
[----:B------:R-:W-:Y:S05]  /*2cea0*/  WARPSYNC.COLLECTIVE R15, `(.L_x_2111) ;  /* 0x000000000f087348 */ /* 0x000fea0003c00000 */
[----:B------:R0:W1:Y:S02]  /*2ceb0*/  SHFL.IDX P6, R14, R13, R12, R11 ;  /* 0x0000000c0d0e7389 */ /* 0x00006400000c000b */
[----:B01----:R-:W-:Y:S01]  /*2cec0*/  ENDCOLLECTIVE ;  /* 0x000000000000791b */ /* 0x003fe20003800000 */
.L_x_2111:
        /* <DEDUP_REMOVED lines=13> */
.L_x_2112:
[----:B------:R-:W-:Y:S02]  /*2cfa0*/  IMAD.MOV.U32 R13, RZ, RZ, R8 ;  /* 0x000000ffff0d7224 */ /* 0x000fe400078e0008 */
[----:B------:R-:W-:Y:S02]  /*2cfb0*/  IMAD.MOV.U32 R12, RZ, RZ, 0x3 ;  /* 0x00000003ff0c7424 */ /* 0x000fe400078e00ff */
[----:B------:R-:W-:-:S07]  /*2cfc0*/  IMAD.MOV.U32 R2, RZ, RZ, R14 ;  /* 0x000000ffff027224 */ /* 0x000fce00078e000e */
[----:B------:R-:W-:Y:S05]  /*2cfd0*/  WARPSYNC.COLLECTIVE R15, `(.L_x_2113) ;  /* 0x000000000f087348 */ /* 0x000fea0003c00000 */
[----:B------:R0:W1:Y:S02]  /*2cfe0*/  SHFL.IDX P6, R14, R13, R12, R11 ;  /* 0x0000000c0d0e7389 */ /* 0x00006400000c000b */
[----:B01----:R-:W-:Y:S01]  /*2cff0*/  ENDCOLLECTIVE ;  /* 0x000000000000791b */ /* 0x003fe20003800000 */
.L_x_2113:
        /* <DEDUP_REMOVED lines=13> */
.L_x_2114:
[----:B------:R-:W-:Y:S02]  /*2d0d0*/  IMAD.MOV.U32 R13, RZ, RZ, R8 ;  /* 0x000000ffff0d7224 */ /* 0x000fe400078e0008 */
[----:B------:R-:W-:Y:S02]  /*2d0e0*/  IMAD.MOV.U32 R12, RZ, RZ, 0x4 ;  /* 0x00000004ff0c7424 */ /* 0x000fe400078e00ff */
[----:B------:R-:W-:-:S07]  /*2d0f0*/  IMAD.MOV.U32 R2, RZ, RZ, R14 ;  /* 0x000000ffff027224 */ /* 0x000fce00078e000e */
[----:B------:R-:W-:Y:S05]  /*2d100*/  WARPSYNC.COLLECTIVE R15, `(.L_x_2115) ;  /* 0x000000000f087348 */ /* 0x000fea0003c00000 */
[----:B------:R0:W1:Y:S02]  /*2d110*/  SHFL.IDX P6, R14, R13, R12, R11 ;  /* 0x0000000c0d0e7389 */ /* 0x00006400000c000b */
[----:B01----:R-:W-:Y:S01]  /*2d120*/  ENDCOLLECTIVE ;  /* 0x000000000000791b */ /* 0x003fe20003800000 */
.L_x_2115:
        /* <DEDUP_REMOVED lines=13> */
.L_x_2116:
[----:B------:R-:W-:Y:S02]  /*2d200*/  IMAD.MOV.U32 R13, RZ, RZ, R8 ;  /* 0x000000ffff0d7224 */ /* 0x000fe400078e0008 */
[----:B------:R-:W-:Y:S02]  /*2d210*/  IMAD.MOV.U32 R12, RZ, RZ, 0x5 ;  /* 0x00000005ff0c7424 */ /* 0x000fe400078e00ff */
[----:B------:R-:W-:-:S07]  /*2d220*/  IMAD.MOV.U32 R2, RZ, RZ, R14 ;  /* 0x000000ffff027224 */ /* 0x000fce00078e000e */
[----:B------:R-:W-:Y:S05]  /*2d230*/  WARPSYNC.COLLECTIVE R15, `(.L_x_2117) ;  /* 0x000000000f087348 */ /* 0x000fea0003c00000 */
[----:B------:R0:W1:Y:S02]  /*2d240*/  SHFL.IDX P6, R14, R13, R12, R11 ;  /* 0x0000000c0d0e7389 */ /* 0x00006400000c000b */
[----:B01----:R-:W-:Y:S01]  /*2d250*/  ENDCOLLECTIVE ;  /* 0x000000000000791b */ /* 0x003fe20003800000 */
.L_x_2117:
        /* <DEDUP_REMOVED lines=13> */
.L_x_2118:
[----:B------:R-:W-:Y:S01]  /*2d330*/  IMAD.MOV.U32 R2, RZ, RZ, R14 ;  /* 0x000000ffff027224 */ /* 0x000fe200078e000e */
[----:B------:R-:W-:Y:S06]  /*2d340*/  BRA `(.L_x_2119) ;  /* 0xffffffac00847947 */ /* 0x000fec000383ffff */
.L_x_1967:
[----:B-1----:R1:W2:Y:S02]  /*2d350*/  SYNCS.PHASECHK.TRANS64.TRYWAIT P0, [R5+URZ+0x2a860], R2 ;  /* 0x02a86002050075a7 */ /* 0x0022a4000800017f */
[----:B--2---:R-:W-:Y:S05]  /*2d360*/  @!P0 NANOSLEEP.SYNCS 0x989680 ;  /* 0x009896800000895d */ /* 0x004fea0003900000 */
[----:B------:R-:W2:Y:S02]  /*2d370*/  @!P0 SYNCS.PHASECHK.TRANS64 P0, [R5+URZ+0x2a860], R2 ;  /* 0x02a86002050085a7 */ /* 0x000ea4000800007f */
[----:B--2---:R-:W-:Y:S05]  /*2d380*/  @!P0 BRA `(.L_x_1967) ;  /* 0xfffffffc00f08947 */ /* 0x004fea000383ffff */
[----:B------:R-:W-:Y:S05]  /*2d390*/  BRA `(.L_x_2120) ;  /* 0xffffffac00e07947 */ /* 0x000fea000383ffff */
.L_x_1968:
        /* <DEDUP_REMOVED lines=8> */
.L_x_2122:
[----:B------:R-:W-:Y:S05]  /*2d420*/  BSYNC B1 ;  /* 0x0000000000017941 */ /* 0x000fea0003800000 */
.L_x_2121:
        /* <DEDUP_REMOVED lines=9> */
.L_x_2123:
[----:B------:R-:W-:Y:S02]  /*2d4c0*/  IMAD.MOV.U32 R13, RZ, RZ, R24 ;  /* 0x000000ffff0d7224 */ /* 0x000fe400078e0018 */
[----:B------:R-:W-:Y:S02]  /*2d4d0*/  IMAD.MOV.U32 R12, RZ, RZ, 0x1 ;  /* 0x00000001ff0c7424 */ /* 0x000fe400078e00ff */
[----:B------:R-:W-:-:S07]  /*2d4e0*/  IMAD.MOV.U32 R2, RZ, RZ, R14 ;  /* 0x000000ffff027224 */ /* 0x000fce00078e000e */
[----:B------:R-:W-:Y:S05]  /*2d4f0*/  WARPSYNC.COLLECTIVE R15, `(.L_x_2124) ;  /* 0x000000000f087348 */ /* 0x000fea0003c00000 */
[----:B------:R0:W1:Y:S02]  /*2d500*/  SHFL.IDX P6, R14, R13, R12, R11 ;  /* 0x0000000c0d0e7389 */ /* 0x00006400000c000b */
[----:B01----:R-:W-:Y:S01]  /*2d510*/  ENDCOLLECTIVE ;  /* 0x000000000000791b */ /* 0x003fe20003800000 */
.L_x_2124:
        /* <DEDUP_REMOVED lines=15> */
.L_x_2125:
[----:B------:R-:W-:Y:S02]  /*2d610*/  IMAD.MOV.U32 R13, RZ, RZ, R24 ;  /* 0x000000ffff0d7224 */ /* 0x000fe400078e0018 */
[----:B------:R-:W-:Y:S02]  /*2d620*/  IMAD.MOV.U32 R12, RZ, RZ, 0x2 ;  /* 0x00000002ff0c7424 */ /* 0x000fe400078e00ff */
[----:B------:R-:W-:-:S07]  /*2d630*/  IMAD.MOV.U32 R2, RZ, RZ, R14 ;  /* 0x000000ffff027224 */ /* 0x000fce00078e000e */
[----:B------:R-:W-:Y:S05]  /*2d640*/  WARPSYNC.COLLECTIVE R15, `(.L_x_2126) ;  /* 0x000000000f087348 */ /* 0x000fea0003c00000 */
[----:B------:R0:W1:Y:S02]  /*2d650*/  SHFL.IDX P6, R14, R13, R12, R11 ;  /* 0x0000000c0d0e7389 */ /* 0x00006400000c000b */
[----:B01----:R-:W-:Y:S01]  /*2d660*/  ENDCOLLECTIVE ;  /* 0x000000000000791b */ /* 0x003fe20003800000 */
.L_x_2126:
        /* <DEDUP_REMOVED lines=14> */
.L_x_2127:
[----:B------:R-:W-:Y:S02]  /*2d750*/  IMAD.MOV.U32 R13, RZ, RZ, R24 ;  /* 0x000000ffff0d7224 */ /* 0x000fe400078e0018 */
[----:B------:R-:W-:Y:S02]  /*2d760*/  IMAD.MOV.U32 R12, RZ, RZ, 0x3 ;  /* 0x00000003ff0c7424 */ /* 0x000fe400078e00ff */
[----:B------:R-:W-:-:S07]  /*2d770*/  IMAD.MOV.U32 R2, RZ, RZ, R14 ;  /* 0x000000ffff027224 */ /* 0x000fce00078e000e */
[----:B------:R-:W-:Y:S05]  /*2d780*/  WARPSYNC.COLLECTIVE R15, `(.L_x_2128) ;  /* 0x000000000f087348 */ /* 0x000fea0003c00000 */
[----:B------:R0:W1:Y:S02]  /*2d790*/  SHFL.IDX P6, R14, R13, R12, R11 ;  /* 0x0000000c0d0e7389 */ /* 0x00006400000c000b */
[----:B01----:R-:W-:Y:S01]  /*2d7a0*/  ENDCOLLECTIVE ;  /* 0x000000000000791b */ /* 0x003fe20003800000 */
.L_x_2128:
        /* <DEDUP_REMOVED lines=14> */
.L_x_2129:
[----:B------:R-:W-:Y:S02]  /*2d890*/  IMAD.MOV.U32 R13, RZ, RZ, R24 ;  /* 0x000000ffff0d7224 */ /* 0x000fe400078e0018 */
[----:B------:R-:W-:Y:S02]  /*2d8a0*/  IMAD.MOV.U32 R12, RZ, RZ, 0x4 ;  /* 0x00000004ff0c7424 */ /* 0x000fe400078e00ff */
[----:B------:R-:W-:-:S07]  /*2d8b0*/  IMAD.MOV.U32 R2, RZ, RZ, R14 ;  /* 0x000000ffff027224 */ /* 0x000fce00078e000e */
[----:B------:R-:W-:Y:S05]  /*2d8c0*/  WARPSYNC.COLLECTIVE R15, `(.L_x_2130) ;  /* 0x000000000f087348 */ /* 0x000fea0003c00000 */
[----:B------:R0:W1:Y:S02]  /*2d8d0*/  SHFL.IDX P6, R14, R13, R12, R11 ;  /* 0x0000000c0d0e7389 */ /* 0x00006400000c000b */
[----:B01----:R-:W-:Y:S01]  /*2d8e0*/  ENDCOLLECTIVE ;  /* 0x000000000000791b */ /* 0x003fe20003800000 */
.L_x_2130:
        /* <DEDUP_REMOVED lines=14> */
.L_x_2131:
[----:B------:R-:W-:Y:S02]  /*2d9d0*/  IMAD.MOV.U32 R13, RZ, RZ, R24 ;  /* 0x000000ffff0d7224 */ /* 0x000fe400078e0018 */
[----:B------:R-:W-:Y:S02]  /*2d9e0*/  IMAD.MOV.U32 R12, RZ, RZ, 0x5 ;  /* 0x00000005ff0c7424 */ /* 0x000fe400078e00ff */
[----:B------:R-:W-:-:S07]  /*2d9f0*/  IMAD.MOV.U32 R2, RZ, RZ, R14 ;  /* 0x000000ffff027224 */ /* 0x000fce00078e000e */
[----:B------:R-:W-:Y:S05]  /*2da00*/  WARPSYNC.COLLECTIVE R15, `(.L_x_2132) ;  /* 0x000000000f087348 */ /* 0x000fea0003c00000 */
[----:B------:R0:W1:Y:S02]  /*2da10*/  SHFL.IDX P6, R14, R13, R12, R11 ;  /* 0x0000000c0d0e7389 */ /* 0x00006400000c000b */
[----:B01----:R-:W-:Y:S01]  /*2da20*/  ENDCOLLECTIVE ;  /* 0x000000000000791b */ /* 0x003fe20003800000 */
.L_x_2132:
        /* <DEDUP_REMOVED lines=13> */
.L_x_2133:
[----:B------:R-:W-:Y:S01]  /*2db00*/  @!PT LDS RZ, [RZ] ;  /* 0x00000000fffff984 */ /* 0x000fe20000000800 */
[----:B------:R-:W-:Y:S01]  /*2db10*/  @!PT LDS RZ, [RZ] ;  /* 0x00000000fffff984 */ /* 0x000fe20000000800 */
[----:B------:R-:W-:Y:S01]  /*2db20*/  @!PT LDS RZ, [RZ] ;  /* 0x00000000fffff984 */ /* 0x000fe20000000800 */
[----:B------:R0:W-:Y:S02]  /*2db30*/  LDGSTS.E.BYPASS.LTC128B.128 [R4+0x5400], desc[UR60][R2.64+0x80], !P2 ;  /* 0x0540008002047fae */ /* 0x0001e4000d101d7c */
[----:B0-----:R-:W-:Y:S01]  /*2db40*/  IMAD.MOV.U32 R2, RZ, RZ, R14 ;  /* 0x000000ffff027224 */ /* 0x001fe200078e000e */
[----:B------:R-:W-:Y:S06]  /*2db50*/  BRA `(.L_x_2134) ;  /* 0xffffffa800d07947 */ /* 0x000fec000383ffff */
.L_x_1976:
[----:B0-----:R0:W1:Y:S02]  /*2db60*/  SYNCS.PHASECHK.TRANS64.TRYWAIT P0, [R0+URZ+0x2a860], R3 ;  /* 0x02a86003000075a7 */ /* 0x001064000800017f */
[----:B-1----:R-:W-:Y:S05]  /*2db70*/  @!P0 NANOSLEEP.SYNCS 0x989680 ;  /* 0x009896800000895d */ /* 0x002fea0003900000 */
[----:B------:R-:W1:Y:S02]  /*2db80*/  @!P0 SYNCS.PHASECHK.TRANS64 P0, [R0+URZ+0x2a860], R3 ;  /* 0x02a86003000085a7 */ /* 0x000e64000800007f */
[----:B-1----:R-:W-:Y:S05]  /*2db90*/  @!P0 BRA `(.L_x_1976) ;  /* 0xfffffffc00f08947 */ /* 0x002fea000383ffff */
[----:B------:R-:W-:Y:S05]  /*2dba0*/  BRA `(.L_x_2135) ;  /* 0xffffffac00f07947 */ /* 0x000fea000383ffff */
.L_x_1977:
        /* <DEDUP_REMOVED lines=8> */
.L_x_2137:
[----:B------:R-:W-:Y:S05]  /*2dc30*/  BSYNC B0 ;  /* 0x0000000000007941 */ /* 0x000fea0003800000 */
.L_x_2136:
        /* <DEDUP_REMOVED lines=15> */
.L_x_2138:
        /* <DEDUP_REMOVED lines=9> */
.L_x_2139:
        /* <DEDUP_REMOVED lines=13> */
.L_x_2140:
[----:B------:R-:W-:Y:S02]  /*2de90*/  IMAD.MOV.U32 R13, RZ, RZ, R24 ;  /* 0x000000ffff0d7224 */ /* 0x000fe400078e0018 */
[----:B------:R-:W-:Y:S01]  /*2dea0*/  IMAD.MOV.U32 R12, RZ, RZ, 0x2 ;  /* 0x00000002ff0c7424 */ /* 0x000fe200078e00ff */
[----:B------:R-:W-:-:S13]  /*2deb0*/  IADD3 R2, P2, R14, R5, RZ ;  /* 0x000000050e027210 */ /* 0x000fda0007f5e0ff */
[----:B------:R-:W-:Y:S05]  /*2dec0*/  WARPSYNC.COLLECTIVE R15, `(.L_x_2141) ;  /* 0x000000000f087348 */ /* 0x000fea0003c00000 */
[----:B------:R0:W1:Y:S02]  /*2ded0*/  SHFL.IDX P6, R14, R13, R12, R11 ;  /* 0x0000000c0d0e7389 */ /* 0x00006400000c000b */
[----:B01----:R-:W-:Y:S01]  /*2dee0*/  ENDCOLLECTIVE ;  /* 0x000000000000791b */ /* 0x003fe20003800000 */
.L_x_2141:
        /* <DEDUP_REMOVED lines=13> */
.L_x_2142:
[----:B------:R-:W-:Y:S02]  /*2dfc0*/  IMAD.MOV.U32 R13, RZ, RZ, R24 ;  /* 0x000000ffff0d7224 */ /* 0x000fe400078e0018 */
[----:B------:R-:W-:Y:S02]  /*2dfd0*/  IMAD.MOV.U32 R12, RZ, RZ, 0x3 ;  /* 0x00000003ff0c7424 */ /* 0x000fe400078e00ff */
[----:B------:R-:W-:-:S07]  /*2dfe0*/  IMAD.MOV.U32 R10, RZ, RZ, R14 ;  /* 0x000000ffff0a7224 */ /* 0x000fce00078e000e */
[----:B------:R-:W-:Y:S05]  /*2dff0*/  WARPSYNC.COLLECTIVE R15, `(.L_x_2143) ;  /* 0x000000000f087348 */ /* 0x000fea0003c00000 */
[----:B------:R0:W1:Y:S02]  /*2e000*/  SHFL.IDX P6, R14, R13, R12, R11 ;  /* 0x0000000c0d0e7389 */ /* 0x00006400000c000b */
[----:B01----:R-:W-:Y:S01]  /*2e010*/  ENDCOLLECTIVE ;  /* 0x000000000000791b */ /* 0x003fe20003800000 */
.L_x_2143:
        /* <DEDUP_REMOVED lines=14> */
.L_x_2144:
[----:B------:R-:W-:Y:S02]  /*2e100*/  IMAD.MOV.U32 R13, RZ, RZ, R24 ;  /* 0x000000ffff0d7224 */ /* 0x000fe400078e0018 */
[----:B------:R-:W-:Y:S01]  /*2e110*/  IMAD.MOV.U32 R12, RZ, RZ, 0x4 ;  /* 0x00000004ff0c7424 */ /* 0x000fe200078e00ff */
[----:B------:R-:W-:-:S13]  /*2e120*/  IADD3 R2, P2, R14, R5, RZ ;  /* 0x000000050e027210 */ /* 0x000fda0007f5e0ff */
[----:B------:R-:W-:Y:S05]  /*2e130*/  WARPSYNC.COLLECTIVE R15, `(.L_x_2145) ;  /* 0x000000000f087348 */ /* 0x000fea0003c00000 */
[----:B------:R0:W1:Y:S02]  /*2e140*/  SHFL.IDX P6, R14, R13, R12, R11 ;  /* 0x0000000c0d0e7389 */ /* 0x00006400000c000b */
[----:B01----:R-:W-:Y:S01]  /*2e150*/  ENDCOLLECTIVE ;  /* 0x000000000000791b */ /* 0x003fe20003800000 */
.L_x_2145:
        /* <DEDUP_REMOVED lines=13> */
.L_x_2146:
[----:B------:R-:W-:Y:S02]  /*2e230*/  IMAD.MOV.U32 R13, RZ, RZ, R24 ;  /* 0x000000ffff0d7224 */ /* 0x000fe400078e0018 */
[----:B------:R-:W-:Y:S02]  /*2e240*/  IMAD.MOV.U32 R12, RZ, RZ, 0x5 ;  /* 0x00000005ff0c7424 */ /* 0x000fe400078e00ff */
[----:B------:R-:W-:-:S07]  /*2e250*/  IMAD.MOV.U32 R10, RZ, RZ, R14 ;  /* 0x000000ffff0a7224 */ /* 0x000fce00078e000e */
[----:B------:R-:W-:Y:S05]  /*2e260*/  WARPSYNC.COLLECTIVE R15, `(.L_x_2147) ;  /* 0x000000000f087348 */ /* 0x000fea0003c00000 */
[----:B------:R0:W1:Y:S02]  /*2e270*/  SHFL.IDX P6, R14, R13, R12, R11 ;  /* 0x0000000c0d0e7389 */ /* 0x00006400000c000b */
[----:B01----:R-:W-:Y:S01]  /*2e280*/  ENDCOLLECTIVE ;  /* 0x000000000000791b */ /* 0x003fe20003800000 */
.L_x_2147:
        /* <DEDUP_REMOVED lines=12> */
.L_x_2148:
[----:B------:R-:W-:Y:S05]  /*2e350*/  BRA `(.L_x_2149) ;  /* 0xffffffa800ec7947 */ /* 0x000fea000383ffff */
.L_x_1982:
[----:B------:R-:W-:Y:S01]  /*2e360*/  BSSY B0, `(.L_x_2150) ;  /* 0x0000008000007945 */ /* 0x000fe20003800000 */
[----:B------:R-:W-:Y:S02]  /*2e370*/  IMAD.MOV.U32 R13, RZ, RZ, R16 ;  /* 0x000000ffff0d7224 */ /* 0x000fe400078e0010 */
[----:B------:R-:W-:Y:S02]  /*2e380*/  IMAD.MOV.U32 R12, RZ, RZ, RZ ;  /* 0x000000ffff0c7224 */ /* 0x000fe400078e00ff */
[----:B------:R-:W-:Y:S02]  /*2e390*/  IMAD.MOV.U32 R11, RZ, RZ, 0x1f ;  /* 0x0000001fff0b7424 */ /* 0x000fe400078e00ff */
[----:B------:R-:W-:-:S07]  /*2e3a0*/  IMAD.MOV.U32 R15, RZ, RZ, -0x1 ;  /* 0xffffffffff0f7424 */ /* 0x000fce00078e00ff */
[----:B01----:R-:W-:Y:S05]  /*2e3b0*/  WARPSYNC.COLLECTIVE R15, `(.L_x_2151) ;  /* 0x000000000f087348 */ /* 0x003fea0003c00000 */
[----:B------:R2:W3:Y:S02]  /*2e3c0*/  SHFL.IDX P6, R14, R13, R12, R11 ;  /* 0x0000000c0d0e7389 */ /* 0x0004e400000c000b */
[----:B0123--:R-:W-:Y:S01]  /*2e3d0*/  ENDCOLLECTIVE ;  /* 0x000000000000791b */ /* 0x00ffe20003800000 */
.L_x_2151:
[----:B------:R-:W-:Y:S05]  /*2e3e0*/  BSYNC B0 ;  /* 0x0000000000007941 */ /* 0x000fea0003800000 */
.L_x_2150:
        /* <DEDUP_REMOVED lines=9> */
.L_x_2152:
        /* <DEDUP_REMOVED lines=18> */
.L_x_2153:
[----:B------:R-:W-:Y:S01]  /*2e5a0*/  IMAD.MOV.U32 R12, RZ, RZ, 0x2 ;  /* 0x00000002ff0c7424 */ /* 0x000fe200078e00ff */
[----:B------:R-:W-:-:S05]  /*2e5b0*/  SEL R6, R14, RZ, P1 ;  /* 0x000000ff0e067207 */ /* 0x000fca0000800000 */
[----:B------:R-:W-:-:S04]  /*2e5c0*/  IMAD.IADD R6, R5, 0x1, R6 ;  /* 0x0000000105067824 */ /* 0x000fc800078e0206 */
[----:B------:R-:W-:-:S07]  /*2e5d0*/  IMAD.MOV.U32 R13, RZ, RZ, R6 ;  /* 0x000000ffff0d7224 */ /* 0x000fce00078e0006 */
[----:B------:R-:W-:Y:S05]  /*2e5e0*/  WARPSYNC.COLLECTIVE R15, `(.L_x_2154) ;  /* 0x000000000f087348 */ /* 0x000fea0003c00000 */
[----:B------:R0:W1:Y:S02]  /*2e5f0*/  SHFL.UP P6, R14, R13, R12, R11 ;  /* 0x0400000c0d0e7389 */ /* 0x00006400000c000b */
[----:B01----:R-:W-:Y:S01]  /*2e600*/  ENDCOLLECTIVE ;  /* 0x000000000000791b */ /* 0x003fe20003800000 */
.L_x_2154:
[----:B------:R-:W-:Y:S01]  /*2e610*/  IMAD.MOV.U32 R12, RZ, RZ, 0x4 ;  /* 0x00000004ff0c7424 */ /* 0x000fe200078e00ff */
[----:B------:R-:W-:-:S05]  /*2e620*/  SEL R7, R14, RZ, P2 ;  /* 0x000000ff0e077207 */ /* 0x000fca0001000000 */
[----:B------:R-:W-:-:S04]  /*2e630*/  IMAD.IADD R7, R6, 0x1, R7 ;  /* 0x0000000106077824 */ /* 0x000fc800078e0207 */
[----:B------:R-:W-:-:S07]  /*2e640*/  IMAD.MOV.U32 R13, RZ, RZ, R7 ;  /* 0x000000ffff0d7224 */ /* 0x000fce00078e0007 */
[----:B------:R-:W-:Y:S05]  /*2e650*/  WARPSYNC.COLLECTIVE R15, `(.L_x_2155) ;  /* 0x000000000f087348 */ /* 0x000fea0003c00000 */
[----:B------:R0:W1:Y:S02]  /*2e660*/  SHFL.UP P6, R14, R13, R12, R11 ;  /* 0x0400000c0d0e7389 */ /* 0x00006400000c000b */
[----:B01----:R-:W-:Y:S01]  /*2e670*/  ENDCOLLECTIVE ;  /* 0x000000000000791b */ /* 0x003fe20003800000 */
.L_x_2155:
[----:B------:R-:W-:Y:S01]  /*2e680*/  IMAD.MOV.U32 R12, RZ, RZ, 0x8 ;  /* 0x00000008ff0c7424 */ /* 0x000fe200078e00ff */
[----:B------:R-:W-:-:S05]  /*2e690*/  SEL R2, R14, RZ, P3 ;  /* 0x000000ff0e027207 */ /* 0x000fca0001800000 */
[----:B------:R-:W-:-:S04]  /*2e6a0*/  IMAD.IADD R2, R7, 0x1, R2 ;  /* 0x0000000107027824 */ /* 0x000fc800078e0202 */
[----:B------:R-:W-:-:S07]  /*2e6b0*/  IMAD.MOV.U32 R13, RZ, RZ, R2 ;  /* 0x000000ffff0d7224 */ /* 0x000fce00078e0002 */
[----:B------:R-:W-:Y:S05]  /*2e6c0*/  WARPSYNC.COLLECTIVE R15, `(.L_x_2156) ;  /* 0x000000000f087348 */ /* 0x000fea0003c00000 */
[----:B------:R0:W1:Y:S02]  /*2e6d0*/  SHFL.UP P6, R14, R13, R12, R11 ;  /* 0x0400000c0d0e7389 */ /* 0x00006400000c000b */
[----:B01----:R-:W-:Y:S01]  /*2e6e0*/  ENDCOLLECTIVE ;  /* 0x000000000000791b */ /* 0x003fe20003800000 */
.L_x_2156:
[----:B------:R-:W-:Y:S01]  /*2e6f0*/  IMAD.MOV.U32 R12, RZ, RZ, 0x10 ;  /* 0x00000010ff0c7424 */ /* 0x000fe200078e00ff */
[----:B------:R-:W-:-:S05]  /*2e700*/  SEL R3, R14, RZ, P4 ;  /* 0x000000ff0e037207 */ /* 0x000fca0002000000 */
[----:B------:R-:W-:-:S04]  /*2e710*/  IMAD.IADD R3, R2, 0x1, R3 ;  /* 0x0000000102037824 */ /* 0x000fc800078e0203 */
[----:B------:R-:W-:-:S07]  /*2e720*/  IMAD.MOV.U32 R13, RZ, RZ, R3 ;  /* 0x000000ffff0d7224 */ /* 0x000fce00078e0003 */
[----:B------:R-:W-:Y:S05]  /*2e730*/  WARPSYNC.COLLECTIVE R15, `(.L_x_2157) ;  /* 0x000000000f087348 */ /* 0x000fea0003c00000 */
[----:B------:R0:W1:Y:S02]  /*2e740*/  SHFL.UP P6, R14, R13, R12, R11 ;  /* 0x0400000c0d0e7389 */ /* 0x00006400000c000b */
[----:B01----:R-:W-:Y:S01]  /*2e750*/  ENDCOLLECTIVE ;  /* 0x000000000000791b */ /* 0x003fe20003800000 */
.L_x_2157:
        /* <DEDUP_REMOVED lines=8> */
.L_x_2158:
[----:B------:R-:W-:Y:S05]  /*2e7e0*/  BRA `(.L_x_2159) ;  /* 0xffffffa800f47947 */ /* 0x000fea000383ffff */
.L_x_1987:
[----:B------:R-:W-:Y:S01]  /*2e7f0*/  BSSY B0, `(.L_x_2160) ;  /* 0x0000008000007945 */ /* 0x000fe20003800000 */
[----:B-----5:R-:W-:Y:S02]  /*2e800*/  IMAD.MOV.U32 R13, RZ, RZ, R5 ;  /* 0x000000ffff0d7224 */ /* 0x020fe400078e0005 */
[----:B------:R-:W-:Y:S02]  /*2e810*/  IMAD.MOV.U32 R12, RZ, RZ, 0x1 ;  /* 0x00000001ff0c7424 */ /* 0x000fe400078e00ff */
[----:B------:R-:W-:Y:S02]  /*2e820*/  IMAD.MOV.U32 R11, RZ, RZ, RZ ;  /* 0x000000ffff0b7224 */ /* 0x000fe400078e00ff */
[----:B------:R-:W-:-:S07]  /*2e830*/  IMAD.MOV.U32 R15, RZ, RZ, -0x1 ;  /* 0xffffffffff0f7424 */ /* 0x000fce00078e00ff */
[----:B01----:R-:W-:Y:S05]  /*2e840*/  WARPSYNC.COLLECTIVE R15, `(.L_x_2161) ;  /* 0x000000000f087348 */ /* 0x003fea0003c00000 */
[----:B------:R2:W3:Y:S02]  /*2e850*/  SHFL.UP P6, R14, R13, R12, R11 ;  /* 0x0400000c0d0e7389 */ /* 0x0004e400000c000b */
[----:B0123--:R-:W-:Y:S01]  /*2e860*/  ENDCOLLECTIVE ;  /* 0x000000000000791b */ /* 0x00ffe20003800000 */
.L_x_2161:
[----:B------:R-:W-:Y:S05]  /*2e870*/  BSYNC B0 ;  /* 0x0000000000007941 */ /* 0x000fea0003800000 */
.L_x_2160:
        /* <DEDUP_REMOVED lines=8> */
.L_x_2162:
[----:B------:R-:W-:Y:S01]  /*2e900*/  IMAD.MOV.U32 R12, RZ, RZ, 0x4 ;  /* 0x00000004ff0c7424 */ /* 0x000fe200078e00ff */
[----:B------:R-:W-:-:S05]  /*2e910*/  SEL R2, R14, RZ, P2 ;  /* 0x000000ff0e027207 */ /* 0x000fca0001000000 */
[----:B------:R-:W-:-:S04]  /*2e920*/  IMAD.IADD R2, R13, 0x1, R2 ;  /* 0x000000010d027824 */ /* 0x000fc800078e0202 */
[----:B------:R-:W-:-:S07]  /*2e930*/  IMAD.MOV.U32 R13, RZ, RZ, R2 ;  /* 0x000000ffff0d7224 */ /* 0x000fce00078e0002 */
[----:B------:R-:W-:Y:S05]  /*2e940*/  WARPSYNC.COLLECTIVE R15, `(.L_x_2163) ;  /* 0x000000000f087348 */ /* 0x000fea0003c00000 */
[----:B------:R0:W1:Y:S02]  /*2e950*/  SHFL.UP P6, R14, R13, R12, R11 ;  /* 0x0400000c0d0e7389 */ /* 0x00006400000c000b */
[----:B01----:R-:W-:Y:S01]  /*2e960*/  ENDCOLLECTIVE ;  /* 0x000000000000791b */ /* 0x003fe20003800000 */
.L_x_2163:
[----:B------:R-:W-:Y:S01]  /*2e970*/  IMAD.MOV.U32 R12, RZ, RZ, 0x8 ;  /* 0x00000008ff0c7424 */ /* 0x000fe200078e00ff */
[----:B------:R-:W-:-:S05]  /*2e980*/  SEL R3, R14, RZ, P3 ;  /* 0x000000ff0e037207 */ /* 0x000fca0001800000 */
[----:B------:R-:W-:-:S04]  /*2e990*/  IMAD.IADD R3, R2, 0x1, R3 ;  /* 0x0000000102037824 */ /* 0x000fc800078e0203 */
[----:B------:R-:W-:-:S07]  /*2e9a0*/  IMAD.MOV.U32 R13, RZ, RZ, R3 ;  /* 0x000000ffff0d7224 */ /* 0x000fce00078e0003 */
[----:B------:R-:W-:Y:S05]  /*2e9b0*/  WARPSYNC.COLLECTIVE R15, `(.L_x_2164) ;  /* 0x000000000f087348 */ /* 0x000fea0003c00000 */
[----:B------:R0:W1:Y:S02]  /*2e9c0*/  SHFL.UP P6, R14, R13, R12, R11 ;  /* 0x0400000c0d0e7389 */ /* 0x00006400000c000b */
[----:B01----:R-:W-:Y:S01]  /*2e9d0*/  ENDCOLLECTIVE ;  /* 0x000000000000791b */ /* 0x003fe20003800000 */
.L_x_2164:
[----:B------:R-:W-:Y:S01]  /*2e9e0*/  IMAD.MOV.U32 R12, RZ, RZ, 0x10 ;  /* 0x00000010ff0c7424 */ /* 0x000fe200078e00ff */
[----:B------:R-:W-:-:S05]  /*2e9f0*/  SEL R4, R14, RZ, P4 ;  /* 0x000000ff0e047207 */ /* 0x000fca0002000000 */
[----:B------:R-:W-:-:S04]  /*2ea00*/  IMAD.IADD R4, R3, 0x1, R4 ;  /* 0x0000000103047824 */ /* 0x000fc800078e0204 */
[----:B------:R-:W-:-:S07]  /*2ea10*/  IMAD.MOV.U32 R13, RZ, RZ, R4 ;  /* 0x000000ffff0d7224 */ /* 0x000fce00078e0004 */
[----:B------:R-:W-:Y:S05]  /*2ea20*/  WARPSYNC.COLLECTIVE R15, `(.L_x_2165) ;  /* 0x000000000f087348 */ /* 0x000fea0003c00000 */
[----:B------:R0:W1:Y:S02]  /*2ea30*/  SHFL.UP P6, R14, R13, R12, R11 ;  /* 0x0400000c0d0e7389 */ /* 0x00006400000c000b */
[----:B01----:R-:W-:Y:S01]  /*2ea40*/  ENDCOLLECTIVE ;  /* 0x000000000000791b */ /* 0x003fe20003800000 */
.L_x_2165:
        /* <DEDUP_REMOVED lines=8> */
.L_x_2166:
[----:B------:R-:W-:Y:S05]  /*2ead0*/  BRA `(.L_x_2167) ;  /* 0xffffffa800d47947 */ /* 0x000fea000383ffff */
.L_x_1989:
[----:B------:R-:W-:Y:S01]  /*2eae0*/  BSSY B0, `(.L_x_2168) ;  /* 0x0000006000007945 */ /* 0x000fe20003800000 */
[----:B------:R-:W-:Y:S01]  /*2eaf0*/  PLOP3.LUT P6, PT, P6, PT, PT, 0x8, 0x0 ;  /* 0x000000000000781c */ /* 0x000fe200037ce170 */
[----:B------:R-:W-:-:S12]  /*2eb00*/  IMAD.MOV.U32 R15, RZ, RZ, -0x1 ;  /* 0xffffffffff0f7424 */ /* 0x000fd800078e00ff */
[----:B01----:R-:W-:Y:S05]  /*2eb10*/  WARPSYNC.COLLECTIVE R15, `(.L_x_2169) ;  /* 0x000000000f087348 */ /* 0x003fea0003c00000 */
[----:B------:R-:W-:Y:S01]  /*2eb20*/  VOTE.ANY R14, PT, P6 ;  /* 0x00000000000e7806 */ /* 0x000fe200030e0100 */
[----:B01----:R-:W-:Y:S06]  /*2eb30*/  ENDCOLLECTIVE ;  /* 0x000000000000791b */ /* 0x003fec0003800000 */
.L_x_2169:
[----:B------:R-:W-:Y:S05]  /*2eb40*/  BSYNC B0 ;  /* 0x0000000000007941 */ /* 0x000fea0003800000 */
.L_x_2168:
        /* <DEDUP_REMOVED lines=9> */
.L_x_2170:
[----:B------:R-:W-:Y:S01]  /*2ebe0*/  IMAD.MOV.U32 R5, RZ, RZ, R14 ;  /* 0x000000ffff057224 */ /* 0x000fe200078e000e */
[----:B------:R-:W-:Y:S06]  /*2ebf0*/  BRA `(.L_x_2171) ;  /* 0xffffffa800c47947 */ /* 0x000fec000383ffff */
.L_x_1991:
[----:B------:R-:W-:Y:S01]  /*2ec00*/  BSSY B0, `(.L_x_2172) ;  /* 0x0000007000007945 */ /* 0x000fe20003800000 */
[----:B------:R-:W-:Y:S02]  /*2ec10*/  IMAD.MOV.U32 R13, RZ, RZ, R2 ;  /* 0x000000ffff0d7224 */ /* 0x000fe400078e0002 */
[----:B------:R-:W-:Y:S02]  /*2ec20*/  IMAD.MOV.U32 R11, RZ, RZ, 0x1f ;  /* 0x0000001fff0b7424 */ /* 0x000fe400078e00ff */
[----:B------:R-:W-:-:S07]  /*2ec30*/  IMAD.MOV.U32 R15, RZ, RZ, -0x1 ;  /* 0xffffffffff0f7424 */ /* 0x000fce00078e00ff */
[----:B0123--:R-:W-:Y:S05]  /*2ec40*/  WARPSYNC.COLLECTIVE R15, `(.L_x_2173) ;  /* 0x000000000f087348 */ /* 0x00ffea0003c00000 */
[----:B------:R4:W0:Y:S02]  /*2ec50*/  SHFL.IDX P6, R14, R13, R12, R11 ;  /* 0x0000000c0d0e7389 */ /* 0x00082400000c000b */
[----:B01234-:R-:W-:Y:S01]  /*2ec60*/  ENDCOLLECTIVE ;  /* 0x000000000000791b */ /* 0x01ffe20003800000 */
.L_x_2173:
[----:B------:R-:W-:Y:S05]  /*2ec70*/  BSYNC B0 ;  /* 0x0000000000007941 */ /* 0x000fea0003800000 */
.L_x_2172:
[----:B------:R-:W-:Y:S05]  /*2ec80*/  BRA `(.L_x_1990) ;  /* 0xffffffa800bc7947 */ /* 0x000fea000383ffff */
.L_x_1995:
[----:B0-----:R0:W3:Y:S02]  /*2ec90*/  SYNCS.PHASECHK.TRANS64.TRYWAIT P0, [R5+URZ+0x2a820], R0 ;  /* 0x02a82000050075a7 */ /* 0x0010e4000800017f */
[----:B---3--:R-:W-:Y:S05]  /*2eca0*/  @!P0 NANOSLEEP.SYNCS 0x989680 ;  /* 0x009896800000895d */ /* 0x008fea0003900000 */
[----:B------:R-:W3:Y:S02]  /*2ecb0*/  @!P0 SYNCS.PHASECHK.TRANS64 P0, [R5+URZ+0x2a820], R0 ;  /* 0x02a82000050085a7 */ /* 0x000ee4000800007f */
[----:B---3--:R-:W-:Y:S05]  /*2ecc0*/  @!P0 BRA `(.L_x_1995) ;  /* 0xfffffffc00f08947 */ /* 0x008fea000383ffff */
[----:B------:R-:W-:Y:S05]  /*2ecd0*/  BRA `(.L_x_2174) ;  /* 0xffffffb000347947 */ /* 0x000fea000383ffff */
.L_x_1996:
[----:B------:R-:W3:Y:S01]  /*2ece0*/  S2R R2, SR_TID.X ;  /* 0x0000000000027919 */ /* 0x000ee20000002100 */
[----:B------:R-:W-:Y:S01]  /*2ecf0*/  BSSY B0, `(.L_x_2175) ;  /* 0x000000a000007945 */ /* 0x000fe20003800000 */
[----:B------:R-:W-:Y:S02]  /*2ed00*/  IMAD.MOV.U32 R12, RZ, RZ, RZ ;  /* 0x000000ffff0c7224 */ /* 0x000fe400078e00ff */
[----:B------:R-:W-:Y:S02]  /*2ed10*/  IMAD.MOV.U32 R11, RZ, RZ, 0x1f ;  /* 0x0000001fff0b7424 */ /* 0x000fe400078e00ff */
[----:B------:R-:W-:Y:S01]  /*2ed20*/  IMAD.MOV.U32 R15, RZ, RZ, -0x1 ;  /* 0xffffffffff0f7424 */ /* 0x000fe200078e00ff */
[----:B---3--:R-:W-:-:S04]  /*2ed30*/  SHF.R.U32.HI R2, RZ, 0x5, R2 ;  /* 0x00000005ff027819 */ /* 0x008fc80000011602 */
[----:B------:R-:W-:-:S05]  /*2ed40*/  LOP3.LUT R2, R2, 0x3, RZ, 0xc0, !PT ;  /* 0x0000000302027812 */ /* 0x000fca00078ec0ff */
[----:B------:R-:W-:-:S07]  /*2ed50*/  IMAD.MOV.U32 R13, RZ, RZ, R2 ;  /* 0x000000ffff0d7224 */ /* 0x000fce00078e0002 */
[----:B012---:R-:W-:Y:S05]  /*2ed60*/  WARPSYNC.COLLECTIVE R15, `(.L_x_2176) ;  /* 0x000000000f087348 */ /* 0x007fea0003c00000 */
[----:B------:R3:W4:Y:S02]  /*2ed70*/  SHFL.IDX P6, R14, R13, R12, R11 ;  /* 0x0000000c0d0e7389 */ /* 0x00072400000c000b */
[----:B01234-:R-:W-:Y:S01]  /*2ed80*/  ENDCOLLECTIVE ;  /* 0x000000000000791b */ /* 0x01ffe20003800000 */
.L_x_2176:
[----:B------:R-:W-:Y:S05]  /*2ed90*/  BSYNC B0 ;  /* 0x0000000000007941 */ /* 0x000fea0003800000 */
.L_x_2175:
[----:B------:R-:W-:Y:S05]  /*2eda0*/  BRA `(.L_x_2177) ;  /* 0xffffffb0001c7947 */ /* 0x000fea000383ffff */
.L_x_1997:
[----:B------:R-:W-:Y:S01]  /*2edb0*/  BSSY B0, `(.L_x_2178) ;  /* 0x0000006000007945 */ /* 0x000fe20003800000 */
[----:B------:R-:W-:-:S07]  /*2edc0*/  IMAD.MOV.U32 R15, RZ, RZ, -0x1 ;  /* 0xffffffffff0f7424 */ /* 0x000fce00078e00ff */
[----:B012---:R-:W-:Y:S05]  /*2edd0*/  WARPSYNC.COLLECTIVE R15, `(.L_x_2179) ;  /* 0x000000000f0c7348 */ /* 0x007fea0003c00000 */
[----:B------:R-:W-:Y:S02]  /*2ede0*/  ELECT P6, UR62, PT ;  /* 0x00000000003e782f */ /* 0x000fe400038c0000 */
[----:B------:R-:W-:Y:S01]  /*2edf0*/  MOV R14, UR62 ;  /* 0x0000003e000e7c02 */ /* 0x000fe20008000f00 */
[----:B012---:R-:W-:Y:S10]  /*2ee00*/  ENDCOLLECTIVE ;  /* 0x000000000000791b */ /* 0x007ff40003800000 */
.L_x_2179:
[----:B------:R-:W-:Y:S05]  /*2ee10*/  BSYNC B0 ;  /* 0x0000000000007941 */ /* 0x000fea0003800000 */
.L_x_2178:
[----:B------:R-:W-:Y:S05]  /*2ee20*/  BRA `(.L_x_2180) ;  /* 0xffffffb000107947 */ /* 0x000fea000383ffff */
.L_x_1999:
[----:B0-----:R0:W3:Y:S02]  /*2ee30*/  SYNCS.PHASECHK.TRANS64.TRYWAIT P1, [R3+URZ+0x2a840], R2 ;  /* 0x02a84002030075a7 */ /* 0x0010e4000802017f */
[----:B---3--:R-:W-:Y:S05]  /*2ee40*/  @!P1 NANOSLEEP.SYNCS 0x989680 ;  /* 0x009896800000995d */ /* 0x008fea0003900000 */
[----:B------:R-:W3:Y:S02]  /*2ee50*/  @!P1 SYNCS.PHASECHK.TRANS64 P1, [R3+URZ+0x2a840], R2 ;  /* 0x02a84002030095a7 */ /* 0x000ee4000802007f */
[----:B---3--:R-:W-:Y:S05]  /*2ee60*/  @!P1 BRA `(.L_x_1999) ;  /* 0xfffffffc00f09947 */ /* 0x008fea000383ffff */
[----:B------:R-:W-:Y:S05]  /*2ee70*/  BRA `(.L_x_2181) ;  /* 0xffffffb000387947 */ /* 0x000fea000383ffff */
.L_x_2001:
[----:B---3--:R3:W4:Y:S02]  /*2ee80*/  SYNCS.PHASECHK.TRANS64.TRYWAIT P1, [R27+URZ+0x2a840], R0 ;  /* 0x02a840001b0075a7 */ /* 0x008724000802017f */
[----:B----4-:R-:W-:Y:S05]  /*2ee90*/  @!P1 NANOSLEEP.SYNCS 0x989680 ;  /* 0x009896800000995d */ /* 0x010fea0003900000 */
[----:B------:R-:W4:Y:S02]  /*2eea0*/  @!P1 SYNCS.PHASECHK.TRANS64 P1, [R27+URZ+0x2a840], R0 ;  /* 0x02a840001b0095a7 */ /* 0x000f24000802007f */
[----:B----4-:R-:W-:Y:S05]  /*2eeb0*/  @!P1 BRA `(.L_x_2001) ;  /* 0xfffffffc00f09947 */ /* 0x010fea000383ffff */
[----:B------:R-:W-:Y:S05]  /*2eec0*/  BRA `(.L_x_2182) ;  /* 0xffffffb000447947 */ /* 0x000fea000383ffff */
.L_x_2003:
[----:B----4-:R4:W0:Y:S02]  /*2eed0*/  SYNCS.PHASECHK.TRANS64.TRYWAIT P1, [R3+URZ+0x2a860], R2 ;  /* 0x02a86002030075a7 */ /* 0x010824000802017f */
[----:B0-----:R-:W-:Y:S05]  /*2eee0*/  @!P1 NANOSLEEP.SYNCS 0x989680 ;  /* 0x009896800000995d */ /* 0x001fea0003900000 */
[----:B------:R-:W0:Y:S02]  /*2eef0*/  @!P1 SYNCS.PHASECHK.TRANS64 P1, [R3+URZ+0x2a860], R2 ;  /* 0x02a86002030095a7 */ /* 0x000e24000802007f */
[----:B0-----:R-:W-:Y:S05]  /*2ef00*/  @!P1 BRA `(.L_x_2003) ;  /* 0xfffffffc00f09947 */ /* 0x001fea000383ffff */
[----:B------:R-:W-:Y:S05]  /*2ef10*/  BRA `(.L_x_2183) ;  /* 0xffffffb000407947 */ /* 0x000fea000383ffff */
.L_x_2184:
        /* <DEDUP_REMOVED lines=14> */
.L_x_3231:


//--------------------- .text._ZN7cutlass13device_kernelIN5flash11enable_sm90INS1_16FlashAttnFwdSm90INS1_25CollectiveMainloopFwdSm90ILi2EN4cute5tupleIJNS5_1CILi1EEES8_S8_EEENS6_IJNS7_ILi128EEENS7_ILi96EEENS7_ILi192EEEEEELi128ENS_10bfloat16_tEfNS_4arch4Sm90ELb1ELb0ELb1ELb0ELb1ELb0ELb0ELb1ELb1ELb1ELb0ELb0EEENS1_21CollectiveEpilogueFwdINS6_IJSA_SA_SB_EEES9_SE_SG_Li256ELb0ELb1ELb0ELb0EEENS1_30DynamicPersistentTileSchedulerILi256ELi128ELb0ELb1ELb1EEEEEEEEEvNT_6ParamsE --------------------------
	.section	.text._ZN7cutlass13device_kernelIN5flash11enable_sm90INS1_16FlashAttnFwdSm90INS1_25CollectiveMainloopFwdSm90ILi2EN4cute5tupleIJNS5_1CILi1EEES8_S8_EEENS6_IJNS7_ILi128EEENS7_ILi96EEENS7_ILi192EEEEEELi128ENS_10bfloat16_tEfNS_4arch4Sm90ELb1ELb0ELb1ELb0ELb1ELb0ELb0ELb1ELb1ELb1ELb0ELb0EEENS1_21CollectiveEpilogueFwdINS6_IJSA_SA_SB_EEES9_SE_SG_Li256ELb0ELb1ELb0ELb0EEENS1_30DynamicPersistentTileSchedulerILi256ELi128ELb0ELb1ELb1EEEEEEEEEvNT_6ParamsE,"ax",@progbits
	.align	128
.text._ZN7cutlass13device_kernelIN5flash11enable_sm90INS1_16FlashAttnFwdSm90INS1_25CollectiveMainloopFwdSm90ILi2EN4cute5tupleIJNS5_1CILi1EEES8_S8_EEENS6_IJNS7_ILi128EEENS7_ILi96EEENS7_ILi192EEEEEELi128ENS_10bfloat16_tEfNS_4arch4Sm90ELb1ELb0ELb1ELb0ELb1ELb0ELb0ELb1ELb1ELb1ELb0ELb0EEENS1_21CollectiveEpilogueFwdINS6_IJSA_SA_SB_EEES9_SE_SG_Li256ELb0ELb1ELb0ELb0EEENS1_30DynamicPersistentTileSchedulerILi256ELi128ELb0ELb1ELb1EEEEEEEEEvNT_6ParamsE:
        .type           _ZN7cutlass13device_kernelIN5flash11enable_sm90INS1_16FlashAttnFwdSm90INS1_25CollectiveMainloopFwdSm90ILi2EN4cute5tupleIJNS5_1CILi1EEES8_S8_EEENS6_IJNS7_ILi128EEENS7_ILi96EEENS7_ILi192EEEEEELi128ENS_10bfloat16_tEfNS_4arch4Sm90ELb1ELb0ELb1ELb0ELb1ELb0ELb0ELb1ELb1ELb1ELb0ELb0EEENS1_21CollectiveEpilogueFwdINS6_IJSA_SA_SB_EEES9_SE_SG_Li256ELb0ELb1ELb0ELb0EEENS1_30DynamicPersistentTileSchedulerILi256ELi128ELb0ELb1ELb1EEEEEEEEEvNT_6ParamsE,@function
        .size           _ZN7cutlass13device_kernelIN5flash11enable_sm90INS1_16FlashAttnFwdSm90INS1_25CollectiveMainloopFwdSm90ILi2EN4cute5tupleIJNS5_1CILi1EEES8_S8_EEENS6_IJNS7_ILi128EEENS7_ILi96EEENS7_ILi192EEEEEELi128ENS_10bfloat16_tEfNS_4arch4Sm90ELb1ELb0ELb1ELb0ELb1ELb0ELb0ELb1ELb1ELb1ELb0ELb0EEENS1_21CollectiveEpilogueFwdINS6_IJSA_SA_SB_EEES9_SE_SG_Li256ELb0ELb1ELb0ELb0EEENS1_30DynamicPersistentTileSchedulerILi256ELi128ELb0ELb1ELb1EEEEEEEEEvNT_6ParamsE,(.L_x_3232 - _ZN7cutlass13device_kernelIN5flash11enable_sm90INS1_16FlashAttnFwdSm90INS1_25CollectiveMainloopFwdSm90ILi2EN4cute5tupleIJNS5_1CILi1EEES8_S8_EEENS6_IJNS7_ILi128EEENS7_ILi96EEENS7_ILi192EEEEEELi128ENS_10bfloat16_tEfNS_4arch4Sm90ELb1ELb0ELb1ELb0ELb1ELb0ELb0ELb1ELb1ELb1ELb0ELb0EEENS1_21CollectiveEpilogueFwdINS6_IJSA_SA_SB_EEES9_SE_SG_Li256ELb0ELb1ELb0ELb0EEENS1_30DynamicPersistentTileSchedulerILi256ELi128ELb0ELb1ELb1EEEEEEEEEvNT_6ParamsE)
        .other          _ZN7cutlass13device_kernelIN5flash11enable_sm90INS1_16FlashAttnFwdSm90INS1_25CollectiveMainloopFwdSm90ILi2EN4cute5tupleIJNS5_1CILi1EEES8_S8_EEENS6_IJNS7_ILi128EEENS7_ILi96EEENS7_ILi192EEEEEELi128ENS_10bfloat16_tEfNS_4arch4Sm90ELb1ELb0ELb1ELb0ELb1ELb0ELb0ELb1ELb1ELb1ELb0ELb0EEENS1_21CollectiveEpilogueFwdINS6_IJSA_SA_SB_EEES9_SE_SG_Li256ELb0ELb1ELb0ELb0EEENS1_30DynamicPersistentTileSchedulerILi256ELi128ELb0ELb1ELb1EEEEEEEEEvNT_6ParamsE,@"STO_CUDA_ENTRY STV_DEFAULT"
_ZN7cutlass13device_kernelIN5flash11enable_sm90INS1_16FlashAttnFwdSm90INS1_25CollectiveMainloopFwdSm90ILi2EN4cute5tupleIJNS5_1CILi1EEES8_S8_EEENS6_IJNS7_ILi128EEENS7_ILi96EEENS7_ILi192EEEEEELi128ENS_10bfloat16_tEfNS_4arch4Sm90ELb1ELb0ELb1ELb0ELb1ELb0ELb0ELb1ELb1ELb1ELb0ELb0EEENS1_21CollectiveEpilogueFwdINS6_IJSA_SA_SB_EEES9_SE_SG_Li256ELb0ELb1ELb0ELb0EEENS1_30DynamicPersistentTileSchedulerILi256ELi128ELb0ELb1ELb1EEEEEEEEEvNT_6ParamsE:
        /* <DEDUP_REMOVED lines=45> */
.L_x_2185:
        /* <DEDUP_REMOVED lines=22> */
.L_x_2186:
        /* <DEDUP_REMOVED lines=18> */
.L_x_2187:
        /* <DEDUP_REMOVED lines=22> */
.L_x_2188:
        /* <DEDUP_REMOVED lines=23> */
.L_x_2189:
[----:B------:R-:W-:Y:S01]  /*0820*/  UISETP.NE.AND UP0, UPT, UR9, URZ, UPT ;  /* 0x0000003f0900728c */ /* 0x000fe2000bf05270 */
[----:B------:R-:W-:Y:S01]  /*0830*/  NOP ;  /* 0x0000000000007918 */ /* 0x000fe20000000000 */
[----:B------:R-:W-:Y:S01]  /*0840*/  UMOV UR61, 0x1 ;  /* 0x00000001003d7882 */ /* 0x000fe20000000000 */
[----:B------:R-:W-:Y:S01]  /*0850*/  ULDC.64 UR36, c[0x0][0x208] ;  /* 0x0000820000247ab9 */ /* 0x000fe20000000a00 */
[----:B------:R-:W-:Y:S01]  /*0860*/  USEL UR61, UR61, 0x2, !UP0 ;  /* 0x000000023d3d7887 */ /* 0x000fe2000c000000 */
[----:B01234-:R-:W-:Y:S01]  /*0870*/  BAR.SYNC.DEFER_BLOCKING 0x0 ;  /* 0x0000000000007b1d */ /* 0x01ffe20000010000 */
[----:B------:R-:W-:-:S13]  /*0880*/  PLOP3.LUT P0, PT, PT, PT, UP0, 0x80, 0x0 ;  /* 0x000000000000781c */ /* 0x000fda0003f0f008 */
[----:B------:R-:W-:Y:S05]  /*0890*/  @!P0 BRA `(.L_x_2190) ;  /* 0x000000a800748947 */ /* 0x000fea0003800000 */
.L_x_2191:
[----:B------:R-:W-:-:S08]  /*08a0*/  NOP ;  /* 0x0000000000007918 */ /* 0x000fd00000000000 */
[----:B------:R-:W0:Y:S02]  /*08b0*/  USETMAXREG.TRY_ALLOC.CTAPOOL UP0, 0xe8 ;  /* 0x000000e8000079c8 */ /* 0x000e240008000600 */
[----:B0-----:R-:W-:-:S13]  /*08c0*/  PLOP3.LUT P0, PT, PT, PT, UP0, 0x80, 0x0 ;  /* 0x000000000000781c */ /* 0x001fda0003f0f008 */
[----:B------:R-:W-:Y:S05]  /*08d0*/  @!P0 BRA `(.L_x_2191) ;  /* 0xfffffffc00f08947 */ /* 0x000fea000383ffff */
[----:B------:R-:W0:Y:S08]  /*08e0*/  S2UR UR4, SR_CTAID.X ;  /* 0x00000000000479c3 */ /* 0x000e300000002500 */
[----:B------:R-:W-:Y:S08]  /*08f0*/  BAR.ARV 0x4, 0x180 ;  /* 0x0106000000007b1d */ /* 0x000ff00000002000 */
[----:B------:R-:W0:Y:S08]  /*0900*/  LDC R0, c[0x0][0xc38] ;  /* 0x00030e00ff007b82 */ /* 0x000e300000000800 */
[----:B------:R-:W-:Y:S06]  /*0910*/  BAR.ARV 0x8, 0x180 ;  /* 0x0206000000007b1d */ /* 0x000fec0000002000 */
[----:B0-----:R-:W-:-:S13]  /*0920*/  ISETP.LE.AND P0, PT, R0, UR4, PT ;  /* 0x0000000400007c0c */ /* 0x001fda000bf03270 */
[----:B------:R-:W-:Y:S05]  /*0930*/  @P0 EXIT ;  /* 0x000000000000094d */ /* 0x000fea0003800000 */
[----:B------:R-:W0:Y:S01]  /*0940*/  S2R R2, SR_TID.X ;  /* 0x0000000000027919 */ /* 0x000e220000002100 */
[----:B------:R-:W-:Y:S01]  /*0950*/  IMAD.MOV.U32 R163, RZ, RZ, RZ ;  /* 0x000000ffffa37224 */ /* 0x000fe200078e00ff */
[----:B------:R-:W-:Y:S01]  /*0960*/  ULOP3.LUT UR60, UR61, 0x1, URZ, 0xfc, !UPT ;  /* 0x000000013d3c7892 */ /* 0x000fe2000f8efc3f */
[----:B------:R-:W-:Y:S01]  /*0970*/  UMOV UR38, URZ ;  /* 0x0000003f00267c82 */ /* 0x000fe20008000000 */
[----:B------:R-:W-:Y:S01]  /*0980*/  UMOV UR39, URZ ;  /* 0x0000003f00277c82 */ /* 0x000fe20008000000 */
[----:B0-----:R-:W-:-:S05]  /*0990*/  VIADD R170, R2, 0xffffff80 ;  /* 0xffffff8002aa7836 */ /* 0x001fca0000000000 */
[----:B------:R-:W-:-:S04]  /*09a0*/  SHF.R.S32.HI R3, RZ, 0x1f, R170 ;  /* 0x0000001fff037819 */ /* 0x000fc800000114aa */
[CC--:B------:R-:W-:Y:S02]  /*09b0*/  LEA.HI R0, R3.reuse, R170.reuse, RZ, 0x7 ;  /* 0x000000aa03007211 */ /* 0x0c0fe400078f38ff */
[CC--:B------:R-:W-:Y:S02]  /*09c0*/  LEA.HI R2, R3.reuse, R170.reuse, RZ, 0x4 ;  /* 0x000000aa03027211 */ /* 0x0c0fe400078f20ff */
[----:B------:R-:W-:Y:S02]  /*09d0*/  LOP3.LUT R5, R0, 0xffffff80, RZ, 0xc0, !PT ;  /* 0xffffff8000057812 */ /* 0x000fe400078ec0ff */
[----:B------:R-:W-:Y:S02]  /*09e0*/  SHF.R.S32.HI R7, RZ, 0x4, R2 ;  /* 0x00000004ff077819 */ /* 0x000fe40000011402 */
[----:B------:R-:W-:Y:S01]  /*09f0*/  LEA.HI R4, R3, R170, RZ, 0x5 ;  /* 0x000000aa03047211 */ /* 0x000fe200078f28ff */
[----:B------:R-:W-:Y:S01]  /*0a00*/  IMAD.IADD R164, R170, 0x1, -R5 ;  /* 0x00000001aaa47824 */ /* 0x000fe200078e0a05 */
[----:B------:R-:W-:-:S02]  /*0a10*/  LOP3.LUT R5, R2, 0x3fffff0, RZ, 0xc0, !PT ;  /* 0x03fffff002057812 */ /* 0x000fc400078ec0ff */
[----:B------:R-:W-:Y:S02]  /*0a20*/  LEA.HI R2, R2, R7, RZ, 0x1 ;  /* 0x0000000702027211 */ /* 0x000fe400078f08ff */
[----:B------:R-:W-:Y:S01]  /*0a30*/  SHF.R.S32.HI R9, RZ, 0x1f, R164 ;  /* 0x0000001fff097819 */ /* 0x000fe200000114a4 */
[----:B------:R-:W-:Y:S01]  /*0a40*/  IMAD.IADD R5, R170, 0x1, -R5 ;  /* 0x00000001aa057824 */ /* 0x000fe200078e0a05 */
[----:B------:R-:W-:Y:S02]  /*0a50*/  LOP3.LUT R2, R2, 0x1ffffffe, RZ, 0xc0, !PT ;  /* 0x1ffffffe02027812 */ /* 0x000fe400078ec0ff */
[----:B------:R-:W-:Y:S02]  /*0a60*/  LEA.HI R6, R9, R164, RZ, 0x2 ;  /* 0x000000a409067211 */ /* 0x000fe400078f10ff */
[----:B------:R-:W-:Y:S01]  /*0a70*/  SHF.L.U32 R4, R4, 0x5, RZ ;  /* 0x0000000504047819 */ /* 0x000fe200000006ff */
[----:B------:R-:W-:Y:S01]  /*0a80*/  IMAD.IADD R2, R7, 0x1, -R2 ;  /* 0x0000000107027824 */ /* 0x000fe200078e0a02 */
[----:B------:R-:W-:-:S02]  /*0a90*/  LEA.HI R10, R3, R170, RZ, 0x2 ;  /* 0x000000aa030a7211 */ /* 0x000fc400078f10ff */
[--C-:B------:R-:W-:Y:S02]  /*0aa0*/  SHF.R.S32.HI R8, RZ, 0x2, R6.reuse ;  /* 0x00000002ff087819 */ /* 0x100fe40000011406 */
[----:B------:R-:W-:Y:S02]  /*0ab0*/  SHF.R.S32.HI R11, RZ, 0x1f, R6 ;  /* 0x0000001fff0b7819 */ /* 0x000fe40000011406 */
[----:B------:R-:W-:Y:S02]  /*0ac0*/  LOP3.LUT R4, R4, 0xfffffc00, RZ, 0xc0, !PT ;  /* 0xfffffc0004047812 */ /* 0x000fe400078ec0ff */
[----:B------:R-:W-:Y:S02]  /*0ad0*/  LOP3.LUT R7, R10, 0xfffffffc, RZ, 0xc0, !PT ;  /* 0xfffffffc0a077812 */ /* 0x000fe400078ec0ff */
[----:B------:R-:W-:Y:S01]  /*0ae0*/  LEA.HI R3, R3, R170, RZ, 0x3 ;  /* 0x000000aa03037211 */ /* 0x000fe200078f18ff */
[----:B------:R-:W-:Y:S01]  /*0af0*/  IMAD R5, R5, 0x40, R4 ;  /* 0x0000004005057824 */ /* 0x000fe200078e0204 */
[----:B------:R-:W-:Y:S01]  /*0b00*/  LEA.HI R11, R11, R8, RZ, 0x3 ;  /* 0x000000080b0b7211 */ /* 0x000fe200078f18ff */
[----:B------:R-:W-:Y:S01]  /*0b10*/  IMAD.IADD R4, R170, 0x1, -R7 ;  /* 0x00000001aa047824 */ /* 0x000fe200078e0a07 */
[----:B------:R-:W-:Y:S01]  /*0b20*/  SHF.R.S32.HI R165, RZ, 0x7, R0 ;  /* 0x00000007ffa57819 */ /* 0x000fe20000011400 */
[----:B------:R-:W-:Y:S01]  /*0b30*/  IMAD R167, R2, 0x8, R5 ;  /* 0x0000000802a77824 */ /* 0x000fe200078e0205 */
[----:B------:R-:W-:-:S02]  /*0b40*/  LOP3.LUT R7, R3, 0xfffffff8, RZ, 0xc0, !PT ;  /* 0xfffffff803077812 */ /* 0x000fc400078ec0ff */
[----:B------:R-:W-:Y:S02]  /*0b50*/  LOP3.LUT R11, R11, 0xfffffff8, RZ, 0xc0, !PT ;  /* 0xfffffff80b0b7812 */ /* 0x000fe400078ec0ff */
[----:B------:R-:W-:Y:S02]  /*0b60*/  LEA.HI R9, R9, R164, RZ, 0x5 ;  /* 0x000000a409097211 */ /* 0x000fe400078f28ff */
[----:B------:R-:W-:Y:S02]  /*0b70*/  LEA.HI R0, R0, R165, RZ, 0x1 ;  /* 0x000000a500007211 */ /* 0x000fe400078f08ff */
[----:B------:R-:W-:Y:S02]  /*0b80*/  IADD3 R160, R170, -R7, RZ ;  /* 0x80000007aaa07210 */ /* 0x000fe40007ffe0ff */
[----:B------:R-:W-:Y:S02]  /*0b90*/  IADD3 R8, R8, -R11, RZ ;  /* 0x8000000b08087210 */ /* 0x000fe40007ffe0ff */
[----:B------:R-:W-:-:S02]  /*0ba0*/  SHF.R.S32.HI R9, RZ, 0x5, R9 ;  /* 0x00000005ff097819 */ /* 0x000fc40000011409 */
[----:B------:R-:W-:Y:S02]  /*0bb0*/  LEA.HI R10, R4, R4, RZ, 0x1 ;  /* 0x00000004040a7211 */ /* 0x000fe400078f08ff */
[----:B------:R-:W-:Y:S01]  /*0bc0*/  LOP3.LUT R0, R0, 0x3fffffe, RZ, 0xc0, !PT ;  /* 0x03fffffe00007812 */ /* 0x000fe200078ec0ff */
[----:B------:R-:W-:Y:S01]  /*0bd0*/  IMAD R9, R9, 0x10, R8 ;  /* 0x0000001009097824 */ /* 0x000fe200078e0208 */
[----:B------:R-:W-:Y:S02]  /*0be0*/  SHF.L.U32 R17, R160, 0x3, RZ ;  /* 0x00000003a0117819 */ /* 0x000fe400000006ff */
[----:B------:R-:W-:Y:S01]  /*0bf0*/  LOP3.LUT R11, R10, 0x1ffffffe, RZ, 0xc0, !PT ;  /* 0x1ffffffe0a0b7812 */ /* 0x000fe200078ec0ff */
[----:B------:R-:W-:Y:S01]  /*0c00*/  IMAD.IADD R0, R165, 0x1, -R0 ;  /* 0x00000001a5007824 */ /* 0x000fe200078e0a00 */
[----:B------:R-:W-:Y:S01]  /*0c10*/  LOP3.LUT R5, R6, 0x7ffffffc, RZ, 0xc0, !PT ;  /* 0x7ffffffc06057812 */ /* 0x000fe200078ec0ff */
[----:B------:R-:W-:Y:S01]  /*0c20*/  VIADD R22, R17, 0x40 ;  /* 0x0000004011167836 */ /* 0x000fe20000000000 */
[----:B------:R-:W-:Y:S01]  /*0c30*/  SHF.R.S32.HI R162, RZ, 0x3, R3 ;  /* 0x00000003ffa27819 */ /* 0x000fe20000011403 */
[----:B------:R-:W-:Y:S01]  /*0c40*/  IMAD.IADD R11, R4, 0x1, -R11 ;  /* 0x00000001040b7824 */ /* 0x000fe200078e0a0b */
[----:B------:R-:W-:Y:S01]  /*0c50*/  SHF.R.S32.HI R169, RZ, 0x1f, R17 ;  /* 0x0000001fffa97819 */ /* 0x000fe20000011411 */
[----:B------:R-:W-:Y:S01]  /*0c60*/  IMAD R166, R0, 0x40, R9 ;  /* 0x0000004000a67824 */ /* 0x000fe200078e0209 */
[----:B------:R-:W-:Y:S01]  /*0c70*/  SHF.R.S32.HI R168, RZ, 0x1f, R22 ;  /* 0x0000001fffa87819 */ /* 0x000fe20000011416 */
[----:B------:R-:W-:Y:S01]  /*0c80*/  IMAD.U32 R0, RZ, RZ, UR4 ;  /* 0x00000004ff007e24 */ /* 0x000fe2000f8e00ff */
[----:B------:R-:W-:Y:S01]  /*0c90*/  IADD3 R18, R164, -R5, RZ ;  /* 0x80000005a4127210 */ /* 0x000fe20007ffe0ff */
[----:B------:R-:W-:-:S07]  /*0ca0*/  IMAD R19, R11, 0x8, R166 ;  /* 0x000000080b137824 */ /* 0x000fce00078e02a6 */
.L_x_2248:
[----:B0----5:R-:W0:Y:S01]  /*0cb0*/  LDC R5, c[0x0][0xc60] ;  /* 0x00031800ff057b82 */ /* 0x021e220000000800 */
[----:B--2---:R-:W-:Y:S01]  /*0cc0*/  IMAD.MOV.U32 R2, RZ, RZ, R0 ;  /* 0x000000ffff027224 */ /* 0x004fe200078e0000 */
[----:B------:R-:W-:Y:S01]  /*0cd0*/  ULDC UR4, c[0x0][0xc78] ;  /* 0x00031e0000047ab9 */ /* 0x000fe20000000800 */
[----:B0-----:R-:W-:-:S13]  /*0ce0*/  ISETP.NE.AND P0, PT, R5, 0x1, PT ;  /* 0x000000010500780c */ /* 0x001fda0003f05270 */
[----:B---3--:R-:W0:Y:S08]  /*0cf0*/  @P0 LDC R3, c[0x0][0xc64] ;  /* 0x00031900ff030b82 */ /* 0x008e300000000800 */
[----:B------:R-:W1:Y:S01]  /*0d00*/  @P0 LDC R4, c[0x0][0xc68] ;  /* 0x00031a00ff040b82 */ /* 0x000e620000000800 */
[----:B0-----:R-:W-:-:S05]  /*0d10*/  @P0 IMAD.HI.U32 R3, R0, R3, RZ ;  /* 0x0000000300030227 */ /* 0x001fca00078e00ff */
[----:B-1----:R-:W-:-:S04]  /*0d20*/  @P0 SHF.R.U32.HI R2, RZ, R4, R3 ;  /* 0x00000004ff020219 */ /* 0x002fc80000011603 */
[----:B------:R-:W-:Y:S01]  /*0d30*/  ISETP.GE.AND P0, PT, R2, UR4, PT ;  /* 0x0000000402007c0c */ /* 0x000fe2000bf06270 */
[----:B------:R-:W-:-:S04]  /*0d40*/  IMAD.MOV R3, RZ, RZ, -R2 ;  /* 0x000000ffff037224 */ /* 0x000fc800078e0a02 */
[----:B------:R-:W-:-:S08]  /*0d50*/  IMAD R9, R5, R3, R0 ;  /* 0x0000000305097224 */ /* 0x000fd000078e0200 */
[----:B----4-:R-:W-:Y:S05]  /*0d60*/  @!P0 BRA `(.L_x_2192) ;  /* 0x0000000000208947 */ /* 0x010fea0003800000 */
[----:B------:R-:W0:Y:S01]  /*0d70*/  LDC R3, c[0x0][0xc6c] ;  /* 0x00031b00ff037b82 */ /* 0x000e220000000800 */
[----:B------:R-:W-:Y:S02]  /*0d80*/  MOV R0, R9 ;  /* 0x0000000900007202 */ /* 0x000fe40000000f00 */
[----:B0-----:R-:W-:-:S13]  /*0d90*/  ISETP.NE.AND P0, PT, R3, 0x1, PT ;  /* 0x000000010300780c */ /* 0x001fda0003f05270 */
[----:B------:R-:W0:Y:S02]  /*0da0*/  @P0 LDC.64 R4, c[0x0][0xc70] ;  /* 0x00031c00ff040b82 */ /* 0x000e240000000a00 */
[----:B0-----:R-:W-:-:S05]  /*0db0*/  @P0 IMAD.HI.U32 R4, R9, R4, RZ ;  /* 0x0000000409040227 */ /* 0x001fca00078e00ff */
[----:B------:R-:W-:-:S05]  /*0dc0*/  @P0 SHF.R.U32.HI R0, RZ, R5, R4 ;  /* 0x00000005ff000219 */ /* 0x000fca0000011604 */
[----:B------:R-:W-:Y:S01]  /*0dd0*/  IMAD R3, R0, R3, RZ ;  /* 0x0000000300037224 */ /* 0x000fe200078e02ff */
[----:B------:R-:W-:Y:S06]  /*0de0*/  BRA `(.L_x_2193) ;  /* 0x00000000001c7947 */ /* 0x000fec0003800000 */
.L_x_2192:
[----:B------:R-:W0:Y:S01]  /*0df0*/  LDC R3, c[0x0][0xc54] ;  /* 0x00031500ff037b82 */ /* 0x000e220000000800 */
[----:B------:R-:W-:Y:S01]  /*0e00*/  IMAD.MOV.U32 R0, RZ, RZ, R9 ;  /* 0x000000ffff007224 */ /* 0x000fe200078e0009 */
[----:B0-----:R-:W-:-:S13]  /*0e10*/  ISETP.NE.AND P0, PT, R3, 0x1, PT ;  /* 0x000000010300780c */ /* 0x001fda0003f05270 */
[----:B------:R-:W0:Y:S02]  /*0e20*/  @P0 LDC.64 R4, c[0x0][0xc58] ;  /* 0x00031600ff040b82 */ /* 0x000e240000000a00 */
[----:B0-----:R-:W-:-:S05]  /*0e30*/  @P0 IMAD.HI.U32 R4, R9, R4, RZ ;  /* 0x0000000409040227 */ /* 0x001fca00078e00ff */
[----:B------:R-:W-:-:S05]  /*0e40*/  @P0 SHF.R.U32.HI R0, RZ, R5, R4 ;  /* 0x00000005ff000219 */ /* 0x000fca0000011604 */
[----:B------:R-:W-:-:S07]  /*0e50*/  IMAD R3, R0, R3, RZ ;  /* 0x0000000300037224 */ /* 0x000fce00078e02ff */
.L_x_2193:
[----:B------:R-:W0:Y:S01]  /*0e60*/  LDC R171, c[0x0][0x448] ;  /* 0x00011200ffab7b82 */ /* 0x000e220000000800 */
[----:B------:R-:W-:Y:S01]  /*0e70*/  LOP3.LUT R0, RZ, R0, RZ, 0x33, !PT ;  /* 0x00000000ff007212 */ /* 0x000fe200078e33ff */
[----:B------:R-:W-:Y:S01]  /*0e80*/  ULDC UR4, c[0x0][0xc3c] ;  /* 0x00030f0000047ab9 */ /* 0x000fe20000000800 */
[----:B------:R-:W-:Y:S01]  /*0e90*/  ULDC.64 UR6, c[0x0][0x418] ;  /* 0x0001060000067ab9 */ /* 0x000fe20000000a00 */
[----:B------:R-:W-:Y:S01]  /*0ea0*/  ULDC UR42, c[0x0][0x424] ;  /* 0x00010900002a7ab9 */ /* 0x000fe20000000800 */
[----:B------:R-:W-:Y:S01]  /*0eb0*/  UISETP.NE.U32.AND UP0, UPT, UR6, URZ, UPT ;  /* 0x0000003f0600728c */ /* 0x000fe2000bf05070 */
[----:B------:R-:W-:Y:S01]  /*0ec0*/  VIADD R0, R0, UR4 ;  /* 0x0000000400007c36 */ /* 0x000fe20008000000 */
[----:B------:R-:W-:Y:S01]  /*0ed0*/  ULDC UR4, c[0x0][0x288] ;  /* 0x0000a20000047ab9 */ /* 0x000fe20000000800 */
[----:B------:R-:W1:Y:S01]  /*0ee0*/  LDC R161, c[0x0][0xc48] ;  /* 0x00031200ffa17b82 */ /* 0x000e620000000800 */
[----:B------:R-:W-:Y:S01]  /*0ef0*/  UISETP.NE.AND.EX UP0, UPT, UR7, URZ, UPT, UP0 ;  /* 0x0000003f0700728c */ /* 0x000fe2000bf05300 */
[----:B------:R-:W-:Y:S01]  /*0f00*/  IMAD.SHL.U32 R16, R0, 0x80, RZ ;  /* 0x0000008000107824 */ /* 0x000fe200078e00ff */
[----:B------:R-:W-:Y:S01]  /*0f10*/  UIADD3 UR4, -UR4, 0x60, URZ ;  /* 0x0000006004047890 */ /* 0x000fe2000fffe13f */
[----:B------:R-:W-:Y:S01]  /*0f20*/  IMAD.IADD R3, R9, 0x1, -R3 ;  /* 0x0000000109037824 */ /* 0x000fe200078e0a03 */
[----:B------:R-:W-:Y:S01]  /*0f30*/  USEL UR42, UR42, 0x1, UP0 ;  /* 0x000000012a2a7887 */ /* 0x000fe20008000000 */
[----:B------:R-:W-:-:S02]  /*0f40*/  CS2R R88, SRZ ;  /* 0x0000000000587805 */ /* 0x000fc4000001ff00 */
[----:B------:R-:W-:Y:S01]  /*0f50*/  IADD3 R0, R16, 0x7f, RZ ;  /* 0x0000007f10007810 */ /* 0x000fe20007ffe0ff */
[----:B------:R-:W-:Y:S01]  /*0f60*/  ULDC UR5, c[0x0][0x2f0] ;  /* 0x0000bc0000057ab9 */ /* 0x000fe20000000800 */
[----:B------:R-:W-:Y:S01]  /*0f70*/  ULDC UR6, c[0x0][0xc54] ;  /* 0x0003150000067ab9 */ /* 0x000fe20000000800 */
[----:B------:R-:W-:Y:S01]  /*0f80*/  UIMAD UR4, UR42, UR5, UR4 ;  /* 0x000000052a0472a4 */ /* 0x000fe2000f8e0204 */
[----:B------:R-:W-:Y:S01]  /*0f90*/  IMAD R9, R2, UR6, R3 ;  /* 0x0000000602097c24 */ /* 0x000fe2000f8e0203 */
[----:B------:R-:W-:Y:S01]  /*0fa0*/  CS2R R86, SRZ ;  /* 0x0000000000567805 */ /* 0x000fe2000001ff00 */
[----:B------:R-:W-:Y:S01]  /*0fb0*/  IMAD.MOV.U32 R4, RZ, RZ, R0 ;  /* 0x000000ffff047224 */ /* 0x000fe200078e0000 */
[----:B------:R-:W-:Y:S01]  /*0fc0*/  CS2R R84, SRZ ;  /* 0x0000000000547805 */ /* 0x000fe2000001ff00 */
[----:B------:R-:W-:Y:S01]  /*0fd0*/  IMAD.MOV.U32 R23, RZ, RZ, R9 ;  /* 0x000000ffff177224 */ /* 0x000fe200078e0009 */
[----:B0-----:R-:W-:Y:S02]  /*0fe0*/  ISETP.NE.AND P1, PT, R171, 0x1, PT ;  /* 0x00000001ab00780c */ /* 0x001fe40003f25270 */
[----:B------:R-:W-:-:S02]  /*0ff0*/  CS2R R82, SRZ ;  /* 0x0000000000527805 */ /* 0x000fc4000001ff00 */
[----:B------:R-:W-:Y:S02]  /*1000*/  CS2R R80, SRZ ;  /* 0x0000000000507805 */ /* 0x000fe4000001ff00 */
[----:B------:R-:W-:Y:S02]  /*1010*/  CS2R R78, SRZ ;  /* 0x00000000004e7805 */ /* 0x000fe4000001ff00 */
[----:B------:R-:W-:Y:S02]  /*1020*/  CS2R R76, SRZ ;  /* 0x00000000004c7805 */ /* 0x000fe4000001ff00 */
[----:B------:R-:W-:Y:S01]  /*1030*/  CS2R R74, SRZ ;  /* 0x00000000004a7805 */ /* 0x000fe2000001ff00 */
[----:B------:R-:W-:Y:S01]  /*1040*/  IMAD.MOV.U32 R73, RZ, RZ, RZ ;  /* 0x000000ffff497224 */ /* 0x000fe200078e00ff */
[----:B------:R-:W-:Y:S02]  /*1050*/  CS2R R44, SRZ ;  /* 0x00000000002c7805 */ /* 0x000fe4000001ff00 */
[----:B-1----:R-:W-:-:S02]  /*1060*/  ISETP.NE.AND P0, PT, R161, 0x1, PT ;  /* 0x00000001a100780c */ /* 0x002fc40003f05270 */
[----:B------:R-:W-:Y:S02]  /*1070*/  CS2R R70, SRZ ;  /* 0x0000000000467805 */ /* 0x000fe4000001ff00 */
[----:B------:R-:W-:Y:S02]  /*1080*/  CS2R R68, SRZ ;  /* 0x0000000000447805 */ /* 0x000fe4000001ff00 */
[----:B------:R-:W-:Y:S02]  /*1090*/  CS2R R66, SRZ ;  /* 0x0000000000427805 */ /* 0x000fe4000001ff00 */
[----:B------:R-:W-:Y:S01]  /*10a0*/  CS2R R64, SRZ ;  /* 0x0000000000407805 */ /* 0x000fe2000001ff00 */
[----:B------:R-:W0:Y:S01]  /*10b0*/  @P1 LDC R5, c[0x0][0x44c] ;  /* 0x00011300ff051b82 */ /* 0x000e220000000800 */
[----:B------:R-:W-:Y:S02]  /*10c0*/  CS2R R62, SRZ ;  /* 0x00000000003e7805 */ /* 0x000fe4000001ff00 */
[----:B------:R-:W-:Y:S01]  /*10d0*/  CS2R R60, SRZ ;  /* 0x00000000003c7805 */ /* 0x000fe2000001ff00 */
[----:B------:R-:W-:Y:S01]  /*10e0*/  IMAD.MOV.U32 R59, RZ, RZ, RZ ;  /* 0x000000ffff3b7224 */ /* 0x000fe200078e00ff */
[----:B------:R-:W-:-:S02]  /*10f0*/  MOV R50, RZ ;  /* 0x000000ff00327202 */ /* 0x000fc40000000f00 */
[----:B------:R-:W-:Y:S02]  /*1100*/  CS2R R56, SRZ ;  /* 0x0000000000387805 */ /* 0x000fe4000001ff00 */
[----:B------:R-:W-:Y:S02]  /*1110*/  CS2R R54, SRZ ;  /* 0x0000000000367805 */ /* 0x000fe4000001ff00 */
[----:B------:R-:W-:Y:S01]  /*1120*/  CS2R R52, SRZ ;  /* 0x0000000000347805 */ /* 0x000fe2000001ff00 */
[----:B------:R-:W1:Y:S01]  /*1130*/  @P1 LDC R8, c[0x0][0x450] ;  /* 0x00011400ff081b82 */ /* 0x000e620000000800 */
[----:B------:R-:W-:Y:S02]  /*1140*/  CS2R R100, SRZ ;  /* 0x0000000000647805 */ /* 0x000fe4000001ff00 */
[----:B------:R-:W-:Y:S02]  /*1150*/  CS2R R96, SRZ ;  /* 0x0000000000607805 */ /* 0x000fe4000001ff00 */
[----:B------:R-:W-:-:S02]  /*1160*/  CS2R R48, SRZ ;  /* 0x0000000000307805 */ /* 0x000fc4000001ff00 */
[----:B------:R-:W-:Y:S02]  /*1170*/  CS2R R102, SRZ ;  /* 0x0000000000667805 */ /* 0x000fe4000001ff00 */
[----:B------:R-:W-:Y:S02]  /*1180*/  CS2R R98, SRZ ;  /* 0x0000000000627805 */ /* 0x000fe4000001ff00 */
[----:B------:R-:W-:Y:S02]  /*1190*/  CS2R R90, SRZ ;  /* 0x00000000005a7805 */ /* 0x000fe4000001ff00 */
[----:B------:R-:W-:Y:S01]  /*11a0*/  CS2R R104, SRZ ;  /* 0x0000000000687805 */ /* 0x000fe2000001ff00 */
[----:B------:R-:W2:Y:S01]  /*11b0*/  @P0 LDC R6, c[0x0][0xc4c] ;  /* 0x00031300ff060b82 */ /* 0x000ea20000000800 */
[----:B------:R-:W-:Y:S01]  /*11c0*/  CS2R R92, SRZ ;  /* 0x00000000005c7805 */ /* 0x000fe2000001ff00 */
[----:B------:R-:W-:Y:S01]  /*11d0*/  IMAD.MOV.U32 R106, RZ, RZ, RZ ;  /* 0x000000ffff6a7224 */ /* 0x000fe200078e00ff */
[----:B------:R-:W-:Y:S01]  /*11e0*/  CS2R R94, SRZ ;  /* 0x00000000005e7805 */ /* 0x000fe2000001ff00 */
[----:B------:R-:W-:Y:S01]  /*11f0*/  IMAD.MOV.U32 R108, RZ, RZ, RZ ;  /* 0x000000ffff6c7224 */ /* 0x000fe200078e00ff */
[----:B------:R-:W-:Y:S01]  /*1200*/  MOV R29, RZ ;  /* 0x000000ff001d7202 */ /* 0x000fe20000000f00 */
[----:B------:R-:W-:-:S02]  /*1210*/  IMAD.MOV.U32 R30, RZ, RZ, RZ ;  /* 0x000000ffff1e7224 */ /* 0x000fc400078e00ff */
[----:B0-----:R-:W-:Y:S01]  /*1220*/  @P1 IMAD.HI.U32 R5, R0, R5, RZ ;  /* 0x0000000500051227 */ /* 0x001fe200078e00ff */
[----:B------:R-:W0:Y:S03]  /*1230*/  @P0 LDC R7, c[0x0][0xc50] ;  /* 0x00031400ff070b82 */ /* 0x000e260000000800 */
[----:B------:R-:W-:Y:S02]  /*1240*/  IMAD.MOV.U32 R27, RZ, RZ, RZ ;  /* 0x000000ffff1b7224 */ /* 0x000fe400078e00ff */
[----:B------:R-:W-:Y:S01]  /*1250*/  IMAD.MOV.U32 R110, RZ, RZ, RZ ;  /* 0x000000ffff6e7224 */ /* 0x000fe200078e00ff */
[----:B-1----:R-:W-:-:S04]  /*1260*/  @P1 SHF.R.U32.HI R4, RZ, R8, R5 ;  /* 0x00000008ff041219 */ /* 0x002fc80000011605 */
[----:B------:R-:W-:Y:S01]  /*1270*/  IADD3 R4, R4, UR4, RZ ;  /* 0x0000000404047c10 */ /* 0x000fe2000fffe0ff */
[----:B------:R-:W-:Y:S01]  /*1280*/  UIMAD UR4, UR42, UR5, 0x5f ;  /* 0x0000005f2a0474a4 */ /* 0x000fe2000f8e0205 */
[----:B--2---:R-:W-:-:S03]  /*1290*/  @P0 IMAD.HI.U32 R0, R9, R6, RZ ;  /* 0x0000000609000227 */ /* 0x004fc600078e00ff */
[----:B------:R-:W-:Y:S01]  /*12a0*/  UIMAD.WIDE UR4, UR4, 0x2aaaaaab, URZ ;  /* 0x2aaaaaab040478a5 */ /* 0x000fe2000f8e023f */
[----:B------:R-:W-:-:S03]  /*12b0*/  IMAD.HI R4, R4, 0x2aaaaaab, RZ ;  /* 0x2aaaaaab04047827 */ /* 0x000fc600078e02ff */
[----:B------:R-:W-:Y:S02]  /*12c0*/  USHF.R.U32.HI UR4, URZ, 0x1f, UR5 ;  /* 0x0000001f3f047899 */ /* 0x000fe40008011605 */
[----:B------:R-:W-:Y:S02]  /*12d0*/  SHF.R.U32.HI R3, RZ, 0x1f, R4 ;  /* 0x0000001fff037819 */ /* 0x000fe40000011604 */
[----:B------:R-:W-:Y:S01]  /*12e0*/  ULEA.HI.SX32 UR4, UR5, UR4, 0x1c ;  /* 0x0000000405047291 */ /* 0x000fe2000f8fe23f */
[----:B0-----:R-:W-:Y:S02]  /*12f0*/  @P0 SHF.R.U32.HI R23, RZ, R7, R0 ;  /* 0x00000007ff170219 */ /* 0x001fe40000011600 */
[----:B------:R-:W-:Y:S02]  /*1300*/  CS2R R6, SRZ ;  /* 0x0000000000067805 */ /* 0x000fe4000001ff00 */
[----:B------:R-:W-:Y:S02]  /*1310*/  LEA.HI.SX32 R3, R4, R3, 0x1c ;  /* 0x0000000304037211 */ /* 0x000fe400078fe2ff */
[----:B------:R-:W-:Y:S01]  /*1320*/  PLOP3.LUT P0, PT, PT, PT, PT, 0x80, 0x0 ;  /* 0x000000000000781c */ /* 0x000fe20003f0f070 */
[----:B------:R-:W-:Y:S01]  /*1330*/  IMAD.MOV R0, RZ, RZ, -R23 ;  /* 0x000000ffff007224 */ /* 0x000fe200078e0a17 */
[----:B------:R-:W-:Y:S01]  /*1340*/  VIMNMX R72, R3, UR4, PT ;  /* 0x0000000403487c48 */ /* 0x000fe2000bfe0100 */
[----:B------:R-:W-:-:S02]  /*1350*/  IMAD.MOV.U32 R3, RZ, RZ, RZ ;  /* 0x000000ffff037224 */ /* 0x000fc400078e00ff */
[----:B------:R-:W-:Y:S01]  /*1360*/  IMAD R161, R161, R0, R9 ;  /* 0x00000000a1a17224 */ /* 0x000fe200078e0209 */
[----:B------:R-:W-:-:S13]  /*1370*/  ISETP.GE.AND P1, PT, R72, 0x1, PT ;  /* 0x000000014800780c */ /* 0x000fda0003f26270 */
[----:B------:R-:W-:Y:S05]  /*1380*/  @!P1 BRA `(.L_x_2194) ;  /* 0x0000008000ac9947 */ /* 0x000fea0003800000 */
        /* <DEDUP_REMOVED lines=18> */
[----:B------:R-:W-:Y:S01]  /*14b0*/  MOV R4, UR4 ;  /* 0x0000000400047c02 */ /* 0x000fe20008000f00 */
[----:B------:R0:W1:Y:S01]  /*14c0*/  LDC.64 R2, c[0x4][R0] ;  /* 0x0100000000027b82 */ /* 0x0000620000000a00 */
[----:B------:R-:W-:Y:S01]  /*14d0*/  IMAD.U32 R5, RZ, RZ, UR5 ;  /* 0x00000005ff057e24 */ /* 0x000fe2000f8e00ff */
[----:B------:R-:W-:Y:S01]  /*14e0*/  ULDC.64 UR4, c[0x4][0x98] ;  /* 0x0100260000047ab9 */ /* 0x000fe20000000a00 */
[----:B------:R-:W-:Y:S01]  /*14f0*/  MOV R10, UR6 ;  /* 0x00000006000a7c02 */ /* 0x000fe20008000f00 */
[----:B------:R-:W-:Y:S01]  /*1500*/  IMAD.U32 R6, RZ, RZ, UR4 ;  /* 0x00000004ff067e24 */ /* 0x000fe2000f8e00ff */
[----:B------:R-:W-:Y:S01]  /*1510*/  MOV R13, RZ ;  /* 0x000000ff000d7202 */ /* 0x000fe20000000f00 */
[----:B------:R-:W-:-:S02]  /*1520*/  IMAD.U32 R7, RZ, RZ, UR5 ;  /* 0x00000005ff077e24 */ /* 0x000fc4000f8e00ff */
[----:B------:R-:W-:Y:S02]  /*1530*/  IMAD.U32 R11, RZ, RZ, UR7 ;  /* 0x00000007ff0b7e24 */ /* 0x000fe4000f8e00ff */
[----:B------:R-:W-:Y:S02]  /*1540*/  IMAD.MOV.U32 R8, RZ, RZ, 0x70 ;  /* 0x00000070ff087424 */ /* 0x000fe400078e00ff */
[----:B0-----:R-:W-:-:S07]  /*1550*/  IMAD.MOV.U32 R12, RZ, RZ, 0x1 ;  /* 0x00000001ff0c7424 */ /* 0x001fce00078e00ff */
[----:B------:R-:W-:-:S07]  /*1560*/  LEPC R20, `(.L_x_2195) ;  /* 0x000000001014794e */ /* 0x000fce0000000000 */
[----:B-1----:R-:W-:Y:S05]  /*1570*/  CALL.ABS.NOINC R2 ;  /* 0x0000000002007343 */ /* 0x002fea0003c00000 */
.L_x_2195:
        /* <DEDUP_REMOVED lines=8> */
.L_x_2312:
[----:B------:R-:W-:Y:S05]  /*1600*/  @!P0 BRA `(.L_x_2197) ;  /* 0x0000000000048947 */ /* 0x000fea0003800000 */
[----:B------:R-:W-:Y:S01]  /*1610*/  BPT.TRAP 0x1 ;  /* 0x000000040000795c */ /* 0x000fe20000300000 */
.L_x_2197:
[----:B0-----:R-:W-:Y:S01]  /*1620*/  IMAD.U32 R0, RZ, RZ, UR39 ;  /* 0x00000027ff007e24 */ /* 0x001fe2000f8e00ff */
[----:B------:R-:W-:-:S04]  /*1630*/  MOV R3, UR38 ;  /* 0x0000002600037c02 */ /* 0x000fc80008000f00 */
[----:B------:R-:W-:Y:S02]  /*1640*/  LEA R0, R0, UR40, 0x3 ;  /* 0x0000002800007c11 */ /* 0x000fe4000f8e18ff */
[----:B------:R-:W-:-:S04]  /*1650*/  SHF.L.U32 R3, R3, 0x1f, RZ ;  /* 0x0000001f03037819 */ /* 0x000fc800000006ff */
[----:B------:R0:W1:Y:S01]  /*1660*/  SYNCS.PHASECHK.TRANS64.TRYWAIT P1, [R0+URZ+0x2a830], R3 ;  /* 0x02a83003000075a7 */ /* 0x000062000802017f */
[----:B------:R-:W-:Y:S05]  /*1670*/  @!P0 BRA `(.L_x_2198) ;  /* 0x0000000000048947 */ /* 0x000fea0003800000 */
[----:B------:R-:W-:Y:S01]  /*1680*/  BPT.TRAP 0x1 ;  /* 0x000000040000795c */ /* 0x000fe20000300000 */
.L_x_2198:
[----:B-1----:R-:W-:Y:S05]  /*1690*/  @P1 BRA `(.L_x_2199) ;  /* 0x0000000000081947 */ /* 0x002fea0003800000 */
[----:B------:R-:W1:Y:S02]  /*16a0*/  SYNCS.PHASECHK.TRANS64.TRYWAIT P1, [R0+URZ+0x2a830], R3 ;  /* 0x02a83003000075a7 */ /* 0x000e64000802017f */
[----:B-1----:R-:W-:Y:S05]  /*16b0*/  @!P1 BRA `(.L_x_2200) ;  /* 0x000000dc00489947 */ /* 0x002fea0003800000 */
.L_x_2199:
        /* <DEDUP_REMOVED lines=31> */
[----:B01----:R-:W-:Y:S01]  /*18b0*/  MOV R3, UR9 ;  /* 0x0000000900037c02 */ /* 0x003fe20008000f00 */
        /* <DEDUP_REMOVED lines=67> */
.L_x_2201:
[----:B------:R-:W-:Y:S01]  /*1cf0*/  ISETP.NE.AND P4, PT, R171, 0x1, PT ;  /* 0x00000001ab00780c */ /* 0x000fe20003f85270 */
[----:B------:R-:W-:Y:S01]  /*1d00*/  IMAD.IADD R13, R19, 0x1, R16 ;  /* 0x00000001130d7824 */ /* 0x000fe200078e0210 */
[----:B------:R-:W0:Y:S01]  /*1d10*/  LDC R6, c[0x0][0x2f0] ;  /* 0x0000bc00ff067b82 */ /* 0x000e220000000800 */
[----:B------:R-:W-:Y:S02]  /*1d20*/  ULDC UR4, c[0x0][0x9d8] ;  /* 0x0002760000047ab9 */ /* 0x000fe40000000800 */
[----:B------:R-:W-:Y:S01]  /*1d30*/  FMUL.FTZ R11, R29, UR4 ;  /* 0x000000041d0b7c20 */ /* 0x000fe20008410000 */
[----:B------:R-:W-:Y:S02]  /*1d40*/  IMAD R29, R72, -0x60, RZ ;  /* 0xffffffa0481d7824 */ /* 0x000fe400078e02ff */
[----:B------:R-:W-:Y:S01]  /*1d50*/  FMUL.FTZ R26, R26, UR4 ;  /* 0x000000041a1a7c20 */ /* 0x000fe20008410000 */
[----:B------:R-:W-:Y:S01]  /*1d60*/  FMUL.FTZ R27, R27, UR4 ;  /* 0x000000041b1b7c20 */ /* 0x000fe20008410000 */
[----:B------:R-:W-:Y:S01]  /*1d70*/  FMUL.FTZ R30, R30, UR4 ;  /* 0x000000041e1e7c20 */ /* 0x000fe20008410000 */
[----:B------:R-:W-:-:S02]  /*1d80*/  VIADD R15, R29, 0x61 ;  /* 0x000000611d0f7836 */ /* 0x000fc40000000000 */
[----:B------:R-:W-:Y:S01]  /*1d90*/  FMUL.FTZ R10, R25, UR4 ;  /* 0x00000004190a7c20 */ /* 0x000fe20008410000 */
[----:B------:R-:W-:Y:S01]  /*1da0*/  FMUL.FTZ R31, R31, UR4 ;  /* 0x000000041f1f7c20 */ /* 0x000fe20008410000 */
[----:B------:R-:W1:Y:S01]  /*1db0*/  @P4 LDC R8, c[0x0][0x44c] ;  /* 0x00011300ff084b82 */ /* 0x000e620000000800 */
[----:B------:R-:W-:Y:S01]  /*1dc0*/  IMAD R15, R18, -0x2, R15 ;  /* 0xfffffffe120f7824 */ /* 0x000fe200078e020f */
[----:B------:R-:W2:Y:S01]  /*1dd0*/  MUFU.TANH R26, R26 ;  /* 0x0000001a001a7308 */ /* 0x000ea20000002400 */
[----:B------:R-:W-:Y:S01]  /*1de0*/  FMUL.FTZ R34, R34, UR4 ;  /* 0x0000000422227c20 */ /* 0x000fe20008410000 */
[----:B------:R-:W-:Y:S01]  /*1df0*/  FMUL.FTZ R35, R35, UR4 ;  /* 0x0000000423237c20 */ /* 0x000fe20008410000 */
[----:B------:R-:W-:Y:S01]  /*1e00*/  FMUL.FTZ R36, R36, UR4 ;  /* 0x0000000424247c20 */ /* 0x000fe20008410000 */
[----:B------:R-:W-:Y:S01]  /*1e10*/  FMUL.FTZ R38, R38, UR4 ;  /* 0x0000000426267c20 */ /* 0x000fe20008410000 */
[----:B------:R-:W-:Y:S01]  /*1e20*/  FMUL.FTZ R46, R46, UR4 ;  /* 0x000000042e2e7c20 */ /* 0x000fe20008410000 */
[----:B------:R-:W3:Y:S01]  /*1e30*/  @P4 LDC R14, c[0x0][0x450] ;  /* 0x00011400ff0e4b82 */ /* 0x000ee20000000800 */
[----:B------:R-:W-:Y:S01]  /*1e40*/  FMUL.FTZ R39, R39, UR4 ;  /* 0x0000000427277c20 */ /* 0x000fe20008410000 */
[----:B------:R-:W4:Y:S01]  /*1e50*/  MUFU.TANH R25, R27 ;  /* 0x0000001b00197308 */ /* 0x000f220000002400 */
[----:B------:R-:W-:Y:S01]  /*1e60*/  FMUL.FTZ R50, R50, UR4 ;  /* 0x0000000432327c20 */ /* 0x000fe20008410000 */
[----:B------:R-:W-:Y:S01]  /*1e70*/  FMUL.FTZ R42, R42, UR4 ;  /* 0x000000042a2a7c20 */ /* 0x000fe20008410000 */
[----:B0-----:R-:W-:-:S02]  /*1e80*/  IMAD R20, R6, UR42, R15 ;  /* 0x0000002a06147c24 */ /* 0x001fc4000f8e020f */
        /* <DEDUP_REMOVED lines=10> */
[----:B-1----:R-:W-:-:S04]  /*1f30*/  @P4 IMAD.HI.U32 R7, R13, R8, RZ ;  /* 0x000000080d074227 */ /* 0x002fc800078e00ff */
[----:B------:R-:W-:Y:S01]  /*1f40*/  FMUL.FTZ R66, R66, UR4 ;  /* 0x0000000442427c20 */ /* 0x000fe20008410000 */
[----:B------:R-:W1:Y:S01]  /*1f50*/  MUFU.TANH R31, R31 ;  /* 0x0000001f001f7308 */ /* 0x000e620000002400 */
[----:B------:R-:W-:Y:S01]  /*1f60*/  FMUL.FTZ R67, R67, UR4 ;  /* 0x0000000443437c20 */ /* 0x000fe20008410000 */
[----:B------:R-:W-:Y:S02]  /*1f70*/  IMAD R8, R6, UR42, R29 ;  /* 0x0000002a06087c24 */ /* 0x000fe4000f8e021d */
[----:B------:R-:W-:Y:S01]  /*1f80*/  FMUL.FTZ R70, R70, UR4 ;  /* 0x0000000446467c20 */ /* 0x000fe20008410000 */
[----:B------:R-:W-:Y:S01]  /*1f90*/  FMUL.FTZ R71, R71, UR4 ;  /* 0x0000000447477c20 */ /* 0x000fe20008410000 */
[----:B------:R-:W-:Y:S01]  /*1fa0*/  FMUL.FTZ R9, R24, UR4 ;  /* 0x0000000418097c20 */ /* 0x000fe20008410000 */
[----:B---3--:R-:W-:Y:S01]  /*1fb0*/  @P4 SHF.R.U32.HI R13, RZ, R14, R7 ;  /* 0x0000000eff0d4219 */ /* 0x008fe20000011607 */
[----:B------:R-:W-:Y:S01]  /*1fc0*/  VIADD R29, R8, 0x60 ;  /* 0x00000060081d7836 */ /* 0x000fe20000000000 */
[----:B------:R-:W3:Y:S01]  /*1fd0*/  LDC R7, c[0x0][0x288] ;  /* 0x0000a200ff077b82 */ /* 0x000ee20000000800 */
[----:B------:R-:W-:Y:S01]  /*1fe0*/  MUFU.TANH R34, R34 ;  /* 0x0000002200227308 */ /* 0x000fe20000002400 */
[----:B------:R-:W-:Y:S01]  /*1ff0*/  FMUL.FTZ R12, R28, UR4 ;  /* 0x000000041c0c7c20 */ /* 0x000fe20008410000 */
[----:B------:R-:W3:Y:S01]  /*2000*/  SHFL.IDX PT, R21, R13, 0x1, 0x1c1f ;  /* 0x003c1f000d157f89 */ /* 0x000ee200000e0000 */
[----:B------:R-:W-:-:S02]  /*2010*/  IMAD R14, R18, -0x2, R29 ;  /* 0xfffffffe120e7824 */ /* 0x000fc400078e021d */
[----:B------:R-:W-:Y:S01]  /*2020*/  FMUL.FTZ R32, R32, UR4 ;  /* 0x0000000420207c20 */ /* 0x000fe20008410000 */
[----:B------:R-:W-:Y:S01]  /*2030*/  FMUL.FTZ R33, R33, UR4 ;  /* 0x0000000421217c20 */ /* 0x000fe20008410000 */
[----:B------:R-:W-:Y:S01]  /*2040*/  SHFL.IDX PT, R13, R13, RZ, 0x1c1f ;  /* 0x001c1fff0d0d7589 */ /* 0x000fe200000e0000 */
[----:B------:R-:W-:Y:S01]  /*2050*/  FMUL.FTZ R37, R37, UR4 ;  /* 0x0000000425257c20 */ /* 0x000fe20008410000 */
[----:B------:R-:W5:Y:S01]  /*2060*/  MUFU.TANH R35, R35 ;  /* 0x0000002300237308 */ /* 0x000f620000002400 */
[----:B------:R-:W-:Y:S01]  /*2070*/  FMUL.FTZ R40, R40, UR4 ;  /* 0x0000000428287c20 */ /* 0x000fe20008410000 */
[----:B------:R-:W-:Y:S01]  /*2080*/  FMUL.FTZ R41, R41, UR4 ;  /* 0x0000000429297c20 */ /* 0x000fe20008410000 */
[----:B------:R-:W-:Y:S01]  /*2090*/  FMUL.FTZ R44, R44, UR4 ;  /* 0x000000042c2c7c20 */ /* 0x000fe20008410000 */
[----:B------:R-:W-:Y:S01]  /*20a0*/  FMUL.FTZ R45, R45, UR4 ;  /* 0x000000042d2d7c20 */ /* 0x000fe20008410000 */
[----:B------:R-:W-:Y:S01]  /*20b0*/  FMUL.FTZ R48, R48, UR4 ;  /* 0x0000000430307c20 */ /* 0x000fe20008410000 */
[----:B------:R-:W-:Y:S01]  /*20c0*/  FMUL.FTZ R49, R49, UR4 ;  /* 0x0000000431317c20 */ /* 0x000fe20008410000 */
[----:B------:R-:W-:Y:S01]  /*20d0*/  FMUL.FTZ R52, R52, UR4 ;  /* 0x0000000434347c20 */ /* 0x000fe20008410000 */
[----:B------:R2:W-:Y:S01]  /*20e0*/  MUFU.TANH R27, R36 ;  /* 0x00000024001b7308 */ /* 0x0005e20000002400 */
        /* <DEDUP_REMOVED lines=8> */
[----:B------:R-:W-:Y:S01]  /*2170*/  FMUL.FTZ R68, R68, UR4 ;  /* 0x0000000444447c20 */ /* 0x000fe20008410000 */
[----:B---3--:R-:W-:Y:S01]  /*2180*/  IADD3 R21, R21, -R7, R20 ;  /* 0x8000000715157210 */ /* 0x008fe20007ffe014 */
[----:B------:R-:W-:Y:S01]  /*2190*/  FMUL.FTZ R69, R69, UR4 ;  /* 0x0000000445457c20 */ /* 0x000fe20008410000 */
[----:B------:R-:W-:-:S02]  /*21a0*/  ULDC UR4, c[0x0][0x988] ;  /* 0x0002620000047ab9 */ /* 0x000fc40000000800 */
[----:B------:R-:W-:Y:S02]  /*21b0*/  VIMNMX R21, R14, R21, PT ;  /* 0x000000150e157248 */ /* 0x000fe40003fe0100 */
[----:B------:R0:W-:Y:S02]  /*21c0*/  MUFU.TANH R84, R46 ;  /* 0x0000002e00547308 */ /* 0x0001e40000002400 */
[C---:B------:R-:W-:Y:S02]  /*21d0*/  ISETP.GT.AND P1, PT, R21.reuse, RZ, PT ;  /* 0x000000ff1500720c */ /* 0x040fe40003f24270 */
[C---:B------:R-:W-:Y:S02]  /*21e0*/  ISETP.GT.AND P2, PT, R21.reuse, 0x1, PT ;  /* 0x000000011500780c */ /* 0x040fe40003f44270 */
[----:B------:R-:W-:Y:S02]  /*21f0*/  ISETP.GT.AND P3, PT, R21, 0x8, PT ;  /* 0x000000081500780c */ /* 0x000fe40003f64270 */
[----:B--2---:R-:W-:Y:S01]  /*2200*/  FSEL R36, R26, -INF , P1 ;  /* 0xff8000001a247808 */ /* 0x004fe20000800000 */
[----:B------:R-:W2:Y:S01]  /*2210*/  MUFU.TANH R39, R39 ;  /* 0x0000002700277308 */ /* 0x000ea20000002400 */
[----:B----4-:R-:W-:-:S02]  /*2220*/  FSEL R25, R25, -INF , P2 ;  /* 0xff80000019197808 */ /* 0x010fc40001000000 */
[C---:B------:R-:W-:Y:S02]  /*2230*/  ISETP.GT.AND P1, PT, R21.reuse, 0x9, PT ;  /* 0x000000091500780c */ /* 0x040fe40003f24270 */
[----:B0-----:R-:W-:Y:S02]  /*2240*/  FSEL R46, R30, -INF , P3 ;  /* 0xff8000001e2e7808 */ /* 0x001fe40001800000 */
[----:B------:R-:W-:Y:S01]  /*2250*/  FMNMX.FTZ R15, R36, R25, !PT ;  /* 0x00000019240f7209 */ /* 0x000fe20007810000 */
[----:B------:R1:W-:Y:S01]  /*2260*/  MUFU.TANH R88, R50 ;  /* 0x0000003200587308 */ /* 0x0003e20000002400 */
[----:B------:R-:W-:Y:S02]  /*2270*/  ISETP.GT.AND P2, PT, R21, 0x10, PT ;  /* 0x000000101500780c */ /* 0x000fe40003f44270 */
[----:B------:R-:W-:-:S05]  /*2280*/  FMNMX.FTZ R15, R46, R15, !PT ;  /* 0x0000000f2e0f7209 */ /* 0x000fca0007810000 */
[----:B------:R-:W0:Y:S01]  /*2290*/  MUFU.TANH R42, R42 ;  /* 0x0000002a002a7308 */ /* 0x000e220000002400 */
[----:B-1----:R-:W-:Y:S02]  /*22a0*/  FSEL R50, R31, -INF , P1 ;  /* 0xff8000001f327808 */ /* 0x002fe40000800000 */
[----:B------:R-:W-:Y:S02]  /*22b0*/  ISETP.GT.AND P1, PT, R21, 0x11, PT ;  /* 0x000000111500780c */ /* 0x000fe40003f24270 */
[----:B------:R-:W-:Y:S02]  /*22c0*/  FMNMX.FTZ R15, R50, R15, !PT ;  /* 0x0000000f320f7209 */ /* 0x000fe40007810000 */
[----:B-----5:R-:W-:Y:S01]  /*22d0*/  FSEL R74, R35, -INF , P1 ;  /* 0xff800000234a7808 */ /* 0x020fe20000800000 */
[----:B------:R1:W-:Y:S01]  /*22e0*/  MUFU.TANH R92, R54 ;  /* 0x00000036005c7308 */ /* 0x0003e20000002400 */
[----:B------:R-:W-:Y:S01]  /*22f0*/  ISETP.GT.AND P1, PT, R21, 0x19, PT ;  /* 0x000000191500780c */ /* 0x000fe20003f24270 */
[----:B------:R-:W3:Y:S03]  /*2300*/  @P4 LDC R35, c[0x0][0x44c] ;  /* 0x00011300ff234b82 */ /* 0x000ee60000000800 */
[----:B--2---:R-:W-:Y:S01]  /*2310*/  FSEL R78, R39, -INF , P1 ;  /* 0xff800000274e7808 */ /* 0x004fe20000800000 */
[----:B------:R-:W-:Y:S01]  /*2320*/  IMAD R39, R6, UR42, -R7 ;  /* 0x0000002a06277c24 */ /* 0x000fe2000f8e0a07 */
[----:B------:R-:W-:Y:S01]  /*2330*/  ISETP.GT.AND P1, PT, R21, 0x21, PT ;  /* 0x000000211500780c */ /* 0x000fe20003f24270 */
[----:B------:R-:W2:Y:S01]  /*2340*/  MUFU.TANH R43, R43 ;  /* 0x0000002b002b7308 */ /* 0x000ea20000002400 */
[----:B-1----:R-:W-:-:S02]  /*2350*/  FSEL R54, R34, -INF , P2 ;  /* 0xff80000022367808 */ /* 0x002fc40001000000 */
[C---:B------:R-:W-:Y:S02]  /*2360*/  ISETP.GT.AND P2, PT, R21.reuse, 0x18, PT ;  /* 0x000000181500780c */ /* 0x040fe40003f44270 */
[----:B------:R-:W-:Y:S02]  /*2370*/  FMNMX.FTZ R15, R54, R15, !PT ;  /* 0x0000000f360f7209 */ /* 0x000fe40007810000 */
[----:B------:R-:W-:Y:S01]  /*2380*/  FSEL R76, R38, -INF , P2 ;  /* 0xff800000264c7808 */ /* 0x000fe20001000000 */
[----:B------:R-:W1:Y:S01]  /*2390*/  MUFU.TANH R47, R47 ;  /* 0x0000002f002f7308 */ /* 0x000e620000002400 */
[----:B------:R-:W-:Y:S02]  /*23a0*/  FMNMX.FTZ R15, R74, R15, !PT ;  /* 0x0000000f4a0f7209 */ /* 0x000fe40007810000 */
[----:B------:R-:W-:Y:S02]  /*23b0*/  ISETP.GT.AND P2, PT, R21, 0x20, PT ;  /* 0x000000201500780c */ /* 0x000fe40003f44270 */
[----:B------:R-:W-:-:S02]  /*23c0*/  FMNMX.FTZ R15, R76, R15, !PT ;  /* 0x0000000f4c0f7209 */ /* 0x000fc40007810000 */
[----:B0-----:R-:W-:Y:S01]  /*23d0*/  FSEL R80, R42, -INF , P2 ;  /* 0xff8000002a507808 */ /* 0x001fe20001000000 */
[----:B------:R-:W0:Y:S01]  /*23e0*/  MUFU.TANH R51, R51 ;  /* 0x0000003300337308 */ /* 0x000e220000002400 */
[----:B------:R-:W-:Y:S02]  /*23f0*/  FMNMX.FTZ R15, R78, R15, !PT ;  /* 0x0000000f4e0f7209 */ /* 0x000fe40007810000 */
[----:B------:R-:W-:Y:S02]  /*2400*/  ISETP.GT.AND P2, PT, R21, 0x28, PT ;  /* 0x000000281500780c */ /* 0x000fe40003f44270 */
[----:B--2---:R-:W-:Y:S02]  /*2410*/  FSEL R82, R43, -INF , P1 ;  /* 0xff8000002b527808 */ /* 0x004fe40000800000 */
[----:B------:R-:W-:Y:S01]  /*2420*/  FMNMX.FTZ R15, R80, R15, !PT ;  /* 0x0000000f500f7209 */ /* 0x000fe20007810000 */
[----:B------:R-:W2:Y:S01]  /*2430*/  MUFU.TANH R55, R55 ;  /* 0x0000003700377308 */ /* 0x000ea20000002400 */
[----:B------:R-:W-:-:S02]  /*2440*/  ISETP.GT.AND P1, PT, R21, 0x29, PT ;  /* 0x000000291500780c */ /* 0x000fc40003f24270 */
[----:B------:R-:W-:Y:S02]  /*2450*/  FSEL R84, R84, -INF , P2 ;  /* 0xff80000054547808 */ /* 0x000fe40001000000 */
[----:B------:R-:W-:Y:S02]  /*2460*/  FMNMX.FTZ R15, R82, R15, !PT ;  /* 0x0000000f520f7209 */ /* 0x000fe40007810000 */
[----:B------:R-:W-:Y:S01]  /*2470*/  ISETP.GT.AND P2, PT, R21, 0x30, PT ;  /* 0x000000301500780c */ /* 0x000fe20003f44270 */
[----:B------:R-:W4:Y:S01]  /*2480*/  MUFU.TANH R58, R58 ;  /* 0x0000003a003a7308 */ /* 0x000f220000002400 */
[----:B-1----:R-:W-:Y:S02]  /*2490*/  FSEL R86, R47, -INF , P1 ;  /* 0xff8000002f567808 */ /* 0x002fe40000800000 */
[----:B------:R-:W-:Y:S02]  /*24a0*/  FMNMX.FTZ R15, R84, R15, !PT ;  /* 0x0000000f540f7209 */ /* 0x000fe40007810000 */
[----:B------:R-:W-:-:S02]  /*24b0*/  ISETP.GT.AND P1, PT, R21, 0x31, PT ;  /* 0x000000311500780c */ /* 0x000fc40003f24270 */
[----:B------:R-:W-:Y:S01]  /*24c0*/  FSEL R88, R88, -INF , P2 ;  /* 0xff80000058587808 */ /* 0x000fe20001000000 */
[----:B------:R-:W1:Y:S01]  /*24d0*/  MUFU.TANH R59, R59 ;  /* 0x0000003b003b7308 */ /* 0x000e620000002400 */
[----:B------:R-:W-:Y:S02]  /*24e0*/  FMNMX.FTZ R15, R86, R15, !PT ;  /* 0x0000000f560f7209 */ /* 0x000fe40007810000 */
[----:B------:R-:W-:Y:S02]  /*24f0*/  ISETP.GT.AND P2, PT, R21, 0x38, PT ;  /* 0x000000381500780c */ /* 0x000fe40003f44270 */
[----:B0-----:R-:W-:Y:S02]  /*2500*/  FSEL R90, R51, -INF , P1 ;  /* 0xff800000335a7808 */ /* 0x001fe40000800000 */
[----:B------:R-:W-:Y:S01]  /*2510*/  FMNMX.FTZ R15, R88, R15, !PT ;  /* 0x0000000f580f7209 */ /* 0x000fe20007810000 */
[----:B------:R-:W0:Y:S01]  /*2520*/  MUFU.TANH R62, R62 ;  /* 0x0000003e003e7308 */ /* 0x000e220000002400 */
[----:B------:R-:W-:-:S02]  /*2530*/  ISETP.GT.AND P1, PT, R21, 0x39, PT ;  /* 0x000000391500780c */ /* 0x000fc40003f24270 */
[----:B------:R-:W-:Y:S02]  /*2540*/  FSEL R92, R92, -INF , P2 ;  /* 0xff8000005c5c7808 */ /* 0x000fe40001000000 */
[----:B------:R-:W-:Y:S02]  /*2550*/  FMNMX.FTZ R15, R90, R15, !PT ;  /* 0x0000000f5a0f7209 */ /* 0x000fe40007810000 */
[----:B------:R-:W-:Y:S01]  /*2560*/  ISETP.GT.AND P2, PT, R21, 0x40, PT ;  /* 0x000000401500780c */ /* 0x000fe20003f44270 */
[----:B------:R-:W5:Y:S01]  /*2570*/  MUFU.TANH R63, R63 ;  /* 0x0000003f003f7308 */ /* 0x000f620000002400 */
[----:B--2---:R-:W-:Y:S02]  /*2580*/  FSEL R94, R55, -INF , P1 ;  /* 0xff800000375e7808 */ /* 0x004fe40000800000 */
[----:B------:R-:W-:Y:S02]  /*2590*/  FMNMX.FTZ R15, R92, R15, !PT ;  /* 0x0000000f5c0f7209 */ /* 0x000fe40007810000 */
[----:B------:R-:W-:-:S02]  /*25a0*/  ISETP.GT.AND P1, PT, R21, 0x41, PT ;  /* 0x000000411500780c */ /* 0x000fc40003f24270 */
[----:B----4-:R-:W-:Y:S01]  /*25b0*/  FSEL R96, R58, -INF , P2 ;  /* 0xff8000003a607808 */ /* 0x010fe20001000000 */
[----:B------:R-:W2:Y:S01]  /*25c0*/  MUFU.TANH R66, R66 ;  /* 0x0000004200427308 */ /* 0x000ea20000002400 */
[----:B------:R-:W-:Y:S02]  /*25d0*/  FMNMX.FTZ R15, R94, R15, !PT ;  /* 0x0000000f5e0f7209 */ /* 0x000fe40007810000 */
[----:B------:R-:W-:Y:S02]  /*25e0*/  ISETP.GT.AND P2, PT, R21, 0x48, PT ;  /* 0x000000481500780c */ /* 0x000fe40003f44270 */
[----:B-1----:R-:W-:Y:S02]  /*25f0*/  FSEL R98, R59, -INF , P1 ;  /* 0xff8000003b627808 */ /* 0x002fe40000800000 */
[----:B------:R-:W-:Y:S01]  /*2600*/  FMNMX.FTZ R15, R96, R15, !PT ;  /* 0x0000000f600f7209 */ /* 0x000fe20007810000 */
[----:B------:R-:W1:Y:S01]  /*2610*/  MUFU.TANH R67, R67 ;  /* 0x0000004300437308 */ /* 0x000e620000002400 */
[----:B------:R-:W-:-:S02]  /*2620*/  ISETP.GT.AND P1, PT, R21, 0x49, PT ;  /* 0x000000491500780c */ /* 0x000fc40003f24270 */
[----:B0-----:R-:W-:Y:S02]  /*2630*/  FSEL R100, R62, -INF , P2 ;  /* 0xff8000003e647808 */ /* 0x001fe40001000000 */
[----:B------:R-:W-:Y:S02]  /*2640*/  FMNMX.FTZ R15, R98, R15, !PT ;  /* 0x0000000f620f7209 */ /* 0x000fe40007810000 */
[----:B------:R-:W-:Y:S01]  /*2650*/  ISETP.GT.AND P2, PT, R21, 0x50, PT ;  /* 0x000000501500780c */ /* 0x000fe20003f44270 */
[----:B------:R2:W0:Y:S01]  /*2660*/  MUFU.TANH R106, R70 ;  /* 0x00000046006a7308 */ /* 0x0004220000002400 */
[----:B-----5:R-:W-:Y:S02]  /*2670*/  FSEL R102, R63, -INF , P1 ;  /* 0xff8000003f667808 */ /* 0x020fe40000800000 */
[----:B------:R-:W-:Y:S02]  /*2680*/  FMNMX.FTZ R15, R100, R15, !PT ;  /* 0x0000000f640f7209 */ /* 0x000fe40007810000 */
[----:B------:R-:W-:-:S02]  /*2690*/  ISETP.GT.AND P1, PT, R21, 0x51, PT ;  /* 0x000000511500780c */ /* 0x000fc40003f24270 */
[----:B------:R-:W-:Y:S01]  /*26a0*/  FMNMX.FTZ R15, R102, R15, !PT ;  /* 0x0000000f660f7209 */ /* 0x000fe20007810000 */
[----:B------:R-:W4:Y:S01]  /*26b0*/  MUFU.TANH R8, R71 ;  /* 0x0000004700087308 */ /* 0x000f220000002400 */
[----:B--2---:R-:W-:Y:S02]  /*26c0*/  FSEL R70, R66, -INF , P2 ;  /* 0xff80000042467808 */ /* 0x004fe40001000000 */
[----:B------:R-:W-:Y:S02]  /*26d0*/  ISETP.GT.AND P2, PT, R21, 0x58, PT ;  /* 0x000000581500780c */ /* 0x000fe40003f44270 */
[----:B-1----:R-:W-:Y:S02]  /*26e0*/  FSEL R104, R67, -INF , P1 ;  /* 0xff80000043687808 */ /* 0x002fe40000800000 */
[----:B------:R-:W-:Y:S01]  /*26f0*/  FMNMX.FTZ R15, R70, R15, !PT ;  /* 0x0000000f460f7209 */ /* 0x000fe20007810000 */
[----:B------:R-:W1:Y:S01]  /*2700*/  MUFU.TANH R9, R9 ;  /* 0x0000000900097308 */ /* 0x000e620000002400 */
[----:B------:R-:W-:-:S02]  /*2710*/  ISETP.GT.AND P1, PT, R21, 0x59, PT ;  /* 0x000000591500780c */ /* 0x000fc40003f24270 */
[----:B0-----:R-:W-:Y:S02]  /*2720*/  FSEL R106, R106, -INF , P2 ;  /* 0xff8000006a6a7808 */ /* 0x001fe40001000000 */
[----:B------:R-:W-:-:S03]  /*2730*/  FMNMX.FTZ R15, R104, R15, !PT ;  /* 0x0000000f680f7209 */ /* 0x000fc60007810000 */
[----:B------:R-:W0:Y:S01]  /*2740*/  MUFU.TANH R10, R10 ;  /* 0x0000000a000a7308 */ /* 0x000e220000002400 */
[----:B----4-:R-:W-:Y:S02]  /*2750*/  FSEL R8, R8, -INF , P1 ;  /* 0xff80000008087808 */ /* 0x010fe40000800000 */
[----:B------:R-:W-:-:S04]  /*2760*/  FMNMX.FTZ R15, R106, R15, !PT ;  /* 0x0000000f6a0f7209 */ /* 0x000fc80007810000 */
[----:B------:R-:W-:Y:S01]  /*2770*/  FMNMX.FTZ R15, R8, R15, !PT ;  /* 0x0000000f080f7209 */ /* 0x000fe20007810000 */
[----:B------:R-:W-:Y:S04]  /*2780*/  MUFU.TANH R12, R12 ;  /* 0x0000000c000c7308 */ /* 0x000fe80000002400 */
[----:B------:R-:W2:Y:S04]  /*2790*/  SHFL.BFLY PT, R24, R15, 0x2, 0x1f ;  /* 0x0c401f000f187f89 */ /* 0x000ea800000e0000 */
[----:B------:R-:W4:Y:S08]  /*27a0*/  MUFU.TANH R11, R11 ;  /* 0x0000000b000b7308 */ /* 0x000f300000002400 */
[----:B------:R-:W5:Y:S08]  /*27b0*/  MUFU.TANH R28, R32 ;  /* 0x00000020001c7308 */ /* 0x000f700000002400 */
[----:B------:R-:W3:Y:S01]  /*27c0*/  MUFU.TANH R33, R33 ;  /* 0x0000002100217308 */ /* 0x000ee20000002400 */
[----:B--2---:R-:W-:-:S02]  /*27d0*/  FMNMX.FTZ R24, R15, R24, !PT ;  /* 0x000000180f187209 */ /* 0x004fc40007810000 */
[----:B------:R-:W-:-:S05]  /*27e0*/  IADD3 R15, R20, -R7, RZ ;  /* 0x80000007140f7210 */ /* 0x000fca0007ffe0ff */
[----:B------:R-:W2:Y:S01]  /*27f0*/  MUFU.TANH R37, R37 ;  /* 0x0000002500257308 */ /* 0x000ea20000002400 */
[----:B------:R-:W3:Y:S01]  /*2800*/  SHFL.BFLY PT, R21, R24, 0x1, 0x1f ;  /* 0x0c201f0018157f89 */ /* 0x000ee200000e0000 */
[----:B------:R-:W-:-:S04]  /*2810*/  VIADDMNMX R13, R13, R15, R14, PT ;  /* 0x0000000f0d0d7246 */ /* 0x000fc8000380010e */
[C---:B------:R-:W-:Y:S02]  /*2820*/  ISETP.GT.AND P1, PT, R13.reuse, RZ, PT ;  /* 0x000000ff0d00720c */ /* 0x040fe40003f24270 */
[C---:B------:R-:W-:Y:S01]  /*2830*/  ISETP.GT.AND P2, PT, R13.reuse, 0x1, PT ;  /* 0x000000010d00780c */ /* 0x040fe20003f44270 */
[----:B------:R-:W2:Y:S01]  /*2840*/  MUFU.TANH R40, R40 ;  /* 0x0000002800287308 */ /* 0x000ea20000002400 */
[----:B------:R-:W-:Y:S02]  /*2850*/  ISETP.GT.AND P3, PT, R13, 0x8, PT ;  /* 0x000000080d00780c */ /* 0x000fe40003f64270 */
[----:B-1----:R-:W-:Y:S01]  /*2860*/  FSEL R20, R9, -INF , P1 ;  /* 0xff80000009147808 */ /* 0x002fe20000800000 */
[----:B------:R-:W-:Y:S01]  /*2870*/  IMAD.U32 R9, RZ, RZ, UR4 ;  /* 0x00000004ff097e24 */ /* 0x000fe2000f8e00ff */
[----:B0-----:R-:W-:Y:S02]  /*2880*/  FSEL R15, R10, -INF , P2 ;  /* 0xff8000000a0f7808 */ /* 0x001fe40001000000 */
[C---:B------:R-:W-:Y:S01]  /*2890*/  ISETP.GT.AND P1, PT, R13.reuse, 0x9, PT ;  /* 0x000000090d00780c */ /* 0x040fe20003f24270 */
[----:B------:R-:W0:Y:S01]  /*28a0*/  MUFU.TANH R41, R41 ;  /* 0x0000002900297308 */ /* 0x000e220000002400 */
[----:B------:R-:W-:-:S02]  /*28b0*/  ISETP.GT.AND P2, PT, R13, 0x10, PT ;  /* 0x000000100d00780c */ /* 0x000fc40003f44270 */
[----:B----4-:R-:W-:Y:S02]  /*28c0*/  FSEL R26, R11, -INF , P1 ;  /* 0xff8000000b1a7808 */ /* 0x010fe40000800000 */
[C---:B------:R-:W-:Y:S02]  /*28d0*/  ISETP.GT.AND P1, PT, R13.reuse, 0x11, PT ;  /* 0x000000110d00780c */ /* 0x040fe40003f24270 */
[----:B-----5:R-:W-:Y:S01]  /*28e0*/  FSEL R28, R28, -INF , P2 ;  /* 0xff8000001c1c7808 */ /* 0x020fe20001000000 */
[----:B------:R-:W1:Y:S01]  /*28f0*/  MUFU.TANH R44, R44 ;  /* 0x0000002c002c7308 */ /* 0x000e620000002400 */
[----:B---3--:R-:W-:Y:S02]  /*2900*/  FMNMX.FTZ R14, R24, R21, !PT ;  /* 0x00000015180e7209 */ /* 0x008fe40007810000 */
[----:B------:R-:W-:Y:S02]  /*2910*/  FSEL R24, R12, -INF , P3 ;  /* 0xff8000000c187808 */ /* 0x000fe40001800000 */
[----:B------:R-:W-:Y:S01]  /*2920*/  FMNMX.FTZ R21, R20, R15, !PT ;  /* 0x0000000f14157209 */ /* 0x000fe20007810000 */
[----:B------:R-:W-:Y:S01]  /*2930*/  FMUL.FTZ R10, R14, R9 ;  /* 0x000000090e0a7220 */ /* 0x000fe20000410000 */
[----:B------:R-:W-:Y:S01]  /*2940*/  ISETP.GT.AND P3, PT, R13, 0x18, PT ;  /* 0x000000180d00780c */ /* 0x000fe20003f64270 */
[----:B------:R-:W3:Y:S01]  /*2950*/  MUFU.TANH R42, R45 ;  /* 0x0000002d002a7308 */ /* 0x000ee20000002400 */
[----:B------:R-:W-:-:S02]  /*2960*/  FMNMX.FTZ R21, R24, R21, !PT ;  /* 0x0000001518157209 */ /* 0x000fc40007810000 */
[----:B------:R-:W-:Y:S02]  /*2970*/  FSEL R30, R33, -INF , P1 ;  /* 0xff800000211e7808 */ /* 0x000fe40000800000 */
[----:B------:R-:W-:Y:S02]  /*2980*/  FMNMX.FTZ R21, R26, R21, !PT ;  /* 0x000000151a157209 */ /* 0x000fe40007810000 */
[----:B------:R-:W-:Y:S01]  /*2990*/  FSETP.NEU.FTZ.AND P2, PT, R14, -INF , PT ;  /* 0xff8000000e00780b */ /* 0x000fe20003f5d000 */
[----:B------:R-:W4:Y:S01]  /*29a0*/  MUFU.TANH R48, R48 ;  /* 0x0000003000307308 */ /* 0x000f220000002400 */
[----:B------:R-:W-:Y:S02]  /*29b0*/  FMNMX.FTZ R21, R28, R21, !PT ;  /* 0x000000151c157209 */ /* 0x000fe40007810000 */
[----:B------:R-:W-:Y:S02]  /*29c0*/  ISETP.GT.AND P1, PT, R13, 0x19, PT ;  /* 0x000000190d00780c */ /* 0x000fe40003f24270 */
[----:B------:R-:W-:-:S02]  /*29d0*/  FSEL R32, R27, -INF , P3 ;  /* 0xff8000001b207808 */ /* 0x000fc40001800000 */
[----:B------:R-:W-:Y:S01]  /*29e0*/  FMNMX.FTZ R21, R30, R21, !PT ;  /* 0x000000151e157209 */ /* 0x000fe20007810000 */
[----:B------:R-:W5:Y:S01]  /*29f0*/  MUFU.TANH R49, R49 ;  /* 0x0000003100317308 */ /* 0x000f620000002400 */
[----:B------:R-:W-:Y:S02]  /*2a00*/  FSEL R33, R10, RZ, P2 ;  /* 0x000000ff0a217208 */ /* 0x000fe40001000000 */
[----:B------:R-:W-:Y:S02]  /*2a10*/  ISETP.GT.AND P2, PT, R13, 0x20, PT ;  /* 0x000000200d00780c */ /* 0x000fe40003f44270 */
[----:B--2---:R-:W-:Y:S01]  /*2a20*/  FSEL R34, R37, -INF , P1 ;  /* 0xff80000025227808 */ /* 0x004fe20000800000 */
[--C-:B------:R-:W-:Y:S01]  /*2a30*/  FFMA.FTZ R157, R36, R9, -R33.reuse ;  /* 0x00000009249d7223 */ /* 0x100fe20000010821 */
[----:B------:R-:W-:Y:S01]  /*2a40*/  FMNMX.FTZ R21, R32, R21, !PT ;  /* 0x0000001520157209 */ /* 0x000fe20007810000 */
[----:B------:R-:W2:Y:S01]  /*2a50*/  MUFU.TANH R52, R52 ;  /* 0x0000003400347308 */ /* 0x000ea20000002400 */
[----:B------:R-:W-:Y:S01]  /*2a60*/  ISETP.GT.AND P1, PT, R13, 0x21, PT ;  /* 0x000000210d00780c */ /* 0x000fe20003f24270 */
[-CC-:B------:R-:W-:Y:S01]  /*2a70*/  FFMA.FTZ R10, R46, R9.reuse, -R33.reuse ;  /* 0x000000092e0a7223 */ /* 0x180fe20000010821 */
[----:B------:R-:W-:Y:S01]  /*2a80*/  FSEL R36, R40, -INF , P2 ;  /* 0xff80000028247808 */ /* 0x000fe20001000000 */
[--C-:B------:R-:W-:Y:S01]  /*2a90*/  FFMA.FTZ R11, R50, R9, -R33.reuse ;  /* 0x00000009320b7223 */ /* 0x100fe20000010821 */
[----:B------:R-:W-:Y:S01]  /*2aa0*/  FMNMX.FTZ R21, R34, R21, !PT ;  /* 0x0000001522157209 */ /* 0x000fe20007810000 */
[--C-:B------:R-:W-:Y:S01]  /*2ab0*/  FFMA.FTZ R12, R25, R9, -R33.reuse ;  /* 0x00000009190c7223 */ /* 0x100fe20000010821 */
[----:B------:R-:W-:Y:S01]  /*2ac0*/  ISETP.GT.AND P2, PT, R13, 0x28, PT ;  /* 0x000000280d00780c */ /* 0x000fe20003f44270 */
[----:B------:R-:W2:Y:S01]  /*2ad0*/  MUFU.TANH R53, R53 ;  /* 0x0000003500357308 */ /* 0x000ea20000002400 */
[----:B0-----:R-:W-:Y:S01]  /*2ae0*/  FSEL R38, R41, -INF , P1 ;  /* 0xff80000029267808 */ /* 0x001fe20000800000 */
[----:B------:R-:W0:Y:S01]  /*2af0*/  @P4 LDC R37, c[0x0][0x450] ;  /* 0x00011400ff254b82 */ /* 0x000e220000000800 */
[----:B------:R-:W-:Y:S01]  /*2b00*/  FMNMX.FTZ R21, R36, R21, !PT ;  /* 0x0000001524157209 */ /* 0x000fe20007810000 */
[-CC-:B------:R-:W-:Y:S01]  /*2b10*/  FFMA.FTZ R74, R74, R9.reuse, -R33.reuse ;  /* 0x000000094a4a7223 */ /* 0x180fe20000010821 */
[C---:B------:R-:W-:Y:S01]  /*2b20*/  ISETP.GT.AND P1, PT, R13.reuse, 0x29, PT ;  /* 0x000000290d00780c */ /* 0x040fe20003f24270 */
[--C-:B------:R-:W-:Y:S01]  /*2b30*/  FFMA.FTZ R76, R76, R9, -R33.reuse ;  /* 0x000000094c4c7223 */ /* 0x100fe20000010821 */
[----:B-1----:R-:W-:Y:S01]  /*2b40*/  FSEL R40, R44, -INF , P2 ;  /* 0xff8000002c287808 */ /* 0x002fe20001000000 */
[----:B------:R-:W1:Y:S01]  /*2b50*/  MUFU.TANH R56, R56 ;  /* 0x0000003800387308 */ /* 0x000e620000002400 */
[----:B------:R-:W-:Y:S01]  /*2b60*/  FMNMX.FTZ R21, R38, R21, !PT ;  /* 0x0000001526157209 */ /* 0x000fe20007810000 */
[-CC-:B------:R-:W-:Y:S01]  /*2b70*/  FFMA.FTZ R78, R78, R9.reuse, -R33.reuse ;  /* 0x000000094e4e7223 */ /* 0x180fe20000010821 */
[C---:B------:R-:W-:Y:S01]  /*2b80*/  ISETP.GT.AND P2, PT, R13.reuse, 0x30, PT ;  /* 0x000000300d00780c */ /* 0x040fe20003f44270 */
[-CC-:B------:R-:W-:Y:S01]  /*2b90*/  FFMA.FTZ R80, R80, R9.reuse, -R33.reuse ;  /* 0x0000000950507223 */ /* 0x180fe20000010821 */
[----:B---3--:R-:W-:Y:S01]  /*2ba0*/  FSEL R42, R42, -INF , P1 ;  /* 0xff8000002a2a7808 */ /* 0x008fe20000800000 */
[--C-:B------:R-:W-:Y:S01]  /*2bb0*/  FFMA.FTZ R82, R82, R9, -R33.reuse ;  /* 0x0000000952527223 */ /* 0x100fe20000010821 */
[----:B------:R-:W-:Y:S01]  /*2bc0*/  FMNMX.FTZ R21, R40, R21, !PT ;  /* 0x0000001528157209 */ /* 0x000fe20007810000 */
[----:B------:R-:W-:Y:S01]  /*2bd0*/  MUFU.TANH R57, R57 ;  /* 0x0000003900397308 */ /* 0x000fe20000002400 */
[C---:B------:R-:W-:Y:S01]  /*2be0*/  ISETP.GT.AND P1, PT, R13.reuse, 0x31, PT ;  /* 0x000000310d00780c */ /* 0x040fe20003f24270 */
[-CC-:B------:R-:W-:Y:S01]  /*2bf0*/  FFMA.FTZ R84, R84, R9.reuse, -R33.reuse ;  /* 0x0000000954547223 */ /* 0x180fe20000010821 */
[----:B----4-:R-:W-:Y:S01]  /*2c00*/  FSEL R44, R48, -INF , P2 ;  /* 0xff800000302c7808 */ /* 0x010fe20001000000 */
[--C-:B------:R-:W-:Y:S01]  /*2c10*/  FFMA.FTZ R86, R86, R9, -R33.reuse ;  /* 0x0000000956567223 */ /* 0x100fe20000010821 */
[----:B------:R-:W-:Y:S01]  /*2c20*/  FMNMX.FTZ R21, R42, R21, !PT ;  /* 0x000000152a157209 */ /* 0x000fe20007810000 */
[-CC-:B------:R-:W-:Y:S01]  /*2c30*/  FFMA.FTZ R88, R88, R9.reuse, -R33.reuse ;  /* 0x0000000958587223 */ /* 0x180fe20000010821 */
[----:B------:R-:W-:Y:S01]  /*2c40*/  ISETP.GT.AND P2, PT, R13, 0x38, PT ;  /* 0x000000380d00780c */ /* 0x000fe20003f44270 */
[----:B------:R-:W3:Y:S01]  /*2c50*/  MUFU.TANH R60, R60 ;  /* 0x0000003c003c7308 */ /* 0x000ee20000002400 */
[----:B-----5:R-:W-:Y:S01]  /*2c60*/  FSEL R46, R49, -INF , P1 ;  /* 0xff800000312e7808 */ /* 0x020fe20000800000 */
[--C-:B------:R-:W-:Y:S01]  /*2c70*/  FFMA.FTZ R90, R90, R9, -R33.reuse ;  /* 0x000000095a5a7223 */ /* 0x100fe20000010821 */
[----:B------:R-:W-:Y:S01]  /*2c80*/  FMNMX.FTZ R21, R44, R21, !PT ;  /* 0x000000152c157209 */ /* 0x000fe20007810000 */
[-CC-:B------:R-:W-:Y:S01]  /*2c90*/  FFMA.FTZ R92, R92, R9.reuse, -R33.reuse ;  /* 0x000000095c5c7223 */ /* 0x180fe20000010821 */
[C---:B------:R-:W-:Y:S01]  /*2ca0*/  ISETP.GT.AND P1, PT, R13.reuse, 0x39, PT ;  /* 0x000000390d00780c */ /* 0x040fe20003f24270 */
[--C-:B------:R-:W-:Y:S01]  /*2cb0*/  FFMA.FTZ R94, R94, R9, -R33.reuse ;  /* 0x000000095e5e7223 */ /* 0x100fe20000010821 */
[----:B--2---:R-:W-:Y:S01]  /*2cc0*/  FSEL R48, R52, -INF , P2 ;  /* 0xff80000034307808 */ /* 0x004fe20001000000 */
[----:B------:R-:W2:Y:S01]  /*2cd0*/  MUFU.TANH R58, R61 ;  /* 0x0000003d003a7308 */ /* 0x000ea20000002400 */
[----:B------:R-:W-:Y:S01]  /*2ce0*/  FMNMX.FTZ R21, R46, R21, !PT ;  /* 0x000000152e157209 */ /* 0x000fe20007810000 */
[-CC-:B------:R-:W-:Y:S01]  /*2cf0*/  FFMA.FTZ R96, R96, R9.reuse, -R33.reuse ;  /* 0x0000000960607223 */ /* 0x180fe20000010821 */
[----:B------:R-:W-:Y:S01]  /*2d00*/  ISETP.GT.AND P2, PT, R13, 0x40, PT ;  /* 0x000000400d00780c */ /* 0x000fe20003f44270 */
[-CC-:B------:R-:W-:Y:S01]  /*2d10*/  FFMA.FTZ R98, R98, R9.reuse, -R33.reuse ;  /* 0x0000000962627223 */ /* 0x180fe20000010821 */
[----:B------:R-:W-:Y:S01]  /*2d20*/  FSEL R50, R53, -INF , P1 ;  /* 0xff80000035327808 */ /* 0x000fe20000800000 */
[--C-:B------:R-:W-:Y:S01]  /*2d30*/  FFMA.FTZ R100, R100, R9, -R33.reuse ;  /* 0x0000000964647223 */ /* 0x100fe20000010821 */
[----:B------:R-:W-:Y:S01]  /*2d40*/  FMNMX.FTZ R21, R48, R21, !PT ;  /* 0x0000001530157209 */ /* 0x000fe20007810000 */
[----:B------:R-:W4:Y:S01]  /*2d50*/  MUFU.TANH R64, R64 ;  /* 0x0000004000407308 */ /* 0x000f220000002400 */
[C---:B------:R-:W-:Y:S01]  /*2d60*/  ISETP.GT.AND P1, PT, R13.reuse, 0x41, PT ;  /* 0x000000410d00780c */ /* 0x040fe20003f24270 */
[-CC-:B------:R-:W-:Y:S01]  /*2d70*/  FFMA.FTZ R102, R102, R9.reuse, -R33.reuse ;  /* 0x0000000966667223 */ /* 0x180fe20000010821 */
[----:B-1----:R-:W-:Y:S01]  /*2d80*/  FSEL R52, R56, -INF , P2 ;  /* 0xff80000038347808 */ /* 0x002fe20001000000 */
[--C-:B------:R-:W-:Y:S01]  /*2d90*/  FFMA.FTZ R70, R70, R9, -R33.reuse ;  /* 0x0000000946467223 */ /* 0x100fe20000010821 */
[----:B------:R-:W-:Y:S01]  /*2da0*/  FMNMX.FTZ R21, R50, R21, !PT ;  /* 0x0000001532157209 */ /* 0x000fe20007810000 */
[--C-:B------:R-:W-:Y:S01]  /*2db0*/  FFMA.FTZ R104, R104, R9, -R33.reuse ;  /* 0x0000000968687223 */ /* 0x100fe20000010821 */
[C---:B------:R-:W-:Y:S01]  /*2dc0*/  ISETP.GT.AND P2, PT, R13.reuse, 0x48, PT ;  /* 0x000000480d00780c */ /* 0x040fe20003f44270 */
[----:B------:R1:W-:Y:S01]  /*2dd0*/  MUFU.EX2 R159, R10 ;  /* 0x0000000a009f7308 */ /* 0x0003e20000000800 */
[----:B------:R-:W-:Y:S01]  /*2de0*/  FMNMX.FTZ R21, R52, R21, !PT ;  /* 0x0000001534157209 */ /* 0x000fe20007810000 */
[-CC-:B------:R-:W-:Y:S01]  /*2df0*/  FFMA.FTZ R106, R106, R9.reuse, -R33.reuse ;  /* 0x000000096a6a7223 */ /* 0x180fe20000010821 */
[----:B---3--:R-:W-:Y:S01]  /*2e00*/  FSEL R56, R60, -INF , P2 ;  /* 0xff8000003c387808 */ /* 0x008fe20001000000 */
[----:B------:R-:W-:Y:S01]  /*2e10*/  FFMA.FTZ R8, R8, R9, -R33 ;  /* 0x0000000908087223 */ /* 0x000fe20000010821 */
[----:B------:R-:W-:-:S02]  /*2e20*/  ISETP.GT.AND P2, PT, R13, 0x50, PT ;  /* 0x000000500d00780c */ /* 0x000fc40003f44270 */
[----:B------:R-:W-:Y:S01]  /*2e30*/  R2UR UR4, R0 ;  /* 0x00000000000472ca */ /* 0x000fe200000e0000 */
[----:B------:R-:W3:Y:S01]  /*2e40*/  MUFU.TANH R62, R65 ;  /* 0x00000041003e7308 */ /* 0x000ee20000002400 */
[----:B-1----:R-:W-:Y:S01]  /*2e50*/  FFMA.FTZ R10, R54, R9, -R33 ;  /* 0x00000009360a7223 */ /* 0x002fe20000010821 */
[----:B------:R-:W-:Y:S02]  /*2e60*/  FSEL R54, R57, -INF , P1 ;  /* 0xff80000039367808 */ /* 0x000fe40000800000 */
[----:B------:R-:W-:Y:S02]  /*2e70*/  ISETP.GT.AND P1, PT, R13, 0x49, PT ;  /* 0x000000490d00780c */ /* 0x000fe40003f24270 */
[----:B------:R-:W-:Y:S02]  /*2e80*/  FMNMX.FTZ R21, R54, R21, !PT ;  /* 0x0000001536157209 */ /* 0x000fe40007810000 */
[----:B------:R-:W1:Y:S01]  /*2e90*/  MUFU.TANH R29, R68 ;  /* 0x00000044001d7308 */ /* 0x000e620000002400 */
[----:B--2---:R-:W-:-:S02]  /*2ea0*/  FSEL R58, R58, -INF , P1 ;  /* 0xff8000003a3a7808 */ /* 0x004fc40000800000 */
[----:B------:R-:W-:Y:S01]  /*2eb0*/  FMNMX.FTZ R21, R56, R21, !PT ;  /* 0x0000001538157209 */ /* 0x000fe20007810000 */
[----:B------:R-:W-:Y:S01]  /*2ec0*/  UIADD3 UR4, UR4, 0x2a840, URZ ;  /* 0x0002a84004047890 */ /* 0x000fe2000fffe03f */
[C---:B------:R-:W-:Y:S02]  /*2ed0*/  ISETP.GT.AND P1, PT, R13.reuse, 0x51, PT ;  /* 0x000000510d00780c */ /* 0x040fe40003f24270 */
[----:B----4-:R-:W-:Y:S01]  /*2ee0*/  FSEL R60, R64, -INF , P2 ;  /* 0xff800000403c7808 */ /* 0x010fe20001000000 */
[----:B------:R-:W2:Y:S01]  /*2ef0*/  MUFU.TANH R66, R69 ;  /* 0x0000004500427308 */ /* 0x000ea20000002400 */
[----:B------:R-:W-:Y:S01]  /*2f00*/  FMNMX.FTZ R21, R58, R21, !PT ;  /* 0x000000153a157209 */ /* 0x000fe20007810000 */
[----:B------:R-:W-:Y:S01]  /*2f10*/  UPRMT UR4, UR43, 0x654, UR4 ;  /* 0x000006542b047896 */ /* 0x000fe20008000004 */
[----:B------:R-:W-:Y:S02]  /*2f20*/  ISETP.GT.AND P2, PT, R13, 0x58, PT ;  /* 0x000000580d00780c */ /* 0x000fe40003f44270 */
[----:B---3--:R-:W-:-:S02]  /*2f30*/  FSEL R62, R62, -INF , P1 ;  /* 0xff8000003e3e7808 */ /* 0x008fc40000800000 */
[----:B------:R-:W-:Y:S01]  /*2f40*/  FMNMX.FTZ R21, R60, R21, !PT ;  /* 0x000000153c157209 */ /* 0x000fe20007810000 */
[----:B------:R3:W-:Y:S01]  /*2f50*/  MUFU.EX2 R153, R10 ;  /* 0x0000000a00997308 */ /* 0x0007e20000000800 */
[----:B------:R-:W-:Y:S02]  /*2f60*/  ISETP.GT.AND P1, PT, R13, 0x59, PT ;  /* 0x000000590d00780c */ /* 0x000fe40003f24270 */
[----:B-1----:R-:W-:Y:S01]  /*2f70*/  FSEL R64, R29, -INF , P2 ;  /* 0xff8000001d407808 */ /* 0x002fe20001000000 */
[----:B------:R-:W-:Y:S01]  /*2f80*/  SYNCS.ARRIVE.TRANS64.RED.A1T0 RZ, [UR4], RZ ;  /* 0x000000ffffff79a7 */ /* 0x000fe20008100404 */
[----:B------:R-:W-:-:S03]  /*2f90*/  FMNMX.FTZ R21, R62, R21, !PT ;  /* 0x000000153e157209 */ /* 0x000fc60007810000 */
[----:B------:R-:W-:Y:S01]  /*2fa0*/  MUFU.EX2 R68, R11 ;  /* 0x0000000b00447308 */ /* 0x000fe20000000800 */
[----:B--2---:R-:W-:Y:S02]  /*2fb0*/  FSEL R66, R66, -INF , P1 ;  /* 0xff80000042427808 */ /* 0x004fe40000800000 */
[----:B------:R-:W-:-:S04]  /*2fc0*/  FMNMX.FTZ R21, R64, R21, !PT ;  /* 0x0000001540157209 */ /* 0x000fc80007810000 */
[----:B------:R-:W-:Y:S01]  /*2fd0*/  FMNMX.FTZ R21, R66, R21, !PT ;  /* 0x0000001542157209 */ /* 0x000fe20007810000 */
[----:B------:R-:W-:Y:S04]  /*2fe0*/  MUFU.EX2 R157, R157 ;  /* 0x0000009d009d7308 */ /* 0x000fe80000000800 */
[----:B---3--:R-:W1:Y:S04]  /*2ff0*/  SHFL.BFLY PT, R10, R21, 0x2, 0x1f ;  /* 0x0c401f00150a7f89 */ /* 0x008e6800000e0000 */
[----:B------:R-:W2:Y:S08]  /*3000*/  MUFU.EX2 R12, R12 ;  /* 0x0000000c000c7308 */ /* 0x000eb00000000800 */
[----:B------:R-:W-:Y:S08]  /*3010*/  MUFU.EX2 R74, R74 ;  /* 0x0000004a004a7308 */ /* 0x000ff00000000800 */
[----:B------:R-:W-:Y:S01]  /*3020*/  MUFU.EX2 R76, R76 ;  /* 0x0000004c004c7308 */ /* 0x000fe20000000800 */
[----:B--2---:R-:W-:Y:S01]  /*3030*/  FADD.FTZ R6, R157, R12 ;  /* 0x0000000c9d067221 */ /* 0x004fe20000010000 */
[----:B------:R-:W-:-:S02]  /*3040*/  F2FP.BF16.F32.PACK_AB R157, R12, R157 ;  /* 0x0000009d0c9d723e */ /* 0x000fc400000010ff */
[----:B-1----:R-:W-:-:S04]  /*3050*/  FMNMX.FTZ R11, R21, R10, !PT ;  /* 0x0000000a150b7209 */ /* 0x002fc80007810000 */
[----:B------:R1:W-:Y:S01]  /*3060*/  MUFU.EX2 R155, R78 ;  /* 0x0000004e009b7308 */ /* 0x0003e20000000800 */
[----:B------:R-:W2:Y:S07]  /*3070*/  SHFL.BFLY PT, R10, R11, 0x1, 0x1f ;  /* 0x0c201f000b0a7f89 */ /* 0x000eae00000e0000 */
[----:B------:R-:W-:Y:S01]  /*3080*/  MUFU.EX2 R80, R80 ;  /* 0x0000005000507308 */ /* 0x000fe20000000800 */
[----:B-1----:R-:W-:-:S07]  /*3090*/  CS2R R78, SRZ ;  /* 0x00000000004e7805 */ /* 0x002fce000001ff00 */
[----:B------:R1:W-:Y:S08]  /*30a0*/  MUFU.EX2 R149, R82 ;  /* 0x0000005200957308 */ /* 0x0003f00000000800 */
[----:B------:R-:W-:Y:S01]  /*30b0*/  MUFU.EX2 R84, R84 ;  /* 0x0000005400547308 */ /* 0x000fe20000000800 */
[----:B--2---:R-:W-:Y:S02]  /*30c0*/  FMNMX.FTZ R10, R11, R10, !PT ;  /* 0x0000000a0b0a7209 */ /* 0x004fe40007810000 */
[----:B-1----:R-:W-:-:S02]  /*30d0*/  CS2R R82, SRZ ;  /* 0x0000000000527805 */ /* 0x002fc4000001ff00 */
[C---:B------:R-:W-:Y:S01]  /*30e0*/  FSETP.NEU.FTZ.AND P1, PT, R10.reuse, -INF , PT ;  /* 0xff8000000a00780b */ /* 0x040fe20003f3d000 */
[----:B------:R-:W-:Y:S02]  /*30f0*/  FMUL.FTZ R11, R10, R9 ;  /* 0x000000090a0b7220 */ /* 0x000fe40000410000 */
[----:B------:R1:W-:Y:S03]  /*3100*/  MUFU.EX2 R151, R86 ;  /* 0x0000005600977308 */ /* 0x0003e60000000800 */
[----:B------:R-:W-:-:S05]  /*3110*/  FSEL R11, R11, RZ, P1 ;  /* 0x000000ff0b0b7208 */ /* 0x000fca0000800000 */
        /* <DEDUP_REMOVED lines=26> */
[----:B------:R-:W-:Y:S01]  /*32c0*/  FFMA.FTZ R66, R66, R9, -R11 ;  /* 0x0000000942427223 */ /* 0x000fe2000001080b */
[----:B-1----:R-:W-:-:S03]  /*32d0*/  CS2R R86, SRZ ;  /* 0x0000000000567805 */ /* 0x002fc6000001ff00 */
[----:B------:R1:W3:Y:S01]  /*32e0*/  MUFU.EX2 R13, R26 ;  /* 0x0000001a000d7308 */ /* 0x0002e20000000800 */
[----:B--2---:R-:W-:-:S07]  /*32f0*/  F2FP.BF16.F32.PACK_AB R156, R15, R20 ;  /* 0x000000140f9c723e */ /* 0x004fce00000010ff */
[----:B------:R2:W-:Y:S01]  /*3300*/  MUFU.EX2 R21, R30 ;  /* 0x0000001e00157308 */ /* 0x0005e20000000800 */
[----:B-1----:R-:W-:-:S07]  /*3310*/  IMAD.MOV.U32 R26, RZ, RZ, R16 ;  /* 0x000000ffff1a7224 */ /* 0x002fce00078e0010 */
[----:B------:R-:W1:Y:S01]  /*3320*/  MUFU.EX2 R28, R28 ;  /* 0x0000001c001c7308 */ /* 0x000e620000000800 */
[----:B--2---:R-:W-:-:S04]  /*3330*/  @P4 IMAD.HI.U32 R30, R16, R35, RZ ;  /* 0x00000023101e4227 */ /* 0x004fc800078e00ff */
[----:B------:R-:W-:Y:S01]  /*3340*/  FADD.FTZ R35, R20, R15 ;  /* 0x0000000f14237221 */ /* 0x000fe20000010000 */
[----:B---3--:R-:W-:Y:S02]  /*3350*/  F2FP.BF16.F32.PACK_AB R158, R13, R24 ;  /* 0x000000180d9e723e */ /* 0x008fe400000010ff */
[----:B0-----:R-:W-:Y:S01]  /*3360*/  @P4 SHF.R.U32.HI R26, RZ, R37, R30 ;  /* 0x00000025ff1a4219 */ /* 0x001fe2000001161e */
[----:B------:R-:W-:Y:S01]  /*3370*/  FADD.FTZ R37, R159, R6 ;  /* 0x000000069f257221 */ /* 0x000fe20000010000 */
[----:B------:R-:W0:Y:S01]  /*3380*/  MUFU.EX2 R32, R32 ;  /* 0x0000002000207308 */ /* 0x000e220000000800 */
[----:B------:R-:W-:Y:S01]  /*3390*/  FADD.FTZ R6, R24, R35 ;  /* 0x0000002318067221 */ /* 0x000fe20000010000 */
[C---:B------:R-:W-:Y:S01]  /*33a0*/  F2FP.BF16.F32.PACK_AB R159, R68.reuse, R159 ;  /* 0x0000009f449f723e */ /* 0x040fe200000010ff */
[----:B------:R-:W-:Y:S02]  /*33b0*/  IMAD.IADD R39, R39, 0x1, R26 ;  /* 0x0000000127277824 */ /* 0x000fe400078e021a */
[----:B------:R-:W-:Y:S01]  /*33c0*/  FADD.FTZ R26, R68, R37 ;  /* 0x00000025441a7221 */ /* 0x000fe20000010000 */
[----:B------:R-:W-:Y:S01]  /*33d0*/  FADD.FTZ R35, R13, R6 ;  /* 0x000000060d237221 */ /* 0x000fe20000010000 */
[----:B------:R-:W-:Y:S01]  /*33e0*/  CS2R R68, SRZ ;  /* 0x0000000000447805 */ /* 0x000fe2000001ff00 */
[----:B------:R-:W-:Y:S01]  /*33f0*/  IMAD.HI R39, R39, 0x2aaaaaab, RZ ;  /* 0x2aaaaaab27277827 */ /* 0x000fe200078e02ff */
[----:B------:R-:W2:Y:S03]  /*3400*/  MUFU.EX2 R25, R34 ;  /* 0x0000002200197308 */ /* 0x000ea60000000800 */
[----:B------:R-:W-:Y:S01]  /*3410*/  FADD.FTZ R37, R153, R26 ;  /* 0x0000001a99257221 */ /* 0x000fe20000010000 */
[----:B-1----:R-:W-:Y:S01]  /*3420*/  FADD.FTZ R0, R28, R35 ;  /* 0x000000231c007221 */ /* 0x002fe20000010000 */
[----:B------:R-:W-:-:S02]  /*3430*/  F2FP.BF16.F32.PACK_AB R152, R21, R28 ;  /* 0x0000001c1598723e */ /* 0x000fc400000010ff */
[----:B------:R-:W-:Y:S01]  /*3440*/  FADD.FTZ R37, R74, R37 ;  /* 0x000000254a257221 */ /* 0x000fe20000010000 */
[----:B------:R-:W-:Y:S01]  /*3450*/  FADD.FTZ R35, R21, R0 ;  /* 0x0000000015237221 */ /* 0x000fe20000010000 */
[----:B------:R-:W-:Y:S01]  /*3460*/  SHF.R.U32.HI R26, RZ, 0x1f, R39 ;  /* 0x0000001fff1a7819 */ /* 0x000fe20000011627 */
[----:B------:R-:W1:Y:S01]  /*3470*/  MUFU.EX2 R36, R36 ;  /* 0x0000002400247308 */ /* 0x000e620000000800 */
[----:B------:R-:W-:Y:S01]  /*3480*/  FADD.FTZ R6, R76, R37 ;  /* 0x000000254c067221 */ /* 0x000fe20000010000 */
[----:B0-----:R-:W-:Y:S01]  /*3490*/  FADD.FTZ R0, R32, R35 ;  /* 0x0000002320007221 */ /* 0x001fe20000010000 */
[----:B------:R-:W-:Y:S02]  /*34a0*/  LEA.HI.SX32 R26, R39, R26, 0x1c ;  /* 0x0000001a271a7211 */ /* 0x000fe400078fe2ff */
[----:B------:R-:W-:Y:S01]  /*34b0*/  FADD.FTZ R37, R155, R6 ;  /* 0x000000069b257221 */ /* 0x000fe20000010000 */
[----:B------:R-:W-:Y:S02]  /*34c0*/  F2FP.BF16.F32.PACK_AB R153, R74, R153 ;  /* 0x000000994a99723e */ /* 0x000fe400000010ff */
[----:B------:R-:W-:Y:S01]  /*34d0*/  CS2R R74, SRZ ;  /* 0x00000000004a7805 */ /* 0x000fe2000001ff00 */
[----:B------:R-:W0:Y:S01]  /*34e0*/  MUFU.EX2 R27, R38 ;  /* 0x00000026001b7308 */ /* 0x000e220000000800 */
[----:B--2---:R-:W-:Y:S01]  /*34f0*/  FADD.FTZ R35, R25, R0 ;  /* 0x0000000019237221 */ /* 0x004fe20000010000 */
[----:B------:R-:W-:Y:S01]  /*3500*/  FADD.FTZ R6, R80, R37 ;  /* 0x0000002550067221 */ /* 0x000fe20000010000 */
[----:B------:R-:W-:-:S02]  /*3510*/  VIMNMX R12, RZ, R26, !PT ;  /* 0x0000001aff0c7248 */ /* 0x000fc40007fe0100 */
[----:B------:R-:W-:Y:S02]  /*3520*/  F2FP.BF16.F32.PACK_AB R155, R155, R76 ;  /* 0x0000004c9b9b723e */ /* 0x000fe400000010ff */
[----:B------:R-:W-:Y:S02]  /*3530*/  CS2R R76, SRZ ;  /* 0x00000000004c7805 */ /* 0x000fe4000001ff00 */
[----:B------:R-:W-:Y:S01]  /*3540*/  F2FP.BF16.F32.PACK_AB R154, R25, R32 ;  /* 0x00000020199a723e */ /* 0x000fe200000010ff */
[----:B------:R-:W2:Y:S01]  /*3550*/  MUFU.EX2 R40, R40 ;  /* 0x0000002800287308 */ /* 0x000ea20000000800 */
[----:B-1----:R-:W-:Y:S01]  /*3560*/  FADD.FTZ R0, R36, R35 ;  /* 0x0000002324007221 */ /* 0x002fe20000010000 */
[C---:B------:R-:W-:Y:S01]  /*3570*/  FADD.FTZ R35, R149.reuse, R6 ;  /* 0x0000000695237221 */ /* 0x040fe20000010000 */
[----:B------:R-:W-:Y:S02]  /*3580*/  F2FP.BF16.F32.PACK_AB R149, R149, R80 ;  /* 0x000000509595723e */ /* 0x000fe400000010ff */
[----:B------:R-:W-:-:S02]  /*3590*/  CS2R R80, SRZ ;  /* 0x0000000000507805 */ /* 0x000fc4000001ff00 */
[----:B------:R-:W-:Y:S01]  /*35a0*/  CS2R R24, SRZ ;  /* 0x0000000000187805 */ /* 0x000fe2000001ff00 */
[----:B------:R-:W-:Y:S01]  /*35b0*/  FADD.FTZ R6, R84, R35 ;  /* 0x0000002354067221 */ /* 0x000fe20000010000 */
[----:B------:R1:W3:Y:S01]  /*35c0*/  MUFU.EX2 R29, R42 ;  /* 0x0000002a001d7308 */ /* 0x0002e20000000800 */
[C---:B0-----:R-:W-:Y:S01]  /*35d0*/  FADD.FTZ R37, R27.reuse, R0 ;  /* 0x000000001b257221 */ /* 0x041fe20000010000 */
[----:B------:R-:W-:Y:S02]  /*35e0*/  F2FP.BF16.F32.PACK_AB R148, R27, R36 ;  /* 0x000000241b94723e */ /* 0x000fe400000010ff */
[----:B------:R-:W-:-:S04]  /*35f0*/  CS2R R26, SRZ ;  /* 0x00000000001a7805 */ /* 0x000fc8000001ff00 */
[----:B------:R-:W0:Y:S01]  /*3600*/  MUFU.EX2 R88, R88 ;  /* 0x0000005800587308 */ /* 0x000e220000000800 */
[----:B--2---:R-:W-:Y:S01]  /*3610*/  FADD.FTZ R0, R40, R37 ;  /* 0x0000002528007221 */ /* 0x004fe20000010000 */
[C---:B------:R-:W-:Y:S01]  /*3620*/  FADD.FTZ R37, R151.reuse, R6 ;  /* 0x0000000697257221 */ /* 0x040fe20000010000 */
[----:B------:R-:W-:Y:S02]  /*3630*/  F2FP.BF16.F32.PACK_AB R151, R151, R84 ;  /* 0x000000549797723e */ /* 0x000fe400000010ff */
[----:B------:R-:W-:Y:S02]  /*3640*/  CS2R R84, SRZ ;  /* 0x0000000000547805 */ /* 0x000fe4000001ff00 */
[----:B-1----:R-:W-:Y:S01]  /*3650*/  CS2R R42, SRZ ;  /* 0x00000000002a7805 */ /* 0x002fe2000001ff00 */
[----:B------:R-:W1:Y:S01]  /*3660*/  MUFU.EX2 R44, R44 ;  /* 0x0000002c002c7308 */ /* 0x000e620000000800 */
[C---:B---3--:R-:W-:Y:S01]  /*3670*/  FADD.FTZ R11, R29.reuse, R0 ;  /* 0x000000001d0b7221 */ /* 0x048fe20000010000 */
[----:B------:R-:W-:-:S02]  /*3680*/  F2FP.BF16.F32.PACK_AB R150, R29, R40 ;  /* 0x000000281d96723e */ /* 0x000fc400000010ff */
[----:B------:R-:W-:Y:S02]  /*3690*/  CS2R R40, SRZ ;  /* 0x0000000000287805 */ /* 0x000fe4000001ff00 */
[----:B------:R-:W-:Y:S02]  /*36a0*/  CS2R R28, SRZ ;  /* 0x00000000001c7805 */ /* 0x000fe4000001ff00 */
[----:B------:R-:W2:Y:S01]  /*36b0*/  MUFU.EX2 R145, R90 ;  /* 0x0000005a00917308 */ /* 0x000ea20000000800 */
[----:B0-----:R-:W-:-:S07]  /*36c0*/  FADD.FTZ R6, R88, R37 ;  /* 0x0000002558067221 */ /* 0x001fce0000010000 */
[----:B------:R0:W3:Y:S01]  /*36d0*/  MUFU.EX2 R31, R46 ;  /* 0x0000002e001f7308 */ /* 0x0000e20000000800 */
[----:B-1----:R-:W-:-:S07]  /*36e0*/  FADD.FTZ R0, R44, R11 ;  /* 0x0000000b2c007221 */ /* 0x002fce0000010000 */
[----:B------:R-:W1:Y:S01]  /*36f0*/  MUFU.EX2 R92, R92 ;  /* 0x0000005c005c7308 */ /* 0x000e620000000800 */
[C---:B--2---:R-:W-:Y:S01]  /*3700*/  FADD.FTZ R11, R145.reuse, R6 ;  /* 0x00000006910b7221 */ /* 0x044fe20000010000 */
[----:B------:R-:W-:Y:S02]  /*3710*/  F2FP.BF16.F32.PACK_AB R145, R145, R88 ;  /* 0x000000589191723e */ /* 0x000fe400000010ff */
[----:B0-----:R-:W-:-:S04]  /*3720*/  CS2R R46, SRZ ;  /* 0x00000000002e7805 */ /* 0x001fc8000001ff00 */
[----:B------:R-:W0:Y:S01]  /*3730*/  MUFU.EX2 R48, R48 ;  /* 0x0000003000307308 */ /* 0x000e220000000800 */
[C---:B---3--:R-:W-:Y:S01]  /*3740*/  FADD.FTZ R37, R31.reuse, R0 ;  /* 0x000000001f257221 */ /* 0x048fe20000010000 */
[----:B------:R-:W-:Y:S02]  /*3750*/  F2FP.BF16.F32.PACK_AB R144, R31, R44 ;  /* 0x0000002c1f90723e */ /* 0x000fe400000010ff */
[----:B------:R-:W-:Y:S02]  /*3760*/  CS2R R44, SRZ ;  /* 0x00000000002c7805 */ /* 0x000fe4000001ff00 */
[----:B------:R-:W-:Y:S02]  /*3770*/  CS2R R30, SRZ ;  /* 0x00000000001e7805 */ /* 0x000fe4000001ff00 */
[----:B------:R-:W2:Y:S01]  /*3780*/  MUFU.EX2 R147, R94 ;  /* 0x0000005e00937308 */ /* 0x000ea20000000800 */
[----:B-1----:R-:W-:-:S07]  /*3790*/  FADD.FTZ R6, R92, R11 ;  /* 0x0000000b5c067221 */ /* 0x002fce0000010000 */
[----:B------:R1:W3:Y:S01]  /*37a0*/  MUFU.EX2 R7, R50 ;  /* 0x0000003200077308 */ /* 0x0002e20000000800 */
[----:B0-----:R-:W-:-:S07]  /*37b0*/  FADD.FTZ R0, R48, R37 ;  /* 0x0000002530007221 */ /* 0x001fce0000010000 */
[----:B------:R-:W0:Y:S01]  /*37c0*/  MUFU.EX2 R96, R96 ;  /* 0x0000006000607308 */ /* 0x000e220000000800 */
[C---:B--2---:R-:W-:Y:S01]  /*37d0*/  FADD.FTZ R39, R147.reuse, R6 ;  /* 0x0000000693277221 */ /* 0x044fe20000010000 */
[----:B------:R-:W-:Y:S02]  /*37e0*/  F2FP.BF16.F32.PACK_AB R147, R147, R92 ;  /* 0x0000005c9393723e */ /* 0x000fe400000010ff */
[----:B-1----:R-:W-:-:S04]  /*37f0*/  CS2R R50, SRZ ;  /* 0x0000000000327805 */ /* 0x002fc8000001ff00 */
[----:B------:R-:W1:Y:S01]  /*3800*/  MUFU.EX2 R52, R52 ;  /* 0x0000003400347308 */ /* 0x000e620000000800 */
[C---:B---3--:R-:W-:Y:S01]  /*3810*/  FADD.FTZ R37, R7.reuse, R0 ;  /* 0x0000000007257221 */ /* 0x048fe20000010000 */
[----:B------:R-:W-:Y:S02]  /*3820*/  F2FP.BF16.F32.PACK_AB R146, R7, R48 ;  /* 0x000000300792723e */ /* 0x000fe400000010ff */
[----:B------:R-:W-:-:S04]  /*3830*/  CS2R R48, SRZ ;  /* 0x0000000000307805 */ /* 0x000fc8000001ff00 */
[----:B------:R-:W2:Y:S01]  /*3840*/  MUFU.EX2 R141, R98 ;  /* 0x00000062008d7308 */ /* 0x000ea20000000800 */
[----:B0-----:R-:W-:Y:S01]  /*3850*/  FADD.FTZ R6, R96, R39 ;  /* 0x0000002760067221 */ /* 0x001fe20000010000 */
[----:B------:R-:W-:-:S06]  /*3860*/  CS2R R38, SRZ ;  /* 0x0000000000267805 */ /* 0x000fcc000001ff00 */
        /* <DEDUP_REMOVED lines=12> */
[----:B-1----:R-:W-:Y:S01]  /*3930*/  FADD.FTZ R6, R100, R37 ;  /* 0x0000002564067221 */ /* 0x002fe20000010000 */
[----:B------:R-:W-:-:S06]  /*3940*/  CS2R R36, SRZ ;  /* 0x0000000000247805 */ /* 0x000fcc000001ff00 */
        /* <DEDUP_REMOVED lines=9> */
[----:B------:R-:W-:Y:S02]  /*39e0*/  CS2R R56, SRZ ;  /* 0x0000000000387805 */ /* 0x000fe4000001ff00 */
[----:B------:R-:W-:Y:S02]  /*39f0*/  CS2R R34, SRZ ;  /* 0x0000000000227805 */ /* 0x000fe4000001ff00 */
[----:B------:R-:W2:Y:S01]  /*3a00*/  MUFU.EX2 R137, R104 ;  /* 0x0000006800897308 */ /* 0x000ea20000000800 */
[----:B0-----:R-:W-:-:S07]  /*3a10*/  FADD.FTZ R6, R70, R21 ;  /* 0x0000001546067221 */ /* 0x001fce0000010000 */
[----:B------:R-:W0:Y:S01]  /*3a20*/  MUFU.EX2 R106, R106 ;  /* 0x0000006a006a7308 */ /* 0x000e220000000800 */
[----:B-1----:R-:W-:-:S07]  /*3a30*/  FADD.FTZ R0, R60, R15 ;  /* 0x0000000f3c007221 */ /* 0x002fce0000010000 */
[----:B------:R1:W3:Y:S01]  /*3a40*/  MUFU.EX2 R11, R62 ;  /* 0x0000003e000b7308 */ /* 0x0002e20000000800 */
[C---:B--2---:R-:W-:Y:S01]  /*3a50*/  FADD.FTZ R15, R137.reuse, R6 ;  /* 0x00000006890f7221 */ /* 0x044fe20000010000 */
[----:B------:R-:W-:Y:S02]  /*3a60*/  F2FP.BF16.F32.PACK_AB R137, R137, R70 ;  /* 0x000000468989723e */ /* 0x000fe400000010ff */
[----:B------:R-:W-:-:S04]  /*3a70*/  CS2R R70, SRZ ;  /* 0x0000000000467805 */ /* 0x000fc8000001ff00 */
[----:B------:R-:W2:Y:S01]  /*3a80*/  MUFU.EX2 R64, R64 ;  /* 0x0000004000407308 */ /* 0x000ea20000000800 */
[----:B0-----:R-:W-:Y:S01]  /*3a90*/  FADD.FTZ R6, R106, R15 ;  /* 0x0000000f6a067221 */ /* 0x001fe20000010000 */
[----:B------:R-:W-:Y:S02]  /*3aa0*/  IADD3 R15, R72, -0x2, RZ ;  /* 0xfffffffe480f7810 */ /* 0x000fe40007ffe0ff */
[----:B------:R-:W-:Y:S02]  /*3ab0*/  CS2R R72, SRZ ;  /* 0x0000000000487805 */ /* 0x000fe4000001ff00 */
[----:B-1----:R-:W-:Y:S02]  /*3ac0*/  CS2R R62, SRZ ;  /* 0x00000000003e7805 */ /* 0x002fe4000001ff00 */
[----:B------:R-:W-:Y:S01]  /*3ad0*/  ISETP.GE.AND P1, PT, R15, R12, PT ;  /* 0x0000000c0f00720c */ /* 0x000fe20003f26270 */
[----:B------:R0:W1:Y:S01]  /*3ae0*/  MUFU.EX2 R13, R66 ;  /* 0x00000042000d7308 */ /* 0x0000620000000800 */
[C---:B---3--:R-:W-:Y:S01]  /*3af0*/  FADD.FTZ R7, R11.reuse, R0 ;  /* 0x000000000b077221 */ /* 0x048fe20000010000 */
[----:B------:R-:W-:-:S02]  /*3b00*/  F2FP.BF16.F32.PACK_AB R136, R11, R60 ;  /* 0x0000003c0b88723e */ /* 0x000fc400000010ff */
[----:B------:R-:W-:-:S04]  /*3b10*/  CS2R R60, SRZ ;  /* 0x00000000003c7805 */ /* 0x000fc8000001ff00 */
[----:B------:R3:W4:Y:S01]  /*3b20*/  MUFU.EX2 R139, R8 ;  /* 0x00000008008b7308 */ /* 0x0007220000000800 */
[----:B--2---:R-:W-:Y:S01]  /*3b30*/  FADD.FTZ R0, R64, R7 ;  /* 0x0000000740007221 */ /* 0x004fe20000010000 */
[----:B0-----:R-:W-:-:S03]  /*3b40*/  CS2R R66, SRZ ;  /* 0x0000000000427805 */ /* 0x001fc6000001ff00 */
[C---:B-1----:R-:W-:Y:S01]  /*3b50*/  FADD.FTZ R7, R13.reuse, R0 ;  /* 0x000000000d077221 */ /* 0x042fe20000010000 */
[----:B------:R-:W-:Y:S01]  /*3b60*/  F2FP.BF16.F32.PACK_AB R138, R13, R64 ;  /* 0x000000400d8a723e */ /* 0x000fe200000010ff */
[----:B------:R-:W-:Y:S01]  /*3b70*/  IMAD.MOV.U32 R0, RZ, RZ, 0x3f800000 ;  /* 0x3f800000ff007424 */ /* 0x000fe200078e00ff */
[----:B------:R-:W-:Y:S01]  /*3b80*/  CS2R R64, SRZ ;  /* 0x0000000000407805 */ /* 0x000fe2000001ff00 */
[----:B---3--:R-:W-:Y:S02]  /*3b90*/  IMAD.MOV.U32 R8, RZ, RZ, 0x3f800000 ;  /* 0x3f800000ff087424 */ /* 0x008fe400078e00ff */
[C---:B----4-:R-:W-:Y:S01]  /*3ba0*/  FADD.FTZ R6, R139.reuse, R6 ;  /* 0x000000068b067221 */ /* 0x050fe20000010000 */
[----:B------:R-:W-:Y:S01]  /*3bb0*/  F2FP.BF16.F32.PACK_AB R139, R139, R106 ;  /* 0x0000006a8b8b723e */ /* 0x000fe200000010ff */
[----:B------:R-:W-:Y:S06]  /*3bc0*/  @!P1 BRA `(.L_x_2202) ;  /* 0x0000002800909947 */ /* 0x000fec0003800000 */
[----:B------:R-:W-:Y:S01]  /*3bd0*/  IMAD.MOV.U32 R11, RZ, RZ, R14 ;  /* 0x000000ffff0b7224 */ /* 0x000fe200078e000e */
[----:B------:R-:W-:Y:S01]  /*3be0*/  MOV R13, R10 ;  /* 0x0000000a000d7202 */ /* 0x000fe20000000f00 */
[----:B------:R-:W-:Y:S01]  /*3bf0*/  IMAD.MOV.U32 R0, RZ, RZ, 0x3f800000 ;  /* 0x3f800000ff007424 */ /* 0x000fe200078e00ff */
[----:B------:R-:W-:Y:S01]  /*3c00*/  UMOV UR4, UR38 ;  /* 0x0000002600047c82 */ /* 0x000fe20008000000 */
[----:B------:R-:W-:Y:S01]  /*3c10*/  IMAD.MOV.U32 R87, RZ, RZ, RZ ;  /* 0x000000ffff577224 */ /* 0x000fe200078e00ff */
[----:B------:R-:W-:Y:S01]  /*3c20*/  UMOV UR5, UR39 ;  /* 0x0000002700057c82 */ /* 0x000fe20008000000 */
[----:B------:R-:W-:Y:S01]  /*3c30*/  ULDC UR11, c[0x0][0x288] ;  /* 0x0000a200000b7ab9 */ /* 0x000fe20000000800 */
[----:B------:R-:W-:-:S05]  /*3c40*/  ULDC UR6, c[0x0][0x9d8] ;  /* 0x0002760000067ab9 */ /* 0x000fca0000000800 */
.L_x_2213:
[----:B------:R-:W-:-:S04]  /*3c50*/  UISETP.NE.AND UP0, UPT, UR5, 0x1, UPT ;  /* 0x000000010500788c */ /* 0x000fc8000bf05270 */
[----:B------:R-:W-:-:S04]  /*3c60*/  USEL UR38, URZ, 0x1, UP0 ;  /* 0x000000013f267887 */ /* 0x000fc80008000000 */
[----:B------:R-:W-:Y:S01]  /*3c70*/  ULOP3.LUT UR38, UR4, UR38, URZ, 0x3c, !UPT ;  /* 0x0000002604267292 */ /* 0x000fe2000f8e3c3f */
[----:B------:R-:W-:Y:S11]  /*3c80*/  @!P0 BRA `(.L_x_2203) ;  /* 0x0000000000048947 */ /* 0x000ff60003800000 */
[----:B------:R-:W-:Y:S01]  /*3c90*/  BPT.TRAP 0x1 ;  /* 0x000000040000795c */ /* 0x000fe20000300000 */
.L_x_2203:
        /* <DEDUP_REMOVED lines=9> */
.L_x_2204:
[----:B-1----:R-:W-:Y:S05]  /*3d30*/  @P1 BRA `(.L_x_2205) ;  /* 0x0000000000081947 */ /* 0x002fea0003800000 */
[----:B------:R-:W1:Y:S02]  /*3d40*/  SYNCS.PHASECHK.TRANS64.TRYWAIT P1, [UR7+0x2a830], R9 ;  /* 0x02a83009ff0075a7 */ /* 0x000e640008020147 */
[----:B-1----:R-:W-:Y:S05]  /*3d50*/  @!P1 BRA `(.L_x_2206) ;  /* 0x000000b400b49947 */ /* 0x002fea0003800000 */
.L_x_2205:
        /* <DEDUP_REMOVED lines=143> */
.L_x_2207:
[----:B------:R-:W-:Y:S01]  /*4650*/  ULEA UR10, UR5, UR40, 0x3 ;  /* 0x00000028050a7291 */ /* 0x000fe2000f8e183f */
[----:B------:R-:W-:-:S04]  /*4660*/  MOV R0, UR4 ;  /* 0x0000000400007c02 */ /* 0x000fc80008000f00 */
[----:B------:R-:W-:-:S04]  /*4670*/  SHF.L.U32 R0, R0, 0x1f, RZ ;  /* 0x0000001f00007819 */ /* 0x000fc800000006ff */
[----:B------:R2:W3:Y:S01]  /*4680*/  SYNCS.PHASECHK.TRANS64.TRYWAIT P1, [UR10+0x2a850], R0 ;  /* 0x02a85000ff0075a7 */ /* 0x0004e2000802014a */
[----:B------:R-:W-:Y:S05]  /*4690*/  @!P0 BRA `(.L_x_2208) ;  /* 0x0000000000048947 */ /* 0x000fea0003800000 */
[----:B------:R-:W-:Y:S01]  /*46a0*/  BPT.TRAP 0x1 ;  /* 0x000000040000795c */ /* 0x000fe20000300000 */
.L_x_2208:
[----:B---3--:R-:W-:Y:S05]  /*46b0*/  @P1 BRA `(.L_x_2209) ;  /* 0x0000000000081947 */ /* 0x008fea0003800000 */
[----:B------:R-:W3:Y:S02]  /*46c0*/  SYNCS.PHASECHK.TRANS64.TRYWAIT P1, [UR10+0x2a850], R0 ;  /* 0x02a85000ff0075a7 */ /* 0x000ee4000802014a */
[----:B---3--:R-:W-:Y:S05]  /*46d0*/  @!P1 BRA `(.L_x_2210) ;  /* 0x000000ac006c9947 */ /* 0x008fea0003800000 */
.L_x_2209:
        /* <DEDUP_REMOVED lines=38> */
.L_x_2211:
[----:B------:R-:W-:Y:S01]  /*4940*/  ISETP.NE.AND P1, PT, R171, 0x1, PT ;  /* 0x00000001ab00780c */ /* 0x000fe20003f25270 */
[----:B------:R-:W-:Y:S01]  /*4950*/  FMUL.FTZ R20, R94, UR6 ;  /* 0x000000065e147c20 */ /* 0x000fe20008410000 */
[----:B-1----:R-:W-:Y:S02]  /*4960*/  IMAD.IADD R10, R19, 0x1, R16 ;  /* 0x00000001130a7824 */ /* 0x002fe400078e0210 */
[----:B0-2---:R-:W-:Y:S01]  /*4970*/  FMUL.FTZ R0, R90, UR6 ;  /* 0x000000065a007c20 */ /* 0x005fe20008410000 */
[----:B------:R-:W-:Y:S01]  /*4980*/  FMUL.FTZ R90, R102, UR6 ;  /* 0x00000006665a7c20 */ /* 0x000fe20008410000 */
[----:B------:R-:W-:Y:S01]  /*4990*/  FMUL.FTZ R92, R92, UR6 ;  /* 0x000000065c5c7c20 */ /* 0x000fe20008410000 */
[----:B------:R-:W0:Y:S01]  /*49a0*/  LDC R102, c[0x0][0x2f0] ;  /* 0x0000bc00ff667b82 */ /* 0x000e220000000800 */
[----:B------:R-:W-:Y:S01]  /*49b0*/  FMUL.FTZ R88, R88, UR6 ;  /* 0x0000000658587c20 */ /* 0x000fe20008410000 */
[----:B------:R-:W-:Y:S01]  /*49c0*/  FMUL.FTZ R97, R97, UR6 ;  /* 0x0000000661617c20 */ /* 0x000fe20008410000 */
[----:B------:R1:W-:Y:S01]  /*49d0*/  MUFU.TANH R146, R92 ;  /* 0x0000005c00927308 */ /* 0x0003e20000002400 */
[----:B------:R-:W-:Y:S01]  /*49e0*/  FMUL.FTZ R89, R89, UR6 ;  /* 0x0000000659597c20 */ /* 0x000fe20008410000 */
[----:B------:R-:W-:Y:S01]  /*49f0*/  FMUL.FTZ R93, R93, UR6 ;  /* 0x000000065d5d7c20 */ /* 0x000fe20008410000 */
[----:B------:R-:W-:Y:S01]  /*4a00*/  FMUL.FTZ R21, R99, UR6 ;  /* 0x0000000663157c20 */ /* 0x000fe20008410000 */
[----:B------:R-:W-:Y:S01]  /*4a10*/  FMUL.FTZ R96, R96, UR6 ;  /* 0x0000000660607c20 */ /* 0x000fe20008410000 */
[----:B------:R-:W2:Y:S01]  /*4a20*/  @P1 LDC R9, c[0x0][0x44c] ;  /* 0x00011300ff091b82 */ /* 0x000ea20000000800 */
[----:B------:R-:W-:Y:S01]  /*4a30*/  FMUL.FTZ R100, R100, UR6 ;  /* 0x0000000664647c20 */ /* 0x000fe20008410000 */
[----:B------:R-:W-:Y:S01]  /*4a40*/  FMUL.FTZ R101, R101, UR6 ;  /* 0x0000000665657c20 */ /* 0x000fe20008410000 */
[----:B------:R3:W4:Y:S01]  /*4a50*/  MUFU.TANH R150, R88 ;  /* 0x0000005800967308 */ /* 0x0007220000002400 */
[----:B-1----:R-:W-:Y:S01]  /*4a60*/  FMUL.FTZ R92, R106, UR6 ;  /* 0x000000066a5c7c20 */ /* 0x002fe20008410000 */
[----:B------:R-:W-:-:S02]  /*4a70*/  IMAD.MOV.U32 R106, RZ, RZ, -0x60 ;  /* 0xffffffa0ff6a7424 */ /* 0x000fc400078e00ff */
[----:B------:R-:W-:Y:S01]  /*4a80*/  FMUL.FTZ R104, R104, UR6 ;  /* 0x0000000668687c20 */ /* 0x000fe20008410000 */
[----:B------:R-:W-:Y:S01]  /*4a90*/  FMUL.FTZ R105, R105, UR6 ;  /* 0x0000000669697c20 */ /* 0x000fe20008410000 */
[----:B------:R-:W1:Y:S01]  /*4aa0*/  @P1 LDC R94, c[0x0][0x450] ;  /* 0x00011400ff5e1b82 */ /* 0x000e620000000800 */
[----:B------:R-:W-:Y:S01]  /*4ab0*/  FMUL.FTZ R108, R108, UR6 ;  /* 0x000000066c6c7c20 */ /* 0x000fe20008410000 */
[----:B------:R-:W-:Y:S01]  /*4ac0*/  FMUL.FTZ R109, R109, UR6 ;  /* 0x000000066d6d7c20 */ /* 0x000fe20008410000 */
[----:B------:R-:W-:Y:S01]  /*4ad0*/  MUFU.TANH R140, R97 ;  /* 0x00000061008c7308 */ /* 0x000fe20000002400 */
[----:B---3--:R-:W-:Y:S01]  /*4ae0*/  FMUL.FTZ R88, R98, UR6 ;  /* 0x0000000662587c20 */ /* 0x008fe20008410000 */
[----:B------:R-:W-:Y:S01]  /*4af0*/  FMUL.FTZ R112, R112, UR6 ;  /* 0x0000000670707c20 */ /* 0x000fe20008410000 */
[----:B------:R-:W-:Y:S01]  /*4b00*/  FMUL.FTZ R113, R113, UR6 ;  /* 0x0000000671717c20 */ /* 0x000fe20008410000 */
[----:B------:R-:W-:Y:S01]  /*4b10*/  FMUL.FTZ R116, R116, UR6 ;  /* 0x0000000674747c20 */ /* 0x000fe20008410000 */
[----:B------:R-:W-:Y:S01]  /*4b20*/  FMUL.FTZ R117, R117, UR6 ;  /* 0x0000000675757c20 */ /* 0x000fe20008410000 */
[----:B------:R-:W-:Y:S01]  /*4b30*/  FMUL.FTZ R120, R120, UR6 ;  /* 0x0000000678787c20 */ /* 0x000fe20008410000 */
[----:B------:R-:W-:Y:S01]  /*4b40*/  FMUL.FTZ R121, R121, UR6 ;  /* 0x0000000679797c20 */ /* 0x000fe20008410000 */
[----:B------:R3:W5:Y:S01]  /*4b50*/  MUFU.TANH R148, R89 ;  /* 0x0000005900947308 */ /* 0x0007620000002400 */
[----:B------:R-:W-:Y:S01]  /*4b60*/  FMUL.FTZ R124, R124, UR6 ;  /* 0x000000067c7c7c20 */ /* 0x000fe20008410000 */
[----:B------:R-:W-:Y:S01]  /*4b70*/  FMUL.FTZ R125, R125, UR6 ;  /* 0x000000067d7d7c20 */ /* 0x000fe20008410000 */
[----:B------:R-:W-:Y:S01]  /*4b80*/  FMUL.FTZ R128, R128, UR6 ;  /* 0x0000000680807c20 */ /* 0x000fe20008410000 */
[----:B------:R-:W-:Y:S01]  /*4b90*/  FMUL.FTZ R129, R129, UR6 ;  /* 0x0000000681817c20 */ /* 0x000fe20008410000 */
[----:B--2---:R-:W-:-:S04]  /*4ba0*/  @P1 IMAD.HI.U32 R9, R10, R9, RZ ;  /* 0x000000090a091227 */ /* 0x004fc800078e00ff */
[----:B------:R-:W-:Y:S01]  /*4bb0*/  FMUL.FTZ R132, R132, UR6 ;  /* 0x0000000684847c20 */ /* 0x000fe20008410000 */
[----:B------:R-:W-:Y:S01]  /*4bc0*/  FMUL.FTZ R133, R133, UR6 ;  /* 0x0000000685857c20 */ /* 0x000fe20008410000 */
[----:B------:R2:W5:Y:S01]  /*4bd0*/  MUFU.TANH R144, R93 ;  /* 0x0000005d00907308 */ /* 0x0005620000002400 */
[----:B------:R-:W-:Y:S01]  /*4be0*/  FMUL.FTZ R8, R91, UR6 ;  /* 0x000000065b087c20 */ /* 0x000fe20008410000 */
[----:B------:R-:W-:Y:S01]  /*4bf0*/  FMUL.FTZ R14, R95, UR6 ;  /* 0x000000065f0e7c20 */ /* 0x000fe20008410000 */
[----:B---3--:R-:W-:Y:S01]  /*4c00*/  FMUL.FTZ R89, R103, UR6 ;  /* 0x0000000667597c20 */ /* 0x008fe20008410000 */
[----:B------:R-:W-:Y:S01]  /*4c10*/  FMUL.FTZ R118, R118, UR6 ;  /* 0x0000000676767c20 */ /* 0x000fe20008410000 */
[----:B-1----:R-:W-:Y:S01]  /*4c20*/  @P1 SHF.R.U32.HI R10, RZ, R94, R9 ;  /* 0x0000005eff0a1219 */ /* 0x002fe20000011609 */
[----:B------:R-:W-:Y:S02]  /*4c30*/  IMAD R9, R15, R106, 0x1 ;  /* 0x000000010f097424 */ /* 0x000fe400078e026a */
[----:B------:R-:W-:Y:S01]  /*4c40*/  FMUL.FTZ R91, R107, UR6 ;  /* 0x000000066b5b7c20 */ /* 0x000fe20008410000 */
[----:B------:R-:W1:Y:S01]  /*4c50*/  MUFU.TANH R96, R96 ;  /* 0x0000006000607308 */ /* 0x000e620000002400 */
[----:B--2---:R-:W-:Y:S01]  /*4c60*/  FMUL.FTZ R93, R110, UR6 ;  /* 0x000000066e5d7c20 */ /* 0x004fe20008410000 */
[----:B------:R-:W2:Y:S01]  /*4c70*/  SHFL.IDX PT, R94, R10, RZ, 0x1c1f ;  /* 0x001c1fff0a5e7589 */ /* 0x000ea200000e0000 */
[----:B------:R-:W-:-:S02]  /*4c80*/  IMAD R9, R18, -0x2, R9 ;  /* 0xfffffffe12097824 */ /* 0x000fc400078e0209 */
[----:B------:R-:W-:Y:S01]  /*4c90*/  FMUL.FTZ R122, R122, UR6 ;  /* 0x000000067a7a7c20 */ /* 0x000fe20008410000 */
[----:B------:R-:W-:Y:S01]  /*4ca0*/  FMUL.FTZ R95, R111, UR6 ;  /* 0x000000066f5f7c20 */ /* 0x000fe20008410000 */
[----:B------:R-:W3:Y:S01]  /*4cb0*/  SHFL.IDX PT, R10, R10, 0x1, 0x1c1f ;  /* 0x003c1f000a0a7f89 */ /* 0x000ee200000e0000 */
[----:B0-----:R-:W-:Y:S01]  /*4cc0*/  IMAD R97, R102, UR42, R9 ;  /* 0x0000002a66617c24 */ /* 0x001fe2000f8e0209 */
        /* <DEDUP_REMOVED lines=11> */
[----:B------:R-:W-:-:S04]  /*4d80*/  UIADD3 UR7, UR7, 0x2a840, URZ ;  /* 0x0002a84007077890 */ /* 0x000fc8000fffe03f */
[----:B------:R-:W-:Y:S01]  /*4d90*/  UPRMT UR7, UR43, 0x654, UR7 ;  /* 0x000006542b077896 */ /* 0x000fe20008000007 */
[----:B------:R-:W3:Y:S01]  /*4da0*/  MUFU.TANH R104, R104 ;  /* 0x0000006800687308 */ /* 0x000ee20000002400 */
[----:B--2---:R-:W-:-:S04]  /*4db0*/  IADD3 R99, R94, -UR11, R97 ;  /* 0x8000000b5e637c10 */ /* 0x004fc8000fffe061 */
[C---:B------:R-:W-:Y:S02]  /*4dc0*/  ISETP.GT.AND P1, PT, R99.reuse, RZ, PT ;  /* 0x000000ff6300720c */ /* 0x040fe40003f24270 */
[C---:B------:R-:W-:Y:S01]  /*4dd0*/  ISETP.GT.AND P2, PT, R99.reuse, 0x1, PT ;  /* 0x000000016300780c */ /* 0x040fe20003f44270 */
[----:B------:R-:W2:Y:S01]  /*4de0*/  MUFU.TANH R105, R105 ;  /* 0x0000006900697308 */ /* 0x000ea20000002400 */
[----:B----4-:R-:W-:Y:S01]  /*4df0*/  FSEL R150, R150, -INF , P1 ;  /* 0xff80000096967808 */ /* 0x010fe20000800000 */
[----:B------:R-:W-:Y:S01]  /*4e00*/  SYNCS.ARRIVE.TRANS64.RED.A1T0 RZ, [UR7], RZ ;  /* 0x000000ffffff79a7 */ /* 0x000fe20008100407 */
[C---:B------:R-:W-:Y:S02]  /*4e10*/  ISETP.GT.AND P1, PT, R99.reuse, 0x8, PT ;  /* 0x000000086300780c */ /* 0x040fe40003f24270 */
[----:B-----5:R-:W-:Y:S02]  /*4e20*/  FSEL R148, R148, -INF , P2 ;  /* 0xff80000094947808 */ /* 0x020fe40001000000 */
[----:B------:R-:W-:Y:S01]  /*4e30*/  FMNMX.FTZ R9, R150, R13, !PT ;  /* 0x0000000d96097209 */ /* 0x000fe20007810000 */
[----:B------:R-:W4:Y:S01]  /*4e40*/  MUFU.TANH R108, R108 ;  /* 0x0000006c006c7308 */ /* 0x000f220000002400 */
[----:B------:R-:W-:-:S02]  /*4e50*/  ISETP.GT.AND P2, PT, R99, 0x9, PT ;  /* 0x000000096300780c */ /* 0x000fc40003f44270 */
[----:B------:R-:W-:Y:S02]  /*4e60*/  FSEL R146, R146, -INF , P1 ;  /* 0xff80000092927808 */ /* 0x000fe40000800000 */
[----:B------:R-:W-:Y:S02]  /*4e70*/  FMNMX.FTZ R9, R148, R9, !PT ;  /* 0x0000000994097209 */ /* 0x000fe40007810000 */
[C---:B------:R-:W-:Y:S01]  /*4e80*/  ISETP.GT.AND P1, PT, R99.reuse, 0x10, PT ;  /* 0x000000106300780c */ /* 0x040fe20003f24270 */
[----:B------:R-:W5:Y:S01]  /*4e90*/  MUFU.TANH R98, R109 ;  /* 0x0000006d00627308 */ /* 0x000f620000002400 */
[----:B------:R-:W-:Y:S02]  /*4ea0*/  FSEL R144, R144, -INF , P2 ;  /* 0xff80000090907808 */ /* 0x000fe40001000000 */
[----:B------:R-:W-:Y:S02]  /*4eb0*/  FMNMX.FTZ R9, R146, R9, !PT ;  /* 0x0000000992097209 */ /* 0x000fe40007810000 */
[----:B------:R-:W-:-:S02]  /*4ec0*/  ISETP.GT.AND P2, PT, R99, 0x11, PT ;  /* 0x000000116300780c */ /* 0x000fc40003f44270 */
[----:B-1----:R-:W-:Y:S01]  /*4ed0*/  FSEL R142, R96, -INF , P1 ;  /* 0xff800000608e7808 */ /* 0x002fe20000800000 */
[----:B------:R-:W1:Y:S01]  /*4ee0*/  MUFU.TANH R102, R112 ;  /* 0x0000007000667308 */ /* 0x000e620000002400 */
[----:B------:R-:W-:Y:S02]  /*4ef0*/  FMNMX.FTZ R9, R144, R9, !PT ;  /* 0x0000000990097209 */ /* 0x000fe40007810000 */
[C---:B------:R-:W-:Y:S02]  /*4f00*/  ISETP.GT.AND P1, PT, R99.reuse, 0x18, PT ;  /* 0x000000186300780c */ /* 0x040fe40003f24270 */
[----:B------:R-:W-:Y:S02]  /*4f10*/  FSEL R140, R140, -INF , P2 ;  /* 0xff8000008c8c7808 */ /* 0x000fe40001000000 */
[----:B------:R-:W-:Y:S01]  /*4f20*/  FMNMX.FTZ R9, R142, R9, !PT ;  /* 0x000000098e097209 */ /* 0x000fe20007810000 */
[----:B------:R-:W1:Y:S01]  /*4f30*/  MUFU.TANH R113, R113 ;  /* 0x0000007100717308 */ /* 0x000e620000002400 */
[----:B------:R-:W-:-:S02]  /*4f40*/  ISETP.GT.AND P2, PT, R99, 0x19, PT ;  /* 0x000000196300780c */ /* 0x000fc40003f44270 */
[----:B0-----:R-:W-:Y:S02]  /*4f50*/  FSEL R136, R100, -INF , P1 ;  /* 0xff80000064887808 */ /* 0x001fe40000800000 */
[----:B------:R-:W-:Y:S02]  /*4f60*/  FMNMX.FTZ R9, R140, R9, !PT ;  /* 0x000000098c097209 */ /* 0x000fe40007810000 */
[----:B------:R-:W-:Y:S01]  /*4f70*/  ISETP.GT.AND P1, PT, R99, 0x20, PT ;  /* 0x000000206300780c */ /* 0x000fe20003f24270 */
[----:B------:R-:W0:Y:S01]  /*4f80*/  MUFU.TANH R116, R116 ;  /* 0x0000007400747308 */ /* 0x000e220000002400 */
[----:B---3--:R-:W-:Y:S02]  /*4f90*/  FSEL R106, R101, -INF , P2 ;  /* 0xff800000656a7808 */ /* 0x008fe40001000000 */
[----:B------:R-:W-:Y:S02]  /*4fa0*/  FMNMX.FTZ R9, R136, R9, !PT ;  /* 0x0000000988097209 */ /* 0x000fe40007810000 */
[----:B------:R-:W-:-:S02]  /*4fb0*/  ISETP.GT.AND P2, PT, R99, 0x21, PT ;  /* 0x000000216300780c */ /* 0x000fc40003f44270 */
[----:B------:R-:W-:Y:S01]  /*4fc0*/  FSEL R100, R104, -INF , P1 ;  /* 0xff80000068647808 */ /* 0x000fe20000800000 */
[----:B------:R-:W3:Y:S01]  /*4fd0*/  MUFU.TANH R110, R117 ;  /* 0x00000075006e7308 */ /* 0x000ee20000002400 */
[----:B------:R-:W-:Y:S02]  /*4fe0*/  FMNMX.FTZ R9, R106, R9, !PT ;  /* 0x000000096a097209 */ /* 0x000fe40007810000 */
[----:B------:R-:W-:Y:S02]  /*4ff0*/  ISETP.GT.AND P1, PT, R99, 0x28, PT ;  /* 0x000000286300780c */ /* 0x000fe40003f24270 */
[----:B--2---:R-:W-:Y:S02]  /*5000*/  FSEL R96, R105, -INF , P2 ;  /* 0xff80000069607808 */ /* 0x004fe40001000000 */
[----:B------:R-:W-:Y:S01]  /*5010*/  FMNMX.FTZ R9, R100, R9, !PT ;  /* 0x0000000964097209 */ /* 0x000fe20007810000 */
[----:B------:R-:W2:Y:S01]  /*5020*/  MUFU.TANH R112, R120 ;  /* 0x0000007800707308 */ /* 0x000ea20000002400 */
[----:B------:R-:W-:-:S02]  /*5030*/  ISETP.GT.AND P2, PT, R99, 0x29, PT ;  /* 0x000000296300780c */ /* 0x000fc40003f44270 */
[----:B----4-:R-:W-:Y:S02]  /*5040*/  FSEL R94, R108, -INF , P1 ;  /* 0xff8000006c5e7808 */ /* 0x010fe40000800000 */
[----:B------:R-:W-:Y:S02]  /*5050*/  FMNMX.FTZ R9, R96, R9, !PT ;  /* 0x0000000960097209 */ /* 0x000fe40007810000 */
[C---:B------:R-:W-:Y:S01]  /*5060*/  ISETP.GT.AND P1, PT, R99.reuse, 0x30, PT ;  /* 0x000000306300780c */ /* 0x040fe20003f24270 */
[----:B------:R-:W4:Y:S01]  /*5070*/  MUFU.TANH R121, R121 ;  /* 0x0000007900797308 */ /* 0x000f220000002400 */
[----:B-----5:R-:W-:Y:S02]  /*5080*/  FSEL R98, R98, -INF , P2 ;  /* 0xff80000062627808 */ /* 0x020fe40001000000 */
[----:B------:R-:W-:Y:S02]  /*5090*/  FMNMX.FTZ R9, R94, R9, !PT ;  /* 0x000000095e097209 */ /* 0x000fe40007810000 */
[----:B------:R-:W-:-:S02]  /*50a0*/  ISETP.GT.AND P2, PT, R99, 0x31, PT ;  /* 0x000000316300780c */ /* 0x000fc40003f44270 */
[----:B-1----:R-:W-:Y:S01]  /*50b0*/  FSEL R102, R102, -INF , P1 ;  /* 0xff80000066667808 */ /* 0x002fe20000800000 */
[----:B------:R-:W1:Y:S01]  /*50c0*/  MUFU.TANH R120, R124 ;  /* 0x0000007c00787308 */ /* 0x000e620000002400 */
[----:B------:R-:W-:Y:S02]  /*50d0*/  FMNMX.FTZ R9, R98, R9, !PT ;  /* 0x0000000962097209 */ /* 0x000fe40007810000 */
[----:B------:R-:W-:Y:S02]  /*50e0*/  ISETP.GT.AND P1, PT, R99, 0x38, PT ;  /* 0x000000386300780c */ /* 0x000fe40003f24270 */
[----:B------:R-:W-:Y:S02]  /*50f0*/  FSEL R104, R113, -INF , P2 ;  /* 0xff80000071687808 */ /* 0x000fe40001000000 */
[----:B------:R-:W-:Y:S01]  /*5100*/  FMNMX.FTZ R9, R102, R9, !PT ;  /* 0x0000000966097209 */ /* 0x000fe20007810000 */
[----:B------:R-:W5:Y:S01]  /*5110*/  MUFU.TANH R125, R125 ;  /* 0x0000007d007d7308 */ /* 0x000f620000002400 */
[----:B------:R-:W-:-:S02]  /*5120*/  ISETP.GT.AND P2, PT, R99, 0x39, PT ;  /* 0x000000396300780c */ /* 0x000fc40003f44270 */
[----:B0-----:R-:W-:Y:S02]  /*5130*/  FSEL R108, R116, -INF , P1 ;  /* 0xff800000746c7808 */ /* 0x001fe40000800000 */
[----:B------:R-:W-:Y:S02]  /*5140*/  FMNMX.FTZ R9, R104, R9, !PT ;  /* 0x0000000968097209 */ /* 0x000fe40007810000 */
[C---:B------:R-:W-:Y:S01]  /*5150*/  ISETP.GT.AND P1, PT, R99.reuse, 0x40, PT ;  /* 0x000000406300780c */ /* 0x040fe20003f24270 */
[----:B------:R-:W0:Y:S01]  /*5160*/  MUFU.TANH R128, R128 ;  /* 0x0000008000807308 */ /* 0x000e220000002400 */
[----:B---3--:R-:W-:Y:S02]  /*5170*/  FSEL R110, R110, -INF , P2 ;  /* 0xff8000006e6e7808 */ /* 0x008fe40001000000 */
[----:B------:R-:W-:Y:S02]  /*5180*/  FMNMX.FTZ R9, R108, R9, !PT ;  /* 0x000000096c097209 */ /* 0x000fe40007810000 */
[----:B------:R-:W-:-:S02]  /*5190*/  ISETP.GT.AND P2, PT, R99, 0x41, PT ;  /* 0x000000416300780c */ /* 0x000fc40003f44270 */
[----:B--2---:R-:W-:Y:S01]  /*51a0*/  FSEL R112, R112, -INF , P1 ;  /* 0xff80000070707808 */ /* 0x004fe20000800000 */
[----:B------:R-:W2:Y:S01]  /*51b0*/  MUFU.TANH R129, R129 ;  /* 0x0000008100817308 */ /* 0x000ea20000002400 */
[----:B------:R-:W-:Y:S02]  /*51c0*/  FMNMX.FTZ R9, R110, R9, !PT ;  /* 0x000000096e097209 */ /* 0x000fe40007810000 */
[----:B------:R-:W-:Y:S02]  /*51d0*/  ISETP.GT.AND P1, PT, R99, 0x48, PT ;  /* 0x000000486300780c */ /* 0x000fe40003f24270 */
[----:B----4-:R-:W-:Y:S02]  /*51e0*/  FSEL R116, R121, -INF , P2 ;  /* 0xff80000079747808 */ /* 0x010fe40001000000 */
[----:B------:R-:W-:Y:S01]  /*51f0*/  FMNMX.FTZ R9, R112, R9, !PT ;  /* 0x0000000970097209 */ /* 0x000fe20007810000 */
[----:B------:R-:W3:Y:S01]  /*5200*/  MUFU.TANH R132, R132 ;  /* 0x0000008400847308 */ /* 0x000ee20000002400 */
[----:B------:R-:W-:-:S02]  /*5210*/  ISETP.GT.AND P2, PT, R99, 0x49, PT ;  /* 0x000000496300780c */ /* 0x000fc40003f44270 */
[----:B-1----:R-:W-:Y:S02]  /*5220*/  FSEL R120, R120, -INF , P1 ;  /* 0xff80000078787808 */ /* 0x002fe40000800000 */
[----:B------:R-:W-:Y:S02]  /*5230*/  FMNMX.FTZ R9, R116, R9, !PT ;  /* 0x0000000974097209 */ /* 0x000fe40007810000 */
[----:B------:R-:W-:Y:S01]  /*5240*/  ISETP.GT.AND P1, PT, R99, 0x50, PT ;  /* 0x000000506300780c */ /* 0x000fe20003f24270 */
[----:B------:R-:W1:Y:S01]  /*5250*/  MUFU.TANH R133, R133 ;  /* 0x0000008500857308 */ /* 0x000e620000002400 */
[----:B-----5:R-:W-:Y:S02]  /*5260*/  FSEL R124, R125, -INF , P2 ;  /* 0xff8000007d7c7808 */ /* 0x020fe40001000000 */
[----:B------:R-:W-:Y:S01]  /*5270*/  FMNMX.FTZ R101, R120, R9, !PT ;  /* 0x0000000978657209 */ /* 0x000fe20007810000 */
[----:B------:R-:W-:Y:S01]  /*5280*/  FMUL.FTZ R9, R114, UR6 ;  /* 0x0000000672097c20 */ /* 0x000fe20008410000 */
[----:B------:R-:W-:-:S02]  /*5290*/  ISETP.GT.AND P2, PT, R99, 0x51, PT ;  /* 0x000000516300780c */ /* 0x000fc40003f44270 */
        /* <DEDUP_REMOVED lines=8> */
[----:B---3--:R-:W-:Y:S02]  /*5320*/  FSEL R132, R132, -INF , P1 ;  /* 0xff80000084847808 */ /* 0x008fe40000800000 */
[----:B------:R-:W-:Y:S02]  /*5330*/  FMNMX.FTZ R101, R128, R101, !PT ;  /* 0x0000006580657209 */ /* 0x000fe40007810000 */
[----:B-1----:R-:W-:Y:S01]  /*5340*/  FSEL R138, R133, -INF , P2 ;  /* 0xff800000858a7808 */ /* 0x002fe20001000000 */
[----:B------:R-:W1:Y:S01]  /*5350*/  MUFU.TANH R20, R20 ;  /* 0x0000001400147308 */ /* 0x000e620000002400 */
[----:B------:R-:W-:Y:S02]  /*5360*/  FMNMX.FTZ R101, R132, R101, !PT ;  /* 0x0000006584657209 */ /* 0x000fe40007810000 */
[----:B------:R-:W-:Y:S02]  /*5370*/  IADD3 R97, R10, -UR11, R97 ;  /* 0x8000000b0a617c10 */ /* 0x000fe4000fffe061 */
[----:B------:R-:W-:-:S02]  /*5380*/  FMNMX.FTZ R101, R138, R101, !PT ;  /* 0x000000658a657209 */ /* 0x000fc40007810000 */
[C---:B------:R-:W-:Y:S01]  /*5390*/  ISETP.GT.AND P1, PT, R97.reuse, RZ, PT ;  /* 0x000000ff6100720c */ /* 0x040fe20003f24270 */
[----:B------:R-:W-:Y:S01]  /*53a0*/  MUFU.TANH R14, R14 ;  /* 0x0000000e000e7308 */ /* 0x000fe20000002400 */
[C---:B------:R-:W-:Y:S01]  /*53b0*/  ISETP.GT.AND P2, PT, R97.reuse, 0x1, PT ;  /* 0x000000016100780c */ /* 0x040fe20003f44270 */
[----:B------:R-:W3:Y:S01]  /*53c0*/  SHFL.BFLY PT, R152, R101, 0x2, 0x1f ;  /* 0x0c401f0065987f89 */ /* 0x000ee200000e0000 */
[----:B0-----:R-:W-:Y:S02]  /*53d0*/  FSEL R0, R0, -INF , P1 ;  /* 0xff80000000007808 */ /* 0x001fe40000800000 */
[C---:B------:R-:W-:Y:S02]  /*53e0*/  ISETP.GT.AND P3, PT, R97.reuse, 0x8, PT ;  /* 0x000000086100780c */ /* 0x040fe40003f64270 */
[----:B--2---:R-:W-:Y:S01]  /*53f0*/  FSEL R8, R8, -INF , P2 ;  /* 0xff80000008087808 */ /* 0x004fe20001000000 */
[----:B------:R-:W0:Y:S01]  /*5400*/  MUFU.TANH R88, R88 ;  /* 0x0000005800587308 */ /* 0x000e220000002400 */
[----:B------:R-:W-:-:S02]  /*5410*/  ISETP.GT.AND P4, PT, R97, 0x9, PT ;  /* 0x000000096100780c */ /* 0x000fc40003f84270 */
[----:B-1----:R-:W-:Y:S02]  /*5420*/  FSEL R20, R20, -INF , P3 ;  /* 0xff80000014147808 */ /* 0x002fe40001800000 */
[C---:B------:R-:W-:Y:S02]  /*5430*/  ISETP.GT.AND P2, PT, R97.reuse, 0x10, PT ;  /* 0x000000106100780c */ /* 0x040fe40003f44270 */
[----:B------:R-:W-:Y:S01]  /*5440*/  ISETP.GT.AND P3, PT, R97, 0x11, PT ;  /* 0x000000116100780c */ /* 0x000fe20003f64270 */
[----:B------:R1:W-:Y:S08]  /*5450*/  MUFU.TANH R103, R9 ;  /* 0x0000000900677308 */ /* 0x0003f00000002400 */
[----:B------:R-:W-:Y:S01]  /*5460*/  MUFU.TANH R21, R21 ;  /* 0x0000001500157308 */ /* 0x000fe20000002400 */
[----:B-1----:R-:W1:Y:S01]  /*5470*/  LDC R9, c[0x0][0x988] ;  /* 0x00026200ff097b82 */ /* 0x002e620000000800 */
[----:B---3--:R-:W-:-:S02]  /*5480*/  FMNMX.FTZ R152, R101, R152, !PT ;  /* 0x0000009865987209 */ /* 0x008fc40007810000 */
[----:B0-----:R-:W-:Y:S02]  /*5490*/  FSEL R88, R88, -INF , P2 ;  /* 0xff80000058587808 */ /* 0x001fe40001000000 */
[----:B------:R-:W-:Y:S01]  /*54a0*/  ISETP.GT.AND P2, PT, R97, 0x18, PT ;  /* 0x000000186100780c */ /* 0x000fe20003f44270 */
[----:B------:R-:W0:Y:S01]  /*54b0*/  SHFL.BFLY PT, R99, R152, 0x1, 0x1f ;  /* 0x0c201f0098637f89 */ /* 0x000e2200000e0000 */
[----:B------:R-:W2:Y:S08]  /*54c0*/  MUFU.TANH R90, R90 ;  /* 0x0000005a005a7308 */ /* 0x000eb00000002400 */
[----:B------:R-:W3:Y:S08]  /*54d0*/  MUFU.TANH R89, R89 ;  /* 0x0000005900597308 */ /* 0x000ef00000002400 */
[----:B------:R4:W-:Y:S01]  /*54e0*/  MUFU.TANH R105, R118 ;  /* 0x0000007600697308 */ /* 0x0009e20000002400 */
[----:B--2---:R-:W-:-:S02]  /*54f0*/  FSEL R90, R90, -INF , P2 ;  /* 0xff8000005a5a7808 */ /* 0x004fc40001000000 */
[----:B------:R-:W-:Y:S02]  /*5500*/  ISETP.GT.AND P2, PT, R97, 0x20, PT ;  /* 0x000000206100780c */ /* 0x000fe40003f44270 */
[----:B0-----:R-:W-:-:S03]  /*5510*/  FMNMX.FTZ R10, R152, R99, !PT ;  /* 0x00000063980a7209 */ /* 0x001fc60007810000 */
[----:B------:R-:W-:Y:S01]  /*5520*/  MUFU.TANH R92, R92 ;  /* 0x0000005c005c7308 */ /* 0x000fe20000002400 */
[----:B------:R-:W-:Y:S02]  /*5530*/  FMNMX.FTZ R99, R0, R11, !PT ;  /* 0x0000000b00637209 */ /* 0x000fe40007810000 */
[----:B----4-:R-:W-:Y:S01]  /*5540*/  FSEL R118, R14, -INF , P4 ;  /* 0xff8000000e767808 */ /* 0x010fe20002000000 */
[----:B-1----:R-:W-:Y:S01]  /*5550*/  FMUL.FTZ R111, R10, R9 ;  /* 0x000000090a6f7220 */ /* 0x002fe20000410000 */
[----:B------:R-:W-:Y:S02]  /*5560*/  FMNMX.FTZ R99, R8, R99, !PT ;  /* 0x0000006308637209 */ /* 0x000fe40007810000 */
[----:B------:R-:W-:Y:S01]  /*5570*/  FSETP.NEU.FTZ.AND P1, PT, R10, -INF , PT ;  /* 0xff8000000a00780b */ /* 0x000fe20003f3d000 */
[----:B------:R-:W0:Y:S01]  /*5580*/  MUFU.TANH R91, R91 ;  /* 0x0000005b005b7308 */ /* 0x000e220000002400 */
[----:B------:R-:W-:Y:S02]  /*5590*/  FMNMX.FTZ R99, R20, R99, !PT ;  /* 0x0000006314637209 */ /* 0x000fe40007810000 */
[----:B------:R-:W-:-:S02]  /*55a0*/  FSEL R111, R111, RZ, P1 ;  /* 0x000000ff6f6f7208 */ /* 0x000fc40000800000 */
[----:B------:R-:W-:-:S03]  /*55b0*/  FMNMX.FTZ R99, R118, R99, !PT ;  /* 0x0000006376637209 */ /* 0x000fc60007810000 */
[----:B------:R1:W-:Y:S01]  /*55c0*/  MUFU.TANH R107, R122 ;  /* 0x0000007a006b7308 */ /* 0x0003e20000002400 */
[----:B------:R-:W-:Y:S01]  /*55d0*/  FMNMX.FTZ R99, R88, R99, !PT ;  /* 0x0000006358637209 */ /* 0x000fe20007810000 */
[-CC-:B------:R-:W-:Y:S01]  /*55e0*/  FFMA.FTZ R158, R146, R9.reuse, -R111.reuse ;  /* 0x00000009929e7223 */ /* 0x180fe2000001086f */
[-CC-:B------:R-:W-:Y:S01]  /*55f0*/  FFMA.FTZ R156, R148, R9.reuse, -R111.reuse ;  /* 0x00000009949c7223 */ /* 0x180fe2000001086f */
[-CC-:B------:R-:W-:Y:S01]  /*5600*/  FFMA.FTZ R152, R142, R9.reuse, -R111.reuse ;  /* 0x000000098e987223 */ /* 0x180fe2000001086f */
[-CC-:B------:R-:W-:Y:S01]  /*5610*/  FFMA.FTZ R150, R150, R9.reuse, -R111.reuse ;  /* 0x0000000996967223 */ /* 0x180fe2000001086f */
[-CC-:B------:R-:W-:Y:S01]  /*5620*/  FFMA.FTZ R154, R136, R9.reuse, -R111.reuse ;  /* 0x00000009889a7223 */ /* 0x180fe2000001086f */
[-CC-:B------:R-:W-:Y:S01]  /*5630*/  FFMA.FTZ R101, R108, R9.reuse, -R111.reuse ;  /* 0x000000096c657223 */ /* 0x180fe2000001086f */
[----:B------:R-:W2:Y:S01]  /*5640*/  MUFU.TANH R93, R93 ;  /* 0x0000005d005d7308 */ /* 0x000ea20000002400 */
[----:B-1----:R-:W-:Y:S01]  /*5650*/  FSEL R122, R21, -INF , P3 ;  /* 0xff800000157a7808 */ /* 0x002fe20001800000 */
[-CC-:B------:R-:W-:Y:S01]  /*5660*/  FFMA.FTZ R96, R96, R9.reuse, -R111.reuse ;  /* 0x0000000960607223 */ /* 0x180fe2000001086f */
[----:B------:R-:W-:Y:S01]  /*5670*/  ISETP.GT.AND P3, PT, R97, 0x19, PT ;  /* 0x000000196100780c */ /* 0x000fe20003f64270 */
[--C-:B------:R-:W-:Y:S01]  /*5680*/  FFMA.FTZ R94, R94, R9, -R111.reuse ;  /* 0x000000095e5e7223 */ /* 0x100fe2000001086f */
[----:B------:R-:W-:Y:S01]  /*5690*/  FMNMX.FTZ R99, R122, R99, !PT ;  /* 0x000000637a637209 */ /* 0x000fe20007810000 */
[-CC-:B------:R-:W-:Y:S01]  /*56a0*/  FFMA.FTZ R108, R124, R9.reuse, -R111.reuse ;  /* 0x000000097c6c7223 */ /* 0x180fe2000001086f */
[----:B------:R-:W-:Y:S01]  /*56b0*/  FFMA.FTZ R138, R138, R9, -R111 ;  /* 0x000000098a8a7223 */ /* 0x000fe2000001086f */
[----:B------:R-:W1:Y:S01]  /*56c0*/  MUFU.TANH R95, R95 ;  /* 0x0000005f005f7308 */ /* 0x000e620000002400 */
[----:B------:R-:W-:-:S07]  /*56d0*/  FMNMX.FTZ R99, R90, R99, !PT ;  /* 0x000000635a637209 */ /* 0x000fce0007810000 */
[----:B------:R3:W-:Y:S08]  /*56e0*/  MUFU.TANH R172, R126 ;  /* 0x0000007e00ac7308 */ /* 0x0007f00000002400 */
[----:B------:R4:W-:Y:S01]  /*56f0*/  MUFU.TANH R174, R130 ;  /* 0x0000008200ae7308 */ /* 0x0009e20000002400 */
[----:B---3--:R-:W-:Y:S01]  /*5700*/  FSEL R126, R89, -INF , P3 ;  /* 0xff800000597e7808 */ /* 0x008fe20001800000 */
[----:B------:R-:W-:Y:S01]  /*5710*/  FFMA.FTZ R89, R144, R9, -R111 ;  /* 0x0000000990597223 */ /* 0x000fe2000001086f */
[----:B------:R-:W-:-:S02]  /*5720*/  ISETP.GT.AND P3, PT, R97, 0x21, PT ;  /* 0x000000216100780c */ /* 0x000fc40003f64270 */
[----:B------:R-:W-:Y:S02]  /*5730*/  FMNMX.FTZ R99, R126, R99, !PT ;  /* 0x000000637e637209 */ /* 0x000fe40007810000 */
[----:B0-----:R-:W-:Y:S01]  /*5740*/  FSEL R146, R91, -INF , P3 ;  /* 0xff8000005b927808 */ /* 0x001fe20001800000 */
[----:B------:R-:W0:Y:S01]  /*5750*/  MUFU.TANH R115, R115 ;  /* 0x0000007300737308 */ /* 0x000e220000002400 */
[----:B----4-:R-:W-:Y:S01]  /*5760*/  FSEL R130, R92, -INF , P2 ;  /* 0xff8000005c827808 */ /* 0x010fe20001000000 */
[--C-:B------:R-:W-:Y:S01]  /*5770*/  FFMA.FTZ R91, R140, R9, -R111.reuse ;  /* 0x000000098c5b7223 */ /* 0x100fe2000001086f */
[C---:B------:R-:W-:Y:S02]  /*5780*/  ISETP.GT.AND P2, PT, R97.reuse, 0x28, PT ;  /* 0x000000286100780c */ /* 0x040fe40003f44270 */
[----:B------:R-:W-:Y:S02]  /*5790*/  FMNMX.FTZ R99, R130, R99, !PT ;  /* 0x0000006382637209 */ /* 0x000fe40007810000 */
[----:B------:R-:W-:Y:S01]  /*57a0*/  ISETP.GT.AND P3, PT, R97, 0x29, PT ;  /* 0x000000296100780c */ /* 0x000fe20003f64270 */
[----:B------:R-:W3:Y:S01]  /*57b0*/  MUFU.TANH R119, R119 ;  /* 0x0000007700777308 */ /* 0x000ee20000002400 */
[----:B--2---:R-:W-:Y:S01]  /*57c0*/  FSEL R148, R93, -INF , P2 ;  /* 0xff8000005d947808 */ /* 0x004fe20001000000 */
[----:B------:R-:W-:Y:S01]  /*57d0*/  FFMA.FTZ R93, R106, R9, -R111 ;  /* 0x000000096a5d7223 */ /* 0x000fe2000001086f */
[----:B------:R-:W-:-:S02]  /*57e0*/  FMNMX.FTZ R99, R146, R99, !PT ;  /* 0x0000006392637209 */ /* 0x000fc40007810000 */
[----:B------:R-:W-:Y:S02]  /*57f0*/  ISETP.GT.AND P2, PT, R97, 0x30, PT ;  /* 0x000000306100780c */ /* 0x000fe40003f44270 */
[----:B-1----:R-:W-:Y:S01]  /*5800*/  FSEL R92, R95, -INF , P3 ;  /* 0xff8000005f5c7808 */ /* 0x002fe20001800000 */
[----:B------:R1:W-:Y:S01]  /*5810*/  MUFU.TANH R176, R134 ;  /* 0x0000008600b07308 */ /* 0x0003e20000002400 */
[----:B------:R-:W-:Y:S01]  /*5820*/  FMNMX.FTZ R99, R148, R99, !PT ;  /* 0x0000006394637209 */ /* 0x000fe20007810000 */
[----:B------:R-:W-:Y:S01]  /*5830*/  FFMA.FTZ R95, R100, R9, -R111 ;  /* 0x00000009645f7223 */ /* 0x000fe2000001086f */
[----:B------:R-:W-:Y:S02]  /*5840*/  ISETP.GT.AND P3, PT, R97, 0x31, PT ;  /* 0x000000316100780c */ /* 0x000fe40003f64270 */
[----:B------:R-:W-:Y:S02]  /*5850*/  FMNMX.FTZ R99, R92, R99, !PT ;  /* 0x000000635c637209 */ /* 0x000fe40007810000 */
[----:B0-----:R-:W-:Y:S01]  /*5860*/  FSEL R142, R115, -INF , P3 ;  /* 0xff800000738e7808 */ /* 0x001fe20001800000 */
[----:B------:R-:W0:Y:S01]  /*5870*/  MUFU.TANH R123, R123 ;  /* 0x0000007b007b7308 */ /* 0x000e220000002400 */
[----:B-1----:R-:W-:-:S02]  /*5880*/  FSEL R134, R103, -INF , P2 ;  /* 0xff80000067867808 */ /* 0x002fc40001000000 */
[C---:B------:R-:W-:Y:S02]  /*5890*/  ISETP.GT.AND P2, PT, R97.reuse, 0x38, PT ;  /* 0x000000386100780c */ /* 0x040fe40003f44270 */
[----:B------:R-:W-:Y:S02]  /*58a0*/  FMNMX.FTZ R99, R134, R99, !PT ;  /* 0x0000006386637209 */ /* 0x000fe40007810000 */
[----:B------:R-:W-:Y:S01]  /*58b0*/  ISETP.GT.AND P3, PT, R97, 0x39, PT ;  /* 0x000000396100780c */ /* 0x000fe20003f64270 */
[----:B------:R-:W1:Y:S01]  /*58c0*/  MUFU.TANH R127, R127 ;  /* 0x0000007f007f7308 */ /* 0x000e620000002400 */
[----:B------:R-:W-:Y:S01]  /*58d0*/  FSEL R144, R105, -INF , P2 ;  /* 0xff80000069907808 */ /* 0x000fe20001000000 */
[----:B------:R-:W-:Y:S01]  /*58e0*/  FFMA.FTZ R105, R120, R9, -R111 ;  /* 0x0000000978697223 */ /* 0x000fe2000001086f */
[----:B------:R-:W-:Y:S02]  /*58f0*/  FMNMX.FTZ R99, R142, R99, !PT ;  /* 0x000000638e637209 */ /* 0x000fe40007810000 */
[----:B------:R-:W-:-:S02]  /*5900*/  ISETP.GT.AND P2, PT, R97, 0x40, PT ;  /* 0x000000406100780c */ /* 0x000fc40003f44270 */
[----:B---3--:R-:W-:Y:S01]  /*5910*/  FSEL R140, R119, -INF , P3 ;  /* 0xff800000778c7808 */ /* 0x008fe20001800000 */
[----:B------:R2:W-:Y:S01]  /*5920*/  MUFU.EX2 R21, R150 ;  /* 0x0000009600157308 */ /* 0x0005e20000000800 */
[----:B------:R-:W-:Y:S02]  /*5930*/  FMNMX.FTZ R99, R144, R99, !PT ;  /* 0x0000006390637209 */ /* 0x000fe40007810000 */
[----:B------:R-:W-:Y:S02]  /*5940*/  ISETP.GT.AND P3, PT, R97, 0x41, PT ;  /* 0x000000416100780c */ /* 0x000fe40003f64270 */
[----:B------:R-:W-:Y:S02]  /*5950*/  FMNMX.FTZ R99, R140, R99, !PT ;  /* 0x000000638c637209 */ /* 0x000fe40007810000 */
[----:B0-----:R-:W-:Y:S01]  /*5960*/  FSEL R136, R123, -INF , P3 ;  /* 0xff8000007b887808 */ /* 0x001fe20001800000 */
[----:B------:R-:W0:Y:S01]  /*5970*/  MUFU.TANH R131, R131 ;  /* 0x0000008300837308 */ /* 0x000e220000002400 */
[----:B--2---:R-:W-:Y:S01]  /*5980*/  FSEL R150, R107, -INF , P2 ;  /* 0xff8000006b967808 */ /* 0x004fe20001000000 */
[----:B------:R-:W-:Y:S01]  /*5990*/  FFMA.FTZ R107, R114, R9, -R111 ;  /* 0x00000009726b7223 */ /* 0x000fe2000001086f */
[----:B------:R-:W-:-:S02]  /*59a0*/  ISETP.GT.AND P2, PT, R97, 0x48, PT ;  /* 0x000000486100780c */ /* 0x000fc40003f44270 */
[----:B------:R-:W-:Y:S02]  /*59b0*/  FMNMX.FTZ R99, R150, R99, !PT ;  /* 0x0000006396637209 */ /* 0x000fe40007810000 */
[C---:B------:R-:W-:Y:S01]  /*59c0*/  ISETP.GT.AND P3, PT, R97.reuse, 0x49, PT ;  /* 0x000000496100780c */ /* 0x040fe20003f64270 */
[----:B------:R-:W2:Y:S01]  /*59d0*/  MUFU.TANH R135, R135 ;  /* 0x0000008700877308 */ /* 0x000ea20000002400 */
[----:B------:R-:W-:Y:S02]  /*59e0*/  FSEL R172, R172, -INF , P2 ;  /* 0xff800000acac7808 */ /* 0x000fe40001000000 */
[----:B------:R-:W-:Y:S02]  /*59f0*/  FMNMX.FTZ R99, R136, R99, !PT ;  /* 0x0000006388637209 */ /* 0x000fe40007810000 */
[----:B------:R-:W-:Y:S02]  /*5a00*/  ISETP.GT.AND P2, PT, R97, 0x50, PT ;  /* 0x000000506100780c */ /* 0x000fe40003f44270 */
[----:B-1----:R-:W-:Y:S01]  /*5a10*/  FSEL R106, R127, -INF , P3 ;  /* 0xff8000007f6a7808 */ /* 0x002fe20001800000 */
[----:B------:R-:W-:Y:S01]  /*5a20*/  MUFU.EX2 R156, R156 ;  /* 0x0000009c009c7308 */ /* 0x000fe20000000800 */
[----:B------:R-:W-:-:S02]  /*5a30*/  FMNMX.FTZ R99, R172, R99, !PT ;  /* 0x00000063ac637209 */ /* 0x000fc40007810000 */
[C---:B------:R-:W-:Y:S02]  /*5a40*/  ISETP.GT.AND P3, PT, R97.reuse, 0x51, PT ;  /* 0x000000516100780c */ /* 0x040fe40003f64270 */
[----:B------:R-:W-:Y:S02]  /*5a50*/  FSEL R174, R174, -INF , P2 ;  /* 0xff800000aeae7808 */ /* 0x000fe40001000000 */
[----:B------:R-:W-:Y:S01]  /*5a60*/  FMNMX.FTZ R99, R106, R99, !PT ;  /* 0x000000636a637209 */ /* 0x000fe20007810000 */
[----:B------:R-:W-:Y:S01]  /*5a70*/  MUFU.EX2 R158, R158 ;  /* 0x0000009e009e7308 */ /* 0x000fe20000000800 */
[----:B------:R-:W-:Y:S02]  /*5a80*/  ISETP.GT.AND P2, PT, R97, 0x58, PT ;  /* 0x000000586100780c */ /* 0x000fe40003f44270 */
[----:B0-----:R-:W-:Y:S02]  /*5a90*/  FSEL R100, R131, -INF , P3 ;  /* 0xff80000083647808 */ /* 0x001fe40001800000 */
[----:B------:R-:W-:-:S02]  /*5aa0*/  FMNMX.FTZ R99, R174, R99, !PT ;  /* 0x00000063ae637209 */ /* 0x000fc40007810000 */
[----:B------:R-:W-:Y:S01]  /*5ab0*/  ISETP.GT.AND P3, PT, R97, 0x59, PT ;  /* 0x000000596100780c */ /* 0x000fe20003f64270 */
[-CC-:B------:R-:W-:Y:S01]  /*5ac0*/  FFMA.FTZ R97, R98, R9.reuse, -R111.reuse ;  /* 0x0000000962617223 */ /* 0x180fe2000001086f */
[----:B------:R-:W-:Y:S01]  /*5ad0*/  FSEL R176, R176, -INF , P2 ;  /* 0xff800000b0b07808 */ /* 0x000fe20001000000 */
[--C-:B------:R-:W-:Y:S01]  /*5ae0*/  FFMA.FTZ R98, R102, R9, -R111.reuse ;  /* 0x0000000966627223 */ /* 0x100fe2000001086f */
[----:B------:R-:W-:Y:S01]  /*5af0*/  FMNMX.FTZ R99, R100, R99, !PT ;  /* 0x0000006364637209 */ /* 0x000fe20007810000 */
[-CC-:B------:R-:W-:Y:S01]  /*5b00*/  FFMA.FTZ R102, R110, R9.reuse, -R111.reuse ;  /* 0x000000096e667223 */ /* 0x180fe2000001086f */
[----:B--2---:R-:W-:Y:S01]  /*5b10*/  FSEL R178, R135, -INF , P3 ;  /* 0xff80000087b27808 */ /* 0x004fe20001800000 */
[--C-:B------:R-:W-:Y:S01]  /*5b20*/  FFMA.FTZ R110, R128, R9, -R111.reuse ;  /* 0x00000009806e7223 */ /* 0x100fe2000001086f */
[----:B------:R-:W-:Y:S01]  /*5b30*/  FMNMX.FTZ R99, R176, R99, !PT ;  /* 0x00000063b0637209 */ /* 0x000fe20007810000 */
[----:B------:R-:W-:Y:S03]  /*5b40*/  MUFU.EX2 R89, R89 ;  /* 0x0000005900597308 */ /* 0x000fe60000000800 */
[----:B------:R-:W-:Y:S01]  /*5b50*/  FMNMX.FTZ R14, R178, R99, !PT ;  /* 0x00000063b20e7209 */ /* 0x000fe20007810000 */
[-CC-:B------:R-:W-:Y:S01]  /*5b60*/  FFMA.FTZ R99, R104, R9.reuse, -R111.reuse ;  /* 0x0000000968637223 */ /* 0x180fe2000001086f */
[----:B------:R-:W-:-:S03]  /*5b70*/  FFMA.FTZ R104, R116, R9, -R111 ;  /* 0x0000000974687223 */ /* 0x000fc6000001086f */
[----:B------:R-:W0:Y:S01]  /*5b80*/  SHFL.BFLY PT, R103, R14, 0x2, 0x1f ;  /* 0x0c401f000e677f89 */ /* 0x000e2200000e0000 */
[----:B------:R-:W-:Y:S08]  /*5b90*/  MUFU.EX2 R152, R152 ;  /* 0x0000009800987308 */ /* 0x000ff00000000800 */
[----:B------:R-:W-:Y:S08]  /*5ba0*/  MUFU.EX2 R91, R91 ;  /* 0x0000005b005b7308 */ /* 0x000ff00000000800 */
[----:B------:R-:W-:Y:S01]  /*5bb0*/  MUFU.EX2 R154, R154 ;  /* 0x0000009a009a7308 */ /* 0x000fe20000000800 */
[----:B0-----:R-:W-:Y:S01]  /*5bc0*/  FMNMX.FTZ R109, R14, R103, !PT ;  /* 0x000000670e6d7209 */ /* 0x001fe20007810000 */
[----:B------:R-:W-:-:S06]  /*5bd0*/  FFMA.FTZ R103, R112, R9, -R111 ;  /* 0x0000000970677223 */ /* 0x000fcc000001086f */
[----:B------:R-:W-:Y:S01]  /*5be0*/  MUFU.EX2 R93, R93 ;  /* 0x0000005d005d7308 */ /* 0x000fe20000000800 */
[----:B------:R-:W0:Y:S07]  /*5bf0*/  SHFL.BFLY PT, R14, R109, 0x1, 0x1f ;  /* 0x0c201f006d0e7f89 */ /* 0x000e2e00000e0000 */
[----:B------:R-:W-:Y:S08]  /*5c00*/  MUFU.EX2 R95, R95 ;  /* 0x0000005f005f7308 */ /* 0x000ff00000000800 */
[----:B------:R-:W-:Y:S08]  /*5c10*/  MUFU.EX2 R96, R96 ;  /* 0x0000006000607308 */ /* 0x000ff00000000800 */
[----:B------:R-:W-:Y:S01]  /*5c20*/  MUFU.EX2 R94, R94 ;  /* 0x0000005e005e7308 */ /* 0x000fe20000000800 */
[----:B0-----:R-:W-:Y:S01]  /*5c30*/  FMNMX.FTZ R14, R109, R14, !PT ;  /* 0x0000000e6d0e7209 */ /* 0x001fe20007810000 */
[----:B------:R-:W-:-:S03]  /*5c40*/  FFMA.FTZ R109, R132, R9, -R111 ;  /* 0x00000009846d7223 */ /* 0x000fc6000001086f */
[C---:B------:R-:W-:Y:S01]  /*5c50*/  FSETP.NEU.FTZ.AND P2, PT, R14.reuse, -INF , PT ;  /* 0xff8000000e00780b */ /* 0x040fe20003f5d000 */
[C---:B------:R-:W-:Y:S02]  /*5c60*/  FMUL.FTZ R112, R14.reuse, R9 ;  /* 0x000000090e707220 */ /* 0x040fe40000410000 */
[----:B------:R-:W-:Y:S01]  /*5c70*/  MUFU.EX2 R97, R97 ;  /* 0x0000006100617308 */ /* 0x000fe20000000800 */
[----:B------:R-:W-:Y:S02]  /*5c80*/  FSEL R116, R14, RZ, P2 ;  /* 0x000000ff0e747208 */ /* 0x000fe40001000000 */
[----:B------:R-:W-:-:S03]  /*5c90*/  FSEL R111, R112, RZ, P2 ;  /* 0x000000ff706f7208 */ /* 0x000fc60001000000 */
[----:B------:R-:W-:Y:S02]  /*5ca0*/  FADD.FTZ R116, -R116, R11 ;  /* 0x0000000b74747221 */ /* 0x000fe40000010100 */
[----:B------:R-:W-:Y:S01]  /*5cb0*/  MUFU.EX2 R98, R98 ;  /* 0x0000006200627308 */ /* 0x000fe20000000800 */
[-CC-:B------:R-:W-:Y:S01]  /*5cc0*/  FFMA.FTZ R157, R0, R9.reuse, -R111.reuse ;  /* 0x00000009009d7223 */ /* 0x180fe2000001086f */
[----:B------:R-:W-:Y:S01]  /*5cd0*/  FSEL R0, R10, RZ, P1 ;  /* 0x000000ff0a007208 */ /* 0x000fe20000800000 */
[-CC-:B------:R-:W-:Y:S01]  /*5ce0*/  FFMA.FTZ R112, R8, R9.reuse, -R111.reuse ;  /* 0x0000000908707223 */ /* 0x180fe2000001086f */
[-C--:B------:R-:W-:Y:S01]  /*5cf0*/  FMUL.FTZ R116, R116, R9.reuse ;  /* 0x0000000974747220 */ /* 0x080fe20000410000 */
[-CC-:B------:R-:W-:Y:S01]  /*5d00*/  FFMA.FTZ R159, R20, R9.reuse, -R111.reuse ;  /* 0x00000009149f7223 */ /* 0x180fe2000001086f */
[-C--:B------:R-:W-:Y:S01]  /*5d10*/  FFMA.FTZ R20, R118, R9.reuse, -R111 ;  /* 0x0000000976147223 */ /* 0x080fe2000001086f */
[----:B------:R-:W-:Y:S01]  /*5d20*/  FADD.FTZ R0, -R0, R13 ;  /* 0x0000000d00007221 */ /* 0x000fe20000010100 */
[----:B------:R-:W-:Y:S01]  /*5d30*/  MUFU.EX2 R157, R157 ;  /* 0x0000009d009d7308 */ /* 0x000fe20000000800 */
[-CC-:B------:R-:W-:Y:S01]  /*5d40*/  FFMA.FTZ R153, R88, R9.reuse, -R111.reuse ;  /* 0x0000000958997223 */ /* 0x180fe2000001086f */
[-CC-:B------:R-:W-:Y:S01]  /*5d50*/  FFMA.FTZ R88, R122, R9.reuse, -R111.reuse ;  /* 0x000000097a587223 */ /* 0x180fe2000001086f */
[-C--:B------:R-:W-:Y:S01]  /*5d60*/  FMUL.FTZ R8, R0, R9.reuse ;  /* 0x0000000900087220 */ /* 0x080fe20000410000 */
[-CC-:B------:R-:W-:Y:S01]  /*5d70*/  FFMA.FTZ R155, R90, R9.reuse, -R111.reuse ;  /* 0x000000095a9b7223 */ /* 0x180fe2000001086f */
        /* <DEDUP_REMOVED lines=20> */
[----:B0-----:R-:W-:-:S07]  /*5ec0*/  FFMA.FTZ R11, R0, R6, R157 ;  /* 0x00000006000b7223 */ /* 0x001fce000001009d */
[----:B------:R-:W0:Y:S01]  /*5ed0*/  MUFU.EX2 R159, R159 ;  /* 0x0000009f009f7308 */ /* 0x000e220000000800 */
[----:B-1----:R-:W-:-:S04]  /*5ee0*/  FFMA.FTZ R7, R8, R7, R21 ;  /* 0x0000000708077223 */ /* 0x002fc80000010015 */
[----:B------:R-:W-:-:S03]  /*5ef0*/  FADD.FTZ R7, R156, R7 ;  /* 0x000000079c077221 */ /* 0x000fc60000010000 */
[----:B------:R-:W1:Y:S01]  /*5f00*/  MUFU.EX2 R20, R20 ;  /* 0x0000001400147308 */ /* 0x000e620000000800 */
[----:B--2---:R-:W-:-:S07]  /*5f10*/  FADD.FTZ R6, R112, R11 ;  /* 0x0000000b70067221 */ /* 0x004fce0000010000 */
[----:B------:R-:W2:Y:S08]  /*5f20*/  MUFU.EX2 R153, R153 ;  /* 0x0000009900997308 */ /* 0x000eb00000000800 */
[----:B------:R-:W3:Y:S08]  /*5f30*/  MUFU.EX2 R88, R88 ;  /* 0x0000005800587308 */ /* 0x000ef00000000800 */
[----:B------:R4:W-:Y:S08]  /*5f40*/  MUFU.EX2 R13, R92 ;  /* 0x0000005c000d7308 */ /* 0x0009f00000000800 */
[----:B------:R-:W5:Y:S01]  /*5f50*/  MUFU.EX2 R155, R155 ;  /* 0x0000009b009b7308 */ /* 0x000f620000000800 */
[----:B----4-:R-:W-:Y:S01]  /*5f60*/  FADD.FTZ R92, R158, R7 ;  /* 0x000000079e5c7221 */ /* 0x010fe20000010000 */
[----:B0-----:R-:W-:-:S03]  /*5f70*/  FADD.FTZ R7, R159, R6 ;  /* 0x000000069f077221 */ /* 0x001fc60000010000 */
[----:B------:R-:W-:Y:S01]  /*5f80*/  FADD.FTZ R11, R89, R92 ;  /* 0x0000005c590b7221 */ /* 0x000fe20000010000 */
[----:B-1----:R-:W-:Y:S02]  /*5f90*/  FADD.FTZ R6, R20, R7 ;  /* 0x0000000714067221 */ /* 0x002fe40000010000 */
[----:B------:R-:W0:Y:S01]  /*5fa0*/  MUFU.EX2 R90, R90 ;  /* 0x0000005a005a7308 */ /* 0x000e220000000800 */
[----:B------:R-:W-:Y:S01]  /*5fb0*/  FADD.FTZ R92, R152, R11 ;  /* 0x0000000b985c7221 */ /* 0x000fe20000010000 */
[----:B--2---:R-:W-:-:S03]  /*5fc0*/  FADD.FTZ R7, R153, R6 ;  /* 0x0000000699077221 */ /* 0x004fc60000010000 */
[----:B------:R-:W-:Y:S01]  /*5fd0*/  FADD.FTZ R11, R91, R92 ;  /* 0x0000005c5b0b7221 */ /* 0x000fe20000010000 */
[----:B---3--:R-:W-:Y:S02]  /*5fe0*/  FADD.FTZ R6, R88, R7 ;  /* 0x0000000758067221 */ /* 0x008fe40000010000 */
[----:B------:R-:W1:Y:S01]  /*5ff0*/  MUFU.EX2 R149, R149 ;  /* 0x0000009500957308 */ /* 0x000e620000000800 */
[----:B------:R-:W-:Y:S01]  /*6000*/  FADD.FTZ R92, R154, R11 ;  /* 0x0000000b9a5c7221 */ /* 0x000fe20000010000 */
[----:B-----5:R-:W-:-:S03]  /*6010*/  FADD.FTZ R7, R155, R6 ;  /* 0x000000069b077221 */ /* 0x020fc60000010000 */
[----:B------:R-:W-:-:S03]  /*6020*/  FADD.FTZ R92, R93, R92 ;  /* 0x0000005c5d5c7221 */ /* 0x000fc60000010000 */
        /* <DEDUP_REMOVED lines=12> */
[----:B0-----:R-:W-:-:S04]  /*60f0*/  FADD.FTZ R6, R151, R6 ;  /* 0x0000000697067221 */ /* 0x001fc80000010000 */
[----:B------:R-:W-:-:S03]  /*6100*/  FADD.FTZ R6, R13, R6 ;  /* 0x000000060d067221 */ /* 0x000fc60000010000 */
        /* <DEDUP_REMOVED lines=46> */
.L_x_2212:
        /* <DEDUP_REMOVED lines=34> */
.L_x_2202:
[----:B------:R-:W-:-:S13]  /*6610*/  ISETP.GE.AND P1, PT, R15, RZ, PT ;  /* 0x000000ff0f00720c */ /* 0x000fda0003f26270 */
[----:B------:R-:W-:Y:S05]  /*6620*/  @!P1 BRA `(.L_x_2214) ;  /* 0x0000002000b49947 */ /* 0x000fea0003800000 */
[----:B------:R-:W-:Y:S01]  /*6630*/  IMAD.MOV.U32 R13, RZ, RZ, R14 ;  /* 0x000000ffff0d7224 */ /* 0x000fe200078e000e */
[----:B------:R-:W-:Y:S01]  /*6640*/  UMOV UR4, UR38 ;  /* 0x0000002600047c82 */ /* 0x000fe20008000000 */
[----:B------:R-:W-:Y:S01]  /*6650*/  IMAD.MOV.U32 R11, RZ, RZ, R10 ;  /* 0x000000ffff0b7224 */ /* 0x000fe200078e000a */
[----:B------:R-:W-:Y:S01]  /*6660*/  UMOV UR5, UR39 ;  /* 0x0000002700057c82 */ /* 0x000fe20008000000 */
[----:B------:R-:W-:-:S05]  /*6670*/  ULDC UR6, c[0x0][0x9d8] ;  /* 0x0002760000067ab9 */ /* 0x000fca0000000800 */
.L_x_2225:
[----:B------:R-:W-:-:S04]  /*6680*/  UIADD3 UR10, UR5, 0x1, URZ ;  /* 0x00000001050a7890 */ /* 0x000fc8000fffe03f */
[----:B------:R-:W-:-:S04]  /*6690*/  UISETP.NE.AND UP0, UPT, UR10, 0x2, UPT ;  /* 0x000000020a00788c */ /* 0x000fc8000bf05270 */
[----:B------:R-:W-:Y:S02]  /*66a0*/  USEL UR10, UR10, URZ, UP0 ;  /* 0x0000003f0a0a7287 */ /* 0x000fe40008000000 */
[----:B------:R-:W-:-:S04]  /*66b0*/  USEL UR38, URZ, 0x1, UP0 ;  /* 0x000000013f267887 */ /* 0x000fc80008000000 */
[----:B------:R-:W-:Y:S01]  /*66c0*/  ULOP3.LUT UR38, UR4, UR38, URZ, 0x3c, !UPT ;  /* 0x0000002604267292 */ /* 0x000fe2000f8e3c3f */
[----:B------:R-:W-:Y:S01]  /*66d0*/  UMOV UR39, UR10 ;  /* 0x0000000a00277c82 */ /* 0x000fe20008000000 */
[----:B------:R-:W-:Y:S10]  /*66e0*/  @!P0 BRA `(.L_x_2215) ;  /* 0x0000000000048947 */ /* 0x000ff40003800000 */
[----:B------:R-:W-:Y:S01]  /*66f0*/  BPT.TRAP 0x1 ;  /* 0x000000040000795c */ /* 0x000fe20000300000 */
.L_x_2215:
[----:B------:R-:W-:Y:S01]  /*6700*/  ULEA UR7, UR39, UR40, 0x3 ;  /* 0x0000002827077291 */ /* 0x000fe2000f8e183f */
[----:B------:R-:W-:-:S04]  /*6710*/  MOV R9, UR38 ;  /* 0x0000002600097c02 */ /* 0x000fc80008000f00 */
[----:B------:R-:W-:-:S04]  /*6720*/  SHF.L.U32 R9, R9, 0x1f, RZ ;  /* 0x0000001f09097819 */ /* 0x000fc800000006ff */
[----:B------:R0:W1:Y:S01]  /*6730*/  SYNCS.PHASECHK.TRANS64.TRYWAIT P1, [UR7+0x2a830], R9 ;  /* 0x02a83009ff0075a7 */ /* 0x0000620008020147 */
[----:B------:R-:W-:Y:S05]  /*6740*/  @!P0 BRA `(.L_x_2216) ;  /* 0x0000000000048947 */ /* 0x000fea0003800000 */
[----:B------:R-:W-:Y:S01]  /*6750*/  BPT.TRAP 0x1 ;  /* 0x000000040000795c */ /* 0x000fe20000300000 */
.L_x_2216:
[----:B-1----:R-:W-:Y:S05]  /*6760*/  @P1 BRA `(.L_x_2217) ;  /* 0x0000000000081947 */ /* 0x002fea0003800000 */
[----:B------:R-:W1:Y:S02]  /*6770*/  SYNCS.PHASECHK.TRANS64.TRYWAIT P1, [UR7+0x2a830], R9 ;  /* 0x02a83009ff0075a7 */ /* 0x000e640008020147 */
[----:B-1----:R-:W-:Y:S05]  /*6780*/  @!P1 BRA `(.L_x_2218) ;  /* 0x0000008c00589947 */ /* 0x002fea0003800000 */
.L_x_2217:
        /* <DEDUP_REMOVED lines=143> */
.L_x_2219:
[----:B------:R-:W-:Y:S01]  /*7080*/  ULEA UR7, UR5, UR40, 0x3 ;  /* 0x0000002805077291 */ /* 0x000fe2000f8e183f */
[----:B------:R-:W-:-:S05]  /*7090*/  IMAD.U32 R0, RZ, RZ, UR4 ;  /* 0x00000004ff007e24 */ /* 0x000fca000f8e00ff */
[----:B------:R-:W-:-:S04]  /*70a0*/  SHF.L.U32 R0, R0, 0x1f, RZ ;  /* 0x0000001f00007819 */ /* 0x000fc800000006ff */
[----:B------:R2:W3:Y:S01]  /*70b0*/  SYNCS.PHASECHK.TRANS64.TRYWAIT P1, [UR7+0x2a850], R0 ;  /* 0x02a85000ff0075a7 */ /* 0x0004e20008020147 */
[----:B------:R-:W-:Y:S05]  /*70c0*/  @!P0 BRA `(.L_x_2220) ;  /* 0x0000000000048947 */ /* 0x000fea0003800000 */
[----:B------:R-:W-:Y:S01]  /*70d0*/  BPT.TRAP 0x1 ;  /* 0x000000040000795c */ /* 0x000fe20000300000 */
.L_x_2220:
[----:B---3--:R-:W-:Y:S05]  /*70e0*/  @P1 BRA `(.L_x_2221) ;  /* 0x0000000000081947 */ /* 0x008fea0003800000 */
[----:B------:R-:W3:Y:S02]  /*70f0*/  SYNCS.PHASECHK.TRANS64.TRYWAIT P1, [UR7+0x2a850], R0 ;  /* 0x02a85000ff0075a7 */ /* 0x000ee40008020147 */
[----:B---3--:R-:W-:Y:S05]  /*7100*/  @!P1 BRA `(.L_x_2222) ;  /* 0x0000008400109947 */ /* 0x008fea0003800000 */
.L_x_2221:
        /* <DEDUP_REMOVED lines=38> */
.L_x_2223:
        /* <DEDUP_REMOVED lines=23> */
[----:B01----:R-:W-:Y:S01]  /*74e0*/  FMNMX.FTZ R9, R136, R11, !PT ;  /* 0x0000000b88097209 */ /* 0x003fe20007810000 */
[----:B------:R-:W-:Y:S01]  /*74f0*/  FMUL.FTZ R102, R107, UR6 ;  /* 0x000000066b667c20 */ /* 0x000fe20008410000 */
[----:B------:R-:W-:Y:S01]  /*7500*/  FMUL.FTZ R158, R109, UR6 ;  /* 0x000000066d9e7c20 */ /* 0x000fe20008410000 */
[----:B------:R-:W-:Y:S01]  /*7510*/  FMUL.FTZ R104, R110, UR6 ;  /* 0x000000066e687c20 */ /* 0x000fe20008410000 */
[----:B------:R-:W-:Y:S01]  /*7520*/  FMUL.FTZ R172, R112, UR6 ;  /* 0x0000000670ac7c20 */ /* 0x000fe20008410000 */
[----:B------:R-:W-:Y:S01]  /*7530*/  FMUL.FTZ R106, R111, UR6 ;  /* 0x000000066f6a7c20 */ /* 0x000fe20008410000 */
[----:B------:R-:W-:Y:S01]  /*7540*/  FMUL.FTZ R174, R113, UR6 ;  /* 0x0000000671ae7c20 */ /* 0x000fe20008410000 */
[----:B------:R-:W0:Y:S01]  /*7550*/  MUFU.TANH R140, R140 ;  /* 0x0000008c008c7308 */ /* 0x000e220000002400 */
[----:B---3--:R-:W-:Y:S01]  /*7560*/  FMNMX.FTZ R9, R138, R9, !PT ;  /* 0x000000098a097209 */ /* 0x008fe20007810000 */
        /* <DEDUP_REMOVED lines=14> */
[----:B------:R-:W3:Y:S01]  /*7650*/  MUFU.TANH R142, R142 ;  /* 0x0000008e008e7308 */ /* 0x000ee20000002400 */
        /* <DEDUP_REMOVED lines=11> */
[----:B--2---:R-:W-:Y:S01]  /*7710*/  FMUL.FTZ R0, R134, UR6 ;  /* 0x0000000686007c20 */ /* 0x004fe20008410000 */
[----:B------:R-:W-:Y:S01]  /*7720*/  FMUL.FTZ R134, R135, UR6 ;  /* 0x0000000687867c20 */ /* 0x000fe20008410000 */
[----:B------:R-:W-:-:S02]  /*7730*/  ULEA UR4, UR10, UR40, 0x3 ;  /* 0x000000280a047291 */ /* 0x000fc4000f8e183f */
[----:B------:R-:W1:Y:S01]  /*7740*/  MUFU.TANH R144, R144 ;  /* 0x0000009000907308 */ /* 0x000e620000002400 */
[----:B---3--:R-:W-:Y:S01]  /*7750*/  FMNMX.FTZ R9, R142, R9, !PT ;  /* 0x000000098e097209 */ /* 0x008fe20007810000 */
[----:B------:R-:W-:-:S04]  /*7760*/  UIADD3 UR4, UR4, 0x2a840, URZ ;  /* 0x0002a84004047890 */ /* 0x000fc8000fffe03f */
[----:B------:R-:W-:Y:S02]  /*7770*/  UPRMT UR4, UR43, 0x654, UR4 ;  /* 0x000006542b047896 */ /* 0x000fe40008000004 */
[----:B------:R-:W2:Y:S01]  /*7780*/  MUFU.TANH R90, R90 ;  /* 0x0000005a005a7308 */ /* 0x000ea20000002400 */
[----:B0-----:R-:W-:-:S06]  /*7790*/  FMNMX.FTZ R21, R88, R21, !PT ;  /* 0x0000001558157209 */ /* 0x001fcc0007810000 */
[----:B------:R-:W-:Y:S01]  /*77a0*/  SYNCS.ARRIVE.TRANS64.RED.A1T0 RZ, [UR4], RZ ;  /* 0x000000ffffff79a7 */ /* 0x000fe20008100404 */
        /* <DEDUP_REMOVED lines=74> */
[----:B------:R0:W1:Y:S01]  /*7c50*/  MUFU.TANH R132, R0 ;  /* 0x0000000000847308 */ /* 0x0000620000002400 */
[----:B--2---:R-:W-:-:S07]  /*7c60*/  FMNMX.FTZ R21, R130, R21, !PT ;  /* 0x0000001582157209 */ /* 0x004fce0007810000 */
[----:B------:R-:W2:Y:S01]  /*7c70*/  MUFU.TANH R134, R134 ;  /* 0x0000008600867308 */ /* 0x000ea20000002400 */
[----:B0-----:R-:W-:-:S05]  /*7c80*/  FMNMX.FTZ R0, R190, R9, !PT ;  /* 0x00000009be007209 */ /* 0x001fca0007810000 */
[----:B------:R-:W0:Y:S01]  /*7c90*/  SHFL.BFLY PT, R9, R0, 0x2, 0x1f ;  /* 0x0c401f0000097f89 */ /* 0x000e2200000e0000 */
[----:B-1----:R-:W-:-:S04]  /*7ca0*/  FMNMX.FTZ R21, R132, R21, !PT ;  /* 0x0000001584157209 */ /* 0x002fc80007810000 */
[----:B--2---:R-:W-:-:S05]  /*7cb0*/  FMNMX.FTZ R21, R134, R21, !PT ;  /* 0x0000001586157209 */ /* 0x004fca0007810000 */
[----:B------:R-:W1:Y:S01]  /*7cc0*/  SHFL.BFLY PT, R8, R21, 0x2, 0x1f ;  /* 0x0c401f0015087f89 */ /* 0x000e6200000e0000 */
[----:B0-----:R-:W-:Y:S02]  /*7cd0*/  FMNMX.FTZ R89, R0, R9, !PT ;  /* 0x0000000900597209 */ /* 0x001fe40007810000 */
[----:B------:R-:W0:Y:S03]  /*7ce0*/  LDC R9, c[0x0][0x988] ;  /* 0x00026200ff097b82 */ /* 0x000e260000000800 */
[----:B------:R-:W2:Y:S01]  /*7cf0*/  SHFL.BFLY PT, R10, R89, 0x1, 0x1f ;  /* 0x0c201f00590a7f89 */ /* 0x000ea200000e0000 */
[----:B-1----:R-:W-:-:S05]  /*7d00*/  FMNMX.FTZ R91, R21, R8, !PT ;  /* 0x00000008155b7209 */ /* 0x002fca0007810000 */
[----:B------:R-:W1:Y:S01]  /*7d10*/  SHFL.BFLY PT, R14, R91, 0x1, 0x1f ;  /* 0x0c201f005b0e7f89 */ /* 0x000e6200000e0000 */
[----:B--2---:R-:W-:-:S05]  /*7d20*/  FMNMX.FTZ R10, R89, R10, !PT ;  /* 0x0000000a590a7209 */ /* 0x004fca0007810000 */
[C---:B0-----:R-:W-:Y:S01]  /*7d30*/  FMUL.FTZ R107, R10.reuse, R9 ;  /* 0x000000090a6b7220 */ /* 0x041fe20000410000 */
[----:B------:R-:W-:-:S03]  /*7d40*/  FADD.FTZ R8, -R10, R11 ;  /* 0x0000000b0a087221 */ /* 0x000fc60000010100 */
[-CC-:B------:R-:W-:Y:S01]  /*7d50*/  FFMA.FTZ R11, R136, R9.reuse, -R107.reuse ;  /* 0x00000009880b7223 */ /* 0x180fe2000001086b */
[-CC-:B------:R-:W-:Y:S01]  /*7d60*/  FFMA.FTZ R136, R138, R9.reuse, -R107.reuse ;  /* 0x000000098a887223 */ /* 0x180fe2000001086b */
[-CC-:B------:R-:W-:Y:S01]  /*7d70*/  FFMA.FTZ R138, R142, R9.reuse, -R107.reuse ;  /* 0x000000098e8a7223 */ /* 0x180fe2000001086b */
[-CC-:B------:R-:W-:Y:S01]  /*7d80*/  FFMA.FTZ R21, R144, R9.reuse, -R107.reuse ;  /* 0x0000000990157223 */ /* 0x180fe2000001086b */
[-CC-:B------:R-:W-:Y:S01]  /*7d90*/  FFMA.FTZ R89, R148, R9.reuse, -R107.reuse ;  /* 0x0000000994597223 */ /* 0x180fe2000001086b */
[-CC-:B------:R-:W-:Y:S01]  /*7da0*/  FFMA.FTZ R142, R150, R9.reuse, -R107.reuse ;  /* 0x00000009968e7223 */ /* 0x180fe2000001086b */
[-CC-:B------:R-:W-:Y:S01]  /*7db0*/  FFMA.FTZ R144, R172, R9.reuse, -R107.reuse ;  /* 0x00000009ac907223 */ /* 0x180fe2000001086b */
[----:B-1----:R-:W-:Y:S01]  /*7dc0*/  FMNMX.FTZ R14, R91, R14, !PT ;  /* 0x0000000e5b0e7209 */ /* 0x002fe20007810000 */
[-CC-:B------:R-:W-:Y:S01]  /*7dd0*/  FFMA.FTZ R95, R174, R9.reuse, -R107.reuse ;  /* 0x00000009ae5f7223 */ /* 0x180fe2000001086b */
[-CC-:B------:R-:W-:Y:S01]  /*7de0*/  FFMA.FTZ R101, R124, R9.reuse, -R107.reuse ;  /* 0x000000097c657223 */ /* 0x180fe2000001086b */
[-CC-:B------:R-:W-:Y:S01]  /*7df0*/  FFMA.FTZ R103, R126, R9.reuse, -R107.reuse ;  /* 0x000000097e677223 */ /* 0x180fe2000001086b */
[-C--:B------:R-:W-:Y:S01]  /*7e00*/  FFMA.FTZ R148, R152, R9.reuse, -R107 ;  /* 0x0000000998947223 */ /* 0x080fe2000001086b */
[----:B------:R-:W-:Y:S01]  /*7e10*/  FADD.FTZ R0, -R14, R13 ;  /* 0x0000000d0e007221 */ /* 0x000fe20000010100 */
[-CC-:B------:R-:W-:Y:S01]  /*7e20*/  FFMA.FTZ R13, R140, R9.reuse, -R107.reuse ;  /* 0x000000098c0d7223 */ /* 0x180fe2000001086b */
        /* <DEDUP_REMOVED lines=11> */
[-C--:B------:R-:W-:Y:S01]  /*7ee0*/  FFMA.FTZ R174, R190, R9.reuse, -R107 ;  /* 0x00000009beae7223 */ /* 0x080fe2000001086b */
[-C--:B------:R-:W-:Y:S01]  /*7ef0*/  FMUL.FTZ R107, R14, R9.reuse ;  /* 0x000000090e6b7220 */ /* 0x080fe20000410000 */
[-C--:B------:R-:W-:Y:S01]  /*7f00*/  FMUL.FTZ R8, R8, R9.reuse ;  /* 0x0000000908087220 */ /* 0x080fe20000410000 */
[-C--:B------:R-:W-:Y:S01]  /*7f10*/  FMUL.FTZ R0, R0, R9.reuse ;  /* 0x0000000900007220 */ /* 0x080fe20000410000 */
        /* <DEDUP_REMOVED lines=23> */
[----:B------:R-:W-:Y:S01]  /*8090*/  FFMA.FTZ R128, R128, R9, -R107 ;  /* 0x0000000980807223 */ /* 0x000fe2000001086b */
[----:B------:R-:W1:Y:S01]  /*80a0*/  MUFU.EX2 R157, R157 ;  /* 0x0000009d009d7308 */ /* 0x000e620000000800 */
[----:B0-----:R-:W-:Y:S01]  /*80b0*/  FFMA.FTZ R7, R8, R7, R11 ;  /* 0x0000000708077223 */ /* 0x001fe2000001000b */
[-CC-:B------:R-:W-:Y:S01]  /*80c0*/  FFMA.FTZ R130, R130, R9.reuse, -R107.reuse ;  /* 0x0000000982827223 */ /* 0x180fe2000001086b */
[-CC-:B------:R-:W-:Y:S01]  /*80d0*/  FFMA.FTZ R132, R132, R9.reuse, -R107.reuse ;  /* 0x0000000984847223 */ /* 0x180fe2000001086b */
[----:B------:R-:W-:-:S04]  /*80e0*/  FFMA.FTZ R107, R134, R9, -R107 ;  /* 0x00000009866b7223 */ /* 0x000fc8000001086b */
[----:B------:R-:W0:Y:S08]  /*80f0*/  MUFU.EX2 R136, R136 ;  /* 0x0000008800887308 */ /* 0x000e300000000800 */
[----:B------:R-:W2:Y:S01]  /*8100*/  MUFU.EX2 R12, R12 ;  /* 0x0000000c000c7308 */ /* 0x000ea20000000800 */
[----:B-1----:R-:W-:-:S07]  /*8110*/  FFMA.FTZ R109, R0, R6, R157 ;  /* 0x00000006006d7223 */ /* 0x002fce000001009d */
        /* <DEDUP_REMOVED lines=92> */
.L_x_2224:
        /* <DEDUP_REMOVED lines=34> */
.L_x_2214:
        /* <DEDUP_REMOVED lines=67> */
.L_x_2226:
[----:B------:R-:W-:Y:S01]  /*8d30*/  ULEA UR5, UR39, UR40, 0x3 ;  /* 0x0000002827057291 */ /* 0x000fe2000f8e183f */
[----:B------:R-:W-:-:S05]  /*8d40*/  IMAD.U32 R0, RZ, RZ, UR38 ;  /* 0x00000026ff007e24 */ /* 0x000fca000f8e00ff */
[----:B------:R-:W-:-:S04]  /*8d50*/  SHF.L.U32 R0, R0, 0x1f, RZ ;  /* 0x0000001f00007819 */ /* 0x000fc800000006ff */
[----:B------:R0:W1:Y:S01]  /*8d60*/  SYNCS.PHASECHK.TRANS64.TRYWAIT P1, [UR5+0x2a850], R0 ;  /* 0x02a85000ff0075a7 */ /* 0x0000620008020145 */
[----:B------:R-:W-:Y:S05]  /*8d70*/  @!P0 BRA `(.L_x_2227) ;  /* 0x0000000000048947 */ /* 0x000fea0003800000 */
[----:B------:R-:W-:Y:S01]  /*8d80*/  BPT.TRAP 0x1 ;  /* 0x000000040000795c */ /* 0x000fe20000300000 */
.L_x_2227:
[----:B-1----:R-:W-:Y:S05]  /*8d90*/  @P1 BRA `(.L_x_2228) ;  /* 0x0000000000081947 */ /* 0x002fea0003800000 */
[----:B------:R-:W1:Y:S02]  /*8da0*/  SYNCS.PHASECHK.TRANS64.TRYWAIT P1, [UR5+0x2a850], R0 ;  /* 0x02a85000ff0075a7 */ /* 0x000e640008020145 */
[----:B-1----:R-:W-:Y:S05]  /*8db0*/  @!P1 BRA `(.L_x_2229) ;  /* 0x0000006400fc9947 */ /* 0x002fea0003800000 */
.L_x_2228:
[----:B------:R-:W-:Y:S01]  /*8dc0*/  UIADD3 UR40, UR40, 0x400, URZ ;  /* 0x0000040028287890 */ /* 0x000fe2000fffe03f */
[----:B------:R-:W-:Y:S01]  /*8dd0*/  WARPGROUP.ARRIVE ;  /* 0x00000000000079c5 */ /* 0x000fe20000000000 */
[----:B------:R-:W-:Y:S01]  /*8de0*/  UMOV UR7, 0x40000040 ;  /* 0x4000004000077882 */ /* 0x000fe20000000000 */
[----:B01----:R-:W0:Y:S01]  /*8df0*/  SHFL.BFLY PT, R0, R7, 0x2, 0x1f ;  /* 0x0c401f0007007f89 */ /* 0x003e2200000e0000 */
[----:B------:R-:W-:Y:S01]  /*8e00*/  USHF.R.U32.HI UR40, URZ, 0x4, UR40 ;  /* 0x000000043f287899 */ /* 0x000fe20008011628 */
[----:B------:R-:W-:Y:S01]  /*8e10*/  IMAD.MOV.U32 R4, RZ, RZ, RZ ;  /* 0x000000ffff047224 */ /* 0x000fe200078e00ff */
[----:B------:R-:W-:Y:S01]  /*8e20*/  MOV R89, 0xff800000 ;  /* 0xff80000000597802 */ /* 0x000fe20000000f00 */
[----:B------:R-:W1:Y:S01]  /*8e30*/  SHFL.BFLY PT, R3, R6, 0x2, 0x1f ;  /* 0x0c401f0006037f89 */ /* 0x000e6200000e0000 */
[----:B------:R-:W-:Y:S01]  /*8e40*/  ULOP3.LUT UR40, UR40, 0x3fff, URZ, 0xc0, !UPT ;  /* 0x00003fff28287892 */ /* 0x000fe2000f8ec03f */
[----:B------:R-:W-:Y:S02]  /*8e50*/  IMAD.MOV.U32 R8, RZ, RZ, RZ ;  /* 0x000000ffff087224 */ /* 0x000fe400078e00ff */
[----:B------:R-:W-:Y:S01]  /*8e60*/  IMAD.MOV.U32 R88, RZ, RZ, -0x800000 ;  /* 0xff800000ff587424 */ /* 0x000fe200078e00ff */
[----:B------:R-:W-:-:S04]  /*8e70*/  ULOP3.LUT UR4, UR40, 0x3000000, URZ, 0xfc, !UPT ;  /* 0x0300000028047892 */ /* 0x000fc8000f8efc3f */
[----:B------:R-:W-:-:S07]  /*8e80*/  UIMAD UR4, UR39, 0x600, UR4 ;  /* 0x00000600270478a4 */ /* 0x000fce000f8e0204 */
[----:B------:R-:W-:Y:S02]  /*8e90*/  UMOV UR6, UR4 ;  /* 0x0000000400067c82 */ /* 0x000fe40008000000 */
[----:B------:R-:W-:Y:S01]  /*8ea0*/  HGMMA.64x128x16.F32.BF16 R24, R156, gdesc[UR4].tnspB, R24, gsb0 ;  /* 0x41e000049c187df0 */ /* 0x000fe20008001818 */
[----:B------:R-:W-:Y:S01]  /*8eb0*/  UIADD3 UR6, UR4, 0x80, URZ ;  /* 0x0000008004067890 */ /* 0x000fe2000fffe03f */
[----:B0-----:R-:W-:Y:S01]  /*8ec0*/  FADD.FTZ R0, R0, R7 ;  /* 0x0000000700007221 */ /* 0x001fe20000010000 */
[----:B------:R-:W-:Y:S01]  /*8ed0*/  UMOV UR7, 0x40000040 ;  /* 0x4000004000077882 */ /* 0x000fe20000000000 */
[----:B-1----:R-:W-:-:S03]  /*8ee0*/  FADD.FTZ R2, R3, R6 ;  /* 0x0000000603027221 */ /* 0x002fc60000010000 */
[----:B------:R-:W0:Y:S04]  /*8ef0*/  SHFL.BFLY PT, R3, R0, 0x1, 0x1f ;  /* 0x0c201f0000037f89 */ /* 0x000e2800000e0000 */
[----:B------:R-:W1:Y:S01]  /*8f00*/  SHFL.BFLY PT, R5, R2, 0x1, 0x1f ;  /* 0x0c201f0002057f89 */ /* 0x000e6200000e0000 */
[----:B0-----:R-:W-:Y:S01]  /*8f10*/  FADD.FTZ R11, R0, R3 ;  /* 0x00000003000b7221 */ /* 0x001fe20000010000 */
[----:B-1----:R-:W-:-:S04]  /*8f20*/  FADD.FTZ R12, R2, R5 ;  /* 0x00000005020c7221 */ /* 0x002fc80000010000 */
[----:B------:R-:W-:Y:S02]  /*8f30*/  FSETP.NE.FTZ.AND P1, PT, R11, RZ, PT ;  /* 0x000000ff0b00720b */ /* 0x000fe40003f35000 */
[----:B------:R-:W-:-:S11]  /*8f40*/  FSETP.NE.FTZ.AND P2, PT, R12, RZ, PT ;  /* 0x000000ff0c00720b */ /* 0x000fd60003f55000 */
[----:B------:R-:W0:Y:S01]  /*8f50*/  @P1 MUFU.LG2 R5, R11 ;  /* 0x0000000b00051308 */ /* 0x000e220000000c00 */
[C---:B------:R-:W-:Y:S01]  /*8f60*/  @P1 FMUL.FTZ R3, R9.reuse, 0.69314718246459960938 ;  /* 0x3f31721809031820 */ /* 0x040fe20000410000 */
[----:B------:R-:W-:-:S06]  /*8f70*/  @P2 FMUL.FTZ R2, R9, 0.69314718246459960938 ;  /* 0x3f31721809022820 */ /* 0x000fcc0000410000 */
        /* <DEDUP_REMOVED lines=34> */
.L_x_2230:
[----:B------:R-:W-:Y:S01]  /*91a0*/  UIADD3 UR4, UR5, 0x2a860, URZ ;  /* 0x0002a86005047890 */ /* 0x000fe2000fffe03f */
[----:B------:R-:W-:Y:S01]  /*91b0*/  FMUL.FTZ R90, R44, R4 ;  /* 0x000000042c5a7220 */ /* 0x000fe20000410000 */
[----:B------:R-:W-:Y:S01]  /*91c0*/  UIADD3 UR39, UR39, 0x1, URZ ;  /* 0x0000000127277890 */ /* 0x000fe2000fffe03f */
[----:B------:R-:W-:Y:S01]  /*91d0*/  FMUL.FTZ R97, R50, R8 ;  /* 0x0000000832617220 */ /* 0x000fe20000410000 */
        /* <DEDUP_REMOVED lines=70> */
.L_x_2194:
        /* <DEDUP_REMOVED lines=11> */
[----:B------:R-:W-:Y:S01]  /*96f0*/  IMAD R9, R162, 0x40, R17 ;  /* 0x00000040a2097824 */ /* 0x000fe200078e0211 */
        /* <DEDUP_REMOVED lines=11> */
[----:B------:R-:W-:Y:S02]  /*97b0*/  F2FP.BF16.F32.PACK_AB R81, R83, R82 ;  /* 0x000000525351723e */ /* 0x000fe400000010ff */
[----:B------:R-:W-:Y:S02]  /*97c0*/  F2FP.BF16.F32.PACK_AB R82, R85, R84 ;  /* 0x000000545552723e */ /* 0x000fe400000010ff */
[----:B------:R-:W-:Y:S02]  /*97d0*/  IADD3 R11, R11, R13, RZ ;  /* 0x0000000d0b0b7210 */ /* 0x000fe40007ffe0ff */
[----:B------:R-:W-:Y:S01]  /*97e0*/  F2FP.BF16.F32.PACK_AB R83, R87, R86 ;  /* 0x000000565753723e */ /* 0x000fe200000010ff */
[----:B------:R-:W-:Y:S01]  /*97f0*/  IMAD.WIDE.U32 R10, R23, UR4, R10 ;  /* 0x00000004170a7c25 */ /* 0x000fe2000f8e000a */
[----:B------:R-:W-:-:S02]  /*9800*/  MOV R34, R40 ;  /* 0x0000002800227202 */ /* 0x000fc40000000f00 */
[----:B--2---:R-:W-:-:S03]  /*9810*/  MOV R35, R5 ;  /* 0x0000000500237202 */ /* 0x004fc60000000f00 */
[----:B------:R-:W-:-:S04]  /*9820*/  IMAD.WIDE R4, R167, 0x2, R34 ;  /* 0x00000002a7047825 */ /* 0x000fc800078e0222 */
[----:B------:R-:W-:Y:S01]  /*9830*/  IMAD.WIDE R34, R9, 0x2, R34 ;  /* 0x0000000209227825 */ /* 0x000fe200078e0222 */
[C---:B------:R-:W-:Y:S02]  /*9840*/  IADD3 R107, P1, R4.reuse, 0x4040, RZ ;  /* 0x00004040046b7810 */ /* 0x040fe40007f3e0ff */
[C---:B------:R-:W-:Y:S02]  /*9850*/  IADD3 R47, P0, R4.reuse, 0x4060, RZ ;  /* 0x00004060042f7810 */ /* 0x040fe40007f1e0ff */
[C---:B------:R-:W-:Y:S01]  /*9860*/  IADD3 R51, P2, R4.reuse, 0x4020, RZ ;  /* 0x0000402004337810 */ /* 0x040fe20007f5e0ff */
[--C-:B------:R-:W-:Y:S01]  /*9870*/  IMAD.X R43, RZ, RZ, R5.reuse, P1 ;  /* 0x000000ffff2b7224 */ /* 0x100fe200008e0605 */
[----:B---3--:R-:W-:Y:S02]  /*9880*/  ISETP.NE.AND P1, PT, R41, 0x1, PT ;  /* 0x000000012900780c */ /* 0x008fe40003f25270 */
[----:B------:R-:W-:Y:S01]  /*9890*/  LOP3.LUT R46, R47, 0x380, RZ, 0xc0, !PT ;  /* 0x000003802f2e7812 */ /* 0x000fe200078ec0ff */
[----:B------:R-:W-:Y:S01]  /*98a0*/  IMAD.X R39, RZ, RZ, R5, P2 ;  /* 0x000000ffff277224 */ /* 0x000fe200010e0605 */
[----:B------:R-:W-:-:S02]  /*98b0*/  LOP3.LUT R9, R4, 0x380, RZ, 0xc0, !PT ;  /* 0x0000038004097812 */ /* 0x000fc400078ec0ff */
[C---:B------:R-:W-:Y:S02]  /*98c0*/  IADD3 R33, P3, R4.reuse, 0x4000, RZ ;  /* 0x0000400004217810 */ /* 0x040fe40007f7e0ff */
[----:B------:R-:W-:Y:S02]  /*98d0*/  IADD3 R21, P6, R4, 0x20, RZ ;  /* 0x0000002004157810 */ /* 0x000fe40007fde0ff */
[----:B------:R-:W-:Y:S02]  /*98e0*/  LOP3.LUT R12, R51, 0x380, RZ, 0xc0, !PT ;  /* 0x00000380330c7812 */ /* 0x000fe400078ec0ff */
[----:B------:R-:W-:Y:S01]  /*98f0*/  SHF.R.U64 R46, R46, 0x3, RZ ;  /* 0x000000032e2e7819 */ /* 0x000fe200000012ff */
[----:B------:R-:W2:Y:S01]  /*9900*/  @P1 LDC R72, c[0x0][0xbec] ;  /* 0x0002fb00ff481b82 */ /* 0x000ea20000000800 */
[----:B------:R-:W-:Y:S01]  /*9910*/  SHF.R.U64 R9, R9, 0x3, RZ ;  /* 0x0000000309097819 */ /* 0x000fe200000012ff */
[----:B------:R-:W-:Y:S01]  /*9920*/  IMAD.X R15, RZ, RZ, R5, P6 ;  /* 0x000000ffff0f7224 */ /* 0x000fe200030e0605 */
[----:B------:R-:W-:-:S02]  /*9930*/  LOP3.LUT R14, R107, 0x380, RZ, 0xc0, !PT ;  /* 0x000003806b0e7812 */ /* 0x000fc400078ec0ff */
[----:B------:R-:W-:Y:S02]  /*9940*/  LOP3.LUT R8, R33, 0x380, RZ, 0xc0, !PT ;  /* 0x0000038021087812 */ /* 0x000fe400078ec0ff */
[----:B------:R-:W-:Y:S01]  /*9950*/  LOP3.LUT R2, R21, 0x380, RZ, 0xc0, !PT ;  /* 0x0000038015027812 */ /* 0x000fe200078ec0ff */
[----:B------:R-:W3:Y:S01]  /*9960*/  @P1 LDC R111, c[0x0][0xbf0] ;  /* 0x0002fc00ff6f1b82 */ /* 0x000ee20000000800 */
[C---:B------:R-:W-:Y:S02]  /*9970*/  IADD3 R31, P4, R4.reuse, 0x60, RZ ;  /* 0x00000060041f7810 */ /* 0x040fe40007f9e0ff */
[----:B------:R-:W-:Y:S02]  /*9980*/  IADD3 R25, P5, R4, 0x40, RZ ;  /* 0x0000004004197810 */ /* 0x000fe40007fbe0ff */
[----:B------:R-:W-:Y:S01]  /*9990*/  SHF.R.U64 R12, R12, 0x3, RZ ;  /* 0x000000030c0c7819 */ /* 0x000fe200000012ff */
[--C-:B------:R-:W-:Y:S01]  /*99a0*/  IMAD.X R13, RZ, RZ, R5.reuse, P4 ;  /* 0x000000ffff0d7224 */ /* 0x100fe200020e0605 */
[----:B------:R-:W-:Y:S01]  /*99b0*/  LOP3.LUT R46, R46, R47, RZ, 0x3c, !PT ;  /* 0x0000002f2e2e7212 */ /* 0x000fe200078e3cff */
[--C-:B------:R-:W-:Y:S01]  /*99c0*/  IMAD.X R47, RZ, RZ, R5.reuse, P0 ;  /* 0x000000ffff2f7224 */ /* 0x100fe200000e0605 */
[----:B------:R-:W-:Y:S01]  /*99d0*/  LOP3.LUT R4, R9, R4, RZ, 0x3c, !PT ;  /* 0x0000000409047212 */ /* 0x000fe200078e3cff */
[----:B------:R-:W-:Y:S01]  /*99e0*/  IMAD.X R9, RZ, RZ, R5, P5 ;  /* 0x000000ffff097224 */ /* 0x000fe200028e0605 */
[----:B------:R-:W-:-:S02]  /*99f0*/  SHF.R.U64 R14, R14, 0x3, RZ ;  /* 0x000000030e0e7819 */ /* 0x000fc400000012ff */
[----:B------:R-:W-:Y:S02]  /*9a00*/  SHF.R.U64 R8, R8, 0x3, RZ ;  /* 0x0000000308087819 */ /* 0x000fe400000012ff */
[----:B------:R-:W-:Y:S02]  /*9a10*/  SHF.R.U64 R2, R2, 0x3, RZ ;  /* 0x0000000302027819 */ /* 0x000fe400000012ff */
[----:B------:R-:W-:Y:S02]  /*9a20*/  LOP3.LUT R38, R12, R51, RZ, 0x3c, !PT ;  /* 0x000000330c267212 */ /* 0x000fe400078e3cff */
[----:B------:R-:W-:Y:S02]  /*9a30*/  LOP3.LUT R42, R14, R107, RZ, 0x3c, !PT ;  /* 0x0000006b0e2a7212 */ /* 0x000fe400078e3cff */
[----:B------:R-:W-:Y:S02]  /*9a40*/  LOP3.LUT R36, R8, R33, RZ, 0x3c, !PT ;  /* 0x0000002108247212 */ /* 0x000fe400078e3cff */
[----:B------:R-:W-:-:S02]  /*9a50*/  MOV R51, R4 ;  /* 0x0000000400337202 */ /* 0x000fc40000000f00 */
[----:B------:R-:W-:Y:S02]  /*9a60*/  LOP3.LUT R14, R2, R21, RZ, 0x3c, !PT ;  /* 0x00000015020e7212 */ /* 0x000fe400078e3cff */
[----:B------:R-:W-:Y:S02]  /*9a70*/  LOP3.LUT R8, R31, 0x380, RZ, 0xc0, !PT ;  /* 0x000003801f087812 */ /* 0x000fe400078ec0ff */
[----:B------:R-:W-:Y:S02]  /*9a80*/  F2FP.BF16.F32.PACK_AB R4, R98, R3 ;  /* 0x000000036204723e */ /* 0x000fe400000010ff */
[----:B------:R-:W-:Y:S02]  /*9a90*/  LOP3.LUT R2, R25, 0x380, RZ, 0xc0, !PT ;  /* 0x0000038019027812 */ /* 0x000fe400078ec0ff */
[----:B------:R-:W-:Y:S01]  /*9aa0*/  MOV R98, R46 ;  /* 0x0000002e00627202 */ /* 0x000fe20000000f00 */
[----:B------:R-:W-:Y:S01]  /*9ab0*/  IMAD.IADD R47, R19, 0x1, R16 ;  /* 0x00000001132f7824 */ /* 0x000fe200078e0210 */
[----:B------:R-:W-:-:S02]  /*9ac0*/  SHF.R.U64 R8, R8, 0x3, RZ ;  /* 0x0000000308087819 */ /* 0x000fc400000012ff */
[----:B------:R-:W-:Y:S02]  /*9ad0*/  SHF.R.U64 R2, R2, 0x3, RZ ;  /* 0x0000000302027819 */ /* 0x000fe400000012ff */
[----:B------:R-:W-:Y:S01]  /*9ae0*/  MOV R109, R38 ;  /* 0x00000026006d7202 */ /* 0x000fe20000000f00 */
[----:B--2---:R-:W-:Y:S01]  /*9af0*/  @P1 IMAD.HI.U32 R38, R47, R72, RZ ;  /* 0x000000482f261227 */ /* 0x004fe200078e00ff */
[C---:B------:R-:W-:Y:S02]  /*9b00*/  IADD3 R21, P5, R34.reuse, 0x2000, RZ ;  /* 0x0000200022157810 */ /* 0x040fe40007fbe0ff */
[----:B------:R-:W-:Y:S01]  /*9b10*/  IADD3 R33, P6, R34, 0x1000, RZ ;  /* 0x0000100022217810 */ /* 0x000fe20007fde0ff */
[----:B------:R-:W-:Y:S01]  /*9b20*/  IMAD R72, R41, UR6, RZ ;  /* 0x0000000629487c24 */ /* 0x000fe2000f8e02ff */
[----:B------:R-:W-:Y:S01]  /*9b30*/  LOP3.LUT R12, R8, R31, RZ, 0x3c, !PT ;  /* 0x0000001f080c7212 */ /* 0x000fe200078e3cff */
[----:B------:R-:W-:Y:S01]  /*9b40*/  IMAD.X R29, RZ, RZ, R35, P5 ;  /* 0x000000ffff1d7224 */ /* 0x000fe200028e0623 */
[----:B------:R-:W-:-:S02]  /*9b50*/  IADD3.X R37, RZ, R5, RZ, P3, !PT ;  /* 0x00000005ff257210 */ /* 0x000fc40001ffe4ff */
[----:B------:R-:W-:Y:S02]  /*9b60*/  LOP3.LUT R8, R2, R25, RZ, 0x3c, !PT ;  /* 0x0000001902087212 */ /* 0x000fe400078e3cff */
[----:B------:R-:W-:Y:S02]  /*9b70*/  LOP3.LUT R28, R21, 0x380, RZ, 0xc0, !PT ;  /* 0x00000380151c7812 */ /* 0x000fe400078ec0ff */
[----:B------:R-:W-:Y:S02]  /*9b80*/  IADD3 R25, P0, R34, 0x6000, RZ ;  /* 0x0000600022197810 */ /* 0x000fe40007f1e0ff */
[----:B------:R-:W-:Y:S01]  /*9b90*/  F2FP.BF16.F32.PACK_AB R5, R27, R110 ;  /* 0x0000006e1b05723e */ /* 0x000fe200000010ff */
[----:B------:R-:W-:Y:S01]  /*9ba0*/  BAR.SYNC.DEFER_BLOCKING 0x1, 0x100 ;  /* 0x0044000000007b1d */ /* 0x000fe20000010000 */
[----:B------:R-:W-:Y:S02]  /*9bb0*/  MOV R39, R47 ;  /* 0x0000002f00277202 */ /* 0x000fe40000000f00 */
[----:B------:R-:W-:-:S02]  /*9bc0*/  LOP3.LUT R32, R33, 0x380, RZ, 0xc0, !PT ;  /* 0x0000038021207812 */ /* 0x000fc400078ec0ff */
[----:B---3--:R-:W-:Y:S02]  /*9bd0*/  @P1 SHF.R.U32.HI R39, RZ, R111, R38 ;  /* 0x0000006fff271219 */ /* 0x008fe40000011626 */
[----:B------:R-:W-:Y:S02]  /*9be0*/  SHF.R.U64 R28, R28, 0x3, RZ ;  /* 0x000000031c1c7819 */ /* 0x000fe400000012ff */
[----:B------:R-:W-:Y:S02]  /*9bf0*/  LOP3.LUT R24, R25, 0x380, RZ, 0xc0, !PT ;  /* 0x0000038019187812 */ /* 0x000fe400078ec0ff */
[----:B------:R-:W-:Y:S02]  /*9c00*/  SHF.R.U64 R32, R32, 0x3, RZ ;  /* 0x0000000320207819 */ /* 0x000fe400000012ff */
[----:B------:R-:W-:Y:S02]  /*9c10*/  LOP3.LUT R28, R28, R21, RZ, 0x3c, !PT ;  /* 0x000000151c1c7212 */ /* 0x000fe400078e3cff */
[----:B------:R-:W-:-:S02]  /*9c20*/  SHF.R.U64 R24, R24, 0x3, RZ ;  /* 0x0000000318187819 */ /* 0x000fc400000012ff */
[----:B------:R-:W-:Y:S01]  /*9c30*/  MOV R110, R36 ;  /* 0x00000024006e7202 */ /* 0x000fe20000000f00 */
[----:B------:R-:W-:Y:S01]  /*9c40*/  IMAD.IADD R37, R166, 0x1, R16 ;  /* 0x00000001a6257824 */ /* 0x000fe200078e0210 */
[----:B------:R-:W-:Y:S02]  /*9c50*/  LOP3.LUT R32, R32, R33, RZ, 0x3c, !PT ;  /* 0x0000002120207212 */ /* 0x000fe400078e3cff */
[C---:B------:R-:W-:Y:S02]  /*9c60*/  IADD3 R21, P2, R34.reuse, 0x5000, RZ ;  /* 0x0000500022157810 */ /* 0x040fe40007f5e0ff */
[----:B------:R-:W-:Y:S01]  /*9c70*/  MOV R36, R14 ;  /* 0x0000000e00247202 */ /* 0x000fe20000000f00 */
[----:B------:R2:W-:Y:S01]  /*9c80*/  STSM.16.M88.4 [R51], R4 ;  /* 0x0000000433007844 */ /* 0x0005e20000000200 */
[----:B------:R-:W-:Y:S02]  /*9c90*/  IADD3 R33, P4, R34, 0x3000, RZ ;  /* 0x0000300022217810 */ /* 0x000fe40007f9e0ff */
[----:B------:R-:W-:Y:S01]  /*9ca0*/  LOP3.LUT R24, R24, R25, RZ, 0x3c, !PT ;  /* 0x0000001918187212 */ /* 0x000fe200078e3cff */
[--C-:B------:R-:W-:Y:S01]  /*9cb0*/  IMAD.X R25, RZ, RZ, R35.reuse, P0 ;  /* 0x000000ffff197224 */ /* 0x100fe200000e0623 */
[----:B------:R-:W-:Y:S01]  /*9cc0*/  LOP3.LUT R20, R21, 0x380, RZ, 0xc0, !PT ;  /* 0x0000038015147812 */ /* 0x000fe200078ec0ff */
[----:B------:R-:W-:Y:S01]  /*9cd0*/  IMAD.X R27, RZ, RZ, R35, P4 ;  /* 0x000000ffff1b7224 */ /* 0x000fe200020e0623 */
[----:B------:R-:W-:-:S02]  /*9ce0*/  LOP3.LUT R26, R33, 0x380, RZ, 0xc0, !PT ;  /* 0x00000380211a7812 */ /* 0x000fc400078ec0ff */
[----:B------:R-:W-:Y:S02]  /*9cf0*/  IADD3 R10, P0, R39, R10, RZ ;  /* 0x0000000a270a7210 */ /* 0x000fe40007f1e0ff */
[----:B------:R-:W-:Y:S02]  /*9d00*/  MOV R111, R12 ;  /* 0x0000000c006f7202 */ /* 0x000fe40000000f00 */
[----:B------:R-:W-:Y:S02]  /*9d10*/  SHF.R.U64 R20, R20, 0x3, RZ ;  /* 0x0000000314147819 */ /* 0x000fe400000012ff */
[----:B------:R-:W-:Y:S01]  /*9d20*/  SHF.R.U64 R26, R26, 0x3, RZ ;  /* 0x000000031a1a7819 */ /* 0x000fe200000012ff */
[--C-:B--2---:R-:W-:Y:S01]  /*9d30*/  IMAD.MOV R6, RZ, RZ, -R39.reuse ;  /* 0x000000ffff067224 */ /* 0x104fe200078e0a27 */
[----:B------:R-:W-:Y:S01]  /*9d40*/  SHF.R.S32.HI R5, RZ, 0x1f, R39 ;  /* 0x0000001fff057819 */ /* 0x000fe20000011427 */
[----:B------:R-:W-:Y:S01]  /*9d50*/  IMAD R4, R112, UR4, RZ ;  /* 0x0000000470047c24 */ /* 0x000fe2000f8e02ff */
[----:B------:R-:W-:Y:S01]  /*9d60*/  MOV R14, R8 ;  /* 0x00000008000e7202 */ /* 0x000fe20000000f00 */
[----:B------:R-:W-:Y:S01]  /*9d70*/  IMAD R15, R41, R6, R47 ;  /* 0x00000006290f7224 */ /* 0x000fe200078e022f */
[----:B------:R-:W-:Y:S01]  /*9d80*/  LOP3.LUT R20, R20, R21, RZ, 0x3c, !PT ;  /* 0x0000001514147212 */ /* 0x000fe200078e3cff */
[----:B------:R-:W-:Y:S01]  /*9d90*/  IMAD R4, R23, UR5, R4 ;  /* 0x0000000517047c24 */ /* 0x000fe2000f8e0204 */
[----:B------:R-:W-:Y:S01]  /*9da0*/  ULDC.64 UR4, c[0x0][0xb88] ;  /* 0x0002e20000047ab9 */ /* 0x000fe20000000a00 */
[----:B------:R-:W-:-:S02]  /*9db0*/  LOP3.LUT R26, R26, R33, RZ, 0x3c, !PT ;  /* 0x000000211a1a7212 */ /* 0x000fc400078e3cff */
[----:B------:R-:W-:Y:S02]  /*9dc0*/  SHF.R.S32.HI R12, RZ, 0x1f, R15 ;  /* 0x0000001fff0c7819 */ /* 0x000fe4000001140f */
[----:B------:R-:W-:Y:S02]  /*9dd0*/  IADD3.X R11, R5, R11, R4, P0, !PT ;  /* 0x0000000b050b7210 */ /* 0x000fe400007fe404 */
[----:B------:R-:W-:Y:S01]  /*9de0*/  LOP3.LUT R21, R34, 0x380, RZ, 0xc0, !PT ;  /* 0x0000038022157812 */ /* 0x000fe200078ec0ff */
[----:B------:R-:W-:Y:S01]  /*9df0*/  IMAD R8, R12, UR4, RZ ;  /* 0x000000040c087c24 */ /* 0x000fe2000f8e02ff */
[----:B------:R-:W-:Y:S01]  /*9e00*/  F2FP.BF16.F32.PACK_AB R4, R94, R95 ;  /* 0x0000005f5e04723e */ /* 0x000fe200000010ff */
[C---:B------:R-:W-:Y:S01]  /*9e10*/  IMAD.WIDE.U32 R12, R15.reuse, UR4, R10 ;  /* 0x000000040f0c7c25 */ /* 0x040fe2000f8e000a */
[----:B------:R-:W-:Y:S02]  /*9e20*/  F2FP.BF16.F32.PACK_AB R5, R108, R105 ;  /* 0x000000696c05723e */ /* 0x000fe400000010ff */
[----:B------:R-:W-:Y:S01]  /*9e30*/  F2FP.BF16.F32.PACK_AB R6, R96, R93 ;  /* 0x0000005d6006723e */ /* 0x000fe200000010ff */
[----:B------:R-:W-:Y:S01]  /*9e40*/  IMAD R15, R15, UR5, R8 ;  /* 0x000000050f0f7c24 */ /* 0x000fe2000f8e0208 */
[----:B------:R-:W-:Y:S01]  /*9e50*/  F2FP.BF16.F32.PACK_AB R7, R106, R103 ;  /* 0x000000676a07723e */ /* 0x000fe200000010ff */
[----:B------:R-:W-:Y:S01]  /*9e60*/  ULDC.64 UR4, c[0x0][0xb50] ;  /* 0x0002d40000047ab9 */ /* 0x000fe20000000a00 */
[----:B------:R-:W-:-:S02]  /*9e70*/  IADD3 R31, P3, R34, 0x4000, RZ ;  /* 0x00004000221f7810 */ /* 0x000fc40007f7e0ff */
[----:B------:R-:W-:Y:S01]  /*9e80*/  IADD3.X R33, RZ, R35, RZ, P6, !PT ;  /* 0x00000023ff217210 */ /* 0x000fe200037fe4ff */
[----:B------:R2:W-:Y:S01]  /*9e90*/  STSM.16.M88.4 [R36], R4 ;  /* 0x0000000424007844 */ /* 0x0005e20000000200 */
[----:B------:R-:W-:Y:S01]  /*9ea0*/  IADD3 R107, P6, R34, 0x7000, RZ ;  /* 0x00007000226b7810 */ /* 0x000fe20007fde0ff */
[----:B------:R-:W-:Y:S01]  /*9eb0*/  IMAD.X R3, RZ, RZ, R35, P3 ;  /* 0x000000ffff037224 */ /* 0x000fe200018e0623 */
[----:B------:R-:W-:Y:S02]  /*9ec0*/  SHF.R.U64 R21, R21, 0x3, RZ ;  /* 0x0000000315157819 */ /* 0x000fe400000012ff */
[----:B------:R-:W-:Y:S02]  /*9ed0*/  LOP3.LUT R30, R107, 0x380, RZ, 0xc0, !PT ;  /* 0x000003806b1e7812 */ /* 0x000fe400078ec0ff */
[----:B------:R-:W-:Y:S02]  /*9ee0*/  LOP3.LUT P0, RZ, R164, 0x3, RZ, 0xc0, !PT ;  /* 0x00000003a4ff7812 */ /* 0x000fe4000780c0ff */
[----:B------:R-:W-:-:S02]  /*9ef0*/  F2FP.BF16.F32.PACK_AB R8, R92, R91 ;  /* 0x0000005b5c08723e */ /* 0x000fc400000010ff */
[----:B------:R-:W-:Y:S02]  /*9f00*/  F2FP.BF16.F32.PACK_AB R9, R104, R101 ;  /* 0x000000656809723e */ /* 0x000fe400000010ff */
[----:B------:R-:W-:Y:S02]  /*9f10*/  F2FP.BF16.F32.PACK_AB R10, R45, R90 ;  /* 0x0000005a2d0a723e */ /* 0x000fe400000010ff */
[----:B------:R-:W-:Y:S01]  /*9f20*/  F2FP.BF16.F32.PACK_AB R11, R102, R99 ;  /* 0x00000063660b723e */ /* 0x000fe200000010ff */
[----:B--2---:R-:W-:Y:S01]  /*9f30*/  VIADD R5, R37, 0x8 ;  /* 0x0000000825057836 */ /* 0x004fe20000000000 */
[----:B------:R-:W-:Y:S02]  /*9f40*/  IADD3 R7, R13, R15, RZ ;  /* 0x0000000f0d077210 */ /* 0x000fe40007ffe0ff */
[----:B------:R-:W-:Y:S01]  /*9f50*/  LEA R36, P3, R12, UR4, 0x2 ;  /* 0x000000040c247c11 */ /* 0x000fe2000f8610ff */
[----:B------:R2:W-:Y:S01]  /*9f60*/  STSM.16.M88.4 [R14], R8 ;  /* 0x000000080e007844 */ /* 0x0005e20000000200 */
[----:B------:R-:W-:-:S02]  /*9f70*/  LOP3.LUT R34, R21, R34, RZ, 0x3c, !PT ;  /* 0x0000002215227212 */ /* 0x000fc400078e3cff */
[----:B------:R-:W-:Y:S02]  /*9f80*/  IADD3.X R21, RZ, R35, RZ, P2, !PT ;  /* 0x00000023ff157210 */ /* 0x000fe400017fe4ff */
[----:B------:R-:W-:Y:S02]  /*9f90*/  SHF.R.U64 R30, R30, 0x3, RZ ;  /* 0x000000031e1e7819 */ /* 0x000fe400000012ff */
[-C--:B------:R-:W-:Y:S02]  /*9fa0*/  ISETP.GE.OR P2, PT, R37, R72.reuse, P0 ;  /* 0x000000482500720c */ /* 0x080fe40000746670 */
[----:B------:R-:W-:Y:S02]  /*9fb0*/  ISETP.GE.OR P0, PT, R5, R72, P0 ;  /* 0x000000480500720c */ /* 0x000fe40000706670 */
[----:B------:R-:W-:Y:S01]  /*9fc0*/  LEA.HI.X R37, R12, UR5, R7, 0x2, P3 ;  /* 0x000000050c257c11 */ /* 0x000fe200098f1407 */
[----:B------:R-:W-:Y:S01]  /*9fd0*/  ULDC.64 UR4, c[0x0][0xae8] ;  /* 0x0002ba0000047ab9 */ /* 0x000fe20000000a00 */
[----:B------:R-:W-:-:S02]  /*9fe0*/  F2FP.BF16.F32.PACK_AB R4, R49, R48 ;  /* 0x000000303104723e */ /* 0x000fc400000010ff */
[----:B------:R-:W-:Y:S02]  /*9ff0*/  F2FP.BF16.F32.PACK_AB R5, R100, R97 ;  /* 0x000000616405723e */ /* 0x000fe400000010ff */
[----:B------:R-:W-:Y:S02]  /*a000*/  F2FP.BF16.F32.PACK_AB R6, R53, R52 ;  /* 0x000000343506723e */ /* 0x000fe400000010ff */
[----:B------:R-:W-:Y:S02]  /*a010*/  F2FP.BF16.F32.PACK_AB R7, R55, R54 ;  /* 0x000000363707723e */ /* 0x000fe400000010ff */
[----:B------:R-:W-:Y:S02]  /*a020*/  F2FP.BF16.F32.PACK_AB R12, R57, R56 ;  /* 0x00000038390c723e */ /* 0x000fe400000010ff */
[----:B------:R-:W-:Y:S01]  /*a030*/  F2FP.BF16.F32.PACK_AB R13, R59, R50 ;  /* 0x000000323b0d723e */ /* 0x000fe200000010ff */
[----:B------:R-:W-:Y:S01]  /*a040*/  STSM.16.M88.4 [R111], R4 ;  /* 0x000000046f007844 */ /* 0x000fe20000000200 */
[----:B--2---:R-:W-:-:S02]  /*a050*/  F2FP.BF16.F32.PACK_AB R14, R61, R60 ;  /* 0x0000003c3d0e723e */ /* 0x004fc400000010ff */
[----:B------:R-:W-:Y:S01]  /*a060*/  F2FP.BF16.F32.PACK_AB R15, R63, R62 ;  /* 0x0000003e3f0f723e */ /* 0x000fe200000010ff */
[----:B------:R-:W-:Y:S01]  /*a070*/  SHFL.IDX PT, R56, R36, 0x1, 0x1c1f ;  /* 0x003c1f0024387f89 */ /* 0x000fe200000e0000 */
[----:B------:R-:W-:Y:S02]  /*a080*/  LOP3.LUT R30, R30, R107, RZ, 0x3c, !PT ;  /* 0x0000006b1e1e7212 */ /* 0x000fe400078e3cff */
[----:B------:R-:W-:Y:S01]  /*a090*/  F2FP.BF16.F32.PACK_AB R8, R65, R64 ;  /* 0x000000404108723e */ /* 0x000fe200000010ff */
[----:B------:R-:W-:Y:S01]  /*a0a0*/  STSM.16.M88.4 [R110], R12 ;  /* 0x0000000c6e007844 */ /* 0x000fe20000000200 */
[----:B------:R-:W-:Y:S02]  /*a0b0*/  F2FP.BF16.F32.PACK_AB R9, R67, R66 ;  /* 0x000000424309723e */ /* 0x000fe400000010ff */
[----:B------:R-:W-:Y:S01]  /*a0c0*/  F2FP.BF16.F32.PACK_AB R10, R69, R68 ;  /* 0x00000044450a723e */ /* 0x000fe200000010ff */
[----:B------:R-:W-:Y:S01]  /*a0d0*/  SHFL.IDX PT, R57, R37, 0x1, 0x1c1f ;  /* 0x003c1f0025397f89 */ /* 0x000fe200000e0000 */
[----:B------:R-:W-:-:S02]  /*a0e0*/  F2FP.BF16.F32.PACK_AB R11, R71, R70 ;  /* 0x00000046470b723e */ /* 0x000fc400000010ff */
[----:B------:R-:W-:Y:S02]  /*a0f0*/  MOV R107, R42 ;  /* 0x0000002a006b7202 */ /* 0x000fe40000000f00 */
[----:B------:R-:W-:Y:S01]  /*a100*/  F2FP.BF16.F32.PACK_AB R45, R75, R74 ;  /* 0x0000004a4b2d723e */ /* 0x000fe200000010ff */
[----:B------:R-:W-:Y:S01]  /*a110*/  STSM.16.M88.4 [R109], R8 ;  /* 0x000000086d007844 */ /* 0x000fe20000000200 */
[----:B------:R-:W-:Y:S02]  /*a120*/  F2FP.BF16.F32.PACK_AB R46, R77, R76 ;  /* 0x0000004c4d2e723e */ /* 0x000fe400000010ff */
[----:B------:R-:W-:Y:S01]  /*a130*/  F2FP.BF16.F32.PACK_AB R47, R79, R78 ;  /* 0x0000004e4f2f723e */ /* 0x000fe200000010ff */
[----:B------:R-:W-:Y:S01]  /*a140*/  SHFL.IDX PT, R42, R36, RZ, 0x1c1f ;  /* 0x001c1fff242a7589 */ /* 0x000fe200000e0000 */
[----:B------:R-:W-:-:S03]  /*a150*/  LOP3.LUT R2, R31, 0x380, RZ, 0xc0, !PT ;  /* 0x000003801f027812 */ /* 0x000fc600078ec0ff */
[----:B------:R2:W-:Y:S01]  /*a160*/  STSM.16.M88.4 [R107], R44 ;  /* 0x0000002c6b007844 */ /* 0x0005e20000000200 */
[----:B------:R-:W-:-:S03]  /*a170*/  SHF.R.U64 R2, R2, 0x3, RZ ;  /* 0x0000000302027819 */ /* 0x000fc600000012ff */
[----:B------:R-:W-:Y:S01]  /*a180*/  STSM.16.M88.4 [R98], R80 ;  /* 0x0000005062007844 */ /* 0x000fe20000000200 */
[----:B------:R-:W-:Y:S01]  /*a190*/  IMAD R58, R58, UR4, RZ ;  /* 0x000000043a3a7c24 */ /* 0x000fe2000f8e02ff */
[----:B------:R-:W-:Y:S01]  /*a1a0*/  LOP3.LUT R2, R2, R31, RZ, 0x3c, !PT ;  /* 0x0000001f02027212 */ /* 0x000fe200078e3cff */
[----:B------:R-:W-:Y:S01]  /*a1b0*/  IMAD.X R31, RZ, RZ, R35, P6 ;  /* 0x000000ffff1f7224 */ /* 0x000fe200030e0623 */
[----:B------:R-:W3:Y:S01]  /*a1c0*/  SHFL.IDX PT, R43, R37, RZ, 0x1c1f ;  /* 0x001c1fff252b7589 */ /* 0x000ee200000e0000 */
[----:B------:R-:W-:Y:S08]  /*a1d0*/  BAR.SYNC.DEFER_BLOCKING 0x1, 0x100 ;  /* 0x0044000000007b1d */ /* 0x000ff00000010000 */
[----:B--2---:R-:W2:Y:S01]  /*a1e0*/  @P1 LDC R44, c[0x0][0xbec] ;  /* 0x0002fb00ff2c1b82 */ /* 0x004ea20000000800 */
[----:B---3--:R3:W-:Y:S04]  /*a1f0*/  @!P2 ST.E desc[UR36][R42.64], R89 ;  /* 0x000000592a00a985 */ /* 0x0087e8000c101924 */
[----:B------:R4:W-:Y:S04]  /*a200*/  @!P0 ST.E desc[UR36][R56.64], R88 ;  /* 0x0000005838008985 */ /* 0x0009e8000c101924 */
[----:B------:R0:W5:Y:S01]  /*a210*/  LD.E.128 R48, desc[UR36][R32.64] ;  /* 0x0000002420307980 */ /* 0x000162000c101d00 */
[----:B---3--:R-:W3:Y:S03]  /*a220*/  @P1 LDC R43, c[0x0][0xbf0] ;  /* 0x0002fc00ff2b1b82 */ /* 0x008ee60000000800 */
[----:B------:R2:W5:Y:S04]  /*a230*/  LD.E.128 R60, desc[UR36][R20.64] ;  /* 0x00000024143c7980 */ /* 0x000568000c101d00 */
[----:B------:R1:W5:Y:S01]  /*a240*/  LD.E.128 R36, desc[UR36][R28.64] ;  /* 0x000000241c247980 */ /* 0x000362000c101d00 */
[----:B0-----:R-:W-:-:S03]  /*a250*/  IMAD R33, R160, 0x20, R162 ;  /* 0x00000020a0217824 */ /* 0x001fc600078e02a2 */
[----:B------:R0:W5:Y:S01]  /*a260*/  LD.E.128 R4, desc[UR36][R26.64] ;  /* 0x000000241a047980 */ /* 0x000162000c101d00 */
[----:B------:R-:W-:-:S03]  /*a270*/  IMAD.IADD R33, R16, 0x1, R33 ;  /* 0x0000000110217824 */ /* 0x000fc600078e0221 */
[----:B------:R4:W5:Y:S01]  /*a280*/  LD.E.128 R12, desc[UR36][R24.64] ;  /* 0x00000024180c7980 */ /* 0x000962000c101d00 */
[----:B--2---:R-:W-:Y:S01]  /*a290*/  @P1 IMAD.HI.U32 R20, R33, R44, RZ ;  /* 0x0000002c21141227 */ /* 0x004fe200078e00ff */
[----:B------:R-:W-:Y:S02]  /*a2a0*/  MOV R21, R33 ;  /* 0x0000002100157202 */ /* 0x000fe40000000f00 */
[----:B------:R2:W5:Y:S01]  /*a2b0*/  LD.E.128 R64, desc[UR36][R2.64] ;  /* 0x0000002402407980 */ /* 0x000562000c101d00 */
[C---:B-1----:R-:W-:Y:S02]  /*a2c0*/  IMAD R29, R161.reuse, UR5, R58 ;  /* 0x00000005a11d7c24 */ /* 0x042fe4000f8e023a */
[----:B0-----:R-:W-:Y:S01]  /*a2d0*/  IMAD.WIDE.U32 R26, R161, UR4, RZ ;  /* 0x00000004a11a7c25 */ /* 0x001fe2000f8e00ff */
[----:B------:R-:W-:Y:S01]  /*a2e0*/  ULDC.64 UR4, c[0x0][0xaf0] ;  /* 0x0002bc0000047ab9 */ /* 0x000fe20000000a00 */
[----:B------:R0:W5:Y:S02]  /*a2f0*/  LD.E.128 R52, desc[UR36][R34.64] ;  /* 0x0000002422347980 */ /* 0x000164000c101d00 */
[----:B----4-:R-:W-:Y:S01]  /*a300*/  IMAD R24, R112, UR4, RZ ;  /* 0x0000000470187c24 */ /* 0x010fe2000f8e02ff */
[----:B---3--:R-:W-:Y:S01]  /*a310*/  @P1 SHF.R.U32.HI R21, RZ, R43, R20 ;  /* 0x0000002bff151219 */ /* 0x008fe20000011614 */
[----:B------:R0:W5:Y:S01]  /*a320*/  LD.E.128 R8, desc[UR36][R30.64] ;  /* 0x000000241e087980 */ /* 0x000162000c101d00 */
[----:B--2---:R-:W-:-:S02]  /*a330*/  IMAD.IADD R3, R27, 0x1, R29 ;  /* 0x000000011b037824 */ /* 0x004fc400078e021d */
[----:B------:R-:W-:Y:S01]  /*a340*/  IMAD.MOV.U32 R2, RZ, RZ, R26 ;  /* 0x000000ffff027224 */ /* 0x000fe200078e001a */
        /* <DEDUP_REMOVED lines=17> */
[----:B------:R-:W-:Y:S01]  /*a460*/  ULDC.64 UR4, c[0x0][0xad8] ;  /* 0x0002b60000047ab9 */ /* 0x000fe20000000a00 */
[----:B------:R-:W-:-:S02]  /*a470*/  IADD3 R25, R162, R16, RZ ;  /* 0x00000010a2197210 */ /* 0x000fc40007ffe0ff */
[----:B------:R-:W-:Y:S02]  /*a480*/  IMAD.IADD R3, R3, 0x1, R23 ;  /* 0x0000000103037824 */ /* 0x000fe400078e0217 */
        /* <DEDUP_REMOVED lines=8> */
[----:B------:R-:W-:Y:S01]  /*a510*/  VIADD R40, R40, 0x2a820 ;  /* 0x0002a82028287836 */ /* 0x000fe20000000000 */
        /* <DEDUP_REMOVED lines=19> */
.L_x_2234:
[----:B------:R-:W-:Y:S05]  /*a650*/  BSYNC B1 ;  /* 0x0000000000017941 */ /* 0x000fea0003800000 */
.L_x_2233:
[----:B--23--:R2:W3:Y:S01]  /*a660*/  SHFL.IDX PT, R21, R23, 0x1, 0x181f ;  /* 0x00381f0017157f89 */ /* 0x00c4e200000e0000 */
[----:B------:R-:W-:Y:S03]  /*a670*/  BSSY B1, `(.L_x_2235) ;  /* 0x000000c000017945 */ /* 0x000fe60003800000 */
[----:B-1----:R2:W1:Y:S01]  /*a680*/  SHFL.IDX PT, R20, R16, 0x1, 0x181f ;  /* 0x00381f0010147f89 */ /* 0x00246200000e0000 */
[----:B------:R-:W-:Y:S05]  /*a690*/  @P0 BRA `(.L_x_2236) ;  /* 0x0000000000240947 */ /* 0x000fea0003800000 */
[----:B------:R-:W-:Y:S02]  /*a6a0*/  ULDC UR4, c[0x0][0xac8] ;  /* 0x0002b20000047ab9 */ /* 0x000fe40000000800 */
[----:B------:R-:W-:Y:S02]  /*a6b0*/  ISETP.GE.AND P3, PT, R17, UR4, PT ;  /* 0x0000000411007c0c */ /* 0x000fe4000bf66270 */
[----:B------:R-:W-:-:S11]  /*a6c0*/  ISETP.GE.AND P4, PT, R22, UR4, PT ;  /* 0x0000000416007c0c */ /* 0x000fd6000bf86270 */
[CC--:B-1----:R-:W-:Y:S02]  /*a6d0*/  @!P3 LEA R2, P0, R17.reuse, R20.reuse, 0x1 ;  /* 0x000000141102b211 */ /* 0x0c2fe400078008ff */
[C---:B------:R-:W-:Y:S02]  /*a6e0*/  @!P4 LEA R20, P2, R22.reuse, R20, 0x1 ;  /* 0x000000141614c211 */ /* 0x040fe400078408ff */
[-C--:B---3--:R-:W-:Y:S02]  /*a6f0*/  @!P3 LEA.HI.X R3, R17, R21.reuse, R169, 0x1, P0 ;  /* 0x000000151103b211 */ /* 0x088fe400000f0ca9 */
[----:B------:R-:W-:-:S03]  /*a700*/  @!P4 LEA.HI.X R21, R22, R21, R168, 0x1, P2 ;  /* 0x000000151615c211 */ /* 0x000fc600010f0ca8 */
[----:B-----5:R4:W-:Y:S04]  /*a710*/  @!P3 ST.E.128 desc[UR36][R2.64], R48 ;  /* 0x000000300200b985 */ /* 0x0209e8000c101d24 */
[----:B------:R4:W-:Y:S02]  /*a720*/  @!P4 ST.E.128 desc[UR36][R20.64], R60 ;  /* 0x0000003c1400c985 */ /* 0x0009e4000c101d24 */
.L_x_2236:
[----:B------:R-:W-:Y:S05]  /*a730*/  BSYNC B1 ;  /* 0x0000000000017941 */ /* 0x000fea0003800000 */
.L_x_2235:
[----:B---34-:R3:W4:Y:S01]  /*a740*/  SHFL.IDX PT, R21, R23, 0x2, 0x181f ;  /* 0x00581f0017157f89 */ /* 0x01872200000e0000 */
        /* <DEDUP_REMOVED lines=12> */
.L_x_2238:
[----:B------:R-:W-:Y:S05]  /*a810*/  BSYNC B1 ;  /* 0x0000000000017941 */ /* 0x000fea0003800000 */
.L_x_2237:
[----:B-1----:R-:W-:Y:S01]  /*a820*/  VIADD R3, R25, 0x60 ;  /* 0x0000006019037836 */ /* 0x002fe20000000000 */
[----:B0-23--:R-:W0:Y:S04]  /*a830*/  SHFL.IDX PT, R23, R23, 0x3, 0x181f ;  /* 0x00781f0017177f89 */ /* 0x00de2800000e0000 */
[----:B------:R-:W-:Y:S01]  /*a840*/  ISETP.GE.AND P0, PT, R3, R72, PT ;  /* 0x000000480300720c */ /* 0x000fe20003f06270 */
[----:B------:R-:W1:-:S12]  /*a850*/  SHFL.IDX PT, R16, R16, 0x3, 0x181f ;  /* 0x00781f0010107f89 */ /* 0x000e5800000e0000 */
[----:B------:R-:W-:Y:S05]  /*a860*/  @P0 BRA `(.L_x_2239) ;  /* 0x00000008006c0947 */ /* 0x000fea0003800000 */
[----:B------:R-:W-:Y:S02]  /*a870*/  ULDC UR4, c[0x0][0xac8] ;  /* 0x0002b20000047ab9 */ /* 0x000fe40000000800 */
[----:B------:R-:W-:-:S13]  /*a880*/  ISETP.GE.AND P1, PT, R17, UR4, PT ;  /* 0x0000000411007c0c */ /* 0x000fda000bf26270 */
[----:B-1----:R-:W-:-:S04]  /*a890*/  @!P1 LEA R2, P0, R17, R16, 0x1 ;  /* 0x0000001011029211 */ /* 0x002fc800078008ff */
[----:B0-----:R-:W-:Y:S02]  /*a8a0*/  @!P1 LEA.HI.X R3, R17, R23, R169, 0x1, P0 ;  /* 0x0000001711039211 */ /* 0x001fe400000f0ca9 */
[----:B------:R-:W-:-:S03]  /*a8b0*/  ISETP.GE.AND P0, PT, R22, UR4, PT ;  /* 0x0000000416007c0c */ /* 0x000fc6000bf06270 */
[----:B-----5:R0:W-:Y:S10]  /*a8c0*/  @!P1 ST.E.128 desc[UR36][R2.64], R4 ;  /* 0x0000000402009985 */ /* 0x0201f4000c101d24 */
[----:B------:R-:W-:Y:S05]  /*a8d0*/  @P0 BRA `(.L_x_2239) ;  /* 0x0000000800500947 */ /* 0x000fea0003800000 */
[----:B0-----:R-:W-:-:S04]  /*a8e0*/  LEA R2, P0, R22, R16, 0x1 ;  /* 0x0000001016027211 */ /* 0x001fc800078008ff */
[----:B------:R-:W-:-:S05]  /*a8f0*/  LEA.HI.X R3, R22, R23, R168, 0x1, P0 ;  /* 0x0000001716037211 */ /* 0x000fca00000f0ca8 */
[----:B------:R0:W-:Y:S01]  /*a900*/  ST.E.128 desc[UR36][R2.64], R8 ;  /* 0x0000000802007985 */ /* 0x0001e2000c101d24 */
[----:B------:R-:W-:Y:S05]  /*a910*/  BRA `(.L_x_2239) ;  /* 0x0000000800407947 */ /* 0x000fea0003800000 */
.L_x_2232:
[----:B------:R-:W2:Y:S01]  /*a920*/  LDC R12, c[0x0][0xbe8] ;  /* 0x0002fa00ff0c7b82 */ /* 0x000ea20000000800 */
[----:B------:R-:W-:Y:S01]  /*a930*/  ISETP.GE.AND P0, PT, R170, 0x80, PT ;  /* 0x00000080aa00780c */ /* 0x000fe20003f06270 */
[----:B------:R-:W-:Y:S01]  /*a940*/  IMAD R3, R160, 0x20, R162 ;  /* 0x00000020a0037824 */ /* 0x000fe200078e02a2 */
[----:B------:R-:W-:Y:S01]  /*a950*/  BSSY B1, `(.L_x_2240) ;  /* 0x000002e000017945 */ /* 0x000fe20003800000 */
[----:B------:R-:W-:Y:S02]  /*a960*/  SHF.R.S32.HI R10, RZ, 0x1f, R161 ;  /* 0x0000001fff0a7819 */ /* 0x000fe400000114a1 */
[----:B------:R-:W-:Y:S02]  /*a970*/  SHF.R.S32.HI R11, RZ, 0x1f, R23 ;  /* 0x0000001fff0b7819 */ /* 0x000fe40000011417 */
[----:B------:R-:W-:Y:S02]  /*a980*/  IADD3 R15, R16, R3, RZ ;  /* 0x00000003100f7210 */ /* 0x000fe40007ffe0ff */
        /* <DEDUP_REMOVED lines=42> */
.L_x_2241:
[----:B------:R-:W-:Y:S05]  /*ac30*/  BSYNC B1 ;  /* 0x0000000000017941 */ /* 0x000fea0003800000 */
.L_x_2240:
[----:B------:R-:W-:Y:S01]  /*ac40*/  ULDC.64 UR4, c[0x0][0xae8] ;  /* 0x0002ba0000047ab9 */ /* 0x000fe20000000a00 */
[----:B--2-4-:R-:W-:Y:S01]  /*ac50*/  @P1 IMAD.HI.U32 R4, R15, R14, RZ ;  /* 0x0000000e0f041227 */ /* 0x014fe200078e00ff */
[----:B------:R-:W-:Y:S01]  /*ac60*/  ULDC UR6, c[0x0][0xa88] ;  /* 0x0002a20000067ab9 */ /* 0x000fe20000000800 */
[----:B------:R-:W-:Y:S02]  /*ac70*/  BSSY B1, `(.L_x_2242) ;  /* 0x0000030000017945 */ /* 0x000fe40003800000 */
[----:B------:R-:W-:Y:S02]  /*ac80*/  IMAD R2, R10, UR4, RZ ;  /* 0x000000040a027c24 */ /* 0x000fe4000f8e02ff */
        /* <DEDUP_REMOVED lines=20> */
[----:B------:R-:W-:Y:S02]  /*add0*/  IMAD.IADD R3, R3, 0x1, R9 ;  /* 0x0000000103037824 */ /* 0x000fe400078e0209 */
[----:B------:R-:W-:Y:S01]  /*ade0*/  IMAD R6, R4, UR4, RZ ;  /* 0x0000000404067c24 */ /* 0x000fe2000f8e02ff */
[----:B------:R-:W-:Y:S01]  /*adf0*/  IADD3 R4, R16, 0x20, RZ ;  /* 0x0000002010047810 */ /* 0x000fe20007ffe0ff */
[----:B------:R-:W-:Y:S02]  /*ae00*/  IMAD R9, R12, UR6, RZ ;  /* 0x000000060c097c24 */ /* 0x000fe4000f8e02ff */
[C---:B------:R-:W-:Y:S02]  /*ae10*/  IMAD R5, R7.reuse, UR5, R6 ;  /* 0x0000000507057c24 */ /* 0x040fe4000f8e0206 */
[----:B------:R-:W-:Y:S01]  /*ae20*/  IMAD.WIDE.U32 R2, R7, UR4, R2 ;  /* 0x0000000407027c25 */ /* 0x000fe2000f8e0002 */
[-C--:B------:R-:W-:Y:S01]  /*ae30*/  ISETP.GE.AND P1, PT, R4, R9.reuse, PT ;  /* 0x000000090400720c */ /* 0x080fe20003f26270 */
[----:B------:R-:W-:Y:S01]  /*ae40*/  ULDC.64 UR4, c[0x0][0xa80] ;  /* 0x0002a00000047ab9 */ /* 0x000fe20000000a00 */
[C---:B------:R-:W-:Y:S01]  /*ae50*/  ISETP.GE.AND P2, PT, R16.reuse, R9, PT ;  /* 0x000000091000720c */ /* 0x040fe20003f46270 */
[----:B------:R-:W-:-:S02]  /*ae60*/  VIADD R4, R16, 0x40 ;  /* 0x0000004010047836 */ /* 0x000fc40000000000 */
[----:B------:R-:W-:Y:S01]  /*ae70*/  IMAD.IADD R3, R3, 0x1, R5 ;  /* 0x0000000103037824 */ /* 0x000fe200078e0205 */
[----:B------:R-:W-:Y:S02]  /*ae80*/  LEA R5, P3, R2, UR4, 0x1 ;  /* 0x0000000402057c11 */ /* 0x000fe4000f8608ff */
[----:B------:R-:W-:Y:S02]  /*ae90*/  ISETP.GE.AND P0, PT, R4, R9, PT ;  /* 0x000000090400720c */ /* 0x000fe40003f06270 */
[----:B------:R-:W-:Y:S02]  /*aea0*/  LEA.HI.X R4, R2, UR5, R3, 0x1, P3 ;  /* 0x0000000502047c11 */ /* 0x000fe400098f0c03 */
[----:B------:R2:W3:Y:S04]  /*aeb0*/  SHFL.IDX PT, R2, R5, RZ, 0x181f ;  /* 0x00181fff05027589 */ /* 0x0004e800000e0000 */
[----:B------:R2:W4:Y:S01]  /*aec0*/  SHFL.IDX PT, R3, R4, RZ, 0x181f ;  /* 0x00181fff04037589 */ /* 0x00052200000e0000 */
[----:B------:R-:W-:Y:S05]  /*aed0*/  @P2 BRA `(.L_x_2243) ;  /* 0x0000000000242947 */ /* 0x000fea0003800000 */
        /* <DEDUP_REMOVED lines=9> */
.L_x_2243:
[----:B------:R-:W-:Y:S05]  /*af70*/  BSYNC B1 ;  /* 0x0000000000017941 */ /* 0x000fea0003800000 */
.L_x_2242:
[----:B---34-:R3:W4:Y:S01]  /*af80*/  SHFL.IDX PT, R3, R4, 0x1, 0x181f ;  /* 0x00381f0004037f89 */ /* 0x01872200000e0000 */
[----:B------:R-:W-:Y:S03]  /*af90*/  BSSY B1, `(.L_x_2244) ;  /* 0x000000c000017945 */ /* 0x000fe60003800000 */
[----:B------:R3:W0:Y:S01]  /*afa0*/  SHFL.IDX PT, R2, R5, 0x1, 0x181f ;  /* 0x00381f0005027f89 */ /* 0x00062200000e0000 */
[----:B------:R-:W-:Y:S05]  /*afb0*/  @P1 BRA `(.L_x_2245) ;  /* 0x0000000000241947 */ /* 0x000fea0003800000 */
[----:B------:R-:W-:Y:S02]  /*afc0*/  ULDC UR4, c[0x0][0xac8] ;  /* 0x0002b20000047ab9 */ /* 0x000fe40000000800 */
[----:B------:R-:W-:Y:S02]  /*afd0*/  ISETP.GE.AND P3, PT, R17, UR4, PT ;  /* 0x0000000411007c0c */ /* 0x000fe4000bf66270 */
[----:B------:R-:W-:-:S11]  /*afe0*/  ISETP.GE.AND P4, PT, R22, UR4, PT ;  /* 0x0000000416007c0c */ /* 0x000fd6000bf86270 */
[CC--:B0-----:R-:W-:Y:S02]  /*aff0*/  @!P3 LEA R6, P1, R17.reuse, R2.reuse, 0x1 ;  /* 0x000000021106b211 */ /* 0x0c1fe400078208ff */
[C---:B------:R-:W-:Y:S02]  /*b000*/  @!P4 LEA R2, P2, R22.reuse, R2, 0x1 ;  /* 0x000000021602c211 */ /* 0x040fe400078408ff */
[-C--:B----4-:R-:W-:Y:S02]  /*b010*/  @!P3 LEA.HI.X R7, R17, R3.reuse, R169, 0x1, P1 ;  /* 0x000000031107b211 */ /* 0x090fe400008f0ca9 */
[----:B------:R-:W-:-:S03]  /*b020*/  @!P4 LEA.HI.X R3, R22, R3, R168, 0x1, P2 ;  /* 0x000000031603c211 */ /* 0x000fc600010f0ca8 */
[----:B------:R0:W-:Y:S04]  /*b030*/  @!P3 ST.E.128 desc[UR36][R6.64], RZ ;  /* 0x000000ff0600b985 */ /* 0x0001e8000c101d24 */
[----:B------:R0:W-:Y:S02]  /*b040*/  @!P4 ST.E.128 desc[UR36][R2.64], RZ ;  /* 0x000000ff0200c985 */ /* 0x0001e4000c101d24 */
.L_x_2245:
[----:B------:R-:W-:Y:S05]  /*b050*/  BSYNC B1 ;  /* 0x0000000000017941 */ /* 0x000fea0003800000 */
.L_x_2244:
[----:B0---4-:R0:W4:Y:S01]  /*b060*/  SHFL.IDX PT, R3, R4, 0x2, 0x181f ;  /* 0x00581f0004037f89 */ /* 0x01112200000e0000 */
        /* <DEDUP_REMOVED lines=12> */
.L_x_2247:
[----:B------:R-:W-:Y:S05]  /*b130*/  BSYNC B1 ;  /* 0x0000000000017941 */ /* 0x000fea0003800000 */
.L_x_2246:
[----:B0-----:R-:W-:Y:S01]  /*b140*/  VIADD R2, R16, 0x60 ;  /* 0x0000006010027836 */ /* 0x001fe20000000000 */
[----:B--23--:R-:W0:Y:S04]  /*b150*/  SHFL.IDX PT, R4, R4, 0x3, 0x181f ;  /* 0x00781f0004047f89 */ /* 0x00ce2800000e0000 */
[----:B------:R-:W-:Y:S01]  /*b160*/  ISETP.GE.AND P0, PT, R2, R9, PT ;  /* 0x000000090200720c */ /* 0x000fe20003f06270 */
[----:B----4-:R2:W3:-:S12]  /*b170*/  SHFL.IDX PT, R3, R5, 0x3, 0x181f ;  /* 0x00781f0005037f89 */ /* 0x0104d800000e0000 */
[----:B--2---:R-:W-:Y:S05]  /*b180*/  @P0 BRA `(.L_x_2239) ;  /* 0x0000000000240947 */ /* 0x004fea0003800000 */
        /* <DEDUP_REMOVED lines=9> */
.L_x_2239:
[----:B------:R-:W-:Y:S05]  /*b220*/  BSYNC B0 ;  /* 0x0000000000007941 */ /* 0x000fea0003800000 */
.L_x_2231:
[----:B------:R-:W-:Y:S02]  /*b230*/  ULDC UR4, c[0x0][0xc38] ;  /* 0x00030e0000047ab9 */ /* 0x000fe40000000800 */
[----:B-1----:R-:W-:-:S13]  /*b240*/  ISETP.GE.AND P0, PT, R0, UR4, PT ;  /* 0x0000000400007c0c */ /* 0x002fda000bf06270 */
[----:B------:R-:W-:Y:S05]  /*b250*/  @!P0 BRA `(.L_x_2248) ;  /* 0xffffff5800948947 */ /* 0x000fea000383ffff */
[----:B------:R-:W-:Y:S05]  /*b260*/  EXIT ;  /* 0x000000000000794d */ /* 0x000fea0003800000 */
.L_x_2190:
[----:B------:R-:W-:-:S08]  /*b270*/  NOP ;  /* 0x0000000000007918 */ /* 0x000fd00000000000 */
[----:B------:R-:W0:-:S00]  /*b280*/  USETMAXREG.DEALLOC.CTAPOOL 0x28 ;  /* 0x00000028000079c8 */ /* 0x000e0000080e0500 */
[----:B0-----:R-:W-:-:S06]  /*b290*/  LOP3.LUT R0, R0, 0x3, RZ, 0xc0, !PT ;  /* 0x0000000300007812 */ /* 0x001fcc00078ec0ff */
[----:B------:R-:W0:Y:S01]  /*b2a0*/  S2UR UR9, SR_CTAID.X ;  /* 0x00000000000979c3 */ /* 0x000e220000002500 */
[----:B------:R-:W-:Y:S01]  /*b2b0*/  LOP3.LUT R16, R16, 0xfffff7ff, RZ, 0xc0, !PT ;  /* 0xfffff7ff10107812 */ /* 0x000fe200078ec0ff */
[----:B------:R-:W-:Y:S01]  /*b2c0*/  STL [R1], RZ ;  /* 0x000000ff01007387 */ /* 0x000fe20000100800 */
[----:B------:R-:W-:Y:S01]  /*b2d0*/  MOV R26, 0x1 ;  /* 0x00000001001a7802 */ /* 0x000fe20000000f00 */
[----:B------:R-:W-:Y:S02]  /*b2e0*/  IMAD.MOV.U32 R23, RZ, RZ, RZ ;  /* 0x000000ffff177224 */ /* 0x000fe400078e00ff */
[----:B------:R1:W2:Y:S02]  /*b2f0*/  SHFL.IDX PT, R2, R0, RZ, 0x1f ;  /* 0x00001fff00027589 */ /* 0x0002a400000e0000 */
[----:B-1----:R-:W0:Y:S01]  /*b300*/  LDC R0, c[0x0][0xc38] ;  /* 0x00030e00ff007b82 */ /* 0x002e220000000800 */
[----:B--2---:R-:W-:-:S13]  /*b310*/  ISETP.NE.AND P0, PT, R2, RZ, PT ;  /* 0x000000ff0200720c */ /* 0x004fda0003f05270 */
[----:B------:R-:W-:Y:S01]  /*b320*/  @P0 LOP3.LUT R16, R16, 0x800, RZ, 0xfc, !PT ;  /* 0x0000080010100812 */ /* 0x000fe200078efcff */
[----:B------:R-:W-:Y:S06]  /*b330*/  @P0 BAR.ARV 0x4, 0x180 ;  /* 0x0106000000000b1d */ /* 0x000fec0000002000 */
[----:B0-----:R-:W-:-:S13]  /*b340*/  ISETP.LE.AND P0, PT, R0, UR9, PT ;  /* 0x0000000900007c0c */ /* 0x001fda000bf03270 */
[----:B------:R-:W-:Y:S05]  /*b350*/  @P0 BRA `(.L_x_2249) ;  /* 0x0000003c00200947 */ /* 0x000fea0003800000 */
[----:B------:R-:W0:Y:S01]  /*b360*/  S2R R5, SR_TID.X ;  /* 0x0000000000057919 */ /* 0x000e220000002100 */
[----:B------:R-:W-:Y:S01]  /*b370*/  ULDC.64 UR38, c[0x0][0x2f0] ;  /* 0x0000bc0000267ab9 */ /* 0x000fe20000000a00 */
[----:B------:R-:W-:Y:S01]  /*b380*/  ULDC UR7, c[0x0][0x320] ;  /* 0x0000c80000077ab9 */ /* 0x000fe20000000800 */
[----:B------:R-:W-:Y:S01]  /*b390*/  LOP3.LUT R16, R16, 0xfffffffe, RZ, 0xc0, !PT ;  /* 0xfffffffe10107812 */ /* 0x000fe200078ec0ff */
[----:B------:R-:W-:Y:S01]  /*b3a0*/  ULDC UR8, c[0x0][0x2b8] ;  /* 0x0000ae0000087ab9 */ /* 0x000fe20000000800 */
[----:B------:R-:W1:Y:S01]  /*b3b0*/  S2UR UR6, SR_CgaCtaId ;  /* 0x00000000000679c3 */ /* 0x000e620000008800 */
[----:B------:R-:W-:Y:S01]  /*b3c0*/  ULDC.64 UR4, c[0x0][0x418] ;  /* 0x0001060000047ab9 */ /* 0x000fe20000000a00 */
[----:B------:R-:W-:Y:S01]  /*b3d0*/  LOP3.LUT R16, R16, 0xfffffff7, RZ, 0xc0, !PT ;  /* 0xfffffff710107812 */ /* 0x000fe200078ec0ff */
[----:B------:R-:W-:Y:S01]  /*b3e0*/  UISETP.NE.U32.AND UP0, UPT, UR4, URZ, UPT ;  /* 0x0000003f0400728c */ /* 0x000fe2000bf05070 */
[----:B------:R2:W-:Y:S01]  /*b3f0*/  STL [R1], RZ ;  /* 0x000000ff01007387 */ /* 0x0005e20000100800 */
[----:B------:R-:W-:Y:S01]  /*b400*/  ULDC UR40, c[0x0][0x288] ;  /* 0x0000a20000287ab9 */ /* 0x000fe20000000800 */
[----:B------:R-:W-:Y:S01]  /*b410*/  ULDC UR4, c[0x0][0x424] ;  /* 0x0001090000047ab9 */ /* 0x000fe20000000800 */
[----:B------:R-:W-:Y:S01]  /*b420*/  UISETP.NE.AND.EX UP0, UPT, UR5, URZ, UPT, UP0 ;  /* 0x0000003f0500728c */ /* 0x000fe2000bf05300 */
[----:B------:R-:W-:Y:S01]  /*b430*/  MOV R34, UR9 ;  /* 0x0000000900227c02 */ /* 0x000fe20008000f00 */
[----:B------:R-:W-:Y:S01]  /*b440*/  IMAD.MOV.U32 R26, RZ, RZ, 0x1 ;  /* 0x00000001ff1a7424 */ /* 0x000fe200078e00ff */
[----:B------:R-:W-:Y:S01]  /*b450*/  UMOV UR5, 0x400 ;  /* 0x0000040000057882 */ /* 0x000fe20000000000 */
[----:B------:R-:W-:Y:S01]  /*b460*/  USEL UR4, UR4, 0x1, UP0 ;  /* 0x0000000104047887 */ /* 0x000fe20008000000 */
[----:B------:R-:W-:Y:S01]  /*b470*/  IMAD.MOV.U32 R23, RZ, RZ, RZ ;  /* 0x000000ffff177224 */ /* 0x000fe200078e00ff */
[----:B------:R-:W-:Y:S01]  /*b480*/  ULDC UR46, c[0x0][0xc] ;  /* 0x00000300002e7ab9 */ /* 0x000fe20000000800 */
[----:B------:R-:W-:-:S02]  /*b490*/  ULOP3.LUT UR47, UR61, 0x2, URZ, 0xfc, !UPT ;  /* 0x000000023d2f7892 */ /* 0x000fc4000f8efc3f */
[----:B------:R-:W-:-:S04]  /*b4a0*/  UIMAD UR38, UR4, UR38, URZ ;  /* 0x00000026042672a4 */ /* 0x000fc8000f8e023f */
[----:B------:R-:W-:Y:S02]  /*b4b0*/  UIADD3 UR4, UR38, 0x5f, URZ ;  /* 0x0000005f26047890 */ /* 0x000fe4000fffe03f */
        /* <DEDUP_REMOVED lines=9> */
[----:B------:R-:W-:Y:S02]  /*b550*/  LOP3.LUT R3, R0, 0x38, R5, 0x78, !PT ;  /* 0x0000003800037812 */ /* 0x000fe400078e7805 */
[C---:B------:R-:W-:Y:S02]  /*b560*/  LOP3.LUT R0, R37.reuse, 0x40, RZ, 0xfc, !PT ;  /* 0x0000004025007812 */ /* 0x040fe400078efcff */
[----:B------:R-:W-:Y:S02]  /*b570*/  LOP3.LUT R2, R37, 0x80, RZ, 0xfc, !PT ;  /* 0x0000008025027812 */ /* 0x000fe400078efcff */
[C---:B------:R-:W-:Y:S02]  /*b580*/  ISETP.GE.AND P0, PT, R0.reuse, UR39, PT ;  /* 0x0000002700007c0c */ /* 0x040fe4000bf06270 */
[----:B------:R-:W-:-:S02]  /*b590*/  ISETP.GE.AND P1, PT, R0, UR7, PT ;  /* 0x0000000700007c0c */ /* 0x000fc4000bf26270 */
[----:B------:R-:W-:Y:S01]  /*b5a0*/  LOP3.LUT R30, R3, 0x200, R30, 0xf8, !PT ;  /* 0x00000200031e7812 */ /* 0x000fe200078ef81e */
[----:B------:R-:W-:Y:S01]  /*b5b0*/  IMAD.SHL.U32 R3, R5, 0x10, RZ ;  /* 0x0000001005037824 */ /* 0x000fe200078e00ff */
[----:B------:R-:W-:Y:S02]  /*b5c0*/  SHF.R.U32.HI R36, RZ, 0x3, R4 ;  /* 0x00000003ff247819 */ /* 0x000fe40000011604 */
[----:B------:R-:W-:-:S05]  /*b5d0*/  LEA R31, R30, R17, 0x1 ;  /* 0x000000111e1f7211 */ /* 0x000fca00078e08ff */
        /* <DEDUP_REMOVED lines=10> */
[C---:B------:R-:W-:Y:S01]  /*b680*/  ISETP.GE.AND P0, PT, R37.reuse, UR39, PT ;  /* 0x0000002725007c0c */ /* 0x040fe2000bf06270 */
[----:B------:R-:W-:Y:S01]  /*b690*/  ULDC UR39, c[0x0][0x448] ;  /* 0x0001120000277ab9 */ /* 0x000fe20000000800 */
[----:B------:R-:W-:Y:S01]  /*b6a0*/  LOP3.LUT R16, R16, 0xfffffeff, RZ, 0xc0, !PT ;  /* 0xfffffeff10107812 */ /* 0x000fe200078ec0ff */
[----:B------:R-:W-:Y:S02]  /*b6b0*/  UIMAD UR39, UR39, UR40, URZ ;  /* 0x00000028272772a4 */ /* 0x000fe4000f8e023f */
[----:B------:R-:W-:Y:S01]  /*b6c0*/  UIADD3 UR40, UR38, 0x60, -UR40 ;  /* 0x0000006026287890 */ /* 0x000fe2000fffe828 */
        /* <DEDUP_REMOVED lines=8> */
[----:B--2---:R-:W-:-:S07]  /*b750*/  @P0 LOP3.LUT R16, R16, 0x400, RZ, 0xfc, !PT ;  /* 0x0000040010100812 */ /* 0x004fce00078efcff */
.L_x_2298:
        /* <DEDUP_REMOVED lines=22> */
.L_x_2250:
[----:B------:R-:W-:Y:S01]  /*b8c0*/  ULDC UR8, c[0x0][0xc54] ;  /* 0x0003150000087ab9 */ /* 0x000fe20000000800 */
[----:B------:R-:W-:Y:S01]  /*b8d0*/  UMOV UR6, UR7 ;  /* 0x0000000700067c82 */ /* 0x000fe20008000000 */
[----:B------:R-:W-:-:S11]  /*b8e0*/  UISETP.NE.AND UP0, UPT, UR8, 0x1, UPT ;  /* 0x000000010800788c */ /* 0x000fd6000bf05270 */
[----:B------:R-:W-:Y:S02]  /*b8f0*/  @UP0 ULDC.64 UR10, c[0x0][0xc58] ;  /* 0x00031600000a0ab9 */ /* 0x000fe40000000a00 */
[----:B------:R-:W-:-:S04]  /*b900*/  UIMAD.WIDE.U32 UR4, UR7, UR10, URZ ;  /* 0x0000000a070472a5 */ /* 0x000fc8000f8e003f */
[----:B------:R-:W-:-:S04]  /*b910*/  @UP0 USHF.R.U32.HI UR6, URZ, UR11, UR5 ;  /* 0x0000000b3f060299 */ /* 0x000fc80008011605 */
[----:B------:R-:W-:-:S12]  /*b920*/  UIMAD UR4, UR6, UR8, URZ ;  /* 0x00000008060472a4 */ /* 0x000fd8000f8e023f */
.L_x_2251:
        /* <DEDUP_REMOVED lines=25> */
[----:B------:R-:W-:Y:S01]  /*bac0*/  UP2UR UR48, UPR, URZ, 0x4 ;  /* 0x000000043f307883 */ /* 0x000fe20008000000 */
[----:B------:R-:W-:Y:S01]  /*bad0*/  BSSY B7, `(.L_x_2252) ;  /* 0x0000337000077945 */ /* 0x000fe20003800000 */
[----:B------:R-:W-:-:S04]  /*bae0*/  USHF.L.U32 UR6, UR44, 0x7, URZ ;  /* 0x000000072c067899 */ /* 0x000fc8000800063f */
[----:B------:R-:W-:Y:S01]  /*baf0*/  UIADD3 UR6, UR6, 0x7f, URZ ;  /* 0x0000007f06067890 */ /* 0x000fe2000fffe03f */
[----:B------:R-:W-:Y:S01]  /*bb00*/  @UP2 ULDC UR4, c[0x0][0x44c] ;  /* 0x0001130000042ab9 */ /* 0x000fe20000000800 */
[----:B------:R-:W-:Y:S02]  /*bb10*/  @UP2 ULDC UR7, c[0x0][0x450] ;  /* 0x0001140000072ab9 */ /* 0x000fe40000000800 */
[----:B------:R-:W-:-:S04]  /*bb20*/  UIMAD.WIDE.U32 UR4, UR6, UR4, URZ ;  /* 0x00000004060472a5 */ /* 0x000fc8000f8e003f */
[----:B------:R-:W-:-:S04]  /*bb30*/  @UP2 USHF.R.U32.HI UR6, URZ, UR7, UR5 ;  /* 0x000000073f062299 */ /* 0x000fc80008011605 */
[----:B------:R-:W-:-:S04]  /*bb40*/  UIADD3 UR4, UR40, UR6, URZ ;  /* 0x0000000628047290 */ /* 0x000fc8000fffe03f */
[----:B------:R-:W-:-:S04]  /*bb50*/  UIMAD.WIDE UR4, UR4, 0x2aaaaaab, URZ ;  /* 0x2aaaaaab040478a5 */ /* 0x000fc8000f8e023f */
[----:B------:R-:W-:-:S04]  /*bb60*/  USHF.R.U32.HI UR4, URZ, 0x1f, UR5 ;  /* 0x0000001f3f047899 */ /* 0x000fc80008011605 */
[----:B------:R-:W-:-:S04]  /*bb70*/  ULEA.HI.SX32 UR4, UR5, UR4, 0x1c ;  /* 0x0000000405047291 */ /* 0x000fc8000f8fe23f */
[----:B------:R-:W-:-:S04]  /*bb80*/  UISETP.LT.AND UP0, UPT, UR41, UR4, UPT ;  /* 0x000000042900728c */ /* 0x000fc8000bf01270 */
[----:B------:R-:W-:-:S06]  /*bb90*/  USEL UR45, UR41, UR4, UP0 ;  /* 0x00000004292d7287 */ /* 0x000fcc0008000000 */
[----:B------:R-:W-:-:S13]  /*bba0*/  ISETP.LT.AND P0, PT, RZ, UR45, PT ;  /* 0x0000002dff007c0c */ /* 0x000fda000bf01270 */
[----:B0-----:R-:W-:Y:S05]  /*bbb0*/  @P0 BRA `(.L_x_2253) ;  /* 0x0000000000440947 */ /* 0x001fea0003800000 */
        /* <DEDUP_REMOVED lines=17> */
.L_x_2253:
[----:B------:R-:W-:Y:S01]  /*bcd0*/  IADD3 R0, R17, 0x18400, RZ ;  /* 0x0001840011007810 */ /* 0x000fe20007ffe0ff */
[----:B------:R-:W-:Y:S03]  /*bce0*/  BSSY B6, `(.L_x_2255) ;  /* 0x0000013000067945 */ /* 0x000fe60003800000 */
[----:B------:R-:W-:-:S13]  /*bcf0*/  LOP3.LUT P0, RZ, R0, 0x3ff, RZ, 0xc0, !PT ;  /* 0x000003ff00ff7812 */ /* 0x000fda000780c0ff */
[----:B------:R-:W-:Y:S05]  /*bd00*/  @!P0 BRA `(.L_x_2256) ;  /* 0x0000000000408947 */ /* 0x000fea0003800000 */
[----:B------:R-:W-:Y:S01]  /*bd10*/  MOV R2, 0x0 ;  /* 0x0000000000027802 */ /* 0x000fe20000000f00 */
[----:B------:R-:W-:Y:S01]  /*bd20*/  ULDC.64 UR4, c[0x4][0x90] ;  /* 0x0100240000047ab9 */ /* 0x000fe20000000a00 */
[----:B------:R-:W-:Y:S01]  /*bd30*/  ULDC.64 UR6, c[0x4][0x98] ;  /* 0x0100260000067ab9 */ /* 0x000fe20000000a00 */
[----:B------:R-:W-:Y:S01]  /*bd40*/  IMAD.U32 R4, RZ, RZ, UR4 ;  /* 0x00000004ff047e24 */ /* 0x000fe2000f8e00ff */
[----:B------:R-:W-:Y:S01]  /*bd50*/  MOV R7, UR7 ;  /* 0x0000000700077c02 */ /* 0x000fe20008000f00 */
[----:B------:R-:W-:Y:S01]  /*bd60*/  IMAD.U32 R5, RZ, RZ, UR5 ;  /* 0x00000005ff057e24 */ /* 0x000fe2000f8e00ff */
[----:B------:R-:W0:Y:S01]  /*bd70*/  LDC.64 R2, c[0x4][R2] ;  /* 0x0100000002027b82 */ /* 0x000e220000000a00 */
[----:B------:R-:W-:Y:S01]  /*bd80*/  ULDC.64 UR4, c[0x4][0x8] ;  /* 0x0100020000047ab9 */ /* 0x000fe20000000a00 */
[----:B------:R-:W-:Y:S01]  /*bd90*/  IMAD.U32 R6, RZ, RZ, UR6 ;  /* 0x00000006ff067e24 */ /* 0x000fe2000f8e00ff */
[----:B------:R-:W-:Y:S01]  /*bda0*/  MOV R12, 0x1 ;  /* 0x00000001000c7802 */ /* 0x000fe20000000f00 */
[----:B------:R-:W-:-:S02]  /*bdb0*/  IMAD.U32 R10, RZ, RZ, UR4 ;  /* 0x00000004ff0a7e24 */ /* 0x000fc4000f8e00ff */
[----:B------:R-:W-:Y:S02]  /*bdc0*/  IMAD.U32 R11, RZ, RZ, UR5 ;  /* 0x00000005ff0b7e24 */ /* 0x000fe4000f8e00ff */
[----:B------:R-:W-:Y:S02]  /*bdd0*/  IMAD.MOV.U32 R8, RZ, RZ, 0x70 ;  /* 0x00000070ff087424 */ /* 0x000fe400078e00ff */
[----:B------:R-:W-:-:S07]  /*bde0*/  IMAD.MOV.U32 R13, RZ, RZ, RZ ;  /* 0x000000ffff0d7224 */ /* 0x000fce00078e00ff */
[----:B------:R-:W-:-:S07]  /*bdf0*/  LEPC R20, `(.L_x_2256) ;  /* 0x000000001014794e */ /* 0x000fce0000000000 */
[----:B0----5:R-:W-:Y:S05]  /*be00*/  CALL.ABS.NOINC R2 ;  /* 0x0000000002007343 */ /* 0x021fea0003c00000 */
.L_x_2256:
[----:B------:R-:W-:Y:S05]  /*be10*/  BSYNC B6 ;  /* 0x0000000000067941 */ /* 0x000fea0003800000 */
.L_x_2255:
        /* <DEDUP_REMOVED lines=9> */
[----:B------:R-:W-:Y:S01]  /*beb0*/  MOV R5, UR5 ;  /* 0x0000000500057c02 */ /* 0x000fe20008000f00 */
        /* <DEDUP_REMOVED lines=10> */
.L_x_2259:
[----:B------:R0:W1:Y:S01]  /*bf60*/  LDC.64 R2, c[0x4][R18] ;  /* 0x0100000012027b82 */ /* 0x0000620000000a00 */
[----:B------:R-:W-:Y:S01]  /*bf70*/  ULDC.64 UR4, c[0x4][0x90] ;  /* 0x0100240000047ab9 */ /* 0x000fe20000000a00 */
[----:B------:R-:W-:Y:S01]  /*bf80*/  ULDC.64 UR6, c[0x4][0x98] ;  /* 0x0100260000067ab9 */ /* 0x000fe20000000a00 */
[----:B------:R-:W-:Y:S01]  /*bf90*/  MOV R4, UR4 ;  /* 0x0000000400047c02 */ /* 0x000fe20008000f00 */
        /* <DEDUP_REMOVED lines=11> */
.L_x_2258:
[----:B------:R-:W-:Y:S05]  /*c050*/  BSYNC B6 ;  /* 0x0000000000067941 */ /* 0x000fea0003800000 */
.L_x_2257:
        /* <DEDUP_REMOVED lines=13> */
[----:B------:R-:W-:Y:S02]  /*c130*/  MOV R22, UR4 ;  /* 0x0000000400167c02 */ /* 0x000fe40008000f00 */
[----:B------:R-:W-:Y:S05]  /*c140*/  BRA.DIV UR5, `(.L_x_2260) ;  /* 0x0000003605307947 */ /* 0x000fea000b800000 */
.L_x_2314:
        /* <DEDUP_REMOVED lines=15> */
[----:B------:R-:W-:Y:S02]  /*c240*/  ISETP.GT.U32.OR P0, PT, R8, 0x5f, P0 ;  /* 0x0000005f0800780c */ /* 0x000fe40000704470 */
[----:B------:R-:W-:Y:S02]  /*c250*/  MOV R9, R0 ;  /* 0x0000000000097202 */ /* 0x000fe40000000f00 */
        /* <DEDUP_REMOVED lines=12> */
[----:B------:R-:W-:Y:S01]  /*c320*/  IMAD.U32 R2, RZ, RZ, UR47 ;  /* 0x0000002fff027e24 */ /* 0x000fe2000f8e00ff */
[----:B------:R-:W-:-:S03]  /*c330*/  LOP3.LUT R16, R16, 0xffffffbf, RZ, 0xc0, !PT ;  /* 0xffffffbf10107812 */ /* 0x000fc600078ec0ff */
[----:B------:R0:W5:Y:S01]  /*c340*/  @!P0 LDG.E R6, desc[UR36][R4.64] ;  /* 0x0000002404068981 */ /* 0x000162000c1e1900 */
[----:B------:R-:W-:Y:S01]  /*c350*/  ISETP.NE.AND P2, PT, R2, 0x3, PT ;  /* 0x000000030200780c */ /* 0x000fe20003f45270 */
[----:B------:R-:W-:Y:S01]  /*c360*/  IMAD.MOV R7, RZ, RZ, -R9 ;  /* 0x000000ffff077224 */ /* 0x000fe200078e0a09 */
[----:B------:R-:W-:Y:S01]  /*c370*/  ISETP.GT.U32.AND P0, PT, R8, 0x5f, PT ;  /* 0x0000005f0800780c */ /* 0x000fe20003f04070 */
[----:B------:R-:W-:Y:S01]  /*c380*/  IMAD.U32 R24, RZ, RZ, UR4 ;  /* 0x00000004ff187e24 */ /* 0x000fe2000f8e00ff */
[----:B------:R-:W-:-:S05]  /*c390*/  IADD3 R3, RZ, -UR43, RZ ;  /* 0x8000002bff037c10 */ /* 0x000fca000fffe0ff */
[----:B------:R-:W-:Y:S02]  /*c3a0*/  IMAD R22, R22, R3, UR42 ;  /* 0x0000002a16167e24 */ /* 0x000fe4000f8e0203 */
[----:B0-----:R-:W-:Y:S02]  /*c3b0*/  IMAD R5, R10, R7, R0 ;  /* 0x000000070a057224 */ /* 0x001fe400078e0200 */
[----:B------:R-:W-:Y:S02]  /*c3c0*/  @P2 LOP3.LUT R16, R16, 0x40, RZ, 0xfc, !PT ;  /* 0x0000004010102812 */ /* 0x000fe400078efcff */
[----:B------:R-:W-:Y:S02]  /*c3d0*/  SHF.R.S32.HI R28, RZ, 0x1f, R22 ;  /* 0x0000001fff1c7819 */ /* 0x000fe40000011416 */
[----:B------:R-:W-:-:S04]  /*c3e0*/  LOP3.LUT R16, R16, 0xffffffdf, RZ, 0xc0, !PT ;  /* 0xffffffdf10107812 */ /* 0x000fc800078ec0ff */
[----:B------:R-:W-:Y:S01]  /*c3f0*/  @P0 LOP3.LUT R16, R16, 0x20, RZ, 0xfc, !PT ;  /* 0x0000002010100812 */ /* 0x000fe200078efcff */
[----:B------:R-:W-:Y:S06]  /*c400*/  @!P2 BRA `(.L_x_2261) ;  /* 0x000000000004a947 */ /* 0x000fec0003800000 */
[----:B------:R-:W-:Y:S01]  /*c410*/  BPT.TRAP 0x1 ;  /* 0x000000040000795c */ /* 0x000fe20000300000 */
.L_x_2261:
        /* <DEDUP_REMOVED lines=8> */
[----:B------:R-:W-:-:S03]  /*c4a0*/  IMAD R0, R23, 0x8, R17 ;  /* 0x0000000817007824 */ /* 0x000fc600078e0211 */
        /* <DEDUP_REMOVED lines=12> */
[----:B------:R-:W-:-:S04]  /*c570*/  SHF.L.U32 R3, R26, 0x1f, RZ ;  /* 0x0000001f1a037819 */ /* 0x000fc800000006ff */
[----:B------:R-:W-:-:S06]  /*c580*/  LEA.HI.X R19, R2, UR5, R19, 0x1, P0 ;  /* 0x0000000502137c11 */ /* 0x000fcc00080f0c13 */
[----:B------:R-:W0:Y:S02]  /*c590*/  SYNCS.PHASECHK.TRANS64.TRYWAIT P0, [R0+URZ+0x2a840], R3 ;  /* 0x02a84003000075a7 */ /* 0x000e24000800017f */
[----:B0-----:R-:W-:Y:S05]  /*c5a0*/  @!P0 BRA `(.L_x_2263) ;  /* 0x0000003000448947 */ /* 0x001fea0003800000 */
.L_x_2315:
[----:B------:R-:W-:Y:S05]  /*c5b0*/  BSYNC B0 ;  /* 0x0000000000007941 */ /* 0x000fea0003800000 */
.L_x_2262:
        /* <DEDUP_REMOVED lines=9> */
[----:B------:R-:W-:Y:S01]  /*c650*/  IADD3 R3, R3, R7, RZ ;  /* 0x0000000703037210 */ /* 0x000fe20007ffe0ff */
[----:B------:R-:W-:Y:S02]  /*c660*/  IMAD.MOV.U32 R7, RZ, RZ, -0x60 ;  /* 0xffffffa0ff077424 */ /* 0x000fe400078e00ff */
        /* <DEDUP_REMOVED lines=8> */
[----:B------:R-:W-:Y:S01]  /*c6f0*/  IMAD R7, R24, R7, UR38 ;  /* 0x0000002618077e24 */ /* 0x000fe2000f8e0207 */
[----:B------:R-:W-:Y:S01]  /*c700*/  LEA R4, P0, R2, UR4, 0x1 ;  /* 0x0000000402047c11 */ /* 0x000fe2000f8008ff */
[----:B------:R-:W-:Y:S01]  /*c710*/  IMAD.IADD R3, R3, 0x1, R5 ;  /* 0x0000000103037824 */ /* 0x000fe200078e0205 */
[----:B------:R-:W-:Y:S01]  /*c720*/  UMOV UR4, 0xffffffff ;  /* 0xffffffff00047882 */ /* 0x000fe20000000000 */
[----:B------:R-:W-:Y:S01]  /*c730*/  IMAD R5, R23, 0x4800, R30 ;  /* 0x0000480017057824 */ /* 0x000fe200078e021e */
[----:B------:R-:W-:Y:S02]  /*c740*/  IADD3 R7, -R36, R7, RZ ;  /* 0x0000000724077210 */ /* 0x000fe40007ffe1ff */
        /* <DEDUP_REMOVED lines=16> */
[----:B------:R-:W-:-:S03]  /*c850*/  @P0 IMAD R25, R5, 0x2, R17 ;  /* 0x0000000205190824 */ /* 0x000fc600078e0211 */
[----:B------:R-:W-:Y:S01]  /*c860*/  @P0 IADD3.X R21, RZ, R8, RZ, P1, !PT ;  /* 0x00000008ff150210 */ /* 0x000fe20000ffe4ff */
[----:B-1----:R-:W-:Y:S01]  /*c870*/  @P0 IMAD.MOV.U32 R2, RZ, RZ, R14 ;  /* 0x000000ffff020224 */ /* 0x002fe200078e000e */
[----:B------:R-:W-:Y:S03]  /*c880*/  SHFL.IDX PT, R8, R6, 0x2, 0x181f ;  /* 0x00581f0006087f89 */ /* 0x000fe600000e0000 */
[----:B------:R-:W-:Y:S01]  /*c890*/  @P0 IMAD.MOV.U32 R3, RZ, RZ, R21 ;  /* 0x000000ffff030224 */ /* 0x000fe200078e0015 */
        /* <DEDUP_REMOVED lines=31> */
[----:B------:R0:W1:Y:S03]  /*ca90*/  SHFL.IDX PT, R8, R6, 0x5, 0x181f ;  /* 0x00b81f0006087f89 */ /* 0x00006600000e0000 */
[----:B------:R-:W-:Y:S01]  /*caa0*/  @P0 IMAD.MOV.U32 R3, RZ, RZ, R9 ;  /* 0x000000ffff030224 */ /* 0x000fe200078e0009 */
[----:B------:R0:W2:Y:S04]  /*cab0*/  SHFL.IDX PT, R14, R4, 0x5, 0x181f ;  /* 0x00b81f00040e7f89 */ /* 0x0000a800000e0000 */
[----:B------:R0:W-:Y:S04]  /*cac0*/  @P0 LDGSTS.E.BYPASS.LTC128B.128 [R21+0x1a400], desc[UR36][R2.64], !P4 ;  /* 0x1a40000002150fae */ /* 0x0001e8000e101d64 */
[----:B------:R0:W-:Y:S04]  /*cad0*/  @P0 LDGSTS.E.BYPASS.LTC128B.128 [R21+0x1d400], desc[UR36][R2.64+0x80], !P3 ;  /* 0x1d40008002150fae */ /* 0x0001e8000d901d64 */
[----:B------:R0:W-:Y:S02]  /*cae0*/  @P0 LDGSTS.E.BYPASS.LTC128B.128 [R21+0x20400], desc[UR36][R2.64+0x100], !P2 ;  /* 0x2040010002150fae */ /* 0x0001e4000d101d64 */
.L_x_2329:
[----:B------:R-:W-:-:S13]  /*caf0*/  ISETP.GE.AND P0, PT, R7, 0x51, PT ;  /* 0x000000510700780c */ /* 0x000fda0003f06270 */
[----:B0-2---:R-:W-:Y:S01]  /*cb00*/  @P0 LEA R2, P1, R37, R14, 0x1 ;  /* 0x0000000e25020211 */ /* 0x005fe200078208ff */
[----:B------:R-:W-:-:S03]  /*cb10*/  @P0 IMAD R5, R5, 0x2, R17 ;  /* 0x0000000205050824 */ /* 0x000fc600078e0211 */
[----:B-1----:R-:W-:-:S05]  /*cb20*/  @P0 IADD3.X R3, RZ, R8, RZ, P1, !PT ;  /* 0x00000008ff030210 */ /* 0x002fca0000ffe4ff */
        /* <DEDUP_REMOVED lines=8> */
.L_x_2265:
[----:B------:R-:W-:Y:S02]  /*cbb0*/  PLOP3.LUT P1, PT, P1, P0, PT, 0xa2, 0x0 ;  /* 0x000000000000781c */ /* 0x000fe40000f21472 */
[----:B------:R-:W-:-:S08]  /*cbc0*/  @P0 R2UR P1, UR4, R0 ;  /* 0x00000000000402ca */ /* 0x000fd00000020000 */
[----:B------:R-:W-:-:S05]  /*cbd0*/  @P0 PLOP3.LUT P0, PT, P1, PT, PT, 0x80, 0x0 ;  /* 0x000000000000081c */ /* 0x000fca0000f0f070 */
[----:B------:R-:W-:Y:S01]  /*cbe0*/  @!P1 SYNCS.ARRIVE.TRANS64.RED.A0T1 RZ, [UR4+0x2a830], RZ ;  /* 0x02a830ffffff99a7 */ /* 0x000fe20008200404 */
[----:B------:R-:W-:Y:S07]  /*cbf0*/  @!P1 ARRIVES.LDGSTSBAR.64.TRANSCNT [UR4+0x2a830] ;  /* 0x02a83000ff0099b0 */ /* 0x000fee0008000a84 */
[----:B------:R-:W-:Y:S05]  /*cc00*/  @P0 BRA.U.ANY `(.L_x_2265) ;  /* 0xfffffffd00e80947 */ /* 0x000fea000393ffff */
[----:B------:R-:W-:Y:S01]  /*cc10*/  NOP ;  /* 0x0000000000007918 */ /* 0x000fe20000000000 */
[----:B0-----:R-:W-:-:S05]  /*cc20*/  IMAD.U32 R2, RZ, RZ, UR47 ;  /* 0x0000002fff027e24 */ /* 0x001fca000f8e00ff */
[----:B------:R-:W-:-:S13]  /*cc30*/  ISETP.NE.AND P2, PT, R2, 0x3, PT ;  /* 0x000000030200780c */ /* 0x000fda0003f45270 */
[----:B------:R-:W-:Y:S05]  /*cc40*/  @!P2 BRA `(.L_x_2266) ;  /* 0x000000000004a947 */ /* 0x000fea0003800000 */
[----:B------:R-:W-:Y:S01]  /*cc50*/  BPT.TRAP 0x1 ;  /* 0x000000040000795c */ /* 0x000fe20000300000 */
.L_x_2266:
[----:B------:R0:W-:Y:S02]  /*cc60*/  SYNCS.ARRIVE.TRANS64.A1T0 RZ, [R0+URZ+0x2a830], RZ ;  /* 0x02a830ff00ff79a7 */ /* 0x0001e4000810003f */
[----:B------:R-:W-:Y:S05]  /*cc70*/  WARPSYNC.ALL ;  /* 0x0000000000007948 */ /* 0x000fea0003800000 */
[----:B------:R-:W-:Y:S01]  /*cc80*/  BSSY B6, `(.L_x_2267) ;  /* 0x0000015000067945 */ /* 0x000fe20003800000 */
[----:B0-----:R-:W-:Y:S01]  /*cc90*/  VIADD R0, R17, 0xc400 ;  /* 0x0000c40011007836 */ /* 0x001fe20000000000 */
[----:B------:R-:W-:Y:S04]  /*cca0*/  BAR.SYNC.DEFER_BLOCKING 0x8, 0x180 ;  /* 0x0206000000007b1d */ /* 0x000fe80000010000 */
        /* <DEDUP_REMOVED lines=17> */
[----:B0-----:R-:W-:Y:S05]  /*cdc0*/  CALL.ABS.NOINC R2 ;  /* 0x0000000002007343 */ /* 0x001fea0003c00000 */
.L_x_2268:
[----:B------:R-:W-:Y:S05]  /*cdd0*/  BSYNC B6 ;  /* 0x0000000000067941 */ /* 0x000fea0003800000 */
.L_x_2267:
[----:B------:R-:W0:Y:S01]  /*cde0*/  S2R R2, SR_TID.X ;  /* 0x0000000000027919 */ /* 0x000e220000002100 */
[----:B------:R-:W-:Y:S01]  /*cdf0*/  UISETP.NE.AND UP0, UPT, UR48, URZ, UPT ;  /* 0x0000003f3000728c */ /* 0x000fe2000bf05270 */
[----:B------:R-:W-:Y:S01]  /*ce00*/  IMAD.U32 R0, RZ, RZ, UR44 ;  /* 0x0000002cff007e24 */ /* 0x000fe2000f8e00ff */
[----:B------:R-:W-:Y:S01]  /*ce10*/  R2UR UR6, R28 ;  /* 0x000000001c0672ca */ /* 0x000fe200000e0000 */
[----:B------:R-:W-:Y:S01]  /*ce20*/  ULDC.64 UR8, c[0x0][0x2d8] ;  /* 0x0000b60000087ab9 */ /* 0x000fe20000000a00 */
[----:B------:R-:W-:Y:S02]  /*ce30*/  R2UR UR7, R22 ;  /* 0x00000000160772ca */ /* 0x000fe400000e0000 */
[----:B------:R-:W-:Y:S02]  /*ce40*/  PLOP3.LUT P0, PT, PT, PT, UP0, 0x80, 0x0 ;  /* 0x000000000000781c */ /* 0x000fe40003f0f008 */
[C---:B------:R-:W-:Y:S02]  /*ce50*/  LOP3.LUT P3, RZ, R16.reuse, 0x400, RZ, 0xc0, !PT ;  /* 0x0000040010ff7812 */ /* 0x040fe4000786c0ff */
[C---:B------:R-:W-:Y:S01]  /*ce60*/  LOP3.LUT P4, RZ, R16.reuse, 0x200, RZ, 0xc0, !PT ;  /* 0x0000020010ff7812 */ /* 0x040fe2000788c0ff */
[----:B------:R-:W-:Y:S01]  /*ce70*/  @UP0 ULDC UR4, c[0x0][0x44c] ;  /* 0x0001130000040ab9 */ /* 0x000fe20000000800 */
[----:B------:R-:W-:-:S03]  /*ce80*/  LOP3.LUT P5, RZ, R16, 0x100, RZ, 0xc0, !PT ;  /* 0x0000010010ff7812 */ /* 0x000fc600078ac0ff */
[----:B------:R-:W-:-:S04]  /*ce90*/  UIMAD UR6, UR6, UR8, URZ ;  /* 0x00000008060672a4 */ /* 0x000fc8000f8e023f */
[----:B------:R-:W-:Y:S02]  /*cea0*/  UIMAD UR7, UR7, UR9, UR6 ;  /* 0x00000009070772a4 */ /* 0x000fe4000f8e0206 */
[----:B------:R-:W-:Y:S01]  /*ceb0*/  USHF.R.S32.HI UR6, URZ, 0x1f, UR43 ;  /* 0x0000001f3f067899 */ /* 0x000fe2000801142b */
[----:B0-----:R-:W-:-:S05]  /*cec0*/  IMAD.SHL.U32 R2, R2, 0x10, RZ ;  /* 0x0000001002027824 */ /* 0x001fca00078e00ff */
[----:B------:R-:W-:-:S05]  /*ced0*/  LOP3.LUT R2, R36, 0x70, R2, 0xf8, !PT ;  /* 0x0000007024027812 */ /* 0x000fca00078ef802 */
[----:B------:R-:W-:-:S04]  /*cee0*/  IMAD R0, R0, 0x80, R2 ;  /* 0x0000008000007824 */ /* 0x000fc800078e0202 */
[----:B------:R-:W-:Y:S01]  /*cef0*/  @P0 IMAD.HI.U32 R3, R0, UR4, RZ ;  /* 0x0000000400030c27 */ /* 0x000fe2000f8e00ff */
[----:B------:R-:W-:Y:S01]  /*cf00*/  PLOP3.LUT P0, PT, PT, PT, UP0, 0x80, 0x0 ;  /* 0x000000000000781c */ /* 0x000fe20003f0f008 */
[----:B------:R-:W-:Y:S01]  /*cf10*/  @UP0 ULDC UR4, c[0x0][0x450] ;  /* 0x0001140000040ab9 */ /* 0x000fe20000000800 */
[----:B------:R-:W-:-:S11]  /*cf20*/  MOV R2, R0 ;  /* 0x0000000000027202 */ /* 0x000fd60000000f00 */
        /* <DEDUP_REMOVED lines=30> */
[----:B------:R-:W0:Y:S01]  /*d110*/  SHFL.IDX PT, R14, R0, RZ, 0x181f ;  /* 0x00181fff000e7589 */ /* 0x000e2200000e0000 */
[----:B------:R-:W-:-:S03]  /*d120*/  IMAD.U32 R3, RZ, RZ, UR44 ;  /* 0x0000002cff037e24 */ /* 0x000fc6000f8e00ff */
[----:B------:R-:W1:Y:S01]  /*d130*/  SHFL.IDX PT, R2, R5, RZ, 0x181f ;  /* 0x00181fff05027589 */ /* 0x000e6200000e0000 */
[----:B------:R-:W-:-:S03]  /*d140*/  IMAD R4, R3, 0x80, R36 ;  /* 0x0000008003047824 */ /* 0x000fc600078e0224 */
[----:B------:R-:W-:Y:S01]  /*d150*/  SHFL.IDX PT, R6, R5, 0x1, 0x181f ;  /* 0x00381f0005067f89 */ /* 0x000fe200000e0000 */
[C---:B------:R-:W-:Y:S01]  /*d160*/  VIADD R7, R4.reuse, 0x10 ;  /* 0x0000001004077836 */ /* 0x040fe20000000000 */
[----:B------:R-:W-:-:S13]  /*d170*/  ISETP.GE.AND P0, PT, R4, UR39, PT ;  /* 0x0000002704007c0c */ /* 0x000fda000bf06270 */
[----:B0-----:R-:W-:-:S05]  /*d180*/  @!P0 LEA R14, P1, R37, R14, 0x1 ;  /* 0x0000000e250e8211 */ /* 0x001fca00078208ff */
[----:B-1----:R-:W-:Y:S01]  /*d190*/  @!P0 IMAD.X R3, RZ, RZ, R2, P1 ;  /* 0x000000ffff038224 */ /* 0x002fe200008e0602 */
[----:B------:R-:W-:Y:S02]  /*d1a0*/  @!P0 MOV R2, R14 ;  /* 0x0000000e00028202 */ /* 0x000fe40000000f00 */
        /* <DEDUP_REMOVED lines=63> */
[----:B------:R0:W1:Y:S02]  /*d5a0*/  SHFL.IDX PT, R6, R5, 0x7, 0x181f ;  /* 0x00f81f0005067f89 */ /* 0x00006400000e0000 */
[----:B------:R-:W-:Y:S02]  /*d5b0*/  @!P0 MOV R3, R7 ;  /* 0x0000000700038202 */ /* 0x000fe40000000f00 */
[----:B------:R0:W2:Y:S04]  /*d5c0*/  SHFL.IDX PT, R14, R0, 0x7, 0x181f ;  /* 0x00f81f00000e7f89 */ /* 0x0000a800000e0000 */
[----:B------:R0:W-:Y:S04]  /*d5d0*/  @!P0 LDGSTS.E.BYPASS.LTC128B.128 [R31+0xf400], desc[UR36][R2.64], !P3 ;  /* 0x0f400000021f8fae */ /* 0x0001e8000d901d64 */
[----:B------:R0:W-:Y:S04]  /*d5e0*/  @!P0 LDGSTS.E.BYPASS.LTC128B.128 [R31+0x13400], desc[UR36][R2.64+0x80], !P4 ;  /* 0x13400080021f8fae */ /* 0x0001e8000e101d64 */
[----:B------:R0:W-:Y:S02]  /*d5f0*/  @!P0 LDGSTS.E.BYPASS.LTC128B.128 [R31+0x17400], desc[UR36][R2.64+0x100], !P5 ;  /* 0x17400100021f8fae */ /* 0x0001e4000e901d64 */
.L_x_2346:
        /* <DEDUP_REMOVED lines=12> */
.L_x_2270:
        /* <DEDUP_REMOVED lines=10> */
[----:B------:R-:W-:-:S04]  /*d760*/  LOP3.LUT R0, R0, 0xfffffffe, RZ, 0xc0, !PT ;  /* 0xfffffffe00007812 */ /* 0x000fc800078ec0ff */
[----:B------:R-:W-:-:S04]  /*d770*/  IADD3 R0, R2, -R0, RZ ;  /* 0x8000000002007210 */ /* 0x000fc80007ffe0ff */
[----:B------:R-:W-:Y:S01]  /*d780*/  SHF.L.U32 R0, R0, 0x1f, RZ ;  /* 0x0000001f00007819 */ /* 0x000fe200000006ff */
[----:B------:R-:W-:Y:S01]  /*d790*/  NOP ;  /* 0x0000000000007918 */ /* 0x000fe20000000000 */
[----:B------:R0:W-:Y:S01]  /*d7a0*/  SYNCS.ARRIVE.TRANS64.A1T0 RZ, [R17+URZ+0x2a800], RZ ;  /* 0x02a800ff11ff79a7 */ /* 0x0001e2000810003f */
[----:B------:R-:W-:Y:S01]  /*d7b0*/  BSSY B0, `(.L_x_2271) ;  /* 0x0000003000007945 */ /* 0x000fe20003800000 */
[----:B------:R-:W1:Y:S03]  /*d7c0*/  SYNCS.PHASECHK.TRANS64.TRYWAIT P0, [R17+URZ+0x2a820], R0 ;  /* 0x02a82000110075a7 */ /* 0x000e66000800017f */
[----:B01----:R-:W-:Y:S05]  /*d7d0*/  @!P0 BRA `(.L_x_2272) ;  /* 0x0000003000608947 */ /* 0x003fea0003800000 */
.L_x_2347:
[----:B------:R-:W-:Y:S05]  /*d7e0*/  BSYNC B0 ;  /* 0x0000000000007941 */ /* 0x000fea0003800000 */
.L_x_2271:
[----:B------:R-:W-:-:S06]  /*d7f0*/  UISETP.GE.AND UP0, UPT, UR45, 0x2, UPT ;  /* 0x000000022d00788c */ /* 0x000fcc000bf06270 */
[----:B------:R-:W-:-:S13]  /*d800*/  PLOP3.LUT P0, PT, PT, PT, UP0, 0x40, 0x0 ;  /* 0x000000000000781c */ /* 0x000fda0003f0e808 */
[----:B------:R-:W-:Y:S05]  /*d810*/  @P0 BRA `(.L_x_2273) ;  /* 0x0000000c00d80947 */ /* 0x000fea0003800000 */
[----:B------:R-:W-:Y:S01]  /*d820*/  UIADD3 UR4, UR45, -0x2, URZ ;  /* 0xfffffffe2d047890 */ /* 0x000fe2000fffe03f */
[----:B------:R-:W-:Y:S01]  /*d830*/  BSSY B0, `(.L_x_2273) ;  /* 0x00000f4000007945 */ /* 0x000fe20003800000 */
[----:B------:R-:W-:Y:S02]  /*d840*/  IMAD.MOV.U32 R20, RZ, RZ, R26 ;  /* 0x000000ffff147224 */ /* 0x000fe400078e001a */
[----:B------:R-:W-:Y:S02]  /*d850*/  IMAD.MOV.U32 R9, RZ, RZ, R23 ;  /* 0x000000ffff097224 */ /* 0x000fe400078e0017 */
[----:B------:R-:W-:Y:S01]  /*d860*/  IMAD.MOV.U32 R27, RZ, RZ, R24 ;  /* 0x000000ffff1b7224 */ /* 0x000fe200078e0018 */
[----:B------:R-:W-:-:S07]  /*d870*/  MOV R8, UR4 ;  /* 0x0000000400087c02 */ /* 0x000fce0008000f00 */
.L_x_2286:
[----:B------:R-:W1:Y:S01]  /*d880*/  LDC R3, c[0x0][0x430] ;  /* 0x00010c00ff037b82 */ /* 0x000e620000000800 */
[----:B0-----:R-:W0:Y:S01]  /*d890*/  S2R R0, SR_TID.X ;  /* 0x0000000000007919 */ /* 0x001e220000002100 */
[----:B------:R-:W-:Y:S02]  /*d8a0*/  IMAD R10, R8, 0x60, R32 ;  /* 0x00000060080a7824 */ /* 0x000fe400078e0220 */
[----:B------:R-:W-:Y:S01]  /*d8b0*/  VIADD R23, R9, 0x1 ;  /* 0x0000000109177836 */ /* 0x000fe20000000000 */
[----:B-1----:R-:W-:Y:S01]  /*d8c0*/  ISETP.NE.AND P0, PT, R3, 0x1, PT ;  /* 0x000000010300780c */ /* 0x002fe20003f05270 */
[----:B0-----:R-:W-:-:S12]  /*d8d0*/  IMAD.SHL.U32 R0, R0, 0x10, RZ ;  /* 0x0000001000007824 */ /* 0x001fd800078e00ff */
        /* <DEDUP_REMOVED lines=10> */
[----:B------:R-:W-:Y:S02]  /*d980*/  @!P1 SHF.R.S32.HI R3, RZ, 0x1f, R11 ;  /* 0x0000001fff039819 */ /* 0x000fe4000001140b */
[----:B------:R-:W-:Y:S01]  /*d990*/  @!P1 MOV R2, R11 ;  /* 0x0000000b00029202 */ /* 0x000fe20000000f00 */
[----:B--2---:R-:W-:-:S04]  /*d9a0*/  @!P1 IMAD R0, R33, R6, RZ ;  /* 0x0000000621009224 */ /* 0x004fc800078e02ff */
[----:B------:R-:W-:-:S04]  /*d9b0*/  @!P1 IMAD.WIDE.U32 R2, R29, R6, R2 ;  /* 0x000000061d029225 */ /* 0x000fc800078e0002 */
[----:B------:R-:W-:-:S04]  /*d9c0*/  @!P1 IMAD R7, R29, R7, R0 ;  /* 0x000000071d079224 */ /* 0x000fc800078e0200 */
[----:B------:R-:W-:Y:S01]  /*d9d0*/  @!P1 IMAD.IADD R0, R7, 0x1, R3 ;  /* 0x0000000107009824 */ /* 0x000fe200078e0203 */
[----:B0-----:R-:W-:-:S04]  /*d9e0*/  @!P1 LEA R4, P0, R2, R4, 0x2 ;  /* 0x0000000402049211 */ /* 0x001fc800078010ff */
[----:B------:R-:W-:Y:S01]  /*d9f0*/  @!P1 LEA.HI.X R5, R2, R5, R0, 0x2, P0 ;  /* 0x0000000502059211 */ /* 0x000fe200000f1400 */
[----:B------:R-:W-:Y:S01]  /*da00*/  IMAD.MOV.U32 R0, RZ, RZ, RZ ;  /* 0x000000ffff007224 */ /* 0x000fe200078e00ff */
[----:B------:R-:W-:Y:S01]  /*da10*/  MOV R12, UR47 ;  /* 0x0000002f000c7c02 */ /* 0x000fe20008000f00 */
[----:B------:R-:W-:Y:S01]  /*da20*/  IMAD.MOV R7, RZ, RZ, -R11 ;  /* 0x000000ffff077224 */ /* 0x000fe200078e0a0b */
[----:B------:R-:W-:-:S03]  /*da30*/  ISETP.NE.AND P0, PT, R23, 0x2, PT ;  /* 0x000000021700780c */ /* 0x000fc60003f05270 */
[----:B------:R0:W5:Y:S01]  /*da40*/  @!P1 LDG.E R0, desc[UR36][R4.64] ;  /* 0x0000002404009981 */ /* 0x000162000c1e1900 */
[----:B------:R-:W-:Y:S01]  /*da50*/  ISETP.NE.AND P1, PT, R12, 0x3, PT ;  /* 0x000000030c00780c */ /* 0x000fe20003f25270 */
[----:B------:R-:W-:Y:S05]  /*da60*/  YIELD ;  /* 0x0000000000007946 */ /* 0x000fea0003800000 */
[----:B------:R-:W-:Y:S01]  /*da70*/  ULDC UR4, c[0x0][0x430] ;  /* 0x00010c0000047ab9 */ /* 0x000fe20000000800 */
[----:B------:R-:W-:Y:S01]  /*da80*/  SEL R3, RZ, 0x1, P0 ;  /* 0x00000001ff037807 */ /* 0x000fe20000000000 */
[----:B0-----:R-:W-:Y:S01]  /*da90*/  IMAD R4, R7, UR4, R10 ;  /* 0x0000000407047c24 */ /* 0x001fe2000f8e020a */
[----:B------:R-:W-:Y:S01]  /*daa0*/  SEL R23, R23, RZ, P0 ;  /* 0x000000ff17177207 */ /* 0x000fe20000000000 */
[----:B------:R-:W-:Y:S01]  /*dab0*/  IMAD.MOV.U32 R24, RZ, RZ, R8 ;  /* 0x000000ffff187224 */ /* 0x000fe200078e0008 */
[----:B------:R-:W-:-:S02]  /*dac0*/  LOP3.LUT R26, R20, R3, RZ, 0x3c, !PT ;  /* 0x00000003141a7212 */ /* 0x000fc400078e3cff */
[----:B------:R-:W-:Y:S05]  /*dad0*/  @!P1 BRA `(.L_x_2274) ;  /* 0x0000000000049947 */ /* 0x000fea0003800000 */
[----:B------:R-:W-:Y:S01]  /*dae0*/  BPT.TRAP 0x1 ;  /* 0x000000040000795c */ /* 0x000fe20000300000 */
.L_x_2274:
[----:B------:R-:W-:Y:S01]  /*daf0*/  IMAD R6, R23, 0x8, R17 ;  /* 0x0000000817067824 */ /* 0x000fe200078e0211 */
[----:B------:R-:W-:Y:S01]  /*db00*/  SHF.L.U32 R3, R26, 0x1f, RZ ;  /* 0x0000001f1a037819 */ /* 0x000fe200000006ff */
[----:B------:R-:W-:Y:S03]  /*db10*/  BSSY B1, `(.L_x_2275) ;  /* 0x0000003000017945 */ /* 0x000fe60003800000 */
[----:B------:R-:W0:Y:S02]  /*db20*/  SYNCS.PHASECHK.TRANS64.TRYWAIT P0, [R6+URZ+0x2a840], R3 ;  /* 0x02a84003060075a7 */ /* 0x000e24000800017f */
[----:B0-----:R-:W-:Y:S05]  /*db30*/  @!P0 BRA `(.L_x_2276) ;  /* 0x0000002c009c8947 */ /* 0x001fea0003800000 */
.L_x_2348:
[----:B------:R-:W-:Y:S05]  /*db40*/  BSYNC B1 ;  /* 0x0000000000017941 */ /* 0x000fea0003800000 */
.L_x_2275:
        /* <DEDUP_REMOVED lines=65> */
.L_x_2362:
        /* <DEDUP_REMOVED lines=10> */
.L_x_2278:
        /* <DEDUP_REMOVED lines=11> */
.L_x_2279:
[----:B------:R0:W-:Y:S01]  /*e0b0*/  SYNCS.ARRIVE.TRANS64.A1T0 RZ, [R6+URZ+0x2a830], RZ ;  /* 0x02a830ff06ff79a7 */ /* 0x0001e2000810003f */
[----:B------:R-:W-:Y:S05]  /*e0c0*/  @!P2 BRA `(.L_x_2280) ;  /* 0x000000000004a947 */ /* 0x000fea0003800000 */
[----:B------:R-:W-:Y:S01]  /*e0d0*/  BPT.TRAP 0x1 ;  /* 0x000000040000795c */ /* 0x000fe20000300000 */
.L_x_2280:
[----:B------:R-:W-:Y:S01]  /*e0e0*/  SHF.L.U32 R3, R20, 0x1f, RZ ;  /* 0x0000001f14037819 */ /* 0x000fe200000006ff */
[----:B------:R-:W-:Y:S01]  /*e0f0*/  BSSY B1, `(.L_x_2281) ;  /* 0x0000004000017945 */ /* 0x000fe20003800000 */
[----:B0-----:R-:W-:-:S04]  /*e100*/  LEA R6, R9, R17, 0x3 ;  /* 0x0000001109067211 */ /* 0x001fc800078e18ff */
[----:B------:R-:W0:Y:S02]  /*e110*/  SYNCS.PHASECHK.TRANS64.TRYWAIT P0, [R6+URZ+0x2a860], R3 ;  /* 0x02a86003060075a7 */ /* 0x000e24000800017f */
[----:B0-----:R-:W-:Y:S05]  /*e120*/  @!P0 BRA `(.L_x_2282) ;  /* 0x0000002c00ec8947 */ /* 0x001fea0003800000 */
.L_x_2363:
[----:B------:R-:W-:Y:S05]  /*e130*/  BSYNC B1 ;  /* 0x0000000000017941 */ /* 0x000fea0003800000 */
.L_x_2281:
[----:B------:R-:W-:Y:S01]  /*e140*/  IMAD.MOV.U32 R2, RZ, RZ, -0x60 ;  /* 0xffffffa0ff027424 */ /* 0x000fe200078e00ff */
[----:B------:R-:W-:Y:S01]  /*e150*/  UMOV UR4, 0xffffffff ;  /* 0xffffffff00047882 */ /* 0x000fe20000000000 */
[C---:B------:R-:W-:Y:S01]  /*e160*/  LOP3.LUT P2, RZ, R16.reuse, 0x2, RZ, 0xc0, !PT ;  /* 0x0000000210ff7812 */ /* 0x040fe2000784c0ff */
[----:B------:R-:W-:Y:S01]  /*e170*/  IMAD R7, R9, 0x3000, R30 ;  /* 0x0000300009077824 */ /* 0x000fe200078e021e */
[----:B------:R-:W-:Y:S01]  /*e180*/  LOP3.LUT P1, RZ, R16, 0x1, RZ, 0xc0, !PT ;  /* 0x0000000110ff7812 */ /* 0x000fe2000782c0ff */
[----:B0-----:R-:W-:-:S04]  /*e190*/  IMAD R3, R27, R2, UR38 ;  /* 0x000000261b037e24 */ /* 0x001fc8000f8e0202 */
[----:B------:R-:W-:Y:S01]  /*e1a0*/  IMAD.IADD R8, R3, 0x1, -R36 ;  /* 0x0000000103087824 */ /* 0x000fe200078e0a24 */
[----:B------:R-:W-:Y:S07]  /*e1b0*/  BRA.DIV UR4, `(.L_x_2283) ;  /* 0x0000002e04dc7947 */ /* 0x000fee000b800000 */
[----:B------:R-:W0:Y:S01]  /*e1c0*/  SHFL.IDX PT, R14, R18, RZ, 0x181f ;  /* 0x00181fff120e7589 */ /* 0x000e2200000e0000 */
[----:B------:R-:W-:-:S03]  /*e1d0*/  LEA R7, R7, R17, 0x1 ;  /* 0x0000001107077211 */ /* 0x000fc600078e08ff */
        /* <DEDUP_REMOVED lines=34> */
[----:B------:R-:W0:Y:S04]  /*e400*/  SHFL.IDX PT, R19, R19, 0x5, 0x181f ;  /* 0x00b81f0013137f89 */ /* 0x000e2800000e0000 */
[----:B------:R2:W3:Y:S01]  /*e410*/  SHFL.IDX PT, R14, R18, 0x5, 0x181f ;  /* 0x00b81f00120e7f89 */ /* 0x0004e200000e0000 */
[----:B-1----:R-:W-:Y:S02]  /*e420*/  IADD3.X R3, RZ, R3, RZ, P0, !PT ;  /* 0x00000003ff037210 */ /* 0x002fe400007fe4ff */
[----:B------:R-:W-:-:S13]  /*e430*/  ISETP.LT.OR P0, PT, R8, 0x41, P2 ;  /* 0x000000410800780c */ /* 0x000fda0001701670 */
[----:B------:R2:W-:Y:S01]  /*e440*/  LDGSTS.E.BYPASS.LTC128B.128 [R7+0x2400], desc[UR36][R2.64], !P0 ;  /* 0x0240000002077fae */ /* 0x0005e2000c101d64 */
[----:B------:R-:W-:-:S13]  /*e450*/  ISETP.LT.OR P0, PT, R8, 0x41, P1 ;  /* 0x000000410800780c */ /* 0x000fda0000f01670 */
[----:B0--3--:R2:W-:Y:S02]  /*e460*/  LDGSTS.E.BYPASS.LTC128B.128 [R7+0x5400], desc[UR36][R2.64+0x80], !P0 ;  /* 0x0540008002077fae */ /* 0x0095e4000c101d64 */
.L_x_2377:
[----:B0-2---:R-:W-:Y:S01]  /*e470*/  IADD3 R2, P0, R14, R5, RZ ;  /* 0x000000050e027210 */ /* 0x005fe20007f1e0ff */
        /* <DEDUP_REMOVED lines=20> */
.L_x_2284:
[----:B------:R-:W-:Y:S02]  /*e5c0*/  PLOP3.LUT P1, PT, P1, P0, PT, 0xa2, 0x0 ;  /* 0x000000000000781c */ /* 0x000fe40000f21472 */
[----:B------:R-:W-:-:S08]  /*e5d0*/  @P0 R2UR P1, UR4, R6 ;  /* 0x00000000060402ca */ /* 0x000fd00000020000 */
[----:B------:R-:W-:-:S05]  /*e5e0*/  @P0 PLOP3.LUT P0, PT, P1, PT, PT, 0x80, 0x0 ;  /* 0x000000000000081c */ /* 0x000fca0000f0f070 */
[----:B------:R-:W-:Y:S01]  /*e5f0*/  @!P1 SYNCS.ARRIVE.TRANS64.RED.A0T1 RZ, [UR4+0x2a850], RZ ;  /* 0x02a850ffffff99a7 */ /* 0x000fe20008200404 */
[----:B------:R-:W-:Y:S07]  /*e600*/  @!P1 ARRIVES.LDGSTSBAR.64.TRANSCNT [UR4+0x2a850] ;  /* 0x02a85000ff0099b0 */ /* 0x000fee0008000a84 */
[----:B------:R-:W-:Y:S05]  /*e610*/  @P0 BRA.U.ANY `(.L_x_2284) ;  /* 0xfffffffd00e80947 */ /* 0x000fea000393ffff */
[----:B------:R-:W-:Y:S01]  /*e620*/  NOP ;  /* 0x0000000000007918 */ /* 0x000fe20000000000 */
[----:B------:R-:W-:-:S04]  /*e630*/  MOV R0, UR47 ;  /* 0x0000002f00007c02 */ /* 0x000fc80008000f00 */
[----:B------:R-:W-:-:S13]  /*e640*/  ISETP.NE.AND P2, PT, R0, 0x3, PT ;  /* 0x000000030000780c */ /* 0x000fda0003f45270 */
[----:B------:R-:W-:Y:S05]  /*e650*/  @!P2 BRA `(.L_x_2285) ;  /* 0x000000000004a947 */ /* 0x000fea0003800000 */
[----:B------:R-:W-:Y:S01]  /*e660*/  BPT.TRAP 0x1 ;  /* 0x000000040000795c */ /* 0x000fe20000300000 */
.L_x_2285:
        /* <DEDUP_REMOVED lines=13> */
[----:B------:R-:W-:Y:S02]  /*e740*/  LEA.HI.X R19, R2, UR5, R19, 0x1, P0 ;  /* 0x0000000502137c11 */ /* 0x000fe400080f0c13 */
[----:B------:R-:W-:-:S13]  /*e750*/  ISETP.GT.AND P0, PT, R24, RZ, PT ;  /* 0x000000ff1800720c */ /* 0x000fda0003f04270 */
[----:B-1----:R-:W-:Y:S05]  /*e760*/  @P0 BRA `(.L_x_2286) ;  /* 0xfffffff000440947 */ /* 0x002fea000383ffff */
[----:B------:R-:W-:Y:S05]  /*e770*/  BSYNC B0 ;  /* 0x0000000000007941 */ /* 0x000fea0003800000 */
.L_x_2273:
        /* <DEDUP_REMOVED lines=16> */
[----:B0-----:R-:W-:-:S07]  /*e880*/  IADD3 R34, R0, UR46, R7 ;  /* 0x0000002e00227c10 */ /* 0x001fce000fffe007 */
.L_x_2288:
[----:B------:R-:W-:Y:S05]  /*e890*/  BSYNC B0 ;  /* 0x0000000000007941 */ /* 0x000fea0003800000 */
.L_x_2287:
[----:B------:R-:W-:-:S05]  /*e8a0*/  IMAD.U32 R0, RZ, RZ, UR47 ;  /* 0x0000002fff007e24 */ /* 0x000fca000f8e00ff */
[----:B------:R-:W-:-:S13]  /*e8b0*/  ISETP.NE.AND P0, PT, R0, 0x3, PT ;  /* 0x000000030000780c */ /* 0x000fda0003f05270 */
[----:B------:R-:W-:Y:S05]  /*e8c0*/  @!P0 BRA `(.L_x_2289) ;  /* 0x0000000000048947 */ /* 0x000fea0003800000 */
[----:B------:R-:W-:Y:S01]  /*e8d0*/  BPT.TRAP 0x1 ;  /* 0x000000040000795c */ /* 0x000fe20000300000 */
.L_x_2289:
[----:B------:R-:W-:Y:S01]  /*e8e0*/  IMAD R4, R23, 0x8, R17 ;  /* 0x0000000817047824 */ /* 0x000fe200078e0211 */
[----:B------:R-:W-:Y:S01]  /*e8f0*/  SHF.L.U32 R3, R26, 0x1f, RZ ;  /* 0x0000001f1a037819 */ /* 0x000fe200000006ff */
[----:B------:R-:W-:Y:S01]  /*e900*/  BSSY B0, `(.L_x_2290) ;  /* 0x0000005000007945 */ /* 0x000fe20003800000 */
[----:B------:R-:W-:Y:S02]  /*e910*/  MOV R5, 0xffffffa0 ;  /* 0xffffffa000057802 */ /* 0x000fe40000000f00 */
[----:B------:R-:W0:Y:S03]  /*e920*/  SYNCS.PHASECHK.TRANS64.TRYWAIT P0, [R4+URZ+0x2a860], R3 ;  /* 0x02a86003040075a7 */ /* 0x000e26000800017f */
[----:B------:R-:W-:Y:S01]  /*e930*/  IMAD R5, R24, R5, UR38 ;  /* 0x0000002618057e24 */ /* 0x000fe2000f8e0205 */
[----:B0-----:R-:W-:Y:S06]  /*e940*/  @!P0 BRA `(.L_x_2291) ;  /* 0x0000002c00cc8947 */ /* 0x001fec0003800000 */
.L_x_2378:
[----:B------:R-:W-:Y:S05]  /*e950*/  BSYNC B0 ;  /* 0x0000000000007941 */ /* 0x000fea0003800000 */
.L_x_2290:
[----:B------:R-:W-:Y:S01]  /*e960*/  UMOV UR4, 0xffffffff ;  /* 0xffffffff00047882 */ /* 0x000fe20000000000 */
[C---:B------:R-:W-:Y:S01]  /*e970*/  LOP3.LUT P3, RZ, R16.reuse, 0x2, RZ, 0xc0, !PT ;  /* 0x0000000210ff7812 */ /* 0x040fe2000786c0ff */
[----:B------:R-:W-:Y:S01]  /*e980*/  IMAD R8, R23, 0x3000, R30 ;  /* 0x0000300017087824 */ /* 0x000fe200078e021e */
[----:B------:R-:W-:Y:S01]  /*e990*/  LOP3.LUT P1, RZ, R16, 0x1, RZ, 0xc0, !PT ;  /* 0x0000000110ff7812 */ /* 0x000fe2000782c0ff */
[----:B------:R-:W-:Y:S01]  /*e9a0*/  IMAD.IADD R5, R5, 0x1, -R36 ;  /* 0x0000000105057824 */ /* 0x000fe200078e0a24 */
[----:B------:R-:W-:Y:S11]  /*e9b0*/  BRA.DIV UR4, `(.L_x_2292) ;  /* 0x0000002e04c47947 */ /* 0x000ff6000b800000 */
[----:B------:R-:W1:Y:S01]  /*e9c0*/  SHFL.IDX PT, R14, R18, RZ, 0x181f ;  /* 0x00181fff120e7589 */ /* 0x000e6200000e0000 */
[----:B------:R-:W-:-:S03]  /*e9d0*/  IMAD.SHL.U32 R6, R37, 0x2, RZ ;  /* 0x0000000225067824 */ /* 0x000fc600078e00ff */
[----:B------:R-:W0:Y:S04]  /*e9e0*/  SHFL.IDX PT, R0, R19, RZ, 0x181f ;  /* 0x00181fff13007589 */ /* 0x000e2800000e0000 */
[----:B------:R-:W-:Y:S01]  /*e9f0*/  SHFL.IDX PT, R7, R19, 0x1, 0x181f ;  /* 0x00381f0013077f89 */ /* 0x000fe200000e0000 */
[----:B-1----:R-:W-:-:S03]  /*ea00*/  IADD3 R2, P0, R14, R6, RZ ;  /* 0x000000060e027210 */ /* 0x002fc60007f1e0ff */
[----:B------:R-:W1:Y:S01]  /*ea10*/  SHFL.IDX PT, R14, R18, 0x1, 0x181f ;  /* 0x00381f00120e7f89 */ /* 0x000e6200000e0000 */
[----:B0-----:R-:W-:Y:S01]  /*ea20*/  IADD3.X R3, RZ, R0, RZ, P0, !PT ;  /* 0x00000000ff037210 */ /* 0x001fe200007fe4ff */
[----:B------:R-:W-:Y:S01]  /*ea30*/  IMAD R0, R8, 0x2, R17 ;  /* 0x0000000208007824 */ /* 0x000fe200078e0211 */
[----:B------:R-:W-:-:S13]  /*ea40*/  ISETP.LT.OR P0, PT, R5, 0x1, P3 ;  /* 0x000000010500780c */ /* 0x000fda0001f01670 */
[----:B------:R-:W-:Y:S01]  /*ea50*/  LDGSTS.E.BYPASS.LTC128B.128 [R0+0x400], desc[UR36][R2.64], !P0 ;  /* 0x0040000002007fae */ /* 0x000fe2000c101d64 */
[----:B------:R-:W-:-:S13]  /*ea60*/  ISETP.LT.OR P0, PT, R5, 0x1, P1 ;  /* 0x000000010500780c */ /* 0x000fda0000f01670 */
[----:B------:R1:W-:Y:S02]  /*ea70*/  LDGSTS.E.BYPASS.LTC128B.128 [R0+0x3400], desc[UR36][R2.64+0x80], !P0 ;  /* 0x0340008002007fae */ /* 0x0003e4000c101d64 */
[----:B-1----:R-:W-:Y:S02]  /*ea80*/  IADD3 R2, P0, R14, R6, RZ ;  /* 0x000000060e027210 */ /* 0x002fe40007f1e0ff */
[----:B------:R-:W0:Y:S03]  /*ea90*/  SHFL.IDX PT, R14, R18, 0x2, 0x181f ;  /* 0x00581f00120e7f89 */ /* 0x000e2600000e0000 */
[----:B------:R-:W-:Y:S01]  /*eaa0*/  IMAD.X R3, RZ, RZ, R7, P0 ;  /* 0x000000ffff037224 */ /* 0x000fe200000e0607 */
[----:B------:R-:W-:Y:S01]  /*eab0*/  ISETP.LT.OR P0, PT, R5, 0x11, P3 ;  /* 0x000000110500780c */ /* 0x000fe20001f01670 */
[----:B------:R-:W1:-:S12]  /*eac0*/  SHFL.IDX PT, R7, R19, 0x2, 0x181f ;  /* 0x00581f0013077f89 */ /* 0x000e5800000e0000 */
[----:B------:R-:W-:Y:S01]  /*ead0*/  LDGSTS.E.BYPASS.LTC128B.128 [R0+0xc00], desc[UR36][R2.64], !P0 ;  /* 0x00c0000002007fae */ /* 0x000fe2000c101d64 */
[----:B------:R-:W-:-:S13]  /*eae0*/  ISETP.LT.OR P0, PT, R5, 0x11, P1 ;  /* 0x000000110500780c */ /* 0x000fda0000f01670 */
[----:B------:R0:W-:Y:S02]  /*eaf0*/  LDGSTS.E.BYPASS.LTC128B.128 [R0+0x3c00], desc[UR36][R2.64+0x80], !P0 ;  /* 0x03c0008002007fae */ /* 0x0001e4000c101d64 */
[----:B0-----:R-:W-:Y:S02]  /*eb00*/  IADD3 R2, P0, R14, R6, RZ ;  /* 0x000000060e027210 */ /* 0x001fe40007f1e0ff */
[----:B------:R-:W0:Y:S03]  /*eb10*/  SHFL.IDX PT, R14, R18, 0x3, 0x181f ;  /* 0x00781f00120e7f89 */ /* 0x000e2600000e0000 */
[----:B-1----:R-:W-:Y:S01]  /*eb20*/  IMAD.X R3, RZ, RZ, R7, P0 ;  /* 0x000000ffff037224 */ /* 0x002fe200000e0607 */
[----:B------:R-:W-:Y:S01]  /*eb30*/  ISETP.LT.OR P0, PT, R5, 0x21, P3 ;  /* 0x000000210500780c */ /* 0x000fe20001f01670 */
[----:B------:R-:W1:-:S12]  /*eb40*/  SHFL.IDX PT, R7, R19, 0x3, 0x181f ;  /* 0x00781f0013077f89 */ /* 0x000e5800000e0000 */
[----:B------:R-:W-:Y:S01]  /*eb50*/  LDGSTS.E.BYPASS.LTC128B.128 [R0+0x1400], desc[UR36][R2.64], !P0 ;  /* 0x0140000002007fae */ /* 0x000fe2000c101d64 */
[----:B------:R-:W-:-:S13]  /*eb60*/  ISETP.LT.OR P0, PT, R5, 0x21, P1 ;  /* 0x000000210500780c */ /* 0x000fda0000f01670 */
[----:B------:R0:W-:Y:S02]  /*eb70*/  LDGSTS.E.BYPASS.LTC128B.128 [R0+0x4400], desc[UR36][R2.64+0x80], !P0 ;  /* 0x0440008002007fae */ /* 0x0001e4000c101d64 */
[----:B0-----:R-:W-:Y:S02]  /*eb80*/  IADD3 R2, P0, R14, R6, RZ ;  /* 0x000000060e027210 */ /* 0x001fe40007f1e0ff */
[----:B------:R-:W0:Y:S02]  /*eb90*/  SHFL.IDX PT, R14, R18, 0x4, 0x181f ;  /* 0x00981f00120e7f89 */ /* 0x000e2400000e0000 */
[----:B-1----:R-:W-:Y:S02]  /*eba0*/  IADD3.X R3, RZ, R7, RZ, P0, !PT ;  /* 0x00000007ff037210 */ /* 0x002fe400007fe4ff */
[----:B------:R-:W-:Y:S01]  /*ebb0*/  ISETP.LT.OR P0, PT, R5, 0x31, P3 ;  /* 0x000000310500780c */ /* 0x000fe20001f01670 */
[----:B------:R-:W1:-:S12]  /*ebc0*/  SHFL.IDX PT, R7, R19, 0x4, 0x181f ;  /* 0x00981f0013077f89 */ /* 0x000e5800000e0000 */
[----:B------:R-:W-:Y:S01]  /*ebd0*/  LDGSTS.E.BYPASS.LTC128B.128 [R0+0x1c00], desc[UR36][R2.64], !P0 ;  /* 0x01c0000002007fae */ /* 0x000fe2000c101d64 */
[----:B------:R-:W-:-:S13]  /*ebe0*/  ISETP.LT.OR P0, PT, R5, 0x31, P1 ;  /* 0x000000310500780c */ /* 0x000fda0000f01670 */
[----:B------:R0:W-:Y:S02]  /*ebf0*/  LDGSTS.E.BYPASS.LTC128B.128 [R0+0x4c00], desc[UR36][R2.64+0x80], !P0 ;  /* 0x04c0008002007fae */ /* 0x0001e4000c101d64 */
[----:B0-----:R-:W-:Y:S02]  /*ec00*/  IADD3 R2, P0, R14, R6, RZ ;  /* 0x000000060e027210 */ /* 0x001fe40007f1e0ff */
[----:B------:R0:W2:Y:S03]  /*ec10*/  SHFL.IDX PT, R14, R18, 0x5, 0x181f ;  /* 0x00b81f00120e7f89 */ /* 0x0000a600000e0000 */
[----:B-1----:R-:W-:Y:S01]  /*ec20*/  IMAD.X R3, RZ, RZ, R7, P0 ;  /* 0x000000ffff037224 */ /* 0x002fe200000e0607 */
[----:B------:R-:W-:Y:S01]  /*ec30*/  ISETP.LT.OR P0, PT, R5, 0x41, P3 ;  /* 0x000000410500780c */ /* 0x000fe20001f01670 */
[----:B------:R0:W1:-:S12]  /*ec40*/  SHFL.IDX PT, R7, R19, 0x5, 0x181f ;  /* 0x00b81f0013077f89 */ /* 0x00005800000e0000 */
[----:B------:R0:W-:Y:S01]  /*ec50*/  LDGSTS.E.BYPASS.LTC128B.128 [R0+0x2400], desc[UR36][R2.64], !P0 ;  /* 0x0240000002007fae */ /* 0x0001e2000c101d64 */
[----:B------:R-:W-:-:S13]  /*ec60*/  ISETP.LT.OR P0, PT, R5, 0x41, P1 ;  /* 0x000000410500780c */ /* 0x000fda0000f01670 */
[----:B-12---:R0:W-:Y:S02]  /*ec70*/  LDGSTS.E.BYPASS.LTC128B.128 [R0+0x5400], desc[UR36][R2.64+0x80], !P0 ;  /* 0x0540008002007fae */ /* 0x0061e4000c101d64 */
.L_x_2392:
        /* <DEDUP_REMOVED lines=11> */
.L_x_2293:
        /* <DEDUP_REMOVED lines=11> */
.L_x_2294:
[----:B------:R0:W-:Y:S01]  /*ede0*/  SYNCS.ARRIVE.TRANS64.A1T0 RZ, [R4+URZ+0x2a850], RZ ;  /* 0x02a850ff04ff79a7 */ /* 0x0001e2000810003f */
[----:B------:R-:W-:-:S04]  /*edf0*/  IADD3 R23, R23, 0x1, RZ ;  /* 0x0000000117177810 */ /* 0x000fc80007ffe0ff */
[----:B------:R-:W-:-:S04]  /*ee00*/  ISETP.NE.AND P0, PT, R23, 0x2, PT ;  /* 0x000000021700780c */ /* 0x000fc80003f05270 */
[----:B------:R-:W-:Y:S02]  /*ee10*/  SEL R3, RZ, 0x1, P0 ;  /* 0x00000001ff037807 */ /* 0x000fe40000000000 */
[----:B------:R-:W-:Y:S02]  /*ee20*/  SEL R23, R23, RZ, P0 ;  /* 0x000000ff17177207 */ /* 0x000fe40000000000 */
[----:B0-----:R-:W-:-:S07]  /*ee30*/  LOP3.LUT R26, R26, R3, RZ, 0x3c, !PT ;  /* 0x000000031a1a7212 */ /* 0x001fce00078e3cff */
.L_x_2254:
[----:B------:R-:W-:Y:S05]  /*ee40*/  BSYNC B7 ;  /* 0x0000000000077941 */ /* 0x000fea0003800000 */
.L_x_2252:
        /* <DEDUP_REMOVED lines=11> */
.L_x_2295:
[----:B------:R-:W-:-:S03]  /*ef00*/  UMOV UR4, 0xffffffff ;  /* 0xffffffff00047882 */ /* 0x000fc60000000000 */
[----:B------:R-:W-:Y:S05]  /*ef10*/  BRA.DIV UR4, `(.L_x_2297) ;  /* 0x0000003204747947 */ /* 0x000fea000b800000 */
[----:B------:R0:W1:Y:S02]  /*ef20*/  SHFL.IDX PT, R14, R34, RZ, 0x1f ;  /* 0x00001fff220e7589 */ /* 0x00006400000e0000 */
.L_x_2395:
        /* <DEDUP_REMOVED lines=8> */
.L_x_2296:
[----:B------:R-:W-:Y:S02]  /*efb0*/  ULDC UR4, c[0x0][0xc38] ;  /* 0x00030e0000047ab9 */ /* 0x000fe40000000800 */
[----:B-1----:R-:W-:-:S13]  /*efc0*/  ISETP.GE.AND P0, PT, R34, UR4, PT ;  /* 0x0000000422007c0c */ /* 0x002fda000bf06270 */
[----:B------:R-:W-:Y:S05]  /*efd0*/  @!P0 BRA `(.L_x_2298) ;  /* 0xffffffc400e08947 */ /* 0x000fea000383ffff */
.L_x_2249:
[----:B------:R-:W2:Y:S01]  /*efe0*/  LDL.LU R0, [R1] ;  /* 0x0000000001007983 */ /* 0x000ea20000300800 */
[----:B------:R-:W-:Y:S01]  /*eff0*/  BSSY B0, `(.L_x_2299) ;  /* 0x000000b000007945 */ /* 0x000fe20003800000 */
[----:B------:R-:W1:Y:S01]  /*f000*/  S2R R5, SR_CgaCtaId ;  /* 0x0000000000057919 */ /* 0x000e620000008800 */
[----:B--2---:R-:W-:-:S05]  /*f010*/  VIADD R0, R0, 0x1 ;  /* 0x0000000100007836 */ /* 0x004fca0000000000 */
[----:B------:R-:W-:-:S04]  /*f020*/  LEA.HI R2, R0, R0, RZ, 0x1 ;  /* 0x0000000000027211 */ /* 0x000fc800078f08ff */
[----:B------:R-:W-:Y:S02]  /*f030*/  LOP3.LUT R3, R2, 0xfffffffe, RZ, 0xc0, !PT ;  /* 0xfffffffe02037812 */ /* 0x000fe400078ec0ff */
[----:B------:R-:W-:Y:S02]  /*f040*/  MOV R2, 0x400 ;  /* 0x0000040000027802 */ /* 0x000fe40000000f00 */
[----:B------:R-:W-:Y:S02]  /*f050*/  IADD3 R0, R0, -R3, RZ ;  /* 0x8000000300007210 */ /* 0x000fe40007ffe0ff */
[----:B-1----:R-:W-:Y:S02]  /*f060*/  LEA R4, R5, R2, 0x18 ;  /* 0x0000000205047211 */ /* 0x002fe400078ec0ff */
[----:B------:R-:W-:-:S04]  /*f070*/  SHF.L.U32 R0, R0, 0x1f, RZ ;  /* 0x0000001f00007819 */ /* 0x000fc800000006ff */
[----:B------:R-:W1:Y:S02]  /*f080*/  SYNCS.PHASECHK.TRANS64.TRYWAIT P0, [R4+URZ+0x2a820], R0 ;  /* 0x02a82000040075a7 */ /* 0x000e64000800017f */
[----:B-1----:R-:W-:Y:S05]  /*f090*/  @!P0 BRA `(.L_x_2300) ;  /* 0x00000030003c8947 */ /* 0x002fea0003800000 */
.L_x_2396:
[----:B------:R-:W-:Y:S05]  /*f0a0*/  BSYNC B0 ;  /* 0x0000000000007941 */ /* 0x000fea0003800000 */
.L_x_2299:
[----:B------:R-:W-:-:S03]  /*f0b0*/  UMOV UR4, 0xffffffff ;  /* 0xffffffff00047882 */ /* 0x000fc60000000000 */
[----:B------:R-:W-:Y:S05]  /*f0c0*/  BRA.DIV UR4, `(.L_x_2301) ;  /* 0x0000003204447947 */ /* 0x000fea000b800000 */
[----:B-1----:R-:W1:Y:S02]  /*f0d0*/  S2R R0, SR_TID.X ;  /* 0x0000000000007919 */ /* 0x002e640000002100 */
[----:B-1----:R-:W-:-:S04]  /*f0e0*/  SHF.R.U32.HI R0, RZ, 0x5, R0 ;  /* 0x00000005ff007819 */ /* 0x002fc80000011600 */
[----:B------:R-:W-:-:S05]  /*f0f0*/  LOP3.LUT R0, R0, 0x3, RZ, 0xc0, !PT ;  /* 0x0000000300007812 */ /* 0x000fca00078ec0ff */
[----:B------:R1:W2:Y:S02]  /*f100*/  SHFL.IDX PT, R14, R0, RZ, 0x1f ;  /* 0x00001fff000e7589 */ /* 0x0002a400000e0000 */
.L_x_2399:
[----:B--2---:R-:W-:Y:S01]  /*f110*/  ISETP.NE.AND P0, PT, R14, RZ, PT ;  /* 0x000000ff0e00720c */ /* 0x004fe20003f05270 */
[----:B------:R-:W-:-:S12]  /*f120*/  BSSY B0, `(.L_x_2302) ;  /* 0x0000024000007945 */ /* 0x000fd80003800000 */
[----:B------:R-:W-:Y:S05]  /*f130*/  @P0 BRA `(.L_x_2303) ;  /* 0x0000000000880947 */ /* 0x000fea0003800000 */
[----:B------:R-:W-:-:S03]  /*f140*/  UMOV UR4, 0xffffffff ;  /* 0xffffffff00047882 */ /* 0x000fc60000000000 */
[----:B------:R-:W-:Y:S05]  /*f150*/  BRA.DIV UR4, `(.L_x_2304) ;  /* 0x0000003204547947 */ /* 0x000fea000b800000 */
[----:B------:R-:W-:-:S13]  /*f160*/  ELECT P6, URZ, PT ;  /* 0x00000000003f782f */ /* 0x000fda00038c0000 */
.L_x_2402:
[----:B------:R-:W-:Y:S05]  /*f170*/  @!P6 BRA `(.L_x_2303) ;  /* 0x000000000078e947 */ /* 0x000fea0003800000 */
[----:B------:R-:W-:-:S06]  /*f180*/  ULOP3.LUT UR4, UR61, 0x2, URZ, 0xfc, !UPT ;  /* 0x000000023d047892 */ /* 0x000fcc000f8efc3f */
[----:B-1----:R-:W-:-:S05]  /*f190*/  IMAD.U32 R0, RZ, RZ, UR4 ;  /* 0x00000004ff007e24 */ /* 0x002fca000f8e00ff */
[----:B------:R-:W-:-:S13]  /*f1a0*/  ISETP.NE.AND P0, PT, R0, 0x3, PT ;  /* 0x000000030000780c */ /* 0x000fda0003f05270 */
[----:B------:R-:W-:Y:S05]  /*f1b0*/  @!P0 BRA `(.L_x_2305) ;  /* 0x0000000000048947 */ /* 0x000fea0003800000 */
[----:B------:R-:W-:Y:S01]  /*f1c0*/  BPT.TRAP 0x1 ;  /* 0x000000040000795c */ /* 0x000fe20000300000 */
.L_x_2305:
[C---:B------:R-:W-:Y:S01]  /*f1d0*/  IMAD R5, R23.reuse, 0x8, R4 ;  /* 0x0000000817057824 */ /* 0x040fe200078e0204 */
[----:B------:R-:W-:Y:S01]  /*f1e0*/  SHF.L.U32 R0, R26, 0x1f, RZ ;  /* 0x0000001f1a007819 */ /* 0x000fe200000006ff */
[----:B------:R-:W-:-:S03]  /*f1f0*/  VIADD R23, R23, 0x1 ;  /* 0x0000000117177836 */ /* 0x000fc60000000000 */
[----:B------:R-:W1:Y:S02]  /*f200*/  SYNCS.PHASECHK.TRANS64.TRYWAIT P1, [R5+URZ+0x2a840], R0 ;  /* 0x02a84000050075a7 */ /* 0x000e64000802017f */
[----:B------:R-:W-:-:S04]  /*f210*/  ISETP.NE.AND P2, PT, R23, 0x2, PT ;  /* 0x000000021700780c */ /* 0x000fc80003f45270 */
[----:B------:R-:W-:Y:S01]  /*f220*/  SEL R3, RZ, 0x1, P2 ;  /* 0x00000001ff037807 */ /* 0x000fe20001000000 */
[----:B-1----:R-:W-:Y:S08]  /*f230*/  @!P1 BRA `(.L_x_2306) ;  /* 0x00000030003c9947 */ /* 0x002ff00003800000 */
.L_x_2403:
[----:B------:R-:W-:Y:S02]  /*f240*/  SEL R23, R23, RZ, P2 ;  /* 0x000000ff17177207 */ /* 0x000fe40001000000 */
[----:B------:R-:W-:Y:S01]  /*f250*/  LOP3.LUT R2, R26, R3, RZ, 0x3c, !PT ;  /* 0x000000031a027212 */ /* 0x000fe200078e3cff */
[----:B------:R-:W-:Y:S06]  /*f260*/  @!P0 BRA `(.L_x_2307) ;  /* 0x0000000000048947 */ /* 0x000fec0003800000 */
[----:B------:R-:W-:Y:S01]  /*f270*/  BPT.TRAP 0x1 ;  /* 0x000000040000795c */ /* 0x000fe20000300000 */
.L_x_2307:
[----:B------:R-:W-:Y:S02]  /*f280*/  LEA R23, R23, R4, 0x3 ;  /* 0x0000000417177211 */ /* 0x000fe400078e18ff */
[----:B------:R-:W-:-:S04]  /*f290*/  SHF.L.U32 R2, R2, 0x1f, RZ ;  /* 0x0000001f02027819 */ /* 0x000fc800000006ff */
[----:B------:R-:W2:Y:S02]  /*f2a0*/  SYNCS.PHASECHK.TRANS64.TRYWAIT P1, [R23+URZ+0x2a840], R2 ;  /* 0x02a84002170075a7 */ /* 0x000ea4000802017f */
[----:B--2---:R-:W-:Y:S05]  /*f2b0*/  @!P1 BRA `(.L_x_2308) ;  /* 0x0000003000309947 */ /* 0x004fea0003800000 */
.L_x_2404:
[----:B------:R-:W-:Y:S05]  /*f2c0*/  @!P0 BRA `(.L_x_2309) ;  /* 0x0000000000048947 */ /* 0x000fea0003800000 */
[----:B------:R-:W-:Y:S01]  /*f2d0*/  BPT.TRAP 0x1 ;  /* 0x000000040000795c */ /* 0x000fe20000300000 */
.L_x_2309:
[----:B------:R-:W3:Y:S02]  /*f2e0*/  SYNCS.PHASECHK.TRANS64.TRYWAIT P1, [R5+URZ+0x2a860], R0 ;  /* 0x02a86000050075a7 */ /* 0x000ee4000802017f */
[----:B---3--:R-:W-:Y:S05]  /*f2f0*/  @!P1 BRA `(.L_x_2310) ;  /* 0x0000003000349947 */ /* 0x008fea0003800000 */
.L_x_2405:
[----:B------:R-:W-:Y:S05]  /*f300*/  @!P0 BRA `(.L_x_2311) ;  /* 0x0000000000048947 */ /* 0x000fea0003800000 */
[----:B------:R-:W-:Y:S01]  /*f310*/  BPT.TRAP 0x1 ;  /* 0x000000040000795c */ /* 0x000fe20000300000 */
.L_x_2311:
[----:B----4-:R4:W0:Y:S02]  /*f320*/  SYNCS.PHASECHK.TRANS64.TRYWAIT P0, [R23+URZ+0x2a860], R2 ;  /* 0x02a86002170075a7 */ /* 0x010824000800017f */
[----:B0-----:R-:W-:Y:S05]  /*f330*/  @!P0 NANOSLEEP.SYNCS 0x989680 ;  /* 0x009896800000895d */ /* 0x001fea0003900000 */
[----:B------:R-:W0:Y:S02]  /*f340*/  @!P0 SYNCS.PHASECHK.TRANS64 P0, [R23+URZ+0x2a860], R2 ;  /* 0x02a86002170085a7 */ /* 0x000e24000800007f */
[----:B0-----:R-:W-:Y:S05]  /*f350*/  @!P0 BRA `(.L_x_2311) ;  /* 0xfffffffc00f08947 */ /* 0x001fea000383ffff */
.L_x_2303:
[----:B------:R-:W-:Y:S05]  /*f360*/  BSYNC B0 ;  /* 0x0000000000007941 */ /* 0x000fea0003800000 */
.L_x_2302:
[----:B------:R-:W-:Y:S05]  /*f370*/  EXIT ;  /* 0x000000000000794d */ /* 0x000fea0003800000 */
.L_x_2196:
[----:B0-----:R-:W-:-:S04]  /*f380*/  IMAD.U32 R3, RZ, RZ, UR40 ;  /* 0x00000028ff037e24 */ /* 0x001fc8000f8e00ff */
[----:B------:R0:W1:Y:S03]  /*f390*/  SYNCS.PHASECHK.TRANS64.TRYWAIT P1, [R3+URZ+0x2a800], R0 ;  /* 0x02a80000030075a7 */ /* 0x000066000802017f */
[----:B-1----:R-:W-:Y:S05]  /*f3a0*/  @!P1 NANOSLEEP.SYNCS 0x989680 ;  /* 0x009896800000995d */ /* 0x002fea0003900000 */
[----:B------:R-:W1:Y:S02]  /*f3b0*/  @!P1 SYNCS.PHASECHK.TRANS64 P1, [R3+URZ+0x2a800], R0 ;  /* 0x02a80000030095a7 */ /* 0x000e64000802007f */
[----:B-1----:R-:W-:Y:S05]  /*f3c0*/  @!P1 BRA `(.L_x_2196) ;  /* 0xfffffffc00ec9947 */ /* 0x002fea000383ffff */
[----:B------:R-:W-:Y:S05]  /*f3d0*/  BRA `(.L_x_2312) ;  /* 0xffffff2000887947 */ /* 0x000fea000383ffff */
.L_x_2200:
[----:B-1----:R1:W2:Y:S02]  /*f3e0*/  SYNCS.PHASECHK.TRANS64.TRYWAIT P1, [R0+URZ+0x2a830], R3 ;  /* 0x02a83003000075a7 */ /* 0x0022a4000802017f */
[----:B--2---:R-:W-:Y:S05]  /*f3f0*/  @!P1 NANOSLEEP.SYNCS 0x989680 ;  /* 0x009896800000995d */ /* 0x004fea0003900000 */
[----:B------:R-:W2:Y:S02]  /*f400*/  @!P1 SYNCS.PHASECHK.TRANS64 P1, [R0+URZ+0x2a830], R3 ;  /* 0x02a83003000095a7 */ /* 0x000ea4000802007f */
[----:B--2---:R-:W-:Y:S05]  /*f410*/  @!P1 BRA `(.L_x_2200) ;  /* 0xfffffffc00f09947 */ /* 0x004fea000383ffff */
[----:B------:R-:W-:Y:S05]  /*f420*/  BRA `(.L_x_2199) ;  /* 0xffffff2000a47947 */ /* 0x000fea000383ffff */
.L_x_2206:
[----:B-1----:R-:W-:-:S04]  /*f430*/  IMAD.U32 R10, RZ, RZ, UR7 ;  /* 0x00000007ff0a7e24 */ /* 0x002fc8000f8e00ff */
[----:B------:R1:W2:Y:S03]  /*f440*/  SYNCS.PHASECHK.TRANS64.TRYWAIT P1, [R10+URZ+0x2a830], R9 ;  /* 0x02a830090a0075a7 */ /* 0x0002a6000802017f */
[----:B--2---:R-:W-:Y:S05]  /*f450*/  @!P1 NANOSLEEP.SYNCS 0x989680 ;  /* 0x009896800000995d */ /* 0x004fea0003900000 */
[----:B------:R-:W2:Y:S02]  /*f460*/  @!P1 SYNCS.PHASECHK.TRANS64 P1, [R10+URZ+0x2a830], R9 ;  /* 0x02a830090a0095a7 */ /* 0x000ea4000802007f */
[----:B--2---:R-:W-:Y:S05]  /*f470*/  @!P1 BRA `(.L_x_2206) ;  /* 0xfffffffc00ec9947 */ /* 0x004fea000383ffff */
[----:B------:R-:W-:Y:S05]  /*f480*/  BRA `(.L_x_2205) ;  /* 0xffffff4800347947 */ /* 0x000fea000383ffff */
.L_x_2210:
[----:B01----:R-:W-:-:S04]  /*f490*/  IMAD.U32 R9, RZ, RZ, UR10 ;  /* 0x0000000aff097e24 */ /* 0x003fc8000f8e00ff */
[----:B------:R0:W1:Y:S03]  /*f4a0*/  SYNCS.PHASECHK.TRANS64.TRYWAIT P1, [R9+URZ+0x2a850], R0 ;  /* 0x02a85000090075a7 */ /* 0x000066000802017f */
[----:B-1----:R-:W-:Y:S05]  /*f4b0*/  @!P1 NANOSLEEP.SYNCS 0x989680 ;  /* 0x009896800000995d */ /* 0x002fea0003900000 */
[----:B------:R-:W1:Y:S02]  /*f4c0*/  @!P1 SYNCS.PHASECHK.TRANS64 P1, [R9+URZ+0x2a850], R0 ;  /* 0x02a85000090095a7 */ /* 0x000e64000802007f */
[----:B-1----:R-:W-:Y:S05]  /*f4d0*/  @!P1 BRA `(.L_x_2210) ;  /* 0xfffffffc00ec9947 */ /* 0x002fea000383ffff */
[----:B------:R-:W-:Y:S05]  /*f4e0*/  BRA `(.L_x_2209) ;  /* 0xffffff50007c7947 */ /* 0x000fea000383ffff */
.L_x_2218:
[----:B-1----:R-:W-:-:S04]  /*f4f0*/  MOV R10, UR7 ;  /* 0x00000007000a7c02 */ /* 0x002fc80008000f00 */
[----:B------:R1:W2:Y:S03]  /*f500*/  SYNCS.PHASECHK.TRANS64.TRYWAIT P1, [R10+URZ+0x2a830], R9 ;  /* 0x02a830090a0075a7 */ /* 0x0002a6000802017f */
[----:B--2---:R-:W-:Y:S05]  /*f510*/  @!P1 NANOSLEEP.SYNCS 0x989680 ;  /* 0x009896800000995d */ /* 0x004fea0003900000 */
[----:B------:R-:W2:Y:S02]  /*f520*/  @!P1 SYNCS.PHASECHK.TRANS64 P1, [R10+URZ+0x2a830], R9 ;  /* 0x02a830090a0095a7 */ /* 0x000ea4000802007f */
[----:B--2---:R-:W-:Y:S05]  /*f530*/  @!P1 BRA `(.L_x_2218) ;  /* 0xfffffffc00ec9947 */ /* 0x004fea000383ffff */
[----:B------:R-:W-:Y:S05]  /*f540*/  BRA `(.L_x_2217) ;  /* 0xffffff7000907947 */ /* 0x000fea000383ffff */
.L_x_2222:
[----:B01----:R-:W-:-:S04]  /*f550*/  IMAD.U32 R9, RZ, RZ, UR7 ;  /* 0x00000007ff097e24 */ /* 0x003fc8000f8e00ff */
[----:B------:R0:W1:Y:S03]  /*f560*/  SYNCS.PHASECHK.TRANS64.TRYWAIT P1, [R9+URZ+0x2a850], R0 ;  /* 0x02a85000090075a7 */ /* 0x000066000802017f */
[----:B-1----:R-:W-:Y:S05]  /*f570*/  @!P1 NANOSLEEP.SYNCS 0x989680 ;  /* 0x009896800000995d */ /* 0x002fea0003900000 */
[----:B------:R-:W1:Y:S02]  /*f580*/  @!P1 SYNCS.PHASECHK.TRANS64 P1, [R9+URZ+0x2a850], R0 ;  /* 0x02a85000090095a7 */ /* 0x000e64000802007f */
[----:B-1----:R-:W-:Y:S05]  /*f590*/  @!P1 BRA `(.L_x_2222) ;  /* 0xfffffffc00ec9947 */ /* 0x002fea000383ffff */
[----:B------:R-:W-:Y:S05]  /*f5a0*/  BRA `(.L_x_2221) ;  /* 0xffffff7800d87947 */ /* 0x000fea000383ffff */
.L_x_2229:
[----:B-1----:R-:W-:-:S04]  /*f5b0*/  IMAD.U32 R3, RZ, RZ, UR5 ;  /* 0x00000005ff037e24 */ /* 0x002fc8000f8e00ff */
[----:B------:R1:W2:Y:S03]  /*f5c0*/  SYNCS.PHASECHK.TRANS64.TRYWAIT P1, [R3+URZ+0x2a850], R0 ;  /* 0x02a85000030075a7 */ /* 0x0002a6000802017f */
[----:B--2---:R-:W-:Y:S05]  /*f5d0*/  @!P1 NANOSLEEP.SYNCS 0x989680 ;  /* 0x009896800000995d */ /* 0x004fea0003900000 */
[----:B------:R-:W2:Y:S02]  /*f5e0*/  @!P1 SYNCS.PHASECHK.TRANS64 P1, [R3+URZ+0x2a850], R0 ;  /* 0x02a85000030095a7 */ /* 0x000ea4000802007f */
[----:B--2---:R-:W-:Y:S05]  /*f5f0*/  @!P1 BRA `(.L_x_2229) ;  /* 0xfffffffc00ec9947 */ /* 0x004fea000383ffff */
[----:B------:R-:W-:Y:S05]  /*f600*/  BRA `(.L_x_2228) ;  /* 0xffffff9400ec7947 */ /* 0x000fea000383ffff */
.L_x_2260:
[----:B------:R-:W2:Y:S01]  /*f610*/  S2R R18, SR_TID.X ;  /* 0x0000000000127919 */ /* 0x000ea20000002100 */
[----:B------:R-:W-:Y:S01]  /*f620*/  MOV R12, RZ ;  /* 0x000000ff000c7202 */ /* 0x000fe20000000f00 */
        /* <DEDUP_REMOVED lines=8> */
.L_x_2313:
[----:B------:R-:W-:Y:S05]  /*f6b0*/  BRA `(.L_x_2314) ;  /* 0xffffffc800a47947 */ /* 0x000fea000383ffff */
.L_x_2263:
[----:B0-----:R0:W1:Y:S02]  /*f6c0*/  SYNCS.PHASECHK.TRANS64.TRYWAIT P0, [R0+URZ+0x2a840], R3 ;  /* 0x02a84003000075a7 */ /* 0x001064000800017f */
[----:B-1----:R-:W-:Y:S05]  /*f6d0*/  @!P0 NANOSLEEP.SYNCS 0x989680 ;  /* 0x009896800000895d */ /* 0x002fea0003900000 */
[----:B------:R-:W1:Y:S02]  /*f6e0*/  @!P0 SYNCS.PHASECHK.TRANS64 P0, [R0+URZ+0x2a840], R3 ;  /* 0x02a84003000085a7 */ /* 0x000e64000800007f */
[----:B-1----:R-:W-:Y:S05]  /*f6f0*/  @!P0 BRA `(.L_x_2263) ;  /* 0xfffffffc00f08947 */ /* 0x002fea000383ffff */
[----:B------:R-:W-:Y:S05]  /*f700*/  BRA `(.L_x_2315) ;  /* 0xffffffcc00a87947 */ /* 0x000fea000383ffff */
.L_x_2264:
[----:B------:R-:W-:Y:S01]  /*f710*/  BSSY B0, `(.L_x_2316) ;  /* 0x0000008000007945 */ /* 0x000fe20003800000 */
[----:B------:R-:W-:Y:S01]  /*f720*/  IMAD.MOV.U32 R13, RZ, RZ, R6 ;  /* 0x000000ffff0d7224 */ /* 0x000fe200078e0006 */
[----:B------:R-:W-:Y:S01]  /*f730*/  MOV R12, RZ ;  /* 0x000000ff000c7202 */ /* 0x000fe20000000f00 */
[----:B------:R-:W-:Y:S02]  /*f740*/  IMAD.MOV.U32 R11, RZ, RZ, 0x181f ;  /* 0x0000181fff0b7424 */ /* 0x000fe400078e00ff */
[----:B------:R-:W-:-:S07]  /*f750*/  IMAD.MOV.U32 R15, RZ, RZ, -0x1 ;  /* 0xffffffffff0f7424 */ /* 0x000fce00078e00ff */
[----:B------:R-:W-:Y:S05]  /*f760*/  WARPSYNC.COLLECTIVE R15, `(.L_x_2317) ;  /* 0x000000000f087348 */ /* 0x000fea0003c00000 */
[----:B------:R0:W1:Y:S02]  /*f770*/  SHFL.IDX P6, R14, R13, R12, R11 ;  /* 0x0000000c0d0e7389 */ /* 0x00006400000c000b */
[----:B01----:R-:W-:Y:S01]  /*f780*/  ENDCOLLECTIVE ;  /* 0x000000000000791b */ /* 0x003fe20003800000 */
.L_x_2317:
[----:B------:R-:W-:Y:S05]  /*f790*/  BSYNC B0 ;  /* 0x0000000000007941 */ /* 0x000fea0003800000 */
.L_x_2316:
[----:B------:R-:W-:Y:S01]  /*f7a0*/  MOV R13, R4 ;  /* 0x00000004000d7202 */ /* 0x000fe20000000f00 */
[----:B------:R-:W-:Y:S01]  /*f7b0*/  IMAD.MOV.U32 R12, RZ, RZ, RZ ;  /* 0x000000ffff0c7224 */ /* 0x000fe200078e00ff */
[----:B------:R-:W-:Y:S01]  /*f7c0*/  MOV R15, 0xffffffff ;  /* 0xffffffff000f7802 */ /* 0x000fe20000000f00 */
[----:B------:R-:W-:Y:S02]  /*f7d0*/  IMAD.MOV.U32 R11, RZ, RZ, 0x181f ;  /* 0x0000181fff0b7424 */ /* 0x000fe400078e00ff */
[----:B------:R-:W-:Y:S02]  /*f7e0*/  IMAD.MOV.U32 R2, RZ, RZ, R14 ;  /* 0x000000ffff027224 */ /* 0x000fe400078e000e */
[----:B------:R-:W-:-:S07]  /*f7f0*/  @P0 IMAD R9, R5, 0x2, R17 ;  /* 0x0000000205090824 */ /* 0x000fce00078e0211 */
[----:B------:R-:W-:Y:S05]  /*f800*/  WARPSYNC.COLLECTIVE R15, `(.L_x_2318) ;  /* 0x000000000f087348 */ /* 0x000fea0003c00000 */
[----:B------:R0:W1:Y:S02]  /*f810*/  SHFL.IDX P6, R14, R13, R12, R11 ;  /* 0x0000000c0d0e7389 */ /* 0x00006400000c000b */
[----:B01----:R-:W-:Y:S01]  /*f820*/  ENDCOLLECTIVE ;  /* 0x000000000000791b */ /* 0x003fe20003800000 */
.L_x_2318:
[----:B------:R-:W-:Y:S02]  /*f830*/  IMAD.MOV.U32 R13, RZ, RZ, R6 ;  /* 0x000000ffff0d7224 */ /* 0x000fe400078e0006 */
[----:B------:R-:W-:Y:S01]  /*f840*/  IMAD.MOV.U32 R12, RZ, RZ, 0x1 ;  /* 0x00000001ff0c7424 */ /* 0x000fe200078e00ff */
[----:B------:R-:W-:-:S05]  /*f850*/  @P0 LEA R14, P1, R37, R14, 0x1 ;  /* 0x0000000e250e0211 */ /* 0x000fca00078208ff */
[----:B------:R-:W-:Y:S01]  /*f860*/  @P0 IMAD.X R3, RZ, RZ, R2, P1 ;  /* 0x000000ffff030224 */ /* 0x000fe200008e0602 */
[----:B------:R-:W-:-:S07]  /*f870*/  @P0 MOV R2, R14 ;  /* 0x0000000e00020202 */ /* 0x000fce0000000f00 */
[----:B------:R-:W-:Y:S05]  /*f880*/  WARPSYNC.COLLECTIVE R15, `(.L_x_2319) ;  /* 0x000000000f087348 */ /* 0x000fea0003c00000 */
[----:B------:R0:W1:Y:S02]  /*f890*/  SHFL.IDX P6, R14, R13, R12, R11 ;  /* 0x0000000c0d0e7389 */ /* 0x00006400000c000b */
[----:B01----:R-:W-:Y:S01]  /*f8a0*/  ENDCOLLECTIVE ;  /* 0x000000000000791b */ /* 0x003fe20003800000 */
.L_x_2319:
[----:B------:R-:W-:Y:S01]  /*f8b0*/  @!PT LDS RZ, [RZ] ;  /* 0x00000000fffff984 */ /* 0x000fe20000000800 */
[----:B------:R-:W-:Y:S01]  /*f8c0*/  @!PT LDS RZ, [RZ] ;  /* 0x00000000fffff984 */ /* 0x000fe20000000800 */
[----:B------:R-:W-:Y:S01]  /*f8d0*/  @!PT LDS RZ, [RZ] ;  /* 0x00000000fffff984 */ /* 0x000fe20000000800 */
[----:B------:R0:W-:Y:S04]  /*f8e0*/  @P0 LDGSTS.E.BYPASS.LTC128B.128 [R9+0x18400], desc[UR36][R2.64], !P4 ;  /* 0x1840000002090fae */ /* 0x0001e8000e101d64 */
[----:B------:R0:W-:Y:S04]  /*f8f0*/  @P0 LDGSTS.E.BYPASS.LTC128B.128 [R9+0x1b400], desc[UR36][R2.64+0x80], !P3 ;  /* 0x1b40008002090fae */ /* 0x0001e8000d901d64 */
[----:B------:R0:W-:Y:S01]  /*f900*/  @P0 LDGSTS.E.BYPASS.LTC128B.128 [R9+0x1e400], desc[UR36][R2.64+0x100], !P2 ;  /* 0x1e40010002090fae */ /* 0x0001e2000d101d64 */
[----:B------:R-:W-:Y:S01]  /*f910*/  ISETP.GE.AND P0, PT, R7, 0x11, PT ;  /* 0x000000110700780c */ /* 0x000fe20003f06270 */
[----:B------:R-:W-:Y:S01]  /*f920*/  IMAD.MOV.U32 R13, RZ, RZ, R4 ;  /* 0x000000ffff0d7224 */ /* 0x000fe200078e0004 */
[----:B------:R-:W-:-:S11]  /*f930*/  MOV R8, R14 ;  /* 0x0000000e00087202 */ /* 0x000fd60000000f00 */
[----:B0-----:R-:W-:Y:S05]  /*f940*/  WARPSYNC.COLLECTIVE R15, `(.L_x_2320) ;  /* 0x000000000f087348 */ /* 0x001fea0003c00000 */
[----:B------:R1:W2:Y:S02]  /*f950*/  SHFL.IDX P6, R14, R13, R12, R11 ;  /* 0x0000000c0d0e7389 */ /* 0x0002a400000c000b */
[----:B012---:R-:W-:Y:S01]  /*f960*/  ENDCOLLECTIVE ;  /* 0x000000000000791b */ /* 0x007fe20003800000 */
.L_x_2320:
[----:B------:R-:W-:Y:S02]  /*f970*/  @P0 LEA R25, R5, R17, 0x1 ;  /* 0x0000001105190211 */ /* 0x000fe400078e08ff */
[----:B------:R-:W-:Y:S01]  /*f980*/  MOV R13, R6 ;  /* 0x00000006000d7202 */ /* 0x000fe20000000f00 */
[----:B------:R-:W-:Y:S01]  /*f990*/  IMAD.MOV.U32 R12, RZ, RZ, 0x2 ;  /* 0x00000002ff0c7424 */ /* 0x000fe200078e00ff */
[----:B------:R-:W-:-:S05]  /*f9a0*/  @P0 LEA R14, P1, R37, R14, 0x1 ;  /* 0x0000000e250e0211 */ /* 0x000fca00078208ff */
[----:B------:R-:W-:-:S08]  /*f9b0*/  @P0 IMAD.MOV.U32 R2, RZ, RZ, R14 ;  /* 0x000000ffff020224 */ /* 0x000fd000078e000e */
[----:B------:R-:W-:Y:S05]  /*f9c0*/  WARPSYNC.COLLECTIVE R15, `(.L_x_2321) ;  /* 0x000000000f087348 */ /* 0x000fea0003c00000 */
[----:B------:R0:W1:Y:S02]  /*f9d0*/  SHFL.IDX P6, R14, R13, R12, R11 ;  /* 0x0000000c0d0e7389 */ /* 0x00006400000c000b */
[----:B01----:R-:W-:Y:S01]  /*f9e0*/  ENDCOLLECTIVE ;  /* 0x000000000000791b */ /* 0x003fe20003800000 */
.L_x_2321:
[----:B------:R-:W-:-:S04]  /*f9f0*/  @P0 IMAD.X R21, RZ, RZ, R8, P1 ;  /* 0x000000ffff150224 */ /* 0x000fc800008e0608 */
[----:B------:R-:W-:-:S05]  /*fa00*/  @P0 IMAD.MOV.U32 R3, RZ, RZ, R21 ;  /* 0x000000ffff030224 */ /* 0x000fca00078e0015 */
[----:B------:R-:W-:Y:S01]  /*fa10*/  @!PT LDS RZ, [RZ] ;  /* 0x00000000fffff984 */ /* 0x000fe20000000800 */
[----:B------:R-:W-:Y:S01]  /*fa20*/  @!PT LDS RZ, [RZ] ;  /* 0x00000000fffff984 */ /* 0x000fe20000000800 */
[----:B------:R-:W-:Y:S01]  /*fa30*/  @!PT LDS RZ, [RZ] ;  /* 0x00000000fffff984 */ /* 0x000fe20000000800 */
[----:B------:R0:W-:Y:S01]  /*fa40*/  @P0 LDGSTS.E.BYPASS.LTC128B.128 [R25+0x18c00], desc[UR36][R2.64], !P4 ;  /* 0x18c0000002190fae */ /* 0x0001e2000e101d64 */
[----:B------:R-:W-:-:S03]  /*fa50*/  MOV R13, R4 ;  /* 0x00000004000d7202 */ /* 0x000fc60000000f00 */
[----:B------:R0:W-:Y:S04]  /*fa60*/  @P0 LDGSTS.E.BYPASS.LTC128B.128 [R25+0x1bc00], desc[UR36][R2.64+0x80], !P3 ;  /* 0x1bc0008002190fae */ /* 0x0001e8000d901d64 */
[----:B------:R0:W-:Y:S01]  /*fa70*/  @P0 LDGSTS.E.BYPASS.LTC128B.128 [R25+0x1ec00], desc[UR36][R2.64+0x100], !P2 ;  /* 0x1ec0010002190fae */ /* 0x0001e2000d101d64 */
[----:B------:R-:W-:Y:S01]  /*fa80*/  ISETP.GE.AND P0, PT, R7, 0x21, PT ;  /* 0x000000210700780c */ /* 0x000fe20003f06270 */
[----:B------:R-:W-:-:S12]  /*fa90*/  IMAD.MOV.U32 R8, RZ, RZ, R14 ;  /* 0x000000ffff087224 */ /* 0x000fd800078e000e */
[----:B0-----:R-:W-:Y:S05]  /*faa0*/  WARPSYNC.COLLECTIVE R15, `(.L_x_2322) ;  /* 0x000000000f087348 */ /* 0x001fea0003c00000 */
[----:B------:R1:W2:Y:S02]  /*fab0*/  SHFL.IDX P6, R14, R13, R12, R11 ;  /* 0x0000000c0d0e7389 */ /* 0x0002a400000c000b */
[----:B012---:R-:W-:Y:S01]  /*fac0*/  ENDCOLLECTIVE ;  /* 0x000000000000791b */ /* 0x007fe20003800000 */
.L_x_2322:
[----:B------:R-:W-:Y:S02]  /*fad0*/  @P0 IMAD R21, R5, 0x2, R17 ;  /* 0x0000000205150824 */ /* 0x000fe400078e0211 */
        /* <DEDUP_REMOVED lines=8> */
.L_x_2323:
        /* <DEDUP_REMOVED lines=13> */
.L_x_2324:
[----:B------:R-:W-:Y:S02]  /*fc30*/  @P0 IMAD R25, R5, 0x2, R17 ;  /* 0x0000000205190824 */ /* 0x000fe400078e0211 */
[----:B------:R-:W-:Y:S02]  /*fc40*/  IMAD.MOV.U32 R13, RZ, RZ, R6 ;  /* 0x000000ffff0d7224 */ /* 0x000fe400078e0006 */
[----:B------:R-:W-:Y:S01]  /*fc50*/  IMAD.MOV.U32 R12, RZ, RZ, 0x4 ;  /* 0x00000004ff0c7424 */ /* 0x000fe200078e00ff */
[----:B------:R-:W-:-:S04]  /*fc60*/  @P0 LEA R14, P1, R37, R14, 0x1 ;  /* 0x0000000e250e0211 */ /* 0x000fc800078208ff */
[----:B------:R-:W-:Y:S01]  /*fc70*/  @P0 IADD3.X R9, RZ, R8, RZ, P1, !PT ;  /* 0x00000008ff090210 */ /* 0x000fe20000ffe4ff */
[----:B------:R-:W-:-:S08]  /*fc80*/  @P0 IMAD.MOV.U32 R2, RZ, RZ, R14 ;  /* 0x000000ffff020224 */ /* 0x000fd000078e000e */
[----:B------:R-:W-:Y:S05]  /*fc90*/  WARPSYNC.COLLECTIVE R15, `(.L_x_2325) ;  /* 0x000000000f087348 */ /* 0x000fea0003c00000 */
[----:B------:R0:W1:Y:S02]  /*fca0*/  SHFL.IDX P6, R14, R13, R12, R11 ;  /* 0x0000000c0d0e7389 */ /* 0x00006400000c000b */
[----:B01----:R-:W-:Y:S01]  /*fcb0*/  ENDCOLLECTIVE ;  /* 0x000000000000791b */ /* 0x003fe20003800000 */
.L_x_2325:
[----:B------:R-:W-:-:S05]  /*fcc0*/  @P0 MOV R3, R9 ;  /* 0x0000000900030202 */ /* 0x000fca0000000f00 */
[----:B------:R-:W-:Y:S01]  /*fcd0*/  @!PT LDS RZ, [RZ] ;  /* 0x00000000fffff984 */ /* 0x000fe20000000800 */
[----:B------:R-:W-:Y:S01]  /*fce0*/  @!PT LDS RZ, [RZ] ;  /* 0x00000000fffff984 */ /* 0x000fe20000000800 */
[----:B------:R-:W-:Y:S01]  /*fcf0*/  @!PT LDS RZ, [RZ] ;  /* 0x00000000fffff984 */ /* 0x000fe20000000800 */
[----:B------:R0:W-:Y:S04]  /*fd00*/  @P0 LDGSTS.E.BYPASS.LTC128B.128 [R25+0x19c00], desc[UR36][R2.64], !P4 ;  /* 0x19c0000002190fae */ /* 0x0001e8000e101d64 */
[----:B------:R0:W-:Y:S01]  /*fd10*/  @P0 LDGSTS.E.BYPASS.LTC128B.128 [R25+0x1cc00], desc[UR36][R2.64+0x80], !P3 ;  /* 0x1cc0008002190fae */ /* 0x0001e2000d901d64 */
[----:B------:R-:W-:-:S03]  /*fd20*/  IMAD.MOV.U32 R13, RZ, RZ, R4 ;  /* 0x000000ffff0d7224 */ /* 0x000fc600078e0004 */
[----:B------:R0:W-:Y:S01]  /*fd30*/  @P0 LDGSTS.E.BYPASS.LTC128B.128 [R25+0x1fc00], desc[UR36][R2.64+0x100], !P2 ;  /* 0x1fc0010002190fae */ /* 0x0001e2000d101d64 */
[----:B------:R-:W-:Y:S02]  /*fd40*/  ISETP.GE.AND P0, PT, R7, 0x41, PT ;  /* 0x000000410700780c */ /* 0x000fe40003f06270 */
[----:B------:R-:W-:-:S11]  /*fd50*/  MOV R8, R14 ;  /* 0x0000000e00087202 */ /* 0x000fd60000000f00 */
[----:B0-----:R-:W-:Y:S05]  /*fd60*/  WARPSYNC.COLLECTIVE R15, `(.L_x_2326) ;  /* 0x000000000f087348 */ /* 0x001fea0003c00000 */
[----:B------:R1:W2:Y:S02]  /*fd70*/  SHFL.IDX P6, R14, R13, R12, R11 ;  /* 0x0000000c0d0e7389 */ /* 0x0002a400000c000b */
[----:B012---:R-:W-:Y:S01]  /*fd80*/  ENDCOLLECTIVE ;  /* 0x000000000000791b */ /* 0x007fe20003800000 */
.L_x_2326:
        /* <DEDUP_REMOVED lines=8> */
.L_x_2327:
        /* <DEDUP_REMOVED lines=9> */
[----:B------:R-:W-:-:S07]  /*fea0*/  IMAD.MOV.U32 R8, RZ, RZ, R14 ;  /* 0x000000ffff087224 */ /* 0x000fce00078e000e */
[----:B0-----:R-:W-:Y:S05]  /*feb0*/  WARPSYNC.COLLECTIVE R15, `(.L_x_2328) ;  /* 0x000000000f087348 */ /* 0x001fea0003c00000 */
[----:B------:R1:W2:Y:S02]  /*fec0*/  SHFL.IDX P6, R14, R13, R12, R11 ;  /* 0x0000000c0d0e7389 */ /* 0x0002a400000c000b */
[----:B012---:R-:W-:Y:S01]  /*fed0*/  ENDCOLLECTIVE ;  /* 0x000000000000791b */ /* 0x007fe20003800000 */
.L_x_2328:
[----:B------:R-:W-:Y:S05]  /*fee0*/  BRA `(.L_x_2329) ;  /* 0xffffffcc00007947 */ /* 0x000fea000383ffff */
.L_x_2269:
[----:B------:R-:W-:Y:S01]  /*fef0*/  IMAD.MOV.U32 R13, RZ, RZ, R5 ;  /* 0x000000ffff0d7224 */ /* 0x000fe200078e0005 */
[----:B------:R-:W-:Y:S01]  /*ff00*/  MOV R11, 0x181f ;  /* 0x0000181f000b7802 */ /* 0x000fe20000000f00 */
[----:B------:R-:W-:Y:S02]  /*ff10*/  IMAD.MOV.U32 R12, RZ, RZ, RZ ;  /* 0x000000ffff0c7224 */ /* 0x000fe400078e00ff */
[----:B------:R-:W-:Y:S02]  /*ff20*/  IMAD.MOV.U32 R15, RZ, RZ, -0x1 ;  /* 0xffffffffff0f7424 */ /* 0x000fe400078e00ff */
[----:B------:R-:W-:-:S07]  /*ff30*/  IMAD.U32 R3, RZ, RZ, UR44 ;  /* 0x0000002cff037e24 */ /* 0x000fce000f8e00ff */
[----:B------:R-:W-:Y:S05]  /*ff40*/  WARPSYNC.COLLECTIVE R15, `(.L_x_2330) ;  /* 0x000000000f087348 */ /* 0x000fea0003c00000 */
[----:B------:R0:W1:Y:S02]  /*ff50*/  SHFL.IDX P6, R14, R13, R12, R11 ;  /* 0x0000000c0d0e7389 */ /* 0x00006400000c000b */
[----:B01----:R-:W-:Y:S01]  /*ff60*/  ENDCOLLECTIVE ;  /* 0x000000000000791b */ /* 0x003fe20003800000 */
.L_x_2330:
[----:B------:R-:W-:-:S04]  /*ff70*/  IMAD R4, R3, 0x80, R36 ;  /* 0x0000008003047824 */ /* 0x000fc800078e0224 */
[C---:B------:R-:W-:Y:S01]  /*ff80*/  VIADD R6, R4.reuse, 0x10 ;  /* 0x0000001004067836 */ /* 0x040fe20000000000 */
[----:B------:R-:W-:Y:S02]  /*ff90*/  ISETP.GE.AND P0, PT, R4, UR39, PT ;  /* 0x0000002704007c0c */ /* 0x000fe4000bf06270 */
[----:B------:R-:W-:Y:S01]  /*ffa0*/  MOV R13, R0 ;  /* 0x00000000000d7202 */ /* 0x000fe20000000f00 */
[----:B------:R-:W-:-:S10]  /*ffb0*/  IMAD.MOV.U32 R2, RZ, RZ, R14 ;  /* 0x000000ffff027224 */ /* 0x000fd400078e000e */
[----:B------:R-:W-:Y:S05]  /*ffc0*/  WARPSYNC.COLLECTIVE R15, `(.L_x_2331) ;  /* 0x000000000f087348 */ /* 0x000fea0003c00000 */
[----:B------:R0:W1:Y:S02]  /*ffd0*/  SHFL.IDX P6, R14, R13, R12, R11 ;  /* 0x0000000c0d0e7389 */ /* 0x00006400000c000b */
[----:B01----:R-:W-:Y:S01]  /*ffe0*/  ENDCOLLECTIVE ;  /* 0x000000000000791b */ /* 0x003fe20003800000 */
.L_x_2331:
        /* <DEDUP_REMOVED lines=8> */
.L_x_2332:
        /* <DEDUP_REMOVED lines=12> */
.L_x_2333:
[----:B------:R-:W-:Y:S01]  /*10130*/  IMAD.MOV.U32 R13, RZ, RZ, R5 ;  /* 0x000000ffff0d7224 */ /* 0x000fe200078e0005 */
[----:B------:R-:W-:Y:S02]  /*10140*/  MOV R12, 0x2 ;  /* 0x00000002000c7802 */ /* 0x000fe40000000f00 */
[----:B------:R-:W-:-:S05]  /*10150*/  @!P0 LEA R14, P1, R37, R14, 0x1 ;  /* 0x0000000e250e8211 */ /* 0x000fca00078208ff */
[----:B------:R-:W-:-:S08]  /*10160*/  @!P0 IMAD.MOV.U32 R2, RZ, RZ, R14 ;  /* 0x000000ffff028224 */ /* 0x000fd000078e000e */
[----:B------:R-:W-:Y:S05]  /*10170*/  WARPSYNC.COLLECTIVE R15, `(.L_x_2334) ;  /* 0x000000000f087348 */ /* 0x000fea0003c00000 */
[----:B------:R0:W1:Y:S02]  /*10180*/  SHFL.IDX P6, R14, R13, R12, R11 ;  /* 0x0000000c0d0e7389 */ /* 0x00006400000c000b */
[----:B01----:R-:W-:Y:S01]  /*10190*/  ENDCOLLECTIVE ;  /* 0x000000000000791b */ /* 0x003fe20003800000 */
.L_x_2334:
        /* <DEDUP_REMOVED lines=15> */
.L_x_2335:
        /* <DEDUP_REMOVED lines=9> */
.L_x_2336:
        /* <DEDUP_REMOVED lines=13> */
.L_x_2337:
        /* <DEDUP_REMOVED lines=8> */
.L_x_2338:
        /* <DEDUP_REMOVED lines=14> */
.L_x_2339:
[----:B------:R-:W-:Y:S01]  /*10550*/  IMAD.MOV.U32 R13, RZ, RZ, R5 ;  /* 0x000000ffff0d7224 */ /* 0x000fe200078e0005 */
[----:B------:R-:W-:Y:S02]  /*10560*/  MOV R12, 0x5 ;  /* 0x00000005000c7802 */ /* 0x000fe40000000f00 */
[----:B------:R-:W-:-:S05]  /*10570*/  @!P0 LEA R14, P1, R37, R14, 0x1 ;  /* 0x0000000e250e8211 */ /* 0x000fca00078208ff */
[----:B------:R-:W-:-:S08]  /*10580*/  @!P0 IMAD.MOV.U32 R2, RZ, RZ, R14 ;  /* 0x000000ffff028224 */ /* 0x000fd000078e000e */
[----:B------:R-:W-:Y:S05]  /*10590*/  WARPSYNC.COLLECTIVE R15, `(.L_x_2340) ;  /* 0x000000000f087348 */ /* 0x000fea0003c00000 */
[----:B------:R0:W1:Y:S02]  /*105a0*/  SHFL.IDX P6, R14, R13, R12, R11 ;  /* 0x0000000c0d0e7389 */ /* 0x00006400000c000b */
[----:B01----:R-:W-:Y:S01]  /*105b0*/  ENDCOLLECTIVE ;  /* 0x000000000000791b */ /* 0x003fe20003800000 */
.L_x_2340:
        /* <DEDUP_REMOVED lines=15> */
.L_x_2341:
        /* <DEDUP_REMOVED lines=9> */
.L_x_2342:
        /* <DEDUP_REMOVED lines=13> */
.L_x_2343:
        /* <DEDUP_REMOVED lines=8> */
.L_x_2344:
        /* <DEDUP_REMOVED lines=12> */
.L_x_2345:
[----:B------:R-:W-:Y:S05]  /*10950*/  BRA `(.L_x_2346) ;  /* 0xffffffcc00287947 */ /* 0x000fea000383ffff */
.L_x_2272:
[----:B0-----:R0:W1:Y:S02]  /*10960*/  SYNCS.PHASECHK.TRANS64.TRYWAIT P0, [R17+URZ+0x2a820], R0 ;  /* 0x02a82000110075a7 */ /* 0x001064000800017f */
[----:B-1----:R-:W-:Y:S05]  /*10970*/  @!P0 NANOSLEEP.SYNCS 0x989680 ;  /* 0x009896800000895d */ /* 0x002fea0003900000 */
[----:B------:R-:W1:Y:S02]  /*10980*/  @!P0 SYNCS.PHASECHK.TRANS64 P0, [R17+URZ+0x2a820], R0 ;  /* 0x02a82000110085a7 */ /* 0x000e64000800007f */
[----:B-1----:R-:W-:Y:S05]  /*10990*/  @!P0 BRA `(.L_x_2272) ;  /* 0xfffffffc00f08947 */ /* 0x002fea000383ffff */
[----:B------:R-:W-:Y:S05]  /*109a0*/  BRA `(.L_x_2347) ;  /* 0xffffffcc008c7947 */ /* 0x000fea000383ffff */
.L_x_2276:
[----:B0-----:R0:W1:Y:S02]  /*109b0*/  SYNCS.PHASECHK.TRANS64.TRYWAIT P0, [R6+URZ+0x2a840], R3 ;  /* 0x02a84003060075a7 */ /* 0x001064000800017f */
[----:B-1----:R-:W-:Y:S05]  /*109c0*/  @!P0 NANOSLEEP.SYNCS 0x989680 ;  /* 0x009896800000895d */ /* 0x002fea0003900000 */
[----:B------:R-:W1:Y:S02]  /*109d0*/  @!P0 SYNCS.PHASECHK.TRANS64 P0, [R6+URZ+0x2a840], R3 ;  /* 0x02a84003060085a7 */ /* 0x000e64000800007f */
[----:B-1----:R-:W-:Y:S05]  /*109e0*/  @!P0 BRA `(.L_x_2276) ;  /* 0xfffffffc00f08947 */ /* 0x002fea000383ffff */
[----:B------:R-:W-:Y:S05]  /*109f0*/  BRA `(.L_x_2348) ;  /* 0xffffffd000507947 */ /* 0x000fea000383ffff */
.L_x_2277:
[----:B------:R-:W-:Y:S01]  /*10a00*/  BSSY B1, `(.L_x_2349) ;  /* 0x0000008000017945 */ /* 0x000fe20003800000 */
[----:B------:R-:W-:Y:S01]  /*10a10*/  MOV R13, R10 ;  /* 0x0000000a000d7202 */ /* 0x000fe20000000f00 */
[----:B------:R-:W-:Y:S01]  /*10a20*/  IMAD.MOV.U32 R12, RZ, RZ, RZ ;  /* 0x000000ffff0c7224 */ /* 0x000fe200078e00ff */
[----:B------:R-:W-:Y:S01]  /*10a30*/  MOV R15, 0xffffffff ;  /* 0xffffffff000f7802 */ /* 0x000fe20000000f00 */
[----:B------:R-:W-:-:S07]  /*10a40*/  IMAD.MOV.U32 R11, RZ, RZ, 0x181f ;  /* 0x0000181fff0b7424 */ /* 0x000fce00078e00ff */
[----:B------:R-:W-:Y:S05]  /*10a50*/  WARPSYNC.COLLECTIVE R15, `(.L_x_2350) ;  /* 0x000000000f087348 */ /* 0x000fea0003c00000 */
[----:B------:R0:W1:Y:S02]  /*10a60*/  SHFL.IDX P6, R14, R13, R12, R11 ;  /* 0x0000000c0d0e7389 */ /* 0x00006400000c000b */
[----:B01----:R-:W-:Y:S01]  /*10a70*/  ENDCOLLECTIVE ;  /* 0x000000000000791b */ /* 0x003fe20003800000 */
.L_x_2350:
[----:B------:R-:W-:Y:S05]  /*10a80*/  BSYNC B1 ;  /* 0x0000000000017941 */ /* 0x000fea0003800000 */
.L_x_2349:
[----:B------:R-:W-:Y:S01]  /*10a90*/  IMAD.MOV.U32 R13, RZ, RZ, R7 ;  /* 0x000000ffff0d7224 */ /* 0x000fe200078e0007 */
[----:B------:R-:W-:Y:S01]  /*10aa0*/  MOV R12, RZ ;  /* 0x000000ff000c7202 */ /* 0x000fe20000000f00 */
[----:B------:R-:W-:Y:S01]  /*10ab0*/  IMAD.MOV.U32 R11, RZ, RZ, 0x181f ;  /* 0x0000181fff0b7424 */ /* 0x000fe200078e00ff */
[----:B------:R-:W-:Y:S01]  /*10ac0*/  SHF.L.U32 R5, R37, 0x1, RZ ;  /* 0x0000000125057819 */ /* 0x000fe200000006ff */
[----:B------:R-:W-:Y:S02]  /*10ad0*/  IMAD.MOV.U32 R15, RZ, RZ, -0x1 ;  /* 0xffffffffff0f7424 */ /* 0x000fe400078e00ff */
[----:B------:R-:W-:Y:S02]  /*10ae0*/  IMAD.MOV.U32 R3, RZ, RZ, R14 ;  /* 0x000000ffff037224 */ /* 0x000fe400078e000e */
[----:B------:R-:W-:-:S07]  /*10af0*/  IMAD R8, R8, 0x2, R17 ;  /* 0x0000000208087824 */ /* 0x000fce00078e0211 */
[----:B------:R-:W-:Y:S05]  /*10b00*/  WARPSYNC.COLLECTIVE R15, `(.L_x_2351) ;  /* 0x000000000f087348 */ /* 0x000fea0003c00000 */
[----:B------:R0:W1:Y:S02]  /*10b10*/  SHFL.IDX P6, R14, R13, R12, R11 ;  /* 0x0000000c0d0e7389 */ /* 0x00006400000c000b */
[----:B01----:R-:W-:Y:S01]  /*10b20*/  ENDCOLLECTIVE ;  /* 0x000000000000791b */ /* 0x003fe20003800000 */
.L_x_2351:
[----:B------:R-:W-:Y:S01]  /*10b30*/  MOV R13, R10 ;  /* 0x0000000a000d7202 */ /* 0x000fe20000000f00 */
[----:B------:R-:W-:Y:S01]  /*10b40*/  IMAD.MOV.U32 R12, RZ, RZ, 0x1 ;  /* 0x00000001ff0c7424 */ /* 0x000fe200078e00ff */
[----:B------:R-:W-:-:S13]  /*10b50*/  IADD3 R2, P0, R14, R5, RZ ;  /* 0x000000050e027210 */ /* 0x000fda0007f1e0ff */
[----:B------:R-:W-:Y:S05]  /*10b60*/  WARPSYNC.COLLECTIVE R15, `(.L_x_2352) ;  /* 0x000000000f087348 */ /* 0x000fea0003c00000 */
[----:B------:R0:W1:Y:S02]  /*10b70*/  SHFL.IDX P6, R14, R13, R12, R11 ;  /* 0x0000000c0d0e7389 */ /* 0x00006400000c000b */
[----:B01----:R-:W-:Y:S01]  /*10b80*/  ENDCOLLECTIVE ;  /* 0x000000000000791b */ /* 0x003fe20003800000 */
.L_x_2352:
        /* <DEDUP_REMOVED lines=12> */
.L_x_2353:
[----:B------:R-:W-:Y:S01]  /*10c50*/  IMAD.MOV.U32 R13, RZ, RZ, R10 ;  /* 0x000000ffff0d7224 */ /* 0x000fe200078e000a */
[----:B------:R-:W-:Y:S02]  /*10c60*/  MOV R12, 0x2 ;  /* 0x00000002000c7802 */ /* 0x000fe40000000f00 */
[----:B------:R-:W-:-:S13]  /*10c70*/  IADD3 R2, P0, R14, R5, RZ ;  /* 0x000000050e027210 */ /* 0x000fda0007f1e0ff */
[----:B------:R-:W-:Y:S05]  /*10c80*/  WARPSYNC.COLLECTIVE R15, `(.L_x_2354) ;  /* 0x000000000f087348 */ /* 0x000fea0003c00000 */
[----:B------:R0:W1:Y:S02]  /*10c90*/  SHFL.IDX P6, R14, R13, R12, R11 ;  /* 0x0000000c0d0e7389 */ /* 0x00006400000c000b */
[----:B01----:R-:W-:Y:S01]  /*10ca0*/  ENDCOLLECTIVE ;  /* 0x000000000000791b */ /* 0x003fe20003800000 */
.L_x_2354:
        /* <DEDUP_REMOVED lines=12> */
.L_x_2355:
[----:B------:R-:W-:Y:S02]  /*10d70*/  IMAD.MOV.U32 R13, RZ, RZ, R10 ;  /* 0x000000ffff0d7224 */ /* 0x000fe400078e000a */
[----:B------:R-:W-:Y:S01]  /*10d80*/  IMAD.MOV.U32 R12, RZ, RZ, 0x3 ;  /* 0x00000003ff0c7424 */ /* 0x000fe200078e00ff */
[----:B------:R-:W-:-:S13]  /*10d90*/  IADD3 R2, P0, R14, R5, RZ ;  /* 0x000000050e027210 */ /* 0x000fda0007f1e0ff */
[----:B------:R-:W-:Y:S05]  /*10da0*/  WARPSYNC.COLLECTIVE R15, `(.L_x_2356) ;  /* 0x000000000f087348 */ /* 0x000fea0003c00000 */
[----:B------:R0:W1:Y:S02]  /*10db0*/  SHFL.IDX P6, R14, R13, R12, R11 ;  /* 0x0000000c0d0e7389 */ /* 0x00006400000c000b */
[----:B01----:R-:W-:Y:S01]  /*10dc0*/  ENDCOLLECTIVE ;  /* 0x000000000000791b */ /* 0x003fe20003800000 */
.L_x_2356:
        /* <DEDUP_REMOVED lines=12> */
.L_x_2357:
[----:B------:R-:W-:Y:S01]  /*10e90*/  MOV R13, R10 ;  /* 0x0000000a000d7202 */ /* 0x000fe20000000f00 */
[----:B------:R-:W-:Y:S01]  /*10ea0*/  IMAD.MOV.U32 R12, RZ, RZ, 0x4 ;  /* 0x00000004ff0c7424 */ /* 0x000fe200078e00ff */
[----:B------:R-:W-:-:S13]  /*10eb0*/  IADD3 R2, P0, R14, R5, RZ ;  /* 0x000000050e027210 */ /* 0x000fda0007f1e0ff */
[----:B------:R-:W-:Y:S05]  /*10ec0*/  WARPSYNC.COLLECTIVE R15, `(.L_x_2358) ;  /* 0x000000000f087348 */ /* 0x000fea0003c00000 */
[----:B------:R0:W1:Y:S02]  /*10ed0*/  SHFL.IDX P6, R14, R13, R12, R11 ;  /* 0x0000000c0d0e7389 */ /* 0x00006400000c000b */
[----:B01----:R-:W-:Y:S01]  /*10ee0*/  ENDCOLLECTIVE ;  /* 0x000000000000791b */ /* 0x003fe20003800000 */
.L_x_2358:
        /* <DEDUP_REMOVED lines=12> */
.L_x_2359:
[----:B------:R-:W-:Y:S01]  /*10fb0*/  IMAD.MOV.U32 R13, RZ, RZ, R10 ;  /* 0x000000ffff0d7224 */ /* 0x000fe200078e000a */
[----:B------:R-:W-:Y:S02]  /*10fc0*/  MOV R12, 0x5 ;  /* 0x00000005000c7802 */ /* 0x000fe40000000f00 */
[----:B------:R-:W-:-:S13]  /*10fd0*/  IADD3 R2, P0, R14, R5, RZ ;  /* 0x000000050e027210 */ /* 0x000fda0007f1e0ff */
[----:B------:R-:W-:Y:S05]  /*10fe0*/  WARPSYNC.COLLECTIVE R15, `(.L_x_2360) ;  /* 0x000000000f087348 */ /* 0x000fea0003c00000 */
[----:B------:R0:W1:Y:S02]  /*10ff0*/  SHFL.IDX P6, R14, R13, R12, R11 ;  /* 0x0000000c0d0e7389 */ /* 0x00006400000c000b */
[----:B01----:R-:W-:Y:S01]  /*11000*/  ENDCOLLECTIVE ;  /* 0x000000000000791b */ /* 0x003fe20003800000 */
.L_x_2360:
        /* <DEDUP_REMOVED lines=12> */
.L_x_2361:
[----:B------:R-:W-:Y:S05]  /*110d0*/  BRA `(.L_x_2362) ;  /* 0xffffffcc00a07947 */ /* 0x000fea000383ffff */
.L_x_2282:
[----:B0-----:R0:W1:Y:S02]  /*110e0*/  SYNCS.PHASECHK.TRANS64.TRYWAIT P0, [R6+URZ+0x2a860], R3 ;  /* 0x02a86003060075a7 */ /* 0x001064000800017f */
[----:B-1----:R-:W-:Y:S05]  /*110f0*/  @!P0 NANOSLEEP.SYNCS 0x989680 ;  /* 0x009896800000895d */ /* 0x002fea0003900000 */
[----:B------:R-:W1:Y:S02]  /*11100*/  @!P0 SYNCS.PHASECHK.TRANS64 P0, [R6+URZ+0x2a860], R3 ;  /* 0x02a86003060085a7 */ /* 0x000e64000800007f */
[----:B-1----:R-:W-:Y:S05]  /*11110*/  @!P0 BRA `(.L_x_2282) ;  /* 0xfffffffc00f08947 */ /* 0x002fea000383ffff */
[----:B------:R-:W-:Y:S05]  /*11120*/  BRA `(.L_x_2363) ;  /* 0xffffffd000007947 */ /* 0x000fea000383ffff */
.L_x_2283:
        /* <DEDUP_REMOVED lines=8> */
.L_x_2365:
[----:B------:R-:W-:Y:S05]  /*111b0*/  BSYNC B1 ;  /* 0x0000000000017941 */ /* 0x000fea0003800000 */
.L_x_2364:
[----:B------:R-:W-:Y:S01]  /*111c0*/  IMAD.MOV.U32 R13, RZ, RZ, R18 ;  /* 0x000000ffff0d7224 */ /* 0x000fe200078e0012 */
[----:B------:R-:W-:Y:S01]  /*111d0*/  MOV R12, RZ ;  /* 0x000000ff000c7202 */ /* 0x000fe20000000f00 */
[----:B------:R-:W-:Y:S02]  /*111e0*/  IMAD.MOV.U32 R11, RZ, RZ, 0x181f ;  /* 0x0000181fff0b7424 */ /* 0x000fe400078e00ff */
[----:B------:R-:W-:Y:S02]  /*111f0*/  IMAD.MOV.U32 R15, RZ, RZ, -0x1 ;  /* 0xffffffffff0f7424 */ /* 0x000fe400078e00ff */
[----:B------:R-:W-:Y:S02]  /*11200*/  IMAD.MOV.U32 R3, RZ, RZ, R14 ;  /* 0x000000ffff037224 */ /* 0x000fe400078e000e */
[----:B------:R-:W-:-:S07]  /*11210*/  IMAD R7, R7, 0x2, R17 ;  /* 0x0000000207077824 */ /* 0x000fce00078e0211 */
[----:B------:R-:W-:Y:S05]  /*11220*/  WARPSYNC.COLLECTIVE R15, `(.L_x_2366) ;  /* 0x000000000f087348 */ /* 0x000fea0003c00000 */
[----:B------:R0:W1:Y:S02]  /*11230*/  SHFL.IDX P6, R14, R13, R12, R11 ;  /* 0x0000000c0d0e7389 */ /* 0x00006400000c000b */
[----:B01----:R-:W-:Y:S01]  /*11240*/  ENDCOLLECTIVE ;  /* 0x000000000000791b */ /* 0x003fe20003800000 */
.L_x_2366:
[----:B------:R-:W-:Y:S01]  /*11250*/  IMAD.MOV.U32 R13, RZ, RZ, R19 ;  /* 0x000000ffff0d7224 */ /* 0x000fe200078e0013 */
[----:B------:R-:W-:Y:S02]  /*11260*/  MOV R12, 0x1 ;  /* 0x00000001000c7802 */ /* 0x000fe40000000f00 */
[----:B------:R-:W-:-:S13]  /*11270*/  IADD3 R2, P0, R14, R5, RZ ;  /* 0x000000050e027210 */ /* 0x000fda0007f1e0ff */
[----:B------:R-:W-:Y:S05]  /*11280*/  WARPSYNC.COLLECTIVE R15, `(.L_x_2367) ;  /* 0x000000000f087348 */ /* 0x000fea0003c00000 */
[----:B------:R0:W1:Y:S02]  /*11290*/  SHFL.IDX P6, R14, R13, R12, R11 ;  /* 0x0000000c0d0e7389 */ /* 0x00006400000c000b */
[----:B01----:R-:W-:Y:S01]  /*112a0*/  ENDCOLLECTIVE ;  /* 0x000000000000791b */ /* 0x003fe20003800000 */
.L_x_2367:
        /* <DEDUP_REMOVED lines=13> */
.L_x_2368:
[----:B------:R-:W-:Y:S02]  /*11380*/  IMAD.MOV.U32 R13, RZ, RZ, R19 ;  /* 0x000000ffff0d7224 */ /* 0x000fe400078e0013 */
[----:B------:R-:W-:Y:S01]  /*11390*/  IMAD.MOV.U32 R12, RZ, RZ, 0x2 ;  /* 0x00000002ff0c7424 */ /* 0x000fe200078e00ff */
[----:B------:R-:W-:-:S13]  /*113a0*/  IADD3 R2, P0, R14, R5, RZ ;  /* 0x000000050e027210 */ /* 0x000fda0007f1e0ff */
[----:B------:R-:W-:Y:S05]  /*113b0*/  WARPSYNC.COLLECTIVE R15, `(.L_x_2369) ;  /* 0x000000000f087348 */ /* 0x000fea0003c00000 */
[----:B------:R0:W1:Y:S02]  /*113c0*/  SHFL.IDX P6, R14, R13, R12, R11 ;  /* 0x0000000c0d0e7389 */ /* 0x00006400000c000b */
[----:B01----:R-:W-:Y:S01]  /*113d0*/  ENDCOLLECTIVE ;  /* 0x000000000000791b */ /* 0x003fe20003800000 */
.L_x_2369:
        /* <DEDUP_REMOVED lines=13> */
.L_x_2370:
[----:B------:R-:W-:Y:S01]  /*114b0*/  MOV R13, R19 ;  /* 0x00000013000d7202 */ /* 0x000fe20000000f00 */
[----:B------:R-:W-:Y:S01]  /*114c0*/  IMAD.MOV.U32 R12, RZ, RZ, 0x3 ;  /* 0x00000003ff0c7424 */ /* 0x000fe200078e00ff */
[----:B------:R-:W-:-:S13]  /*114d0*/  IADD3 R2, P0, R14, R5, RZ ;  /* 0x000000050e027210 */ /* 0x000fda0007f1e0ff */
[----:B------:R-:W-:Y:S05]  /*114e0*/  WARPSYNC.COLLECTIVE R15, `(.L_x_2371) ;  /* 0x000000000f087348 */ /* 0x000fea0003c00000 */
[----:B------:R0:W1:Y:S02]  /*114f0*/  SHFL.IDX P6, R14, R13, R12, R11 ;  /* 0x0000000c0d0e7389 */ /* 0x00006400000c000b */
[----:B01----:R-:W-:Y:S01]  /*11500*/  ENDCOLLECTIVE ;  /* 0x000000000000791b */ /* 0x003fe20003800000 */
.L_x_2371:
        /* <DEDUP_REMOVED lines=13> */
.L_x_2372:
[----:B------:R-:W-:Y:S01]  /*115e0*/  IMAD.MOV.U32 R13, RZ, RZ, R19 ;  /* 0x000000ffff0d7224 */ /* 0x000fe200078e0013 */
[----:B------:R-:W-:Y:S02]  /*115f0*/  MOV R12, 0x4 ;  /* 0x00000004000c7802 */ /* 0x000fe40000000f00 */
[----:B------:R-:W-:-:S13]  /*11600*/  IADD3 R2, P0, R14, R5, RZ ;  /* 0x000000050e027210 */ /* 0x000fda0007f1e0ff */
[----:B------:R-:W-:Y:S05]  /*11610*/  WARPSYNC.COLLECTIVE R15, `(.L_x_2373) ;  /* 0x000000000f087348 */ /* 0x000fea0003c00000 */
[----:B------:R0:W1:Y:S02]  /*11620*/  SHFL.IDX P6, R14, R13, R12, R11 ;  /* 0x0000000c0d0e7389 */ /* 0x00006400000c000b */
[----:B01----:R-:W-:Y:S01]  /*11630*/  ENDCOLLECTIVE ;  /* 0x000000000000791b */ /* 0x003fe20003800000 */
.L_x_2373:
        /* <DEDUP_REMOVED lines=13> */
.L_x_2374:
[----:B------:R-:W-:Y:S02]  /*11710*/  IMAD.MOV.U32 R13, RZ, RZ, R19 ;  /* 0x000000ffff0d7224 */ /* 0x000fe400078e0013 */
[----:B------:R-:W-:Y:S01]  /*11720*/  IMAD.MOV.U32 R12, RZ, RZ, 0x5 ;  /* 0x00000005ff0c7424 */ /* 0x000fe200078e00ff */
[----:B------:R-:W-:-:S13]  /*11730*/  IADD3 R2, P0, R14, R5, RZ ;  /* 0x000000050e027210 */ /* 0x000fda0007f1e0ff */
[----:B------:R-:W-:Y:S05]  /*11740*/  WARPSYNC.COLLECTIVE R15, `(.L_x_2375) ;  /* 0x000000000f087348 */ /* 0x000fea0003c00000 */
[----:B------:R0:W1:Y:S02]  /*11750*/  SHFL.IDX P6, R14, R13, R12, R11 ;  /* 0x0000000c0d0e7389 */ /* 0x00006400000c000b */
[----:B01----:R-:W-:Y:S01]  /*11760*/  ENDCOLLECTIVE ;  /* 0x000000000000791b */ /* 0x003fe20003800000 */
.L_x_2375:
        /* <DEDUP_REMOVED lines=12> */
.L_x_2376:
[----:B------:R-:W-:Y:S01]  /*11830*/  @!PT LDS RZ, [RZ] ;  /* 0x00000000fffff984 */ /* 0x000fe20000000800 */
[----:B------:R-:W-:Y:S01]  /*11840*/  @!PT LDS RZ, [RZ] ;  /* 0x00000000fffff984 */ /* 0x000fe20000000800 */
[----:B------:R-:W-:Y:S01]  /*11850*/  @!PT LDS RZ, [RZ] ;  /* 0x00000000fffff984 */ /* 0x000fe20000000800 */
[----:B------:R0:W-:Y:S01]  /*11860*/  LDGSTS.E.BYPASS.LTC128B.128 [R7+0x5400], desc[UR36][R2.64+0x80], !P0 ;  /* 0x0540008002077fae */ /* 0x0001e2000c101d64 */
[----:B------:R-:W-:Y:S05]  /*11870*/  BRA `(.L_x_2377) ;  /* 0xffffffc800fc7947 */ /* 0x000fea000383ffff */
.L_x_2291:
[----:B0-----:R0:W1:Y:S02]  /*11880*/  SYNCS.PHASECHK.TRANS64.TRYWAIT P0, [R4+URZ+0x2a860], R3 ;  /* 0x02a86003040075a7 */ /* 0x001064000800017f */
[----:B-1----:R-:W-:Y:S05]  /*11890*/  @!P0 NANOSLEEP.SYNCS 0x989680 ;  /* 0x009896800000895d */ /* 0x002fea0003900000 */
[----:B------:R-:W1:Y:S02]  /*118a0*/  @!P0 SYNCS.PHASECHK.TRANS64 P0, [R4+URZ+0x2a860], R3 ;  /* 0x02a86003040085a7 */ /* 0x000e64000800007f */
[----:B-1----:R-:W-:Y:S05]  /*118b0*/  @!P0 BRA `(.L_x_2291) ;  /* 0xfffffffc00f08947 */ /* 0x002fea000383ffff */
[----:B------:R-:W-:Y:S05]  /*118c0*/  BRA `(.L_x_2378) ;  /* 0xffffffd000207947 */ /* 0x000fea000383ffff */
.L_x_2292:
[----:B------:R-:W-:Y:S01]  /*118d0*/  BSSY B0, `(.L_x_2379) ;  /* 0x0000008000007945 */ /* 0x000fe20003800000 */
[----:B------:R-:W-:Y:S01]  /*118e0*/  IMAD.MOV.U32 R13, RZ, RZ, R19 ;  /* 0x000000ffff0d7224 */ /* 0x000fe200078e0013 */
[----:B------:R-:W-:Y:S01]  /*118f0*/  MOV R12, RZ ;  /* 0x000000ff000c7202 */ /* 0x000fe20000000f00 */
[----:B------:R-:W-:Y:S02]  /*11900*/  IMAD.MOV.U32 R11, RZ, RZ, 0x181f ;  /* 0x0000181fff0b7424 */ /* 0x000fe400078e00ff */
[----:B------:R-:W-:-:S07]  /*11910*/  IMAD.MOV.U32 R15, RZ, RZ, -0x1 ;  /* 0xffffffffff0f7424 */ /* 0x000fce00078e00ff */
[----:B0-----:R-:W-:Y:S05]  /*11920*/  WARPSYNC.COLLECTIVE R15, `(.L_x_2380) ;  /* 0x000000000f087348 */ /* 0x001fea0003c00000 */
[----:B------:R1:W2:Y:S02]  /*11930*/  SHFL.IDX P6, R14, R13, R12, R11 ;  /* 0x0000000c0d0e7389 */ /* 0x0002a400000c000b */
[----:B012---:R-:W-:Y:S01]  /*11940*/  ENDCOLLECTIVE ;  /* 0x000000000000791b */ /* 0x007fe20003800000 */
.L_x_2380:
[----:B------:R-:W-:Y:S05]  /*11950*/  BSYNC B0 ;  /* 0x0000000000007941 */ /* 0x000fea0003800000 */
.L_x_2379:
[----:B------:R-:W-:Y:S01]  /*11960*/  IMAD.MOV.U32 R13, RZ, RZ, R18 ;  /* 0x000000ffff0d7224 */ /* 0x000fe200078e0012 */
[----:B------:R-:W-:Y:S01]  /*11970*/  MOV R11, 0x181f ;  /* 0x0000181f000b7802 */ /* 0x000fe20000000f00 */
[----:B------:R-:W-:Y:S01]  /*11980*/  IMAD.MOV.U32 R12, RZ, RZ, RZ ;  /* 0x000000ffff0c7224 */ /* 0x000fe200078e00ff */
[----:B------:R-:W-:Y:S01]  /*11990*/  MOV R0, R14 ;  /* 0x0000000e00007202 */ /* 0x000fe20000000f00 */
[----:B------:R-:W-:Y:S02]  /*119a0*/  IMAD.MOV.U32 R15, RZ, RZ, -0x1 ;  /* 0xffffffffff0f7424 */ /* 0x000fe400078e00ff */
[----:B------:R-:W-:-:S07]  /*119b0*/  IMAD.SHL.U32 R6, R37, 0x2, RZ ;  /* 0x0000000225067824 */ /* 0x000fce00078e00ff */
[----:B------:R-:W-:Y:S05]  /*119c0*/  WARPSYNC.COLLECTIVE R15, `(.L_x_2381) ;  /* 0x000000000f087348 */ /* 0x000fea0003c00000 */
[----:B------:R0:W1:Y:S02]  /*119d0*/  SHFL.IDX P6, R14, R13, R12, R11 ;  /* 0x0000000c0d0e7389 */ /* 0x00006400000c000b */
[----:B01----:R-:W-:Y:S01]  /*119e0*/  ENDCOLLECTIVE ;  /* 0x000000000000791b */ /* 0x003fe20003800000 */
.L_x_2381:
[----:B------:R-:W-:Y:S01]  /*119f0*/  IMAD.MOV.U32 R13, RZ, RZ, R19 ;  /* 0x000000ffff0d7224 */ /* 0x000fe200078e0013 */
[----:B------:R-:W-:Y:S02]  /*11a00*/  MOV R12, 0x1 ;  /* 0x00000001000c7802 */ /* 0x000fe40000000f00 */
[----:B------:R-:W-:-:S13]  /*11a10*/  IADD3 R2, P0, R14, R6, RZ ;  /* 0x000000060e027210 */ /* 0x000fda0007f1e0ff */
[----:B------:R-:W-:Y:S05]  /*11a20*/  WARPSYNC.COLLECTIVE R15, `(.L_x_2382) ;  /* 0x000000000f087348 */ /* 0x000fea0003c00000 */
[----:B------:R0:W1:Y:S02]  /*11a30*/  SHFL.IDX P6, R14, R13, R12, R11 ;  /* 0x0000000c0d0e7389 */ /* 0x00006400000c000b */
[----:B01----:R-:W-:Y:S01]  /*11a40*/  ENDCOLLECTIVE ;  /* 0x000000000000791b */ /* 0x003fe20003800000 */
.L_x_2382:
[----:B------:R-:W-:Y:S01]  /*11a50*/  IADD3.X R3, RZ, R0, RZ, P0, !PT ;  /* 0x00000000ff037210 */ /* 0x000fe200007fe4ff */
[----:B------:R-:W-:Y:S01]  /*11a60*/  IMAD R0, R8, 0x2, R17 ;  /* 0x0000000208007824 */ /* 0x000fe200078e0211 */
        /* <DEDUP_REMOVED lines=11> */
.L_x_2383:
        /* <DEDUP_REMOVED lines=10> */
.L_x_2384:
        /* <DEDUP_REMOVED lines=12> */
.L_x_2385:
        /* <DEDUP_REMOVED lines=10> */
.L_x_2386:
        /* <DEDUP_REMOVED lines=12> */
.L_x_2387:
        /* <DEDUP_REMOVED lines=10> */
.L_x_2388:
        /* <DEDUP_REMOVED lines=12> */
.L_x_2389:
        /* <DEDUP_REMOVED lines=10> */
.L_x_2390:
        /* <DEDUP_REMOVED lines=12> */
.L_x_2391:
[----:B------:R-:W-:Y:S01]  /*120a0*/  @!PT LDS RZ, [RZ] ;  /* 0x00000000fffff984 */ /* 0x000fe20000000800 */
[----:B------:R-:W-:Y:S01]  /*120b0*/  @!PT LDS RZ, [RZ] ;  /* 0x00000000fffff984 */ /* 0x000fe20000000800 */
[----:B------:R-:W-:Y:S01]  /*120c0*/  @!PT LDS RZ, [RZ] ;  /* 0x00000000fffff984 */ /* 0x000fe20000000800 */
[----:B------:R1:W-:Y:S01]  /*120d0*/  LDGSTS.E.BYPASS.LTC128B.128 [R0+0x5400], desc[UR36][R2.64+0x80], !P0 ;  /* 0x0540008002007fae */ /* 0x0003e2000c101d64 */
[----:B------:R-:W-:Y:S05]  /*120e0*/  BRA `(.L_x_2392) ;  /* 0xffffffc800e47947 */ /* 0x000fea000383ffff */
.L_x_2297:
[----:B------:R-:W-:Y:S01]  /*120f0*/  BSSY B0, `(.L_x_2393) ;  /* 0x0000008000007945 */ /* 0x000fe20003800000 */
[----:B------:R-:W-:Y:S01]  /*12100*/  IMAD.MOV.U32 R13, RZ, RZ, R34 ;  /* 0x000000ffff0d7224 */ /* 0x000fe200078e0022 */
[----:B------:R-:W-:Y:S01]  /*12110*/  MOV R12, RZ ;  /* 0x000000ff000c7202 */ /* 0x000fe20000000f00 */
[----:B------:R-:W-:Y:S02]  /*12120*/  IMAD.MOV.U32 R11, RZ, RZ, 0x1f ;  /* 0x0000001fff0b7424 */ /* 0x000fe400078e00ff */
[----:B------:R-:W-:-:S07]  /*12130*/  IMAD.MOV.U32 R15, RZ, RZ, -0x1 ;  /* 0xffffffffff0f7424 */ /* 0x000fce00078e00ff */
[----:B-----5:R-:W-:Y:S05]  /*12140*/  WARPSYNC.COLLECTIVE R15, `(.L_x_2394) ;  /* 0x000000000f087348 */ /* 0x020fea0003c00000 */
[----:B------:R0:W1:Y:S02]  /*12150*/  SHFL.IDX P6, R14, R13, R12, R11 ;  /* 0x0000000c0d0e7389 */ /* 0x00006400000c000b */
[----:B01---5:R-:W-:Y:S01]  /*12160*/  ENDCOLLECTIVE ;  /* 0x000000000000791b */ /* 0x023fe20003800000 */
.L_x_2394:
[----:B------:R-:W-:Y:S05]  /*12170*/  BSYNC B0 ;  /* 0x0000000000007941 */ /* 0x000fea0003800000 */
.L_x_2393:
[----:B------:R-:W-:Y:S05]  /*12180*/  BRA `(.L_x_2395) ;  /* 0xffffffcc00687947 */ /* 0x000fea000383ffff */
.L_x_2300:
[----:B-1----:R1:W2:Y:S02]  /*12190*/  SYNCS.PHASECHK.TRANS64.TRYWAIT P0, [R4+URZ+0x2a820], R0 ;  /* 0x02a82000040075a7 */ /* 0x0022a4000800017f */
[----:B--2---:R-:W-:Y:S05]  /*121a0*/  @!P0 NANOSLEEP.SYNCS 0x989680 ;  /* 0x009896800000895d */ /* 0x004fea0003900000 */
[----:B------:R-:W2:Y:S02]  /*121b0*/  @!P0 SYNCS.PHASECHK.TRANS64 P0, [R4+URZ+0x2a820], R0 ;  /* 0x02a82000040085a7 */ /* 0x000ea4000800007f */
[----:B--2---:R-:W-:Y:S05]  /*121c0*/  @!P0 BRA `(.L_x_2300) ;  /* 0xfffffffc00f08947 */ /* 0x004fea000383ffff */
[----:B------:R-:W-:Y:S05]  /*121d0*/  BRA `(.L_x_2396) ;  /* 0xffffffcc00b07947 */ /* 0x000fea000383ffff */
.L_x_2301:
[----:B------:R-:W2:Y:S01]  /*121e0*/  S2R R2, SR_TID.X ;  /* 0x0000000000027919 */ /* 0x000ea20000002100 */
[----:B------:R-:W-:Y:S01]  /*121f0*/  BSSY B0, `(.L_x_2397) ;  /* 0x000000a000007945 */ /* 0x000fe20003800000 */
[----:B------:R-:W-:Y:S01]  /*12200*/  IMAD.MOV.U32 R12, RZ, RZ, RZ ;  /* 0x000000ffff0c7224 */ /* 0x000fe200078e00ff */
[----:B------:R-:W-:Y:S01]  /*12210*/  MOV R15, 0xffffffff ;  /* 0xffffffff000f7802 */ /* 0x000fe20000000f00 */
[----:B------:R-:W-:Y:S01]  /*12220*/  IMAD.MOV.U32 R11, RZ, RZ, 0x1f ;  /* 0x0000001fff0b7424 */ /* 0x000fe200078e00ff */
[----:B--2---:R-:W-:-:S04]  /*12230*/  SHF.R.U32.HI R2, RZ, 0x5, R2 ;  /* 0x00000005ff027819 */ /* 0x004fc80000011602 */
[----:B------:R-:W-:-:S04]  /*12240*/  LOP3.LUT R2, R2, 0x3, RZ, 0xc0, !PT ;  /* 0x0000000302027812 */ /* 0x000fc800078ec0ff */
[----:B------:R-:W-:-:S07]  /*12250*/  MOV R13, R2 ;  /* 0x00000002000d7202 */ /* 0x000fce0000000f00 */
[----:B01---5:R-:W-:Y:S05]  /*12260*/  WARPSYNC.COLLECTIVE R15, `(.L_x_2398) ;  /* 0x000000000f087348 */ /* 0x023fea0003c00000 */
[----:B------:R2:W3:Y:S02]  /*12270*/  SHFL.IDX P6, R14, R13, R12, R11 ;  /* 0x0000000c0d0e7389 */ /* 0x0004e400000c000b */
[----:B0123-5:R-:W-:Y:S01]  /*12280*/  ENDCOLLECTIVE ;  /* 0x000000000000791b */ /* 0x02ffe20003800000 */
.L_x_2398:
[----:B------:R-:W-:Y:S05]  /*12290*/  BSYNC B0 ;  /* 0x0000000000007941 */ /* 0x000fea0003800000 */
.L_x_2397:
[----:B------:R-:W-:Y:S05]  /*122a0*/  BRA `(.L_x_2399) ;  /* 0xffffffcc00987947 */ /* 0x000fea000383ffff */
.L_x_2304:
[----:B------:R-:W-:Y:S01]  /*122b0*/  BSSY B1, `(.L_x_2400) ;  /* 0x0000006000017945 */ /* 0x000fe20003800000 */
[----:B------:R-:W-:-:S07]  /*122c0*/  IMAD.MOV.U32 R15, RZ, RZ, -0x1 ;  /* 0xffffffffff0f7424 */ /* 0x000fce00078e00ff */
[----:B01---5:R-:W-:Y:S05]  /*122d0*/  WARPSYNC.COLLECTIVE R15, `(.L_x_2401) ;  /* 0x000000000f0c7348 */ /* 0x023fea0003c00000 */
[----:B------:R-:W-:Y:S02]  /*122e0*/  ELECT P6, UR62, PT ;  /* 0x00000000003e782f */ /* 0x000fe400038c0000 */
[----:B------:R-:W-:Y:S01]  /*122f0*/  MOV R14, UR62 ;  /* 0x0000003e000e7c02 */ /* 0x000fe20008000f00 */
[----:B01---5:R-:W-:Y:S10]  /*12300*/  ENDCOLLECTIVE ;  /* 0x000000000000791b */ /* 0x023ff40003800000 */
.L_x_2401:
[----:B------:R-:W-:Y:S05]  /*12310*/  BSYNC B1 ;  /* 0x0000000000017941 */ /* 0x000fea0003800000 */
.L_x_2400:
[----:B------:R-:W-:Y:S05]  /*12320*/  BRA `(.L_x_2402) ;  /* 0xffffffcc00907947 */ /* 0x000fea000383ffff */
.L_x_2306:
[----:B-1----:R1:W2:Y:S02]  /*12330*/  SYNCS.PHASECHK.TRANS64.TRYWAIT P1, [R5+URZ+0x2a840], R0 ;  /* 0x02a84000050075a7 */ /* 0x0022a4000802017f */
[----:B--2---:R-:W-:Y:S05]  /*12340*/  @!P1 NANOSLEEP.SYNCS 0x989680 ;  /* 0x009896800000995d */ /* 0x004fea0003900000 */
[----:B------:R-:W2:Y:S02]  /*12350*/  @!P1 SYNCS.PHASECHK.TRANS64 P1, [R5+URZ+0x2a840], R0 ;  /* 0x02a84000050095a7 */ /* 0x000ea4000802007f */
[----:B--2---:R-:W-:Y:S05]  /*12360*/  @!P1 BRA `(.L_x_2306) ;  /* 0xfffffffc00f09947 */ /* 0x004fea000383ffff */
[----:B------:R-:W-:Y:S05]  /*12370*/  BRA `(.L_x_2403) ;  /* 0xffffffcc00b07947 */ /* 0x000fea000383ffff */
.L_x_2308:
[----:B--2---:R2:W3:Y:S02]  /*12380*/  SYNCS.PHASECHK.TRANS64.TRYWAIT P1, [R23+URZ+0x2a840], R2 ;  /* 0x02a84002170075a7 */ /* 0x0044e4000802017f */
[----:B---3--:R-:W-:Y:S05]  /*12390*/  @!P1 NANOSLEEP.SYNCS 0x989680 ;  /* 0x009896800000995d */ /* 0x008fea0003900000 */
[----:B------:R-:W3:Y:S02]  /*123a0*/  @!P1 SYNCS.PHASECHK.TRANS64 P1, [R23+URZ+0x2a840], R2 ;  /* 0x02a84002170095a7 */ /* 0x000ee4000802007f */
[----:B---3--:R-:W-:Y:S05]  /*123b0*/  @!P1 BRA `(.L_x_2308) ;  /* 0xfffffffc00f09947 */ /* 0x008fea000383ffff */
[----:B------:R-:W-:Y:S05]  /*123c0*/  BRA `(.L_x_2404) ;  /* 0xffffffcc00bc7947 */ /* 0x000fea000383ffff */
.L_x_2310:
[----:B---3--:R3:W4:Y:S02]  /*123d0*/  SYNCS.PHASECHK.TRANS64.TRYWAIT P1, [R5+URZ+0x2a860], R0 ;  /* 0x02a86000050075a7 */ /* 0x008724000802017f */
[----:B----4-:R-:W-:Y:S05]  /*123e0*/  @!P1 NANOSLEEP.SYNCS 0x989680 ;  /* 0x009896800000995d */ /* 0x010fea0003900000 */
[----:B------:R-:W4:Y:S02]  /*123f0*/  @!P1 SYNCS.PHASECHK.TRANS64 P1, [R5+URZ+0x2a860], R0 ;  /* 0x02a86000050095a7 */ /* 0x000f24000802007f */
[----:B----4-:R-:W-:Y:S05]  /*12400*/  @!P1 BRA `(.L_x_2310) ;  /* 0xfffffffc00f09947 */ /* 0x010fea000383ffff */
[----:B------:R-:W-:Y:S05]  /*12410*/  BRA `(.L_x_2405) ;  /* 0xffffffcc00b87947 */ /* 0x000fea000383ffff */
.L_x_2406:
        /* <DEDUP_REMOVED lines=14> */
.L_x_3232:


//--------------------- .text._ZN7cutlass13device_kernelIN5flash11enable_sm90INS1_16FlashAttnFwdSm90INS1_25CollectiveMainloopFwdSm90ILi2EN4cute5tupleIJNS5_1CILi1EEES8_S8_EEENS6_IJNS7_ILi128EEENS7_ILi96EEENS7_ILi192EEEEEELi128ENS_10bfloat16_tEfNS_4arch4Sm90ELb1ELb0ELb1ELb1ELb1ELb0ELb0ELb1ELb1ELb1ELb0ELb0EEENS1_21CollectiveEpilogueFwdINS6_IJSA_SA_SB_EEES9_SE_SG_Li256ELb1ELb1ELb0ELb0EEENS1_36VarlenDynamicPersistentTileSchedulerILi128ELi96ELi256ELi128ELb0ELb1ELb1ELb1ELb1ELb1EEEEEEEEEvNT_6ParamsE --------------------------
	.section	.text._ZN7cutlass13device_kernelIN5flash11enable_sm90INS1_16FlashAttnFwdSm90INS1_25CollectiveMainloopFwdSm90ILi2EN4cute5tupleIJNS5_1CILi1EEES8_S8_EEENS6_IJNS7_ILi128EEENS7_ILi96EEENS7_ILi192EEEEEELi128ENS_10bfloat16_tEfNS_4arch4Sm90ELb1ELb0ELb1ELb1ELb1ELb0ELb0ELb1ELb1ELb1ELb0ELb0EEENS1_21CollectiveEpilogueFwdINS6_IJSA_SA_SB_EEES9_SE_SG_Li256ELb1ELb1ELb0ELb0EEENS1_36VarlenDynamicPersistentTileSchedulerILi128ELi96ELi256ELi128ELb0ELb1ELb1ELb1ELb1ELb1EEEEEEEEEvNT_6ParamsE,"ax",@progbits
	.align	128
.text._ZN7cutlass13device_kernelIN5flash11enable_sm90INS1_16FlashAttnFwdSm90INS1_25CollectiveMainloopFwdSm90ILi2EN4cute5tupleIJNS5_1CILi1EEES8_S8_EEENS6_IJNS7_ILi128EEENS7_ILi96EEENS7_ILi192EEEEEELi128ENS_10bfloat16_tEfNS_4arch4Sm90ELb1ELb0ELb1ELb1ELb1ELb0ELb0ELb1ELb1ELb1ELb0ELb0EEENS1_21CollectiveEpilogueFwdINS6_IJSA_SA_SB_EEES9_SE_SG_Li256ELb1ELb1ELb0ELb0EEENS1_36VarlenDynamicPersistentTileSchedulerILi128ELi96ELi256ELi128ELb0ELb1ELb1ELb1ELb1ELb1EEEEEEEEEvNT_6ParamsE:
        .type           _ZN7cutlass13device_kernelIN5flash11enable_sm90INS1_16FlashAttnFwdSm90INS1_25CollectiveMainloopFwdSm90ILi2EN4cute5tupleIJNS5_1CILi1EEES8_S8_EEENS6_IJNS7_ILi128EEENS7_ILi96EEENS7_ILi192EEEEEELi128ENS_10bfloat16_tEfNS_4arch4Sm90ELb1ELb0ELb1ELb1ELb1ELb0ELb0ELb1ELb1ELb1ELb0ELb0EEENS1_21CollectiveEpilogueFwdINS6_IJSA_SA_SB_EEES9_SE_SG_Li256ELb1ELb1ELb0ELb0EEENS1_36VarlenDynamicPersistentTileSchedulerILi128ELi96ELi256ELi128ELb0ELb1ELb1ELb1ELb1ELb1EEEEEEEEEvNT_6ParamsE,@function
        .size           _ZN7cutlass13device_kernelIN5flash11enable_sm90INS1_16FlashAttnFwdSm90INS1_25CollectiveMainloopFwdSm90ILi2EN4cute5tupleIJNS5_1CILi1EEES8_S8_EEENS6_IJNS7_ILi128EEENS7_ILi96EEENS7_ILi192EEEEEELi128ENS_10bfloat16_tEfNS_4arch4Sm90ELb1ELb0ELb1ELb1ELb1ELb0ELb0ELb1ELb1ELb1ELb0ELb0EEENS1_21CollectiveEpilogueFwdINS6_IJSA_SA_SB_EEES9_SE_SG_Li256ELb1ELb1ELb0ELb0EEENS1_36VarlenDynamicPersistentTileSchedulerILi128ELi96ELi256ELi128ELb0ELb1ELb1ELb1ELb1ELb1EEEEEEEEEvNT_6ParamsE,(.L_x_3233 - _ZN7cutlass13device_kernelIN5flash11enable_sm90INS1_16FlashAttnFwdSm90INS1_25CollectiveMainloopFwdSm90ILi2EN4cute5tupleIJNS5_1CILi1EEES8_S8_EEENS6_IJNS7_ILi128EEENS7_ILi96EEENS7_ILi192EEEEEELi128ENS_10bfloat16_tEfNS_4arch4Sm90ELb1ELb0ELb1ELb1ELb1ELb0ELb0ELb1ELb1ELb1ELb0ELb0EEENS1_21CollectiveEpilogueFwdINS6_IJSA_SA_SB_EEES9_SE_SG_Li256ELb1ELb1ELb0ELb0EEENS1_36VarlenDynamicPersistentTileSchedulerILi128ELi96ELi256ELi128ELb0ELb1ELb1ELb1ELb1ELb1EEEEEEEEEvNT_6ParamsE)
        .other          _ZN7cutlass13device_kernelIN5flash11enable_sm90INS1_16FlashAttnFwdSm90INS1_25CollectiveMainloopFwdSm90ILi2EN4cute5tupleIJNS5_1CILi1EEES8_S8_EEENS6_IJNS7_ILi128EEENS7_ILi96EEENS7_ILi192EEEEEELi128ENS_10bfloat16_tEfNS_4arch4Sm90ELb1ELb0ELb1ELb1ELb1ELb0ELb0ELb1ELb1ELb1ELb0ELb0EEENS1_21CollectiveEpilogueFwdINS6_IJSA_SA_SB_EEES9_SE_SG_Li256ELb1ELb1ELb0ELb0EEENS1_36VarlenDynamicPersistentTileSchedulerILi128ELi96ELi256ELi128ELb0ELb1ELb1ELb1ELb1ELb1EEEEEEEEEvNT_6ParamsE,@"STO_CUDA_ENTRY STV_DEFAULT"
_ZN7cutlass13device_kernelIN5flash11enable_sm90INS1_16FlashAttnFwdSm90INS1_25CollectiveMainloopFwdSm90ILi2EN4cute5tupleIJNS5_1CILi1EEES8_S8_EEENS6_IJNS7_ILi128EEENS7_ILi96EEENS7_ILi192EEEEEELi128ENS_10bfloat16_tEfNS_4arch4Sm90ELb1ELb0ELb1ELb1ELb1ELb0ELb0ELb1ELb1ELb1ELb0ELb0EEENS1_21CollectiveEpilogueFwdINS6_IJSA_SA_SB_EEES9_SE_SG_Li256ELb1ELb1ELb0ELb0EEENS1_36VarlenDynamicPersistentTileSchedulerILi128ELi96ELi256ELi128ELb0ELb1ELb1ELb1ELb1ELb1EEEEEEEEEvNT_6ParamsE:
        /* <DEDUP_REMOVED lines=45> */
.L_x_2407:
        /* <DEDUP_REMOVED lines=22> */
.L_x_2408:
        /* <DEDUP_REMOVED lines=18> */
.L_x_2409:
        /* <DEDUP_REMOVED lines=22> */
.L_x_2410:
        /* <DEDUP_REMOVED lines=23> */
.L_x_2411:
        /* <DEDUP_REMOVED lines=8> */
.L_x_2413:
        /* <DEDUP_REMOVED lines=22> */
[-C--:B------:R-:W-:Y:S02]  /*0a00*/  LEA.HI R0, R3, R174.reuse, RZ, 0x4 ;  /* 0x000000ae03007211 */ /* 0x080fe400078f20ff */
[----:B------:R-:W-:Y:S02]  /*0a10*/  LOP3.LUT R165, R5, 0xffffff80, RZ, 0xc0, !PT ;  /* 0xffffff8005a57812 */ /* 0x000fe400078ec0ff */
[----:B------:R-:W-:Y:S02]  /*0a20*/  SHF.R.S32.HI R9, RZ, 0x4, R0 ;  /* 0x00000004ff097819 */ /* 0x000fe40000011400 */
[----:B------:R-:W-:Y:S01]  /*0a30*/  LEA.HI R2, R3, R174, RZ, 0x5 ;  /* 0x000000ae03027211 */ /* 0x000fe200078f28ff */
[----:B------:R-:W-:Y:S01]  /*0a40*/  IMAD.IADD R165, R174, 0x1, -R165 ;  /* 0x00000001aea57824 */ /* 0x000fe200078e0aa5 */
[----:B------:R-:W-:-:S02]  /*0a50*/  LOP3.LUT R7, R0, 0x3fffff0, RZ, 0xc0, !PT ;  /* 0x03fffff000077812 */ /* 0x000fc400078ec0ff */
[----:B------:R-:W-:Y:S01]  /*0a60*/  LEA.HI R0, R0, R9, RZ, 0x1 ;  /* 0x0000000900007211 */ /* 0x000fe200078f08ff */
[----:B------:R-:W-:Y:S01]  /*0a70*/  IMAD.SHL.U32 R2, R2, 0x20, RZ ;  /* 0x0000002002027824 */ /* 0x000fe200078e00ff */
[----:B------:R-:W-:Y:S02]  /*0a80*/  SHF.R.S32.HI R4, RZ, 0x1f, R165 ;  /* 0x0000001fff047819 */ /* 0x000fe400000114a5 */
[----:B------:R-:W-:Y:S02]  /*0a90*/  LOP3.LUT R0, R0, 0x1ffffffe, RZ, 0xc0, !PT ;  /* 0x1ffffffe00007812 */ /* 0x000fe400078ec0ff */
[----:B------:R-:W-:Y:S02]  /*0aa0*/  LEA.HI R6, R4, R165, RZ, 0x2 ;  /* 0x000000a504067211 */ /* 0x000fe400078f10ff */
[----:B------:R-:W-:Y:S01]  /*0ab0*/  LEA.HI R10, R3, R174, RZ, 0x2 ;  /* 0x000000ae030a7211 */ /* 0x000fe200078f10ff */
[----:B------:R-:W-:Y:S01]  /*0ac0*/  IMAD.IADD R0, R9, 0x1, -R0 ;  /* 0x0000000109007824 */ /* 0x000fe200078e0a00 */
[----:B------:R-:W-:-:S02]  /*0ad0*/  SHF.R.S32.HI R8, RZ, 0x2, R6 ;  /* 0x00000002ff087819 */ /* 0x000fc40000011406 */
[----:B------:R-:W-:Y:S02]  /*0ae0*/  SHF.R.S32.HI R11, RZ, 0x1f, R6 ;  /* 0x0000001fff0b7819 */ /* 0x000fe40000011406 */
[----:B------:R-:W-:Y:S02]  /*0af0*/  SHF.R.S32.HI R166, RZ, 0x7, R5 ;  /* 0x00000007ffa67819 */ /* 0x000fe40000011405 */
[----:B------:R-:W-:Y:S02]  /*0b00*/  LOP3.LUT R2, R2, 0xfffffc00, RZ, 0xc0, !PT ;  /* 0xfffffc0002027812 */ /* 0x000fe400078ec0ff */
[----:B------:R-:W-:Y:S02]  /*0b10*/  IADD3 R7, R174, -R7, RZ ;  /* 0x80000007ae077210 */ /* 0x000fe40007ffe0ff */
[----:B------:R-:W-:Y:S02]  /*0b20*/  LEA.HI R11, R11, R8, RZ, 0x3 ;  /* 0x000000080b0b7211 */ /* 0x000fe400078f18ff */
[----:B------:R-:W-:Y:S01]  /*0b30*/  LOP3.LUT R9, R10, 0xfffffffc, RZ, 0xc0, !PT ;  /* 0xfffffffc0a097812 */ /* 0x000fe200078ec0ff */
[----:B------:R-:W-:Y:S01]  /*0b40*/  IMAD R7, R7, 0x40, R2 ;  /* 0x0000004007077824 */ /* 0x000fe200078e0202 */
[----:B------:R-:W-:-:S02]  /*0b50*/  LEA.HI R5, R5, R166, RZ, 0x1 ;  /* 0x000000a605057211 */ /* 0x000fc400078f08ff */
[----:B------:R-:W-:Y:S01]  /*0b60*/  LEA.HI R3, R3, R174, RZ, 0x3 ;  /* 0x000000ae03037211 */ /* 0x000fe200078f18ff */
[----:B------:R-:W-:Y:S01]  /*0b70*/  IMAD.IADD R2, R174, 0x1, -R9 ;  /* 0x00000001ae027824 */ /* 0x000fe200078e0a09 */
[----:B------:R-:W-:Y:S01]  /*0b80*/  LOP3.LUT R11, R11, 0xfffffff8, RZ, 0xc0, !PT ;  /* 0xfffffff80b0b7812 */ /* 0x000fe200078ec0ff */
[----:B------:R-:W-:Y:S01]  /*0b90*/  IMAD R168, R0, 0x8, R7 ;  /* 0x0000000800a87824 */ /* 0x000fe200078e0207 */
[----:B------:R-:W-:Y:S02]  /*0ba0*/  LEA.HI R4, R4, R165, RZ, 0x5 ;  /* 0x000000a504047211 */ /* 0x000fe400078f28ff */
[----:B------:R-:W-:Y:S01]  /*0bb0*/  LOP3.LUT R9, R5, 0x3fffffe, RZ, 0xc0, !PT ;  /* 0x03fffffe05097812 */ /* 0x000fe200078ec0ff */
[----:B------:R-:W-:Y:S01]  /*0bc0*/  IMAD.IADD R11, R8, 0x1, -R11 ;  /* 0x00000001080b7824 */ /* 0x000fe200078e0a0b */
[----:B------:R-:W-:Y:S02]  /*0bd0*/  LOP3.LUT R5, R3, 0xfffffff8, RZ, 0xc0, !PT ;  /* 0xfffffff803057812 */ /* 0x000fe400078ec0ff */
[----:B------:R-:W-:Y:S01]  /*0be0*/  SHF.R.S32.HI R4, RZ, 0x5, R4 ;  /* 0x00000005ff047819 */ /* 0x000fe20000011404 */
[----:B------:R-:W-:Y:S01]  /*0bf0*/  IMAD.IADD R9, R166, 0x1, -R9 ;  /* 0x00000001a6097824 */ /* 0x000fe200078e0a09 */
[----:B------:R-:W-:Y:S01]  /*0c00*/  LEA.HI R8, R2, R2, RZ, 0x1 ;  /* 0x0000000202087211 */ /* 0x000fe200078f08ff */
[----:B------:R-:W-:Y:S01]  /*0c10*/  IMAD.IADD R160, R174, 0x1, -R5 ;  /* 0x00000001aea07824 */ /* 0x000fe200078e0a05 */
[----:B------:R-:W-:-:S02]  /*0c20*/  LEA R4, R4, R11, 0x4 ;  /* 0x0000000b04047211 */ /* 0x000fc400078e20ff */
[----:B------:R-:W-:Y:S01]  /*0c30*/  LOP3.LUT R11, R8, 0x1ffffffe, RZ, 0xc0, !PT ;  /* 0x1ffffffe080b7812 */ /* 0x000fe200078ec0ff */
[----:B------:R-:W-:Y:S01]  /*0c40*/  IMAD.SHL.U32 R17, R160, 0x8, RZ ;  /* 0x00000008a0117824 */ /* 0x000fe200078e00ff */
[----:B------:R-:W-:Y:S02]  /*0c50*/  LOP3.LUT R18, R6, 0x7ffffffc, RZ, 0xc0, !PT ;  /* 0x7ffffffc06127812 */ /* 0x000fe400078ec0ff */
[----:B------:R-:W-:Y:S01]  /*0c60*/  LEA R167, R9, R4, 0x6 ;  /* 0x0000000409a77211 */ /* 0x000fe200078e30ff */
[----:B------:R-:W-:Y:S01]  /*0c70*/  IMAD.IADD R2, R2, 0x1, -R11 ;  /* 0x0000000102027824 */ /* 0x000fe200078e0a0b */
[----:B------:R-:W-:Y:S01]  /*0c80*/  SHF.R.S32.HI R163, RZ, 0x3, R3 ;  /* 0x00000003ffa37819 */ /* 0x000fe20000011403 */
[----:B------:R-:W-:Y:S01]  /*0c90*/  VIADD R23, R17, 0x40 ;  /* 0x0000004011177836 */ /* 0x000fe20000000000 */
[----:B------:R-:W-:Y:S01]  /*0ca0*/  SHF.R.S32.HI R173, RZ, 0x1f, R17 ;  /* 0x0000001fffad7819 */ /* 0x000fe20000011411 */
[----:B------:R-:W-:Y:S01]  /*0cb0*/  IMAD.IADD R18, R165, 0x1, -R18 ;  /* 0x00000001a5127824 */ /* 0x000fe200078e0a12 */
[----:B------:R-:W-:-:S02]  /*0cc0*/  LEA R19, R2, R167, 0x3 ;  /* 0x000000a702137211 */ /* 0x000fc400078e18ff */
[----:B------:R-:W-:-:S07]  /*0cd0*/  SHF.R.S32.HI R169, RZ, 0x1f, R23 ;  /* 0x0000001fffa97819 */ /* 0x000fce0000011417 */
.L_x_2473:
[----:B0---4-:R-:W0:Y:S01]  /*0ce0*/  LDC.64 R2, c[0x0][0xc88] ;  /* 0x00032200ff027b82 */ /* 0x011e220000000a00 */
[----:B------:R-:W-:Y:S01]  /*0cf0*/  ULDC.64 UR4, c[0x0][0xa28] ;  /* 0x00028a0000047ab9 */ /* 0x000fe20000000a00 */
[----:B------:R-:W-:Y:S01]  /*0d00*/  ULDC.64 UR6, c[0x0][0xa18] ;  /* 0x0002860000067ab9 */ /* 0x000fe20000000a00 */
[----:B------:R-:W-:Y:S01]  /*0d10*/  IMAD.MOV.U32 R0, RZ, RZ, RZ ;  /* 0x000000ffff007224 */ /* 0x000fe200078e00ff */
[----:B------:R-:W-:Y:S01]  /*0d20*/  ULDC.64 UR8, c[0x0][0xa20] ;  /* 0x0002880000087ab9 */ /* 0x000fe20000000a00 */
[----:B0-----:R-:W-:-:S05]  /*0d30*/  IMAD.WIDE R2, R47, 0x4, R2 ;  /* 0x000000042f027825 */ /* 0x001fca00078e0202 */
[----:B--2---:R-:W2:Y:S01]  /*0d40*/  LDG.E R22, desc[UR36][R2.64] ;  /* 0x0000002402167981 */ /* 0x004ea2000c1e1900 */
[----:B------:R-:W-:Y:S02]  /*0d50*/  ISETP.NE.U32.AND P0, PT, RZ, UR4, PT ;  /* 0x00000004ff007c0c */ /* 0x000fe4000bf05070 */
[----:B------:R-:W-:Y:S02]  /*0d60*/  ISETP.NE.U32.AND P1, PT, RZ, UR6, PT ;  /* 0x00000006ff007c0c */ /* 0x000fe4000bf25070 */
[----:B------:R-:W-:Y:S02]  /*0d70*/  ISETP.NE.AND.EX P0, PT, RZ, UR5, PT, P0 ;  /* 0x00000005ff007c0c */ /* 0x000fe4000bf05300 */
[----:B------:R-:W-:Y:S02]  /*0d80*/  ISETP.NE.AND.EX P1, PT, RZ, UR7, PT, P1 ;  /* 0x00000007ff007c0c */ /* 0x000fe4000bf25310 */
[----:B--2---:R-:W-:-:S09]  /*0d90*/  SHF.R.S32.HI R162, RZ, 0x1f, R22 ;  /* 0x0000001fffa27819 */ /* 0x004fd20000011416 */
[----:B---3--:R-:W-:-:S04]  /*0da0*/  @P0 LEA R4, P2, R22, UR4, 0x2 ;  /* 0x0000000416040c11 */ /* 0x008fc8000f8410ff */
[C---:B------:R-:W-:Y:S01]  /*0db0*/  @P0 LEA.HI.X R5, R22.reuse, UR5, R162, 0x2, P2 ;  /* 0x0000000516050c11 */ /* 0x040fe200090f14a2 */
[----:B------:R-:W-:Y:S01]  /*0dc0*/  ULDC.64 UR4, c[0x0][0x418] ;  /* 0x0001060000047ab9 */ /* 0x000fe20000000a00 */
[----:B------:R-:W-:-:S03]  /*0dd0*/  @P1 LEA R170, P2, R22, UR6, 0x2 ;  /* 0x0000000616aa1c11 */ /* 0x000fc6000f8410ff */
[----:B------:R0:W5:Y:S01]  /*0de0*/  @P0 LDG.E R0, desc[UR36][R4.64] ;  /* 0x0000002404000981 */ /* 0x000162000c1e1900 */
[----:B------:R-:W-:-:S05]  /*0df0*/  @P1 LEA.HI.X R171, R22, UR7, R162, 0x2, P2 ;  /* 0x0000000716ab1c11 */ /* 0x000fca00090f14a2 */
[----:B------:R0:W5:Y:S01]  /*0e00*/  @P1 LDG.E R170, desc[UR36][R170.64] ;  /* 0x00000024aaaa1981 */ /* 0x000162000c1e1900 */
[----:B------:R-:W-:Y:S01]  /*0e10*/  UISETP.NE.U32.AND UP0, UPT, UR4, URZ, UPT ;  /* 0x0000003f0400728c */ /* 0x000fe2000bf05070 */
[----:B------:R-:W-:Y:S02]  /*0e20*/  ISETP.NE.U32.AND P2, PT, RZ, UR8, PT ;  /* 0x00000008ff007c0c */ /* 0x000fe4000bf45070 */
        /* <DEDUP_REMOVED lines=17> */
.L_x_2414:
[----:B------:R-:W-:Y:S02]  /*0f40*/  IMAD.U32 R171, RZ, RZ, UR4 ;  /* 0x00000004ffab7e24 */ /* 0x000fe4000f8e00ff */
[----:B------:R-:W-:Y:S01]  /*0f50*/  IMAD.MOV.U32 R161, RZ, RZ, R46 ;  /* 0x000000ffffa17224 */ /* 0x000fe200078e002e */
[----:B------:R-:W-:Y:S06]  /*0f60*/  @!P2 BRA `(.L_x_2415) ;  /* 0x000000000010a947 */ /* 0x000fec0003800000 */
[----:B------:R-:W-:-:S04]  /*0f70*/  LEA R2, P0, R22, UR8, 0x2 ;  /* 0x0000000816027c11 */ /* 0x000fc8000f8010ff */
[----:B------:R-:W-:-:S05]  /*0f80*/  LEA.HI.X R3, R22, UR9, R162, 0x2, P0 ;  /* 0x0000000916037c11 */ /* 0x000fca00080f14a2 */
[----:B------:R1:W5:Y:S01]  /*0f90*/  LDG.E R171, desc[UR36][R2.64] ;  /* 0x0000002402ab7981 */ /* 0x000362000c1e1900 */
[----:B------:R-:W-:Y:S05]  /*0fa0*/  BRA `(.L_x_2416) ;  /* 0x0000000000247947 */ /* 0x000fea0003800000 */
.L_x_2415:
        /* <DEDUP_REMOVED lines=8> */
[----:B--2---:R-:W-:-:S07]  /*1030*/  IADD3 R171, -R171, R4, RZ ;  /* 0x00000004abab7210 */ /* 0x004fce0007ffe1ff */
.L_x_2416:
[----:B------:R-:W2:Y:S01]  /*1040*/  LDC R172, c[0x0][0x448] ;  /* 0x00011200ffac7b82 */ /* 0x000ea20000000800 */
[----:B------:R-:W-:Y:S01]  /*1050*/  IMAD.SHL.U32 R16, R45, 0x80, RZ ;  /* 0x000000802d107824 */ /* 0x000fe200078e00ff */
[----:B------:R-:W-:Y:S01]  /*1060*/  CS2R R86, SRZ ;  /* 0x0000000000567805 */ /* 0x000fe2000001ff00 */
[----:B-----5:R-:W-:Y:S01]  /*1070*/  IMAD.IADD R171, R171, 0x1, -R0 ;  /* 0x00000001abab7824 */ /* 0x020fe200078e0a00 */
[----:B------:R-:W-:Y:S01]  /*1080*/  CS2R R84, SRZ ;  /* 0x0000000000547805 */ /* 0x000fe2000001ff00 */
[----:B-1----:R-:W-:Y:S01]  /*1090*/  VIADD R2, R16, 0x7f ;  /* 0x0000007f10027836 */ /* 0x002fe20000000000 */
        /* <DEDUP_REMOVED lines=18> */
[----:B--2---:R-:W-:Y:S02]  /*11c0*/  ISETP.NE.AND P0, PT, R172, 0x1, PT ;  /* 0x00000001ac00780c */ /* 0x004fe40003f05270 */
        /* <DEDUP_REMOVED lines=9> */
[----:B------:R-:W-:Y:S01]  /*1260*/  CS2R R6, SRZ ;  /* 0x0000000000067805 */ /* 0x000fe2000001ff00 */
[----:B------:R-:W-:Y:S01]  /*1270*/  IMAD.MOV.U32 R8, RZ, RZ, RZ ;  /* 0x000000ffff087224 */ /* 0x000fe200078e00ff */
[----:B------:R-:W-:Y:S01]  /*1280*/  MOV R10, RZ ;  /* 0x000000ff000a7202 */ /* 0x000fe20000000f00 */
[----:B------:R-:W1:Y:S01]  /*1290*/  @P0 LDC R3, c[0x0][0x44c] ;  /* 0x00011300ff030b82 */ /* 0x000e620000000800 */
[----:B------:R-:W-:Y:S01]  /*12a0*/  CS2R R92, SRZ ;  /* 0x00000000005c7805 */ /* 0x000fe2000001ff00 */
[----:B------:R-:W-:-:S06]  /*12b0*/  IMAD.MOV.U32 R95, RZ, RZ, RZ ;  /* 0x000000ffff5f7224 */ /* 0x000fcc00078e00ff */
[----:B------:R-:W2:Y:S01]  /*12c0*/  @P0 LDC R5, c[0x0][0x450] ;  /* 0x00011400ff050b82 */ /* 0x000ea20000000800 */
[----:B-1----:R-:W-:Y:S01]  /*12d0*/  @P0 IMAD.HI.U32 R0, R2, R3, RZ ;  /* 0x0000000302000227 */ /* 0x002fe200078e00ff */
[----:B0-----:R-:W-:-:S04]  /*12e0*/  IADD3 R3, R171, 0x60, -R170 ;  /* 0x00000060ab037810 */ /* 0x001fc80007ffe8aa */
[----:B--2---:R-:W-:Y:S01]  /*12f0*/  @P0 SHF.R.U32.HI R2, RZ, R5, R0 ;  /* 0x00000005ff020219 */ /* 0x004fe20000011600 */
[----:B------:R-:W-:Y:S01]  /*1300*/  VIADD R0, R171, 0x5f ;  /* 0x0000005fab007836 */ /* 0x000fe20000000000 */
[----:B------:R-:W-:Y:S02]  /*1310*/  PLOP3.LUT P0, PT, PT, PT, PT, 0x80, 0x0 ;  /* 0x000000000000781c */ /* 0x000fe40003f0f070 */
[----:B------:R-:W-:Y:S01]  /*1320*/  IADD3 R2, R3, R2, RZ ;  /* 0x0000000203027210 */ /* 0x000fe20007ffe0ff */
[----:B------:R-:W-:-:S04]  /*1330*/  IMAD.HI R0, R0, 0x2aaaaaab, RZ ;  /* 0x2aaaaaab00007827 */ /* 0x000fc800078e02ff */
[----:B------:R-:W-:Y:S01]  /*1340*/  IMAD.HI R2, R2, 0x2aaaaaab, RZ ;  /* 0x2aaaaaab02027827 */ /* 0x000fe200078e02ff */
[----:B------:R-:W-:-:S04]  /*1350*/  SHF.R.U32.HI R3, RZ, 0x1f, R0 ;  /* 0x0000001fff037819 */ /* 0x000fc80000011600 */
[----:B------:R-:W-:Y:S02]  /*1360*/  SHF.R.U32.HI R5, RZ, 0x1f, R2 ;  /* 0x0000001fff057819 */ /* 0x000fe40000011602 */
[----:B------:R-:W-:Y:S01]  /*1370*/  LEA.HI.SX32 R3, R0, R3, 0x1c ;  /* 0x0000000300037211 */ /* 0x000fe200078fe2ff */
[----:B------:R-:W-:Y:S01]  /*1380*/  IMAD.MOV.U32 R0, RZ, RZ, RZ ;  /* 0x000000ffff007224 */ /* 0x000fe200078e00ff */
[----:B------:R-:W-:Y:S01]  /*1390*/  LEA.HI.SX32 R72, R2, R5, 0x1c ;  /* 0x0000000502487211 */ /* 0x000fe200078fe2ff */
[----:B------:R-:W-:-:S03]  /*13a0*/  IMAD.MOV.U32 R2, RZ, RZ, RZ ;  /* 0x000000ffff027224 */ /* 0x000fc600078e00ff */
[----:B------:R-:W-:-:S04]  /*13b0*/  VIMNMX R72, R3, R72, PT ;  /* 0x0000004803487248 */ /* 0x000fc80003fe0100 */
        /* <DEDUP_REMOVED lines=33> */
.L_x_2418:
        /* <DEDUP_REMOVED lines=8> */
.L_x_2560:
[----:B------:R-:W-:Y:S05]  /*1650*/  @!P0 BRA `(.L_x_2420) ;  /* 0x0000000000048947 */ /* 0x000fea0003800000 */
[----:B------:R-:W-:Y:S01]  /*1660*/  BPT.TRAP 0x1 ;  /* 0x000000040000795c */ /* 0x000fe20000300000 */
.L_x_2420:
[----:B0-----:R-:W-:Y:S02]  /*1670*/  IMAD.U32 R0, RZ, RZ, UR39 ;  /* 0x00000027ff007e24 */ /* 0x001fe4000f8e00ff */
[----:B------:R-:W-:-:S03]  /*1680*/  IMAD.U32 R3, RZ, RZ, UR38 ;  /* 0x00000026ff037e24 */ /* 0x000fc6000f8e00ff */
[----:B------:R-:W-:Y:S02]  /*1690*/  LEA R0, R0, UR40, 0x3 ;  /* 0x0000002800007c11 */ /* 0x000fe4000f8e18ff */
[----:B------:R-:W-:-:S04]  /*16a0*/  SHF.L.U32 R3, R3, 0x1f, RZ ;  /* 0x0000001f03037819 */ /* 0x000fc800000006ff */
[----:B------:R0:W1:Y:S01]  /*16b0*/  SYNCS.PHASECHK.TRANS64.TRYWAIT P1, [R0+URZ+0x2a830], R3 ;  /* 0x02a83003000075a7 */ /* 0x000062000802017f */
[----:B------:R-:W-:Y:S05]  /*16c0*/  @!P0 BRA `(.L_x_2421) ;  /* 0x0000000000048947 */ /* 0x000fea0003800000 */
[----:B------:R-:W-:Y:S01]  /*16d0*/  BPT.TRAP 0x1 ;  /* 0x000000040000795c */ /* 0x000fe20000300000 */
.L_x_2421:
[----:B-1----:R-:W-:Y:S05]  /*16e0*/  @P1 BRA `(.L_x_2422) ;  /* 0x0000000000081947 */ /* 0x002fea0003800000 */
[----:B------:R-:W1:Y:S02]  /*16f0*/  SYNCS.PHASECHK.TRANS64.TRYWAIT P1, [R0+URZ+0x2a830], R3 ;  /* 0x02a83003000075a7 */ /* 0x000e64000802017f */
[----:B-1----:R-:W-:Y:S05]  /*1700*/  @!P1 BRA `(.L_x_2423) ;  /* 0x000000f800149947 */ /* 0x002fea0003800000 */
.L_x_2422:
        /* <DEDUP_REMOVED lines=31> */
[----:B01----:R-:W-:Y:S01]  /*1900*/  IMAD.U32 R3, RZ, RZ, UR9 ;  /* 0x00000009ff037e24 */ /* 0x003fe2000f8e00ff */
        /* <DEDUP_REMOVED lines=67> */
.L_x_2424:
[----:B------:R-:W-:Y:S01]  /*1d40*/  ISETP.NE.AND P4, PT, R172, 0x1, PT ;  /* 0x00000001ac00780c */ /* 0x000fe20003f85270 */
[----:B------:R-:W-:Y:S01]  /*1d50*/  IMAD.IADD R9, R19, 0x1, R16 ;  /* 0x0000000113097824 */ /* 0x000fe200078e0210 */
[----:B------:R-:W-:Y:S01]  /*1d60*/  MOV R15, 0xffffffa0 ;  /* 0xffffffa0000f7802 */ /* 0x000fe20000000f00 */
[----:B------:R-:W-:Y:S02]  /*1d70*/  ULDC UR4, c[0x0][0x9d8] ;  /* 0x0002760000047ab9 */ /* 0x000fe40000000800 */
[----:B------:R-:W-:Y:S01]  /*1d80*/  FMUL.FTZ R26, R26, UR4 ;  /* 0x000000041a1a7c20 */ /* 0x000fe20008410000 */
[----:B------:R-:W-:Y:S01]  /*1d90*/  FMUL.FTZ R27, R27, UR4 ;  /* 0x000000041b1b7c20 */ /* 0x000fe20008410000 */
[----:B------:R-:W-:Y:S02]  /*1da0*/  IMAD R15, R72, R15, 0x61 ;  /* 0x00000061480f7424 */ /* 0x000fe400078e020f */
[----:B------:R-:W-:Y:S01]  /*1db0*/  FMUL.FTZ R30, R30, UR4 ;  /* 0x000000041e1e7c20 */ /* 0x000fe20008410000 */
[----:B------:R-:W-:Y:S01]  /*1dc0*/  FMUL.FTZ R31, R31, UR4 ;  /* 0x000000041f1f7c20 */ /* 0x000fe20008410000 */
[----:B------:R-:W-:Y:S01]  /*1dd0*/  FMUL.FTZ R34, R34, UR4 ;  /* 0x0000000422227c20 */ /* 0x000fe20008410000 */
[----:B------:R-:W0:Y:S01]  /*1de0*/  MUFU.TANH R26, R26 ;  /* 0x0000001a001a7308 */ /* 0x000e220000002400 */
[----:B------:R-:W-:Y:S01]  /*1df0*/  IMAD R15, R18, -0x2, R15 ;  /* 0xfffffffe120f7824 */ /* 0x000fe200078e020f */
[----:B------:R-:W1:Y:S01]  /*1e00*/  @P4 LDC R6, c[0x0][0x44c] ;  /* 0x00011300ff064b82 */ /* 0x000e620000000800 */
[----:B------:R-:W-:Y:S01]  /*1e10*/  FMUL.FTZ R35, R35, UR4 ;  /* 0x0000000423237c20 */ /* 0x000fe20008410000 */
[----:B------:R-:W-:Y:S01]  /*1e20*/  FMUL.FTZ R36, R36, UR4 ;  /* 0x0000000424247c20 */ /* 0x000fe20008410000 */
[----:B------:R-:W-:Y:S01]  /*1e30*/  FMUL.FTZ R38, R38, UR4 ;  /* 0x0000000426267c20 */ /* 0x000fe20008410000 */
[----:B------:R-:W-:Y:S01]  /*1e40*/  IADD3 R12, -R170, R15, R171 ;  /* 0x0000000faa0c7210 */ /* 0x000fe20007ffe1ab */
[----:B------:R-:W-:Y:S01]  /*1e50*/  FMUL.FTZ R8, R25, UR4 ;  /* 0x0000000419087c20 */ /* 0x000fe20008410000 */
[----:B------:R-:W2:Y:S01]  /*1e60*/  MUFU.TANH R27, R27 ;  /* 0x0000001b001b7308 */ /* 0x000ea20000002400 */
[----:B------:R-:W-:Y:S01]  /*1e70*/  FMUL.FTZ R46, R46, UR4 ;  /* 0x000000042e2e7c20 */ /* 0x000fe20008410000 */
[----:B------:R-:W3:Y:S01]  /*1e80*/  @P4 LDC R13, c[0x0][0x450] ;  /* 0x00011400ff0d4b82 */ /* 0x000ee20000000800 */
[----:B------:R-:W-:Y:S01]  /*1e90*/  FMUL.FTZ R39, R39, UR4 ;  /* 0x0000000427277c20 */ /* 0x000fe20008410000 */
[----:B------:R-:W-:Y:S01]  /*1ea0*/  FMUL.FTZ R50, R50, UR4 ;  /* 0x0000000432327c20 */ /* 0x000fe20008410000 */
[----:B------:R-:W-:Y:S01]  /*1eb0*/  FMUL.FTZ R42, R42, UR4 ;  /* 0x000000042a2a7c20 */ /* 0x000fe20008410000 */
[----:B------:R-:W-:Y:S01]  /*1ec0*/  FMUL.FTZ R54, R54, UR4 ;  /* 0x0000000436367c20 */ /* 0x000fe20008410000 */
[----:B------:R-:W-:Y:S01]  /*1ed0*/  FMUL.FTZ R43, R43, UR4 ;  /* 0x000000042b2b7c20 */ /* 0x000fe20008410000 */
[----:B------:R-:W4:Y:S01]  /*1ee0*/  MUFU.TANH R30, R30 ;  /* 0x0000001e001e7308 */ /* 0x000f220000002400 */
[----:B------:R-:W-:Y:S01]  /*1ef0*/  FMUL.FTZ R47, R47, UR4 ;  /* 0x000000042f2f7c20 */ /* 0x000fe20008410000 */
[----:B------:R-:W-:Y:S01]  /*1f00*/  FMUL.FTZ R51, R51, UR4 ;  /* 0x0000000433337c20 */ /* 0x000fe20008410000 */
[----:B------:R-:W-:Y:S01]  /*1f10*/  FMUL.FTZ R55, R55, UR4 ;  /* 0x0000000437377c20 */ /* 0x000fe20008410000 */
[----:B------:R-:W-:Y:S01]  /*1f20*/  FMUL.FTZ R58, R58, UR4 ;  /* 0x000000043a3a7c20 */ /* 0x000fe20008410000 */
[----:B------:R-:W-:Y:S01]  /*1f30*/  FMUL.FTZ R59, R59, UR4 ;  /* 0x000000043b3b7c20 */ /* 0x000fe20008410000 */
[----:B------:R-:W-:Y:S01]  /*1f40*/  FMUL.FTZ R62, R62, UR4 ;  /* 0x000000043e3e7c20 */ /* 0x000fe20008410000 */
[----:B------:R-:W-:Y:S01]  /*1f50*/  FMUL.FTZ R63, R63, UR4 ;  /* 0x000000043f3f7c20 */ /* 0x000fe20008410000 */
[----:B------:R-:W5:Y:S01]  /*1f60*/  MUFU.TANH R31, R31 ;  /* 0x0000001f001f7308 */ /* 0x000f620000002400 */
[----:B------:R-:W-:Y:S01]  /*1f70*/  FMUL.FTZ R66, R66, UR4 ;  /* 0x0000000442427c20 */ /* 0x000fe20008410000 */
[----:B-1----:R-:W-:-:S04]  /*1f80*/  @P4 IMAD.HI.U32 R6, R9, R6, RZ ;  /* 0x0000000609064227 */ /* 0x002fc800078e00ff */
[----:B------:R-:W-:Y:S01]  /*1f90*/  FMUL.FTZ R67, R67, UR4 ;  /* 0x0000000443437c20 */ /* 0x000fe20008410000 */
[----:B------:R-:W-:Y:S01]  /*1fa0*/  FMUL.FTZ R70, R70, UR4 ;  /* 0x0000000446467c20 */ /* 0x000fe20008410000 */
[----:B------:R-:W-:Y:S01]  /*1fb0*/  FMUL.FTZ R71, R71, UR4 ;  /* 0x0000000447477c20 */ /* 0x000fe20008410000 */
[----:B------:R-:W-:Y:S01]  /*1fc0*/  FMUL.FTZ R7, R24, UR4 ;  /* 0x0000000418077c20 */ /* 0x000fe20008410000 */
[----:B------:R-:W-:Y:S01]  /*1fd0*/  FMUL.FTZ R11, R28, UR4 ;  /* 0x000000041c0b7c20 */ /* 0x000fe20008410000 */
[----:B------:R-:W-:Y:S01]  /*1fe0*/  MUFU.TANH R34, R34 ;  /* 0x0000002200227308 */ /* 0x000fe20000002400 */
[----:B------:R-:W-:Y:S01]  /*1ff0*/  FMUL.FTZ R10, R29, UR4 ;  /* 0x000000041d0a7c20 */ /* 0x000fe20008410000 */
[----:B---3--:R-:W-:Y:S01]  /*2000*/  @P4 SHF.R.U32.HI R9, RZ, R13, R6 ;  /* 0x0000000dff094219 */ /* 0x008fe20000011606 */
[----:B------:R-:W-:Y:S02]  /*2010*/  IMAD R6, R72, -0x60, R171 ;  /* 0xffffffa048067824 */ /* 0x000fe400078e02ab */
[----:B------:R-:W-:Y:S01]  /*2020*/  FMUL.FTZ R32, R32, UR4 ;  /* 0x0000000420207c20 */ /* 0x000fe20008410000 */
[----:B------:R-:W-:Y:S01]  /*2030*/  FMUL.FTZ R33, R33, UR4 ;  /* 0x0000000421217c20 */ /* 0x000fe20008410000 */
[----:B------:R-:W-:Y:S01]  /*2040*/  FMUL.FTZ R37, R37, UR4 ;  /* 0x0000000425257c20 */ /* 0x000fe20008410000 */
[----:B------:R-:W1:Y:S01]  /*2050*/  SHFL.IDX PT, R14, R9, 0x1, 0x1c1f ;  /* 0x003c1f00090e7f89 */ /* 0x000e6200000e0000 */
[----:B------:R-:W-:Y:S01]  /*2060*/  VIADD R13, R6, 0x60 ;  /* 0x00000060060d7836 */ /* 0x000fe20000000000 */
[----:B------:R-:W3:Y:S01]  /*2070*/  MUFU.TANH R35, R35 ;  /* 0x0000002300237308 */ /* 0x000ee20000002400 */
[----:B------:R-:W-:Y:S01]  /*2080*/  FMUL.FTZ R40, R40, UR4 ;  /* 0x0000000428287c20 */ /* 0x000fe20008410000 */
[----:B------:R-:W5:Y:S01]  /*2090*/  SHFL.IDX PT, R9, R9, RZ, 0x1c1f ;  /* 0x001c1fff09097589 */ /* 0x000f6200000e0000 */
[----:B------:R-:W-:-:S02]  /*20a0*/  IMAD R13, R18, -0x2, R13 ;  /* 0xfffffffe120d7824 */ /* 0x000fc400078e020d */
        /* <DEDUP_REMOVED lines=14> */
[----:B------:R-:W-:Y:S01]  /*2190*/  FMUL.FTZ R65, R65, UR4 ;  /* 0x0000000441417c20 */ /* 0x000fe20008410000 */
[----:B------:R-:W-:Y:S01]  /*21a0*/  FMUL.FTZ R68, R68, UR4 ;  /* 0x0000000444447c20 */ /* 0x000fe20008410000 */
[----:B------:R-:W-:Y:S01]  /*21b0*/  FMUL.FTZ R69, R69, UR4 ;  /* 0x0000000445457c20 */ /* 0x000fe20008410000 */
[----:B------:R-:W-:Y:S01]  /*21c0*/  ULDC UR4, c[0x0][0x988] ;  /* 0x0002620000047ab9 */ /* 0x000fe20000000800 */
[----:B-1----:R-:W-:-:S02]  /*21d0*/  VIADDMNMX R14, R14, R12, R13, PT ;  /* 0x0000000c0e0e7246 */ /* 0x002fc4000380010d */
[----:B------:R4:W-:Y:S02]  /*21e0*/  MUFU.TANH R84, R46 ;  /* 0x0000002e00547308 */ /* 0x0009e40000002400 */
[C---:B------:R-:W-:Y:S02]  /*21f0*/  ISETP.GT.AND P1, PT, R14.reuse, RZ, PT ;  /* 0x000000ff0e00720c */ /* 0x040fe40003f24270 */
[C---:B------:R-:W-:Y:S02]  /*2200*/  ISETP.GT.AND P2, PT, R14.reuse, 0x1, PT ;  /* 0x000000010e00780c */ /* 0x040fe40003f44270 */
[----:B------:R-:W-:Y:S02]  /*2210*/  ISETP.GT.AND P3, PT, R14, 0x8, PT ;  /* 0x000000080e00780c */ /* 0x000fe40003f64270 */
[----:B0-----:R-:W-:Y:S01]  /*2220*/  FSEL R36, R26, -INF , P1 ;  /* 0xff8000001a247808 */ /* 0x001fe20000800000 */
[----:B------:R-:W0:Y:S01]  /*2230*/  MUFU.TANH R39, R39 ;  /* 0x0000002700277308 */ /* 0x000e220000002400 */
[----:B--2---:R-:W-:-:S02]  /*2240*/  FSEL R15, R27, -INF , P2 ;  /* 0xff8000001b0f7808 */ /* 0x004fc40001000000 */
[----:B------:R-:W-:Y:S02]  /*2250*/  ISETP.GT.AND P1, PT, R14, 0x9, PT ;  /* 0x000000090e00780c */ /* 0x000fe40003f24270 */
[----:B----4-:R-:W-:Y:S02]  /*2260*/  FSEL R46, R30, -INF , P3 ;  /* 0xff8000001e2e7808 */ /* 0x010fe40001800000 */
[----:B------:R-:W-:Y:S01]  /*2270*/  FMNMX.FTZ R21, R36, R15, !PT ;  /* 0x0000000f24157209 */ /* 0x000fe20007810000 */
[----:B------:R1:W-:Y:S01]  /*2280*/  MUFU.TANH R88, R50 ;  /* 0x0000003200587308 */ /* 0x0003e20000002400 */
[----:B------:R-:W-:Y:S02]  /*2290*/  ISETP.GT.AND P2, PT, R14, 0x10, PT ;  /* 0x000000100e00780c */ /* 0x000fe40003f44270 */
[----:B------:R-:W-:Y:S02]  /*22a0*/  FMNMX.FTZ R21, R46, R21, !PT ;  /* 0x000000152e157209 */ /* 0x000fe40007810000 */
[----:B-----5:R-:W-:Y:S01]  /*22b0*/  VIADDMNMX R12, R9, R12, R13, PT ;  /* 0x0000000c090c7246 */ /* 0x020fe2000380010d */
[----:B------:R-:W-:Y:S01]  /*22c0*/  IMAD.U32 R9, RZ, RZ, UR4 ;  /* 0x00000004ff097e24 */ /* 0x000fe2000f8e00ff */
[----:B------:R-:W-:Y:S01]  /*22d0*/  R2UR UR4, R0 ;  /* 0x00000000000472ca */ /* 0x000fe200000e0000 */
[----:B------:R-:W2:Y:S01]  /*22e0*/  MUFU.TANH R42, R42 ;  /* 0x0000002a002a7308 */ /* 0x000ea20000002400 */
[----:B-1----:R-:W-:-:S02]  /*22f0*/  FSEL R50, R31, -INF , P1 ;  /* 0xff8000001f327808 */ /* 0x002fc40000800000 */
[----:B------:R-:W-:Y:S01]  /*2300*/  ISETP.GT.AND P1, PT, R14, 0x11, PT ;  /* 0x000000110e00780c */ /* 0x000fe20003f24270 */
[----:B------:R-:W1:Y:S01]  /*2310*/  @P4 LDC R31, c[0x0][0x44c] ;  /* 0x00011300ff1f4b82 */ /* 0x000e620000000800 */
[----:B------:R-:W-:Y:S02]  /*2320*/  FMNMX.FTZ R21, R50, R21, !PT ;  /* 0x0000001532157209 */ /* 0x000fe40007810000 */
[----:B---3--:R-:W-:Y:S01]  /*2330*/  FSEL R74, R35, -INF , P1 ;  /* 0xff800000234a7808 */ /* 0x008fe20000800000 */
[----:B------:R3:W-:Y:S01]  /*2340*/  MUFU.TANH R92, R54 ;  /* 0x00000036005c7308 */ /* 0x0007e20000002400 */
[----:B------:R-:W-:Y:S02]  /*2350*/  ISETP.GT.AND P1, PT, R14, 0x19, PT ;  /* 0x000000190e00780c */ /* 0x000fe40003f24270 */
[----:B------:R-:W-:Y:S01]  /*2360*/  ISETP.GT.AND P3, PT, R12, 0x8, PT ;  /* 0x000000080c00780c */ /* 0x000fe20003f64270 */
[----:B------:R-:W4:Y:S01]  /*2370*/  @P4 LDC R35, c[0x0][0x450] ;  /* 0x00011400ff234b82 */ /* 0x000f220000000800 */
[----:B0-----:R-:W-:Y:S01]  /*2380*/  FSEL R78, R39, -INF , P1 ;  /* 0xff800000274e7808 */ /* 0x001fe20000800000 */
[----:B------:R-:W-:Y:S01]  /*2390*/  UIADD3 UR4, UR4, 0x2a840, URZ ;  /* 0x0002a84004047890 */ /* 0x000fe2000fffe03f */
[----:B------:R-:W-:Y:S01]  /*23a0*/  ISETP.GT.AND P1, PT, R14, 0x21, PT ;  /* 0x000000210e00780c */ /* 0x000fe20003f24270 */
[----:B------:R-:W0:Y:S01]  /*23b0*/  MUFU.TANH R43, R43 ;  /* 0x0000002b002b7308 */ /* 0x000e220000002400 */
[----:B---3--:R-:W-:Y:S01]  /*23c0*/  FSEL R54, R34, -INF , P2 ;  /* 0xff80000022367808 */ /* 0x008fe20001000000 */
[----:B------:R-:W-:Y:S01]  /*23d0*/  UPRMT UR4, UR42, 0x654, UR4 ;  /* 0x000006542a047896 */ /* 0x000fe20008000004 */
[----:B------:R-:W-:-:S02]  /*23e0*/  ISETP.GT.AND P2, PT, R14, 0x18, PT ;  /* 0x000000180e00780c */ /* 0x000fc40003f44270 */
[----:B------:R-:W-:Y:S02]  /*23f0*/  FMNMX.FTZ R21, R54, R21, !PT ;  /* 0x0000001536157209 */ /* 0x000fe40007810000 */
[----:B------:R-:W-:Y:S01]  /*2400*/  FSEL R76, R38, -INF , P2 ;  /* 0xff800000264c7808 */ /* 0x000fe20001000000 */
[----:B------:R-:W3:Y:S01]  /*2410*/  MUFU.TANH R47, R47 ;  /* 0x0000002f002f7308 */ /* 0x000ee20000002400 */
[----:B------:R-:W-:Y:S02]  /*2420*/  FMNMX.FTZ R21, R74, R21, !PT ;  /* 0x000000154a157209 */ /* 0x000fe40007810000 */
[----:B------:R-:W-:Y:S01]  /*2430*/  ISETP.GT.AND P2, PT, R14, 0x20, PT ;  /* 0x000000200e00780c */ /* 0x000fe20003f44270 */
[----:B------:R-:W-:Y:S01]  /*2440*/  SYNCS.ARRIVE.TRANS64.RED.A1T0 RZ, [UR4], RZ ;  /* 0x000000ffffff79a7 */ /* 0x000fe20008100404 */
[----:B------:R-:W-:Y:S02]  /*2450*/  FMNMX.FTZ R21, R76, R21, !PT ;  /* 0x000000154c157209 */ /* 0x000fe40007810000 */
[----:B--2---:R-:W-:Y:S01]  /*2460*/  FSEL R80, R42, -INF , P2 ;  /* 0xff8000002a507808 */ /* 0x004fe20001000000 */
[----:B------:R-:W2:Y:S01]  /*2470*/  MUFU.TANH R51, R51 ;  /* 0x0000003300337308 */ /* 0x000ea20000002400 */
[----:B------:R-:W-:-:S02]  /*2480*/  FMNMX.FTZ R21, R78, R21, !PT ;  /* 0x000000154e157209 */ /* 0x000fc40007810000 */
[----:B------:R-:W-:Y:S02]  /*2490*/  ISETP.GT.AND P2, PT, R14, 0x28, PT ;  /* 0x000000280e00780c */ /* 0x000fe40003f44270 */
[----:B0-----:R-:W-:Y:S02]  /*24a0*/  FSEL R82, R43, -INF , P1 ;  /* 0xff8000002b527808 */ /* 0x001fe40000800000 */
[----:B------:R-:W-:Y:S01]  /*24b0*/  FMNMX.FTZ R21, R80, R21, !PT ;  /* 0x0000001550157209 */ /* 0x000fe20007810000 */
[----:B------:R-:W0:Y:S01]  /*24c0*/  MUFU.TANH R55, R55 ;  /* 0x0000003700377308 */ /* 0x000e220000002400 */
[----:B------:R-:W-:Y:S02]  /*24d0*/  ISETP.GT.AND P1, PT, R14, 0x29, PT ;  /* 0x000000290e00780c */ /* 0x000fe40003f24270 */
[----:B------:R-:W-:Y:S02]  /*24e0*/  FSEL R84, R84, -INF , P2 ;  /* 0xff80000054547808 */ /* 0x000fe40001000000 */
[----:B------:R-:W-:-:S02]  /*24f0*/  FMNMX.FTZ R21, R82, R21, !PT ;  /* 0x0000001552157209 */ /* 0x000fc40007810000 */
[----:B------:R-:W-:Y:S01]  /*2500*/  ISETP.GT.AND P2, PT, R14, 0x30, PT ;  /* 0x000000300e00780c */ /* 0x000fe20003f44270 */
[----:B------:R-:W-:Y:S01]  /*2510*/  MUFU.TANH R58, R58 ;  /* 0x0000003a003a7308 */ /* 0x000fe20000002400 */
[----:B---3--:R-:W-:Y:S02]  /*2520*/  FSEL R86, R47, -INF , P1 ;  /* 0xff8000002f567808 */ /* 0x008fe40000800000 */
[----:B------:R-:W-:Y:S02]  /*2530*/  FMNMX.FTZ R21, R84, R21, !PT ;  /* 0x0000001554157209 */ /* 0x000fe40007810000 */
[----:B------:R-:W-:Y:S02]  /*2540*/  ISETP.GT.AND P1, PT, R14, 0x31, PT ;  /* 0x000000310e00780c */ /* 0x000fe40003f24270 */
[----:B------:R-:W-:Y:S01]  /*2550*/  FSEL R88, R88, -INF , P2 ;  /* 0xff80000058587808 */ /* 0x000fe20001000000 */
[----:B------:R-:W3:Y:S01]  /*2560*/  MUFU.TANH R59, R59 ;  /* 0x0000003b003b7308 */ /* 0x000ee20000002400 */
[----:B------:R-:W-:-:S02]  /*2570*/  FMNMX.FTZ R21, R86, R21, !PT ;  /* 0x0000001556157209 */ /* 0x000fc40007810000 */
[----:B------:R-:W-:Y:S02]  /*2580*/  ISETP.GT.AND P2, PT, R14, 0x38, PT ;  /* 0x000000380e00780c */ /* 0x000fe40003f44270 */
[----:B--2---:R-:W-:Y:S02]  /*2590*/  FSEL R90, R51, -INF , P1 ;  /* 0xff800000335a7808 */ /* 0x004fe40000800000 */
[----:B------:R-:W-:Y:S01]  /*25a0*/  FMNMX.FTZ R21, R88, R21, !PT ;  /* 0x0000001558157209 */ /* 0x000fe20007810000 */
[----:B------:R-:W2:Y:S01]  /*25b0*/  MUFU.TANH R62, R62 ;  /* 0x0000003e003e7308 */ /* 0x000ea20000002400 */
[----:B------:R-:W-:Y:S02]  /*25c0*/  ISETP.GT.AND P1, PT, R14, 0x39, PT ;  /* 0x000000390e00780c */ /* 0x000fe40003f24270 */
[----:B------:R-:W-:Y:S02]  /*25d0*/  FSEL R92, R92, -INF , P2 ;  /* 0xff8000005c5c7808 */ /* 0x000fe40001000000 */
[----:B------:R-:W-:-:S02]  /*25e0*/  FMNMX.FTZ R21, R90, R21, !PT ;  /* 0x000000155a157209 */ /* 0x000fc40007810000 */
[----:B------:R-:W-:Y:S01]  /*25f0*/  ISETP.GT.AND P2, PT, R14, 0x40, PT ;  /* 0x000000400e00780c */ /* 0x000fe20003f44270 */
[----:B------:R-:W5:Y:S01]  /*2600*/  MUFU.TANH R63, R63 ;  /* 0x0000003f003f7308 */ /* 0x000f620000002400 */
[----:B0-----:R-:W-:Y:S02]  /*2610*/  FSEL R94, R55, -INF , P1 ;  /* 0xff800000375e7808 */ /* 0x001fe40000800000 */
[----:B------:R-:W-:Y:S02]  /*2620*/  FMNMX.FTZ R21, R92, R21, !PT ;  /* 0x000000155c157209 */ /* 0x000fe40007810000 */
[----:B------:R-:W-:Y:S02]  /*2630*/  ISETP.GT.AND P1, PT, R14, 0x41, PT ;  /* 0x000000410e00780c */ /* 0x000fe40003f24270 */
[----:B------:R-:W-:Y:S01]  /*2640*/  FMNMX.FTZ R21, R94, R21, !PT ;  /* 0x000000155e157209 */ /* 0x000fe20007810000 */
[----:B------:R0:W1:Y:S01]  /*2650*/  MUFU.TANH R6, R66 ;  /* 0x0000004200067308 */ /* 0x0000620000002400 */
[----:B---3--:R-:W-:-:S02]  /*2660*/  FSEL R96, R59, -INF , P1 ;  /* 0xff8000003b607808 */ /* 0x008fc40000800000 */
[----:B------:R-:W-:-:S05]  /*2670*/  ISETP.GT.AND P1, PT, R14, 0x49, PT ;  /* 0x000000490e00780c */ /* 0x000fca0003f24270 */
[----:B------:R-:W3:Y:S01]  /*2680*/  MUFU.TANH R67, R67 ;  /* 0x0000004300437308 */ /* 0x000ee20000002400 */
[----:B0-----:R-:W-:Y:S02]  /*2690*/  FSEL R66, R58, -INF , P2 ;  /* 0xff8000003a427808 */ /* 0x001fe40001000000 */
[----:B------:R-:W-:Y:S02]  /*26a0*/  ISETP.GT.AND P2, PT, R14, 0x48, PT ;  /* 0x000000480e00780c */ /* 0x000fe40003f44270 */
[----:B------:R-:W-:Y:S02]  /*26b0*/  FMNMX.FTZ R21, R66, R21, !PT ;  /* 0x0000001542157209 */ /* 0x000fe40007810000 */
[----:B--2---:R-:W-:Y:S01]  /*26c0*/  FSEL R98, R62, -INF , P2 ;  /* 0xff8000003e627808 */ /* 0x004fe20001000000 */
[----:B------:R1:W0:Y:S01]  /*26d0*/  MUFU.TANH R104, R70 ;  /* 0x0000004600687308 */ /* 0x0002220000002400 */
[----:B------:R-:W-:Y:S02]  /*26e0*/  FMNMX.FTZ R21, R96, R21, !PT ;  /* 0x0000001560157209 */ /* 0x000fe40007810000 */
[----:B------:R-:W-:-:S02]  /*26f0*/  ISETP.GT.AND P2, PT, R14, 0x50, PT ;  /* 0x000000500e00780c */ /* 0x000fc40003f44270 */
[----:B-----5:R-:W-:Y:S02]  /*2700*/  FSEL R100, R63, -INF , P1 ;  /* 0xff8000003f647808 */ /* 0x020fe40000800000 */
[----:B------:R-:W-:Y:S01]  /*2710*/  FMNMX.FTZ R21, R98, R21, !PT ;  /* 0x0000001562157209 */ /* 0x000fe20007810000 */
[----:B------:R-:W2:Y:S01]  /*2720*/  MUFU.TANH R71, R71 ;  /* 0x0000004700477308 */ /* 0x000ea20000002400 */
[----:B------:R-:W-:Y:S02]  /*2730*/  ISETP.GT.AND P1, PT, R14, 0x51, PT ;  /* 0x000000510e00780c */ /* 0x000fe40003f24270 */
[----:B-1----:R-:W-:Y:S02]  /*2740*/  FSEL R70, R6, -INF , P2 ;  /* 0xff80000006467808 */ /* 0x002fe40001000000 */
[----:B------:R-:W-:Y:S02]  /*2750*/  FMNMX.FTZ R21, R100, R21, !PT ;  /* 0x0000001564157209 */ /* 0x000fe40007810000 */
[----:B------:R-:W-:Y:S01]  /*2760*/  ISETP.GT.AND P2, PT, R14, 0x58, PT ;  /* 0x000000580e00780c */ /* 0x000fe20003f44270 */
[----:B------:R-:W-:Y:S01]  /*2770*/  MUFU.TANH R7, R7 ;  /* 0x0000000700077308 */ /* 0x000fe20000002400 */
[----:B---3--:R-:W-:-:S02]  /*2780*/  FSEL R102, R67, -INF , P1 ;  /* 0xff80000043667808 */ /* 0x008fc40000800000 */
[----:B------:R-:W-:Y:S02]  /*2790*/  FMNMX.FTZ R21, R70, R21, !PT ;  /* 0x0000001546157209 */ /* 0x000fe40007810000 */
[----:B------:R-:W-:Y:S02]  /*27a0*/  ISETP.GT.AND P1, PT, R14, 0x59, PT ;  /* 0x000000590e00780c */ /* 0x000fe40003f24270 */
[----:B0-----:R-:W-:Y:S01]  /*27b0*/  FSEL R104, R104, -INF , P2 ;  /* 0xff80000068687808 */ /* 0x001fe20001000000 */
[----:B------:R-:W0:Y:S01]  /*27c0*/  MUFU.TANH R8, R8 ;  /* 0x0000000800087308 */ /* 0x000e220000002400 */
[----:B------:R-:W-:Y:S02]  /*27d0*/  FMNMX.FTZ R21, R102, R21, !PT ;  /* 0x0000001566157209 */ /* 0x000fe40007810000 */
[----:B--2---:R-:W-:Y:S02]  /*27e0*/  FSEL R6, R71, -INF , P1 ;  /* 0xff80000047067808 */ /* 0x004fe40000800000 */
[----:B------:R-:W-:-:S02]  /*27f0*/  FMNMX.FTZ R21, R104, R21, !PT ;  /* 0x0000001568157209 */ /* 0x000fc40007810000 */
[----:B------:R-:W-:Y:S01]  /*2800*/  ISETP.GT.AND P1, PT, R12, RZ, PT ;  /* 0x000000ff0c00720c */ /* 0x000fe20003f24270 */
[----:B------:R-:W1:Y:S01]  /*2810*/  MUFU.TANH R11, R11 ;  /* 0x0000000b000b7308 */ /* 0x000e620000002400 */
[----:B------:R-:W-:Y:S02]  /*2820*/  FMNMX.FTZ R21, R6, R21, !PT ;  /* 0x0000001506157209 */ /* 0x000fe40007810000 */
[----:B------:R-:W-:-:S03]  /*2830*/  ISETP.GT.AND P2, PT, R12, 0x1, PT ;  /* 0x000000010c00780c */ /* 0x000fc60003f44270 */
[----:B------:R-:W2:Y:S02]  /*2840*/  SHFL.BFLY PT, R14, R21, 0x2, 0x1f ;  /* 0x0c401f00150e7f89 */ /* 0x000ea400000e0000 */
[----:B------:R-:W-:Y:S01]  /*2850*/  MUFU.TANH R10, R10 ;  /* 0x0000000a000a7308 */ /* 0x000fe20000002400 */
[----:B0-----:R-:W-:Y:S02]  /*2860*/  FSEL R8, R8, -INF , P2 ;  /* 0xff80000008087808 */ /* 0x001fe40001000000 */
[----:B------:R-:W-:-:S05]  /*2870*/  ISETP.GT.AND P2, PT, R12, 0x10, PT ;  /* 0x000000100c00780c */ /* 0x000fca0003f44270 */
[----:B------:R0:W3:Y:S01]  /*2880*/  MUFU.TANH R28, R32 ;  /* 0x00000020001c7308 */ /* 0x0000e20000002400 */
[----:B-1----:R-:W-:Y:S02]  /*2890*/  FSEL R24, R11, -INF , P3 ;  /* 0xff8000000b187808 */ /* 0x002fe40001800000 */
[----:B------:R-:W-:-:S05]  /*28a0*/  ISETP.GT.AND P3, PT, R12, 0x18, PT ;  /* 0x000000180c00780c */ /* 0x000fca0003f64270 */
[----:B------:R-:W1:Y:S01]  /*28b0*/  MUFU.TANH R33, R33 ;  /* 0x0000002100217308 */ /* 0x000e620000002400 */
[----:B0-----:R-:W-:Y:S02]  /*28c0*/  FSEL R32, R25, -INF , P3 ;  /* 0xff80000019207808 */ /* 0x001fe40001800000 */
[----:B--2---:R-:W-:-:S05]  /*28d0*/  FMNMX.FTZ R14, R21, R14, !PT ;  /* 0x0000000e150e7209 */ /* 0x004fca0007810000 */
[----:B------:R-:W0:Y:S01]  /*28e0*/  MUFU.TANH R37, R37 ;  /* 0x0000002500257308 */ /* 0x000e220000002400 */
[----:B---3--:R-:W-:Y:S01]  /*28f0*/  FSEL R28, R28, -INF , P2 ;  /* 0xff8000001c1c7808 */ /* 0x008fe20001000000 */
[----:B------:R-:W2:Y:S06]  /*2900*/  SHFL.BFLY PT, R21, R14, 0x1, 0x1f ;  /* 0x0c201f000e157f89 */ /* 0x000eac00000e0000 */
[----:B------:R-:W3:Y:S08]  /*2910*/  MUFU.TANH R40, R40 ;  /* 0x0000002800287308 */ /* 0x000ef00000002400 */
[----:B------:R-:W5:Y:S08]  /*2920*/  MUFU.TANH R41, R41 ;  /* 0x0000002900297308 */ /* 0x000f700000002400 */
[----:B------:R-:W4:Y:S01]  /*2930*/  MUFU.TANH R44, R44 ;  /* 0x0000002c002c7308 */ /* 0x000f220000002400 */
[----:B--2---:R-:W-:-:S02]  /*2940*/  FMNMX.FTZ R20, R14, R21, !PT ;  /* 0x000000150e147209 */ /* 0x004fc40007810000 */
[----:B------:R-:W-:Y:S02]  /*2950*/  FSEL R14, R7, -INF , P1 ;  /* 0xff800000070e7808 */ /* 0x000fe40000800000 */
[----:B------:R-:W-:-:S03]  /*2960*/  ISETP.GT.AND P1, PT, R12, 0x9, PT ;  /* 0x000000090c00780c */ /* 0x000fc60003f24270 */
[----:B------:R-:W2:Y:S01]  /*2970*/  MUFU.TANH R42, R45 ;  /* 0x0000002d002a7308 */ /* 0x000ea20000002400 */
[----:B------:R-:W-:Y:S02]  /*2980*/  FMNMX.FTZ R7, R14, R8, !PT ;  /* 0x000000080e077209 */ /* 0x000fe40007810000 */
[----:B------:R-:W-:Y:S01]  /*2990*/  FSEL R26, R10, -INF , P1 ;  /* 0xff8000000a1a7808 */ /* 0x000fe20000800000 */
[----:B------:R-:W-:Y:S01]  /*29a0*/  FMUL.FTZ R10, R20, R9 ;  /* 0x00000009140a7220 */ /* 0x000fe20000410000 */
[----:B------:R-:W-:Y:S02]  /*29b0*/  FMNMX.FTZ R7, R24, R7, !PT ;  /* 0x0000000718077209 */ /* 0x000fe40007810000 */
[----:B------:R-:W-:Y:S01]  /*29c0*/  ISETP.GT.AND P1, PT, R12, 0x11, PT ;  /* 0x000000110c00780c */ /* 0x000fe20003f24270 */
[----:B------:R-:W2:Y:S01]  /*29d0*/  MUFU.TANH R48, R48 ;  /* 0x0000003000307308 */ /* 0x000ea20000002400 */
[----:B------:R-:W-:Y:S02]  /*29e0*/  FMNMX.FTZ R7, R26, R7, !PT ;  /* 0x000000071a077209 */ /* 0x000fe40007810000 */
[----:B-1----:R-:W-:-:S02]  /*29f0*/  FSEL R30, R33, -INF , P1 ;  /* 0xff800000211e7808 */ /* 0x002fc40000800000 */
[----:B------:R-:W-:Y:S02]  /*2a00*/  FMNMX.FTZ R7, R28, R7, !PT ;  /* 0x000000071c077209 */ /* 0x000fe40007810000 */
[----:B------:R-:W-:Y:S01]  /*2a10*/  FSETP.NEU.FTZ.AND P2, PT, R20, -INF , PT ;  /* 0xff8000001400780b */ /* 0x000fe20003f5d000 */
[----:B------:R-:W1:Y:S01]  /*2a20*/  MUFU.TANH R49, R49 ;  /* 0x0000003100317308 */ /* 0x000e620000002400 */
[----:B------:R-:W-:Y:S02]  /*2a30*/  ISETP.GT.AND P1, PT, R12, 0x19, PT ;  /* 0x000000190c00780c */ /* 0x000fe40003f24270 */
[----:B------:R-:W-:Y:S02]  /*2a40*/  FMNMX.FTZ R7, R30, R7, !PT ;  /* 0x000000071e077209 */ /* 0x000fe40007810000 */
[----:B------:R-:W-:Y:S02]  /*2a50*/  FSEL R33, R10, RZ, P2 ;  /* 0x000000ff0a217208 */ /* 0x000fe40001000000 */
[----:B------:R-:W-:Y:S01]  /*2a60*/  ISETP.GT.AND P2, PT, R12, 0x20, PT ;  /* 0x000000200c00780c */ /* 0x000fe20003f44270 */
[----:B------:R-:W1:Y:S01]  /*2a70*/  MUFU.TANH R52, R52 ;  /* 0x0000003400347308 */ /* 0x000e620000002400 */
[----:B0-----:R-:W-:Y:S01]  /*2a80*/  FSEL R34, R37, -INF , P1 ;  /* 0xff80000025227808 */ /* 0x001fe20000800000 */
[--C-:B------:R-:W-:Y:S01]  /*2a90*/  FFMA.FTZ R157, R36, R9, -R33.reuse ;  /* 0x00000009249d7223 */ /* 0x100fe20000010821 */
[----:B------:R-:W-:Y:S01]  /*2aa0*/  FMNMX.FTZ R7, R32, R7, !PT ;  /* 0x0000000720077209 */ /* 0x000fe20007810000 */
[-CC-:B------:R-:W-:Y:S01]  /*2ab0*/  FFMA.FTZ R10, R46, R9.reuse, -R33.reuse ;  /* 0x000000092e0a7223 */ /* 0x180fe20000010821 */
[----:B------:R-:W-:Y:S01]  /*2ac0*/  ISETP.GT.AND P1, PT, R12, 0x21, PT ;  /* 0x000000210c00780c */ /* 0x000fe20003f24270 */
[--C-:B------:R-:W-:Y:S01]  /*2ad0*/  FFMA.FTZ R11, R50, R9, -R33.reuse ;  /* 0x00000009320b7223 */ /* 0x100fe20000010821 */
[----:B---3--:R-:W-:Y:S01]  /*2ae0*/  FSEL R36, R40, -INF , P2 ;  /* 0xff80000028247808 */ /* 0x008fe20001000000 */
[----:B------:R-:W0:Y:S01]  /*2af0*/  MUFU.TANH R53, R53 ;  /* 0x0000003500357308 */ /* 0x000e220000002400 */
[----:B------:R-:W-:Y:S01]  /*2b00*/  FMNMX.FTZ R7, R34, R7, !PT ;  /* 0x0000000722077209 */ /* 0x000fe20007810000 */
[-CC-:B------:R-:W-:Y:S01]  /*2b10*/  FFMA.FTZ R15, R15, R9.reuse, -R33.reuse ;  /* 0x000000090f0f7223 */ /* 0x180fe20000010821 */
[----:B------:R-:W-:Y:S01]  /*2b20*/  ISETP.GT.AND P2, PT, R12, 0x28, PT ;  /* 0x000000280c00780c */ /* 0x000fe20003f44270 */
[-CC-:B------:R-:W-:Y:S01]  /*2b30*/  FFMA.FTZ R74, R74, R9.reuse, -R33.reuse ;  /* 0x000000094a4a7223 */ /* 0x180fe20000010821 */
[----:B-----5:R-:W-:Y:S01]  /*2b40*/  FSEL R38, R41, -INF , P1 ;  /* 0xff80000029267808 */ /* 0x020fe20000800000 */
[--C-:B------:R-:W-:Y:S01]  /*2b50*/  FFMA.FTZ R76, R76, R9, -R33.reuse ;  /* 0x000000094c4c7223 */ /* 0x100fe20000010821 */
[----:B------:R-:W-:Y:S01]  /*2b60*/  FMNMX.FTZ R7, R36, R7, !PT ;  /* 0x0000000724077209 */ /* 0x000fe20007810000 */
[----:B------:R-:W3:Y:S01]  /*2b70*/  MUFU.TANH R56, R56 ;  /* 0x0000003800387308 */ /* 0x000ee20000002400 */
[----:B------:R-:W-:Y:S01]  /*2b80*/  ISETP.GT.AND P1, PT, R12, 0x29, PT ;  /* 0x000000290c00780c */ /* 0x000fe20003f24270 */
[-CC-:B------:R-:W-:Y:S01]  /*2b90*/  FFMA.FTZ R78, R78, R9.reuse, -R33.reuse ;  /* 0x000000094e4e7223 */ /* 0x180fe20000010821 */
[----:B----4-:R-:W-:Y:S01]  /*2ba0*/  FSEL R40, R44, -INF , P2 ;  /* 0xff8000002c287808 */ /* 0x010fe20001000000 */
[--C-:B------:R-:W-:Y:S01]  /*2bb0*/  FFMA.FTZ R80, R80, R9, -R33.reuse ;  /* 0x0000000950507223 */ /* 0x100fe20000010821 */
[----:B------:R-:W-:Y:S01]  /*2bc0*/  FMNMX.FTZ R7, R38, R7, !PT ;  /* 0x0000000726077209 */ /* 0x000fe20007810000 */
[-CC-:B------:R-:W-:Y:S01]  /*2bd0*/  FFMA.FTZ R82, R82, R9.reuse, -R33.reuse ;  /* 0x0000000952527223 */ /* 0x180fe20000010821 */
[----:B------:R-:W-:Y:S01]  /*2be0*/  ISETP.GT.AND P2, PT, R12, 0x30, PT ;  /* 0x000000300c00780c */ /* 0x000fe20003f44270 */
[----:B------:R-:W-:Y:S01]  /*2bf0*/  MUFU.TANH R57, R57 ;  /* 0x0000003900397308 */ /* 0x000fe20000002400 */
[----:B--2---:R-:W-:Y:S01]  /*2c00*/  FSEL R42, R42, -INF , P1 ;  /* 0xff8000002a2a7808 */ /* 0x004fe20000800000 */
[--C-:B------:R-:W-:Y:S01]  /*2c10*/  FFMA.FTZ R84, R84, R9, -R33.reuse ;  /* 0x0000000954547223 */ /* 0x100fe20000010821 */
[----:B------:R-:W-:Y:S01]  /*2c20*/  FMNMX.FTZ R7, R40, R7, !PT ;  /* 0x0000000728077209 */ /* 0x000fe20007810000 */
[-CC-:B------:R-:W-:Y:S01]  /*2c30*/  FFMA.FTZ R86, R86, R9.reuse, -R33.reuse ;  /* 0x0000000956567223 */ /* 0x180fe20000010821 */
[----:B------:R-:W-:Y:S01]  /*2c40*/  ISETP.GT.AND P1, PT, R12, 0x31, PT ;  /* 0x000000310c00780c */ /* 0x000fe20003f24270 */
[--C-:B------:R-:W-:Y:S01]  /*2c50*/  FFMA.FTZ R88, R88, R9, -R33.reuse ;  /* 0x0000000958587223 */ /* 0x100fe20000010821 */
[----:B------:R-:W-:Y:S01]  /*2c60*/  FSEL R44, R48, -INF , P2 ;  /* 0xff800000302c7808 */ /* 0x000fe20001000000 */
[----:B------:R-:W2:Y:S01]  /*2c70*/  MUFU.TANH R60, R60 ;  /* 0x0000003c003c7308 */ /* 0x000ea20000002400 */
[----:B------:R-:W-:Y:S01]  /*2c80*/  FMNMX.FTZ R7, R42, R7, !PT ;  /* 0x000000072a077209 */ /* 0x000fe20007810000 */
[-CC-:B------:R-:W-:Y:S01]  /*2c90*/  FFMA.FTZ R90, R90, R9.reuse, -R33.reuse ;  /* 0x000000095a5a7223 */ /* 0x180fe20000010821 */
[----:B------:R-:W-:Y:S01]  /*2ca0*/  ISETP.GT.AND P2, PT, R12, 0x38, PT ;  /* 0x000000380c00780c */ /* 0x000fe20003f44270 */
[-CC-:B------:R-:W-:Y:S01]  /*2cb0*/  FFMA.FTZ R92, R92, R9.reuse, -R33.reuse ;  /* 0x000000095c5c7223 */ /* 0x180fe20000010821 */
[----:B-1----:R-:W-:Y:S01]  /*2cc0*/  FSEL R46, R49, -INF , P1 ;  /* 0xff800000312e7808 */ /* 0x002fe20000800000 */
[--C-:B------:R-:W-:Y:S01]  /*2cd0*/  FFMA.FTZ R94, R94, R9, -R33.reuse ;  /* 0x000000095e5e7223 */ /* 0x100fe20000010821 */
[----:B------:R-:W-:Y:S01]  /*2ce0*/  FMNMX.FTZ R7, R44, R7, !PT ;  /* 0x000000072c077209 */ /* 0x000fe20007810000 */
[----:B------:R-:W1:Y:S01]  /*2cf0*/  MUFU.TANH R58, R61 ;  /* 0x0000003d003a7308 */ /* 0x000e620000002400 */
[----:B------:R-:W-:Y:S01]  /*2d00*/  ISETP.GT.AND P1, PT, R12, 0x39, PT ;  /* 0x000000390c00780c */ /* 0x000fe20003f24270 */
[-CC-:B------:R-:W-:Y:S01]  /*2d10*/  FFMA.FTZ R66, R66, R9.reuse, -R33.reuse ;  /* 0x0000000942427223 */ /* 0x180fe20000010821 */
[----:B------:R-:W-:Y:S01]  /*2d20*/  FSEL R48, R52, -INF , P2 ;  /* 0xff80000034307808 */ /* 0x000fe20001000000 */
[--C-:B------:R-:W-:Y:S01]  /*2d30*/  FFMA.FTZ R96, R96, R9, -R33.reuse ;  /* 0x0000000960607223 */ /* 0x100fe20000010821 */
[----:B------:R-:W-:Y:S01]  /*2d40*/  FMNMX.FTZ R7, R46, R7, !PT ;  /* 0x000000072e077209 */ /* 0x000fe20007810000 */
[-CC-:B------:R-:W-:Y:S01]  /*2d50*/  FFMA.FTZ R98, R98, R9.reuse, -R33.reuse ;  /* 0x0000000962627223 */ /* 0x180fe20000010821 */
[----:B------:R-:W-:Y:S01]  /*2d60*/  ISETP.GT.AND P2, PT, R12, 0x40, PT ;  /* 0x000000400c00780c */ /* 0x000fe20003f44270 */
[----:B------:R-:W4:Y:S01]  /*2d70*/  MUFU.TANH R64, R64 ;  /* 0x0000004000407308 */ /* 0x000f220000002400 */
[----:B0-----:R-:W-:Y:S01]  /*2d80*/  FSEL R50, R53, -INF , P1 ;  /* 0xff80000035327808 */ /* 0x001fe20000800000 */
[--C-:B------:R-:W-:Y:S01]  /*2d90*/  FFMA.FTZ R100, R100, R9, -R33.reuse ;  /* 0x0000000964647223 */ /* 0x100fe20000010821 */
[----:B------:R-:W-:Y:S01]  /*2da0*/  FMNMX.FTZ R7, R48, R7, !PT ;  /* 0x0000000730077209 */ /* 0x000fe20007810000 */
[-CC-:B------:R-:W-:Y:S01]  /*2db0*/  FFMA.FTZ R70, R70, R9.reuse, -R33.reuse ;  /* 0x0000000946467223 */ /* 0x180fe20000010821 */
[----:B------:R-:W-:Y:S01]  /*2dc0*/  ISETP.GT.AND P1, PT, R12, 0x41, PT ;  /* 0x000000410c00780c */ /* 0x000fe20003f24270 */
[--C-:B------:R-:W-:Y:S01]  /*2dd0*/  FFMA.FTZ R102, R102, R9, -R33.reuse ;  /* 0x0000000966667223 */ /* 0x100fe20000010821 */
[----:B---3--:R-:W-:Y:S01]  /*2de0*/  FSEL R52, R56, -INF , P2 ;  /* 0xff80000038347808 */ /* 0x008fe20001000000 */
[----:B------:R0:W-:Y:S01]  /*2df0*/  MUFU.EX2 R159, R10 ;  /* 0x0000000a009f7308 */ /* 0x0001e20000000800 */
[----:B------:R-:W-:Y:S01]  /*2e00*/  FMNMX.FTZ R7, R50, R7, !PT ;  /* 0x0000000732077209 */ /* 0x000fe20007810000 */
[-CC-:B------:R-:W-:Y:S01]  /*2e10*/  FFMA.FTZ R104, R104, R9.reuse, -R33.reuse ;  /* 0x0000000968687223 */ /* 0x180fe20000010821 */
[----:B------:R-:W-:Y:S01]  /*2e20*/  ISETP.GT.AND P2, PT, R12, 0x48, PT ;  /* 0x000000480c00780c */ /* 0x000fe20003f44270 */
[----:B------:R-:W-:Y:S01]  /*2e30*/  FFMA.FTZ R6, R6, R9, -R33 ;  /* 0x0000000906067223 */ /* 0x000fe20000010821 */
[----:B------:R-:W-:-:S02]  /*2e40*/  FMNMX.FTZ R7, R52, R7, !PT ;  /* 0x0000000734077209 */ /* 0x000fc40007810000 */
[----:B--2---:R-:W-:Y:S01]  /*2e50*/  FSEL R56, R60, -INF , P2 ;  /* 0xff8000003c387808 */ /* 0x004fe20001000000 */
[----:B------:R-:W2:Y:S01]  /*2e60*/  MUFU.TANH R62, R65 ;  /* 0x00000041003e7308 */ /* 0x000ea20000002400 */
[----:B0-----:R-:W-:Y:S01]  /*2e70*/  FFMA.FTZ R10, R54, R9, -R33 ;  /* 0x00000009360a7223 */ /* 0x001fe20000010821 */
[----:B------:R-:W-:Y:S02]  /*2e80*/  FSEL R54, R57, -INF , P1 ;  /* 0xff80000039367808 */ /* 0x000fe40000800000 */
[----:B------:R-:W-:Y:S02]  /*2e90*/  ISETP.GT.AND P1, PT, R12, 0x49, PT ;  /* 0x000000490c00780c */ /* 0x000fe40003f24270 */
[----:B------:R-:W-:Y:S02]  /*2ea0*/  FMNMX.FTZ R7, R54, R7, !PT ;  /* 0x0000000736077209 */ /* 0x000fe40007810000 */
[----:B------:R-:W0:Y:S01]  /*2eb0*/  MUFU.TANH R13, R68 ;  /* 0x00000044000d7308 */ /* 0x000e220000002400 */
[----:B------:R-:W-:-:S02]  /*2ec0*/  ISETP.GT.AND P2, PT, R12, 0x50, PT ;  /* 0x000000500c00780c */ /* 0x000fc40003f44270 */
[----:B-1----:R-:W-:Y:S02]  /*2ed0*/  FSEL R58, R58, -INF , P1 ;  /* 0xff8000003a3a7808 */ /* 0x002fe40000800000 */
[----:B------:R-:W-:Y:S02]  /*2ee0*/  FMNMX.FTZ R7, R56, R7, !PT ;  /* 0x0000000738077209 */ /* 0x000fe40007810000 */
[----:B------:R-:W-:Y:S01]  /*2ef0*/  ISETP.GT.AND P1, PT, R12, 0x51, PT ;  /* 0x000000510c00780c */ /* 0x000fe20003f24270 */
[----:B------:R-:W1:Y:S01]  /*2f00*/  MUFU.TANH R69, R69 ;  /* 0x0000004500457308 */ /* 0x000e620000002400 */
[----:B----4-:R-:W-:Y:S02]  /*2f10*/  FSEL R60, R64, -INF , P2 ;  /* 0xff800000403c7808 */ /* 0x010fe40001000000 */
[----:B------:R-:W-:Y:S02]  /*2f20*/  FMNMX.FTZ R7, R58, R7, !PT ;  /* 0x000000073a077209 */ /* 0x000fe40007810000 */
[----:B------:R-:W-:-:S02]  /*2f30*/  ISETP.GT.AND P2, PT, R12, 0x58, PT ;  /* 0x000000580c00780c */ /* 0x000fc40003f44270 */
[----:B--2---:R-:W-:Y:S01]  /*2f40*/  FSEL R62, R62, -INF , P1 ;  /* 0xff8000003e3e7808 */ /* 0x004fe20000800000 */
[----:B------:R2:W-:Y:S01]  /*2f50*/  MUFU.EX2 R153, R10 ;  /* 0x0000000a00997308 */ /* 0x0005e20000000800 */
[----:B------:R-:W-:Y:S02]  /*2f60*/  FMNMX.FTZ R7, R60, R7, !PT ;  /* 0x000000073c077209 */ /* 0x000fe40007810000 */
[----:B------:R-:W-:Y:S02]  /*2f70*/  ISETP.GT.AND P1, PT, R12, 0x59, PT ;  /* 0x000000590c00780c */ /* 0x000fe40003f24270 */
[----:B0-----:R-:W-:Y:S02]  /*2f80*/  FSEL R12, R13, -INF , P2 ;  /* 0xff8000000d0c7808 */ /* 0x001fe40001000000 */
[----:B------:R-:W-:Y:S01]  /*2f90*/  FMNMX.FTZ R7, R62, R7, !PT ;  /* 0x000000073e077209 */ /* 0x000fe20007810000 */
[----:B------:R-:W-:Y:S01]  /*2fa0*/  MUFU.EX2 R106, R11 ;  /* 0x0000000b006a7308 */ /* 0x000fe20000000800 */
[----:B-1----:R-:W-:-:S02]  /*2fb0*/  FSEL R64, R69, -INF , P1 ;  /* 0xff80000045407808 */ /* 0x002fc40000800000 */
[----:B------:R-:W-:-:S04]  /*2fc0*/  FMNMX.FTZ R7, R12, R7, !PT ;  /* 0x000000070c077209 */ /* 0x000fc80007810000 */
[----:B------:R-:W-:Y:S01]  /*2fd0*/  FMNMX.FTZ R7, R64, R7, !PT ;  /* 0x0000000740077209 */ /* 0x000fe20007810000 */
[----:B------:R-:W-:Y:S04]  /*2fe0*/  MUFU.EX2 R157, R157 ;  /* 0x0000009d009d7308 */ /* 0x000fe80000000800 */
[----:B--2---:R-:W0:Y:S04]  /*2ff0*/  SHFL.BFLY PT, R10, R7, 0x2, 0x1f ;  /* 0x0c401f00070a7f89 */ /* 0x004e2800000e0000 */
[----:B------:R-:W1:Y:S08]  /*3000*/  MUFU.EX2 R68, R15 ;  /* 0x0000000f00447308 */ /* 0x000e700000000800 */
[----:B------:R-:W-:Y:S08]  /*3010*/  MUFU.EX2 R74, R74 ;  /* 0x0000004a004a7308 */ /* 0x000ff00000000800 */
[----:B------:R-:W-:Y:S01]  /*3020*/  MUFU.EX2 R76, R76 ;  /* 0x0000004c004c7308 */ /* 0x000fe20000000800 */
[----:B-1----:R-:W-:Y:S01]  /*3030*/  FADD.FTZ R0, R157, R68 ;  /* 0x000000449d007221 */ /* 0x002fe20000010000 */
[----:B------:R-:W-:-:S02]  /*3040*/  F2FP.BF16.F32.PACK_AB R157, R68, R157 ;  /* 0x0000009d449d723e */ /* 0x000fc400000010ff */
[----:B------:R-:W-:Y:S02]  /*3050*/  CS2R R68, SRZ ;  /* 0x0000000000447805 */ /* 0x000fe4000001ff00 */
[----:B0-----:R-:W-:Y:S02]  /*3060*/  FMNMX.FTZ R11, R7, R10, !PT ;  /* 0x0000000a070b7209 */ /* 0x001fe40007810000 */
[----:B------:R0:W-:Y:S03]  /*3070*/  MUFU.EX2 R155, R78 ;  /* 0x0000004e009b7308 */ /* 0x0001e60000000800 */
[----:B------:R-:W1:Y:S05]  /*3080*/  SHFL.BFLY PT, R10, R11, 0x1, 0x1f ;  /* 0x0c201f000b0a7f89 */ /* 0x000e6a00000e0000 */
[----:B------:R-:W-:Y:S01]  /*3090*/  MUFU.EX2 R80, R80 ;  /* 0x0000005000507308 */ /* 0x000fe20000000800 */
[----:B0-----:R-:W-:-:S07]  /*30a0*/  CS2R R78, SRZ ;  /* 0x00000000004e7805 */ /* 0x001fce000001ff00 */
[----:B------:R0:W-:Y:S08]  /*30b0*/  MUFU.EX2 R149, R82 ;  /* 0x0000005200957308 */ /* 0x0001f00000000800 */
[----:B------:R-:W-:Y:S01]  /*30c0*/  MUFU.EX2 R84, R84 ;  /* 0x0000005400547308 */ /* 0x000fe20000000800 */
[----:B-1----:R-:W-:Y:S02]  /*30d0*/  FMNMX.FTZ R10, R11, R10, !PT ;  /* 0x0000000a0b0a7209 */ /* 0x002fe40007810000 */
[----:B0-----:R-:W-:-:S02]  /*30e0*/  CS2R R82, SRZ ;  /* 0x0000000000527805 */ /* 0x001fc4000001ff00 */
[C---:B------:R-:W-:Y:S01]  /*30f0*/  FSETP.NEU.FTZ.AND P1, PT, R10.reuse, -INF , PT ;  /* 0xff8000000a00780b */ /* 0x040fe20003f3d000 */
[----:B------:R-:W-:Y:S02]  /*3100*/  FMUL.FTZ R7, R10, R9 ;  /* 0x000000090a077220 */ /* 0x000fe40000410000 */
[----:B------:R-:W-:Y:S03]  /*3110*/  MUFU.EX2 R151, R86 ;  /* 0x0000005600977308 */ /* 0x000fe60000000800 */
[----:B------:R-:W-:-:S05]  /*3120*/  FSEL R7, R7, RZ, P1 ;  /* 0x000000ff07077208 */ /* 0x000fca0000800000 */
[-CC-:B------:R-:W-:Y:S01]  /*3130*/  FFMA.FTZ R14, R14, R9.reuse, -R7.reuse ;  /* 0x000000090e0e7223 */ /* 0x180fe20000010807 */
[-CC-:B------:R-:W-:Y:S01]  /*3140*/  FFMA.FTZ R8, R8, R9.reuse, -R7.reuse ;  /* 0x0000000908087223 */ /* 0x180fe20000010807 */
[-CC-:B------:R-:W-:Y:S01]  /*3150*/  FFMA.FTZ R24, R24, R9.reuse, -R7.reuse ;  /* 0x0000000918187223 */ /* 0x180fe20000010807 */
[-CC-:B------:R-:W-:Y:S01]  /*3160*/  FFMA.FTZ R26, R26, R9.reuse, -R7.reuse ;  /* 0x000000091a1a7223 */ /* 0x180fe20000010807 */
[-CC-:B------:R-:W-:Y:S01]  /*3170*/  FFMA.FTZ R28, R28, R9.reuse, -R7.reuse ;  /* 0x000000091c1c7223 */ /* 0x180fe20000010807 */
[----:B------:R0:W-:Y:S01]  /*3180*/  MUFU.EX2 R11, R8 ;  /* 0x00000008000b7308 */ /* 0x0001e20000000800 */
        /* <DEDUP_REMOVED lines=8> */
[----:B0-----:R-:W-:-:S02]  /*3210*/  IMAD.MOV.U32 R8, RZ, RZ, R16 ;  /* 0x000000ffff087224 */ /* 0x001fc400078e0010 */
        /* <DEDUP_REMOVED lines=12> */
[----:B------:R-:W-:Y:S01]  /*32e0*/  FFMA.FTZ R64, R64, R9, -R7 ;  /* 0x0000000940407223 */ /* 0x000fe20000010807 */
[----:B------:R-:W-:Y:S01]  /*32f0*/  CS2R R86, SRZ ;  /* 0x0000000000567805 */ /* 0x000fe2000001ff00 */
[----:B------:R0:W2:Y:S01]  /*3300*/  MUFU.EX2 R13, R26 ;  /* 0x0000001a000d7308 */ /* 0x0000a20000000800 */
[----:B-1----:R-:W-:-:S07]  /*3310*/  F2FP.BF16.F32.PACK_AB R156, R11, R14 ;  /* 0x0000000e0b9c723e */ /* 0x002fce00000010ff */
[----:B------:R-:W1:Y:S01]  /*3320*/  MUFU.EX2 R28, R28 ;  /* 0x0000001c001c7308 */ /* 0x000e620000000800 */
[----:B0-----:R-:W-:-:S05]  /*3330*/  @P4 IMAD.HI.U32 R26, R16, R31, RZ ;  /* 0x0000001f101a4227 */ /* 0x001fca00078e00ff */
[----:B------:R-:W-:Y:S01]  /*3340*/  @P4 SHF.R.U32.HI R8, RZ, R35, R26 ;  /* 0x00000023ff084219 */ /* 0x000fe2000001161a */
[----:B------:R-:W-:Y:S01]  /*3350*/  FADD.FTZ R35, R14, R11 ;  /* 0x0000000b0e237221 */ /* 0x000fe20000010000 */
[----:B------:R-:W0:Y:S01]  /*3360*/  MUFU.EX2 R15, R30 ;  /* 0x0000001e000f7308 */ /* 0x000e220000000800 */
[----:B--2---:R-:W-:Y:S01]  /*3370*/  F2FP.BF16.F32.PACK_AB R158, R13, R24 ;  /* 0x000000180d9e723e */ /* 0x004fe200000010ff */
[----:B------:R-:W-:Y:S01]  /*3380*/  VIADD R14, R72, 0xfffffffe ;  /* 0xfffffffe480e7836 */ /* 0x000fe20000000000 */
[----:B------:R-:W-:Y:S02]  /*3390*/  IADD3 R8, R8, R171, -R170 ;  /* 0x000000ab08087210 */ /* 0x000fe40007ffe8aa */
[----:B------:R-:W-:-:S03]  /*33a0*/  CS2R R72, SRZ ;  /* 0x0000000000487805 */ /* 0x000fc6000001ff00 */
[----:B------:R-:W2:Y:S01]  /*33b0*/  MUFU.EX2 R32, R32 ;  /* 0x0000002000207308 */ /* 0x000ea20000000800 */
[----:B------:R-:W-:-:S04]  /*33c0*/  IMAD.HI R26, R8, 0x2aaaaaab, RZ ;  /* 0x2aaaaaab081a7827 */ /* 0x000fc800078e02ff */
[----:B------:R-:W-:Y:S01]  /*33d0*/  FADD.FTZ R8, R24, R35 ;  /* 0x0000002318087221 */ /* 0x000fe20000010000 */
[----:B------:R-:W-:Y:S01]  /*33e0*/  FADD.FTZ R35, R159, R0 ;  /* 0x000000009f237221 */ /* 0x000fe20000010000 */
[C---:B------:R-:W-:Y:S02]  /*33f0*/  F2FP.BF16.F32.PACK_AB R159, R106.reuse, R159 ;  /* 0x0000009f6a9f723e */ /* 0x040fe400000010ff */
[----:B------:R-:W-:Y:S01]  /*3400*/  FADD.FTZ R33, R13, R8 ;  /* 0x000000080d217221 */ /* 0x000fe20000010000 */
[----:B------:R-:W-:Y:S01]  /*3410*/  FADD.FTZ R0, R106, R35 ;  /* 0x000000236a007221 */ /* 0x000fe20000010000 */
[----:B------:R-:W3:Y:S01]  /*3420*/  MUFU.EX2 R21, R34 ;  /* 0x0000002200157308 */ /* 0x000ee20000000800 */
[----:B------:R-:W-:Y:S01]  /*3430*/  SHF.R.U32.HI R39, RZ, 0x1f, R26 ;  /* 0x0000001fff277819 */ /* 0x000fe2000001161a */
[----:B-1----:R-:W-:Y:S01]  /*3440*/  FADD.FTZ R8, R28, R33 ;  /* 0x000000211c087221 */ /* 0x002fe20000010000 */
[----:B------:R-:W-:Y:S01]  /*3450*/  FADD.FTZ R35, R153, R0 ;  /* 0x0000000099237221 */ /* 0x000fe20000010000 */
[----:B0-----:R-:W-:-:S02]  /*3460*/  F2FP.BF16.F32.PACK_AB R152, R15, R28 ;  /* 0x0000001c0f98723e */ /* 0x001fc400000010ff */
[----:B------:R-:W-:Y:S01]  /*3470*/  FADD.FTZ R37, R15, R8 ;  /* 0x000000080f257221 */ /* 0x000fe20000010000 */
[----:B------:R-:W-:Y:S01]  /*3480*/  FADD.FTZ R35, R74, R35 ;  /* 0x000000234a237221 */ /* 0x000fe20000010000 */
[----:B------:R-:W0:Y:S01]  /*3490*/  MUFU.EX2 R36, R36 ;  /* 0x0000002400247308 */ /* 0x000e220000000800 */
[----:B------:R-:W-:Y:S01]  /*34a0*/  LEA.HI.SX32 R26, R26, R39, 0x1c ;  /* 0x000000271a1a7211 */ /* 0x000fe200078fe2ff */
[----:B--2---:R-:W-:Y:S01]  /*34b0*/  FADD.FTZ R0, R32, R37 ;  /* 0x0000002520007221 */ /* 0x004fe20000010000 */
[----:B------:R-:W-:Y:S01]  /*34c0*/  FADD.FTZ R8, R76, R35 ;  /* 0x000000234c087221 */ /* 0x000fe20000010000 */
[----:B------:R-:W-:Y:S02]  /*34d0*/  F2FP.BF16.F32.PACK_AB R153, R74, R153 ;  /* 0x000000994a99723e */ /* 0x000fe400000010ff */
[----:B------:R-:W-:Y:S01]  /*34e0*/  CS2R R74, SRZ ;  /* 0x00000000004a7805 */ /* 0x000fe2000001ff00 */
[----:B------:R-:W-:Y:S01]  /*34f0*/  FADD.FTZ R37, R155, R8 ;  /* 0x000000089b257221 */ /* 0x000fe20000010000 */
[----:B------:R-:W1:Y:S01]  /*3500*/  MUFU.EX2 R25, R38 ;  /* 0x0000002600197308 */ /* 0x000e620000000800 */
[----:B---3--:R-:W-:Y:S01]  /*3510*/  FADD.FTZ R35, R21, R0 ;  /* 0x0000000015237221 */ /* 0x008fe20000010000 */
[----:B------:R-:W-:Y:S01]  /*3520*/  F2FP.BF16.F32.PACK_AB R155, R155, R76 ;  /* 0x0000004c9b9b723e */ /* 0x000fe200000010ff */
[----:B------:R-:W-:Y:S01]  /*3530*/  FADD.FTZ R8, R80, R37 ;  /* 0x0000002550087221 */ /* 0x000fe20000010000 */
[----:B------:R-:W-:-:S02]  /*3540*/  F2FP.BF16.F32.PACK_AB R154, R21, R32 ;  /* 0x00000020159a723e */ /* 0x000fc400000010ff */
[----:B------:R-:W-:Y:S01]  /*3550*/  CS2R R76, SRZ ;  /* 0x00000000004c7805 */ /* 0x000fe2000001ff00 */
[C---:B------:R-:W-:Y:S01]  /*3560*/  FADD.FTZ R37, R149.reuse, R8 ;  /* 0x0000000895257221 */ /* 0x040fe20000010000 */
[----:B------:R-:W2:Y:S01]  /*3570*/  MUFU.EX2 R40, R40 ;  /* 0x0000002800287308 */ /* 0x000ea20000000800 */
[----:B0-----:R-:W-:Y:S01]  /*3580*/  FADD.FTZ R0, R36, R35 ;  /* 0x0000002324007221 */ /* 0x001fe20000010000 */
[----:B------:R-:W-:Y:S01]  /*3590*/  F2FP.BF16.F32.PACK_AB R149, R149, R80 ;  /* 0x000000509595723e */ /* 0x000fe200000010ff */
[----:B------:R-:W-:Y:S01]  /*35a0*/  FADD.FTZ R8, R84, R37 ;  /* 0x0000002554087221 */ /* 0x000fe20000010000 */
[----:B------:R-:W-:-:S03]  /*35b0*/  CS2R R80, SRZ ;  /* 0x0000000000507805 */ /* 0x000fc6000001ff00 */
[----:B------:R-:W-:Y:S01]  /*35c0*/  FADD.FTZ R37, R151, R8 ;  /* 0x0000000897257221 */ /* 0x000fe20000010000 */
[----:B------:R0:W3:Y:S01]  /*35d0*/  MUFU.EX2 R27, R42 ;  /* 0x0000002a001b7308 */ /* 0x0000e20000000800 */
[----:B-1----:R-:W-:Y:S01]  /*35e0*/  FADD.FTZ R35, R25, R0 ;  /* 0x0000000019237221 */ /* 0x002fe20000010000 */
[----:B------:R-:W-:Y:S02]  /*35f0*/  F2FP.BF16.F32.PACK_AB R151, R151, R84 ;  /* 0x000000549797723e */ /* 0x000fe400000010ff */
[----:B------:R-:W-:Y:S02]  /*3600*/  CS2R R84, SRZ ;  /* 0x0000000000547805 */ /* 0x000fe4000001ff00 */
[----:B------:R-:W-:Y:S02]  /*3610*/  F2FP.BF16.F32.PACK_AB R148, R25, R36 ;  /* 0x000000241994723e */ /* 0x000fe400000010ff */
[----:B------:R-:W-:Y:S01]  /*3620*/  CS2R R24, SRZ ;  /* 0x0000000000187805 */ /* 0x000fe2000001ff00 */
[----:B------:R-:W1:Y:S01]  /*3630*/  MUFU.EX2 R44, R44 ;  /* 0x0000002c002c7308 */ /* 0x000e620000000800 */
[----:B--2---:R-:W-:Y:S01]  /*3640*/  FADD.FTZ R0, R40, R35 ;  /* 0x0000002328007221 */ /* 0x004fe20000010000 */
[----:B0-----:R-:W-:-:S06]  /*3650*/  CS2R R42, SRZ ;  /* 0x00000000002a7805 */ /* 0x001fcc000001ff00 */
[----:B------:R-:W0:Y:S01]  /*3660*/  MUFU.EX2 R88, R88 ;  /* 0x0000005800587308 */ /* 0x000e220000000800 */
[C---:B---3--:R-:W-:Y:S01]  /*3670*/  FADD.FTZ R35, R27.reuse, R0 ;  /* 0x000000001b237221 */ /* 0x048fe20000010000 */
[----:B------:R-:W-:Y:S02]  /*3680*/  F2FP.BF16.F32.PACK_AB R150, R27, R40 ;  /* 0x000000281b96723e */ /* 0x000fe400000010ff */
[----:B------:R-:W-:-:S04]  /*3690*/  CS2R R40, SRZ ;  /* 0x0000000000287805 */ /* 0x000fc8000001ff00 */
[----:B------:R2:W3:Y:S01]  /*36a0*/  MUFU.EX2 R29, R46 ;  /* 0x0000002e001d7308 */ /* 0x0004e20000000800 */
[----:B-1----:R-:W-:-:S07]  /*36b0*/  FADD.FTZ R0, R44, R35 ;  /* 0x000000232c007221 */ /* 0x002fce0000010000 */
[----:B------:R-:W1:Y:S01]  /*36c0*/  MUFU.EX2 R145, R90 ;  /* 0x0000005a00917308 */ /* 0x000e620000000800 */
[----:B0-----:R-:W-:Y:S01]  /*36d0*/  FADD.FTZ R8, R88, R37 ;  /* 0x0000002558087221 */ /* 0x001fe20000010000 */
[----:B--2---:R-:W-:-:S06]  /*36e0*/  CS2R R46, SRZ ;  /* 0x00000000002e7805 */ /* 0x004fcc000001ff00 */
[----:B------:R-:W0:Y:S01]  /*36f0*/  MUFU.EX2 R48, R48 ;  /* 0x0000003000307308 */ /* 0x000e220000000800 */
[C---:B---3--:R-:W-:Y:S01]  /*3700*/  FADD.FTZ R37, R29.reuse, R0 ;  /* 0x000000001d257221 */ /* 0x048fe20000010000 */
[----:B------:R-:W-:Y:S02]  /*3710*/  F2FP.BF16.F32.PACK_AB R144, R29, R44 ;  /* 0x0000002c1d90723e */ /* 0x000fe400000010ff */
[----:B------:R-:W-:Y:S02]  /*3720*/  CS2R R44, SRZ ;  /* 0x00000000002c7805 */ /* 0x000fe4000001ff00 */
[----:B------:R-:W-:Y:S02]  /*3730*/  CS2R R28, SRZ ;  /* 0x00000000001c7805 */ /* 0x000fe4000001ff00 */
[----:B------:R-:W2:Y:S01]  /*3740*/  MUFU.EX2 R92, R92 ;  /* 0x0000005c005c7308 */ /* 0x000ea20000000800 */
[C---:B-1----:R-:W-:Y:S01]  /*3750*/  FADD.FTZ R39, R145.reuse, R8 ;  /* 0x0000000891277221 */ /* 0x042fe20000010000 */
[----:B------:R-:W-:-:S06]  /*3760*/  F2FP.BF16.F32.PACK_AB R145, R145, R88 ;  /* 0x000000589191723e */ /* 0x000fcc00000010ff */
[----:B------:R1:W3:Y:S01]  /*3770*/  MUFU.EX2 R31, R50 ;  /* 0x00000032001f7308 */ /* 0x0002e20000000800 */
[----:B0-----:R-:W-:Y:S01]  /*3780*/  FADD.FTZ R0, R48, R37 ;  /* 0x0000002530007221 */ /* 0x001fe20000010000 */
[----:B------:R-:W-:-:S06]  /*3790*/  CS2R R36, SRZ ;  /* 0x0000000000247805 */ /* 0x000fcc000001ff00 */
[----:B------:R-:W0:Y:S01]  /*37a0*/  MUFU.EX2 R147, R94 ;  /* 0x0000005e00937308 */ /* 0x000e220000000800 */
[----:B--2---:R-:W-:Y:S01]  /*37b0*/  FADD.FTZ R8, R92, R39 ;  /* 0x000000275c087221 */ /* 0x004fe20000010000 */
[----:B-1----:R-:W-:Y:S02]  /*37c0*/  CS2R R50, SRZ ;  /* 0x0000000000327805 */ /* 0x002fe4000001ff00 */
[----:B------:R-:W-:-:S04]  /*37d0*/  CS2R R38, SRZ ;  /* 0x0000000000267805 */ /* 0x000fc8000001ff00 */
[----:B------:R-:W1:Y:S01]  /*37e0*/  MUFU.EX2 R52, R52 ;  /* 0x0000003400347308 */ /* 0x000e620000000800 */
[C---:B---3--:R-:W-:Y:S01]  /*37f0*/  FADD.FTZ R11, R31.reuse, R0 ;  /* 0x000000001f0b7221 */ /* 0x048fe20000010000 */
[----:B------:R-:W-:Y:S02]  /*3800*/  F2FP.BF16.F32.PACK_AB R146, R31, R48 ;  /* 0x000000301f92723e */ /* 0x000fe400000010ff */
[----:B------:R-:W-:Y:S02]  /*3810*/  CS2R R48, SRZ ;  /* 0x0000000000307805 */ /* 0x000fe4000001ff00 */
[----:B------:R-:W-:Y:S02]  /*3820*/  CS2R R30, SRZ ;  /* 0x00000000001e7805 */ /* 0x000fe4000001ff00 */
[----:B------:R-:W2:Y:S01]  /*3830*/  MUFU.EX2 R66, R66 ;  /* 0x0000004200427308 */ /* 0x000ea20000000800 */
[C---:B0-----:R-:W-:Y:S01]  /*3840*/  FADD.FTZ R13, R147.reuse, R8 ;  /* 0x00000008930d7221 */ /* 0x041fe20000010000 */
[----:B------:R-:W-:-:S06]  /*3850*/  F2FP.BF16.F32.PACK_AB R147, R147, R92 ;  /* 0x0000005c9393723e */ /* 0x000fcc00000010ff */
[----:B------:R0:W3:Y:S01]  /*3860*/  MUFU.EX2 R33, R54 ;  /* 0x0000003600217308 */ /* 0x0000e20000000800 */
[----:B-1----:R-:W-:-:S07]  /*3870*/  FADD.FTZ R0, R52, R11 ;  /* 0x0000000b34007221 */ /* 0x002fce0000010000 */
[----:B------:R-:W1:Y:S01]  /*3880*/  MUFU.EX2 R56, R56 ;  /* 0x0000003800387308 */ /* 0x000e620000000800 */
[----:B--2---:R-:W-:Y:S01]  /*3890*/  FADD.FTZ R8, R66, R13 ;  /* 0x0000000d42087221 */ /* 0x004fe20000010000 */
[----:B0-----:R-:W-:-:S06]  /*38a0*/  CS2R R54, SRZ ;  /* 0x0000000000367805 */ /* 0x001fcc000001ff00 */
[----:B------:R0:W2:Y:S01]  /*38b0*/  MUFU.EX2 R7, R58 ;  /* 0x0000003a00077308 */ /* 0x0000a20000000800 */
[C---:B---3--:R-:W-:Y:S01]  /*38c0*/  FADD.FTZ R13, R33.reuse, R0 ;  /* 0x00000000210d7221 */ /* 0x048fe20000010000 */
[----:B------:R-:W-:Y:S02]  /*38d0*/  F2FP.BF16.F32.PACK_AB R140, R33, R52 ;  /* 0x00000034218c723e */ /* 0x000fe400000010ff */
[----:B------:R-:W-:Y:S02]  /*38e0*/  CS2R R52, SRZ ;  /* 0x0000000000347805 */ /* 0x000fe4000001ff00 */
[----:B------:R-:W-:Y:S02]  /*38f0*/  CS2R R32, SRZ ;  /* 0x0000000000207805 */ /* 0x000fe4000001ff00 */
[----:B------:R-:W3:Y:S01]  /*3900*/  MUFU.EX2 R60, R60 ;  /* 0x0000003c003c7308 */ /* 0x000ee20000000800 */
[----:B-1----:R-:W-:Y:S01]  /*3910*/  FADD.FTZ R0, R56, R13 ;  /* 0x0000000d38007221 */ /* 0x002fe20000010000 */
[----:B0-----:R-:W-:-:S06]  /*3920*/  CS2R R58, SRZ ;  /* 0x00000000003a7805 */ /* 0x001fcc000001ff00 */
[----:B------:R-:W0:Y:S01]  /*3930*/  MUFU.EX2 R141, R96 ;  /* 0x00000060008d7308 */ /* 0x000e220000000800 */
[C---:B--2---:R-:W-:Y:S01]  /*3940*/  FADD.FTZ R13, R7.reuse, R0 ;  /* 0x00000000070d7221 */ /* 0x044fe20000010000 */
[----:B------:R-:W-:Y:S02]  /*3950*/  F2FP.BF16.F32.PACK_AB R142, R7, R56 ;  /* 0x00000038078e723e */ /* 0x000fe400000010ff */
[----:B------:R-:W-:-:S04]  /*3960*/  CS2R R56, SRZ ;  /* 0x0000000000387805 */ /* 0x000fc8000001ff00 */
[----:B------:R1:W2:Y:S01]  /*3970*/  MUFU.EX2 R35, R62 ;  /* 0x0000003e00237308 */ /* 0x0002a20000000800 */
[----:B---3--:R-:W-:-:S07]  /*3980*/  FADD.FTZ R0, R60, R13 ;  /* 0x0000000d3c007221 */ /* 0x008fce0000010000 */
[----:B------:R-:W3:Y:S01]  /*3990*/  MUFU.EX2 R98, R98 ;  /* 0x0000006200627308 */ /* 0x000ee20000000800 */
[C---:B0-----:R-:W-:Y:S01]  /*39a0*/  FADD.FTZ R15, R141.reuse, R8 ;  /* 0x000000088d0f7221 */ /* 0x041fe20000010000 */
[----:B------:R-:W-:Y:S02]  /*39b0*/  F2FP.BF16.F32.PACK_AB R141, R141, R66 ;  /* 0x000000428d8d723e */ /* 0x000fe400000010ff */
[----:B------:R-:W-:Y:S02]  /*39c0*/  CS2R R66, SRZ ;  /* 0x0000000000427805 */ /* 0x000fe4000001ff00 */
[----:B-1----:R-:W-:Y:S02]  /*39d0*/  CS2R R62, SRZ ;  /* 0x00000000003e7805 */ /* 0x002fe4000001ff00 */
[----:B------:R-:W0:Y:S01]  /*39e0*/  MUFU.EX2 R12, R12 ;  /* 0x0000000c000c7308 */ /* 0x000e220000000800 */
[C---:B--2---:R-:W-:Y:S01]  /*39f0*/  FADD.FTZ R13, R35.reuse, R0 ;  /* 0x00000000230d7221 */ /* 0x044fe20000010000 */
[----:B------:R-:W-:-:S02]  /*3a00*/  F2FP.BF16.F32.PACK_AB R136, R35, R60 ;  /* 0x0000003c2388723e */ /* 0x000fc400000010ff */
[----:B------:R-:W-:Y:S02]  /*3a10*/  CS2R R60, SRZ ;  /* 0x00000000003c7805 */ /* 0x000fe4000001ff00 */
[----:B------:R-:W-:Y:S02]  /*3a20*/  CS2R R34, SRZ ;  /* 0x0000000000227805 */ /* 0x000fe4000001ff00 */
[----:B------:R-:W1:Y:S01]  /*3a30*/  MUFU.EX2 R143, R100 ;  /* 0x00000064008f7308 */ /* 0x000e620000000800 */
[----:B---3--:R-:W-:-:S07]  /*3a40*/  FADD.FTZ R8, R98, R15 ;  /* 0x0000000f62087221 */ /* 0x008fce0000010000 */
[----:B------:R-:W2:Y:S01]  /*3a50*/  MUFU.EX2 R70, R70 ;  /* 0x0000004600467308 */ /* 0x000ea20000000800 */
[----:B0-----:R-:W-:Y:S01]  /*3a60*/  FADD.FTZ R0, R12, R13 ;  /* 0x0000000d0c007221 */ /* 0x001fe20000010000 */
[----:B------:R-:W-:Y:S02]  /*3a70*/  VIMNMX R13, RZ, R26, !PT ;  /* 0x0000001aff0d7248 */ /* 0x000fe40007fe0100 */
[----:B------:R-:W-:Y:S02]  /*3a80*/  CS2R R26, SRZ ;  /* 0x00000000001a7805 */ /* 0x000fe4000001ff00 */
[----:B------:R-:W-:Y:S02]  /*3a90*/  ISETP.GE.AND P1, PT, R14, R13, PT ;  /* 0x0000000d0e00720c */ /* 0x000fe40003f26270 */
[----:B------:R-:W0:Y:S01]  /*3aa0*/  MUFU.EX2 R137, R102 ;  /* 0x0000006600897308 */ /* 0x000e220000000800 */
[C---:B-1----:R-:W-:Y:S01]  /*3ab0*/  FADD.FTZ R15, R143.reuse, R8 ;  /* 0x000000088f0f7221 */ /* 0x042fe20000010000 */
[----:B------:R-:W-:-:S06]  /*3ac0*/  F2FP.BF16.F32.PACK_AB R143, R143, R98 ;  /* 0x000000628f8f723e */ /* 0x000fcc00000010ff */
[----:B------:R-:W1:Y:S01]  /*3ad0*/  MUFU.EX2 R104, R104 ;  /* 0x0000006800687308 */ /* 0x000e620000000800 */
[----:B--2---:R-:W-:-:S07]  /*3ae0*/  FADD.FTZ R8, R70, R15 ;  /* 0x0000000f46087221 */ /* 0x004fce0000010000 */
[----:B------:R2:W3:Y:S01]  /*3af0*/  MUFU.EX2 R11, R64 ;  /* 0x00000040000b7308 */ /* 0x0004e20000000800 */
[C---:B0-----:R-:W-:Y:S01]  /*3b00*/  FADD.FTZ R7, R137.reuse, R8 ;  /* 0x0000000889077221 */ /* 0x041fe20000010000 */
[----:B------:R-:W-:Y:S01]  /*3b10*/  F2FP.BF16.F32.PACK_AB R137, R137, R70 ;  /* 0x000000468989723e */ /* 0x000fe200000010ff */
[----:B------:R-:W-:Y:S01]  /*3b20*/  IMAD.MOV.U32 R8, RZ, RZ, 0x3f800000 ;  /* 0x3f800000ff087424 */ /* 0x000fe200078e00ff */
[----:B------:R-:W-:-:S04]  /*3b30*/  CS2R R70, SRZ ;  /* 0x0000000000467805 */ /* 0x000fc8000001ff00 */
[----:B------:R1:W0:Y:S01]  /*3b40*/  MUFU.EX2 R139, R6 ;  /* 0x00000006008b7308 */ /* 0x0002220000000800 */
[----:B--2---:R-:W-:Y:S01]  /*3b50*/  CS2R R64, SRZ ;  /* 0x0000000000407805 */ /* 0x004fe2000001ff00 */
[----:B-1----:R-:W-:Y:S01]  /*3b60*/  FADD.FTZ R6, R104, R7 ;  /* 0x0000000768067221 */ /* 0x002fe20000010000 */
[C---:B---3--:R-:W-:Y:S01]  /*3b70*/  FADD.FTZ R7, R11.reuse, R0 ;  /* 0x000000000b077221 */ /* 0x048fe20000010000 */
[----:B------:R-:W-:Y:S02]  /*3b80*/  F2FP.BF16.F32.PACK_AB R138, R11, R12 ;  /* 0x0000000c0b8a723e */ /* 0x000fe400000010ff */
[----:B------:R-:W-:Y:S01]  /*3b90*/  MOV R0, 0x3f800000 ;  /* 0x3f80000000007802 */ /* 0x000fe20000000f00 */
[C---:B0-----:R-:W-:Y:S01]  /*3ba0*/  FADD.FTZ R6, R139.reuse, R6 ;  /* 0x000000068b067221 */ /* 0x041fe20000010000 */
[----:B------:R-:W-:Y:S01]  /*3bb0*/  F2FP.BF16.F32.PACK_AB R139, R139, R104 ;  /* 0x000000688b8b723e */ /* 0x000fe200000010ff */
[----:B------:R-:W-:Y:S06]  /*3bc0*/  @!P1 BRA `(.L_x_2425) ;  /* 0x0000002800889947 */ /* 0x000fec0003800000 */
[----:B------:R-:W-:Y:S01]  /*3bd0*/  IMAD.MOV.U32 R12, RZ, RZ, R20 ;  /* 0x000000ffff0c7224 */ /* 0x000fe200078e0014 */
[----:B------:R-:W-:Y:S01]  /*3be0*/  MOV R87, RZ ;  /* 0x000000ff00577202 */ /* 0x000fe20000000f00 */
[----:B------:R-:W-:Y:S01]  /*3bf0*/  IMAD.MOV.U32 R11, RZ, RZ, R10 ;  /* 0x000000ffff0b7224 */ /* 0x000fe200078e000a */
[----:B------:R-:W-:Y:S01]  /*3c00*/  UMOV UR4, UR38 ;  /* 0x0000002600047c82 */ /* 0x000fe20008000000 */
[----:B------:R-:W-:Y:S01]  /*3c10*/  IMAD.MOV.U32 R0, RZ, RZ, 0x3f800000 ;  /* 0x3f800000ff007424 */ /* 0x000fe200078e00ff */
[----:B------:R-:W-:Y:S01]  /*3c20*/  UMOV UR5, UR39 ;  /* 0x0000002700057c82 */ /* 0x000fe20008000000 */
[----:B------:R-:W-:-:S05]  /*3c30*/  ULDC UR6, c[0x0][0x9d8] ;  /* 0x0002760000067ab9 */ /* 0x000fca0000000800 */
.L_x_2436:
[----:B------:R-:W-:-:S04]  /*3c40*/  UISETP.NE.AND UP0, UPT, UR5, 0x1, UPT ;  /* 0x000000010500788c */ /* 0x000fc8000bf05270 */
[----:B------:R-:W-:-:S04]  /*3c50*/  USEL UR38, URZ, 0x1, UP0 ;  /* 0x000000013f267887 */ /* 0x000fc80008000000 */
[----:B------:R-:W-:Y:S01]  /*3c60*/  ULOP3.LUT UR38, UR4, UR38, URZ, 0x3c, !UPT ;  /* 0x0000002604267292 */ /* 0x000fe2000f8e3c3f */
[----:B------:R-:W-:Y:S11]  /*3c70*/  @!P0 BRA `(.L_x_2426) ;  /* 0x0000000000048947 */ /* 0x000ff60003800000 */
[----:B------:R-:W-:Y:S01]  /*3c80*/  BPT.TRAP 0x1 ;  /* 0x000000040000795c */ /* 0x000fe20000300000 */
.L_x_2426:
        /* <DEDUP_REMOVED lines=9> */
.L_x_2427:
[----:B-1----:R-:W-:Y:S05]  /*3d20*/  @P1 BRA `(.L_x_2428) ;  /* 0x0000000000081947 */ /* 0x002fea0003800000 */
[----:B------:R-:W1:Y:S02]  /*3d30*/  SYNCS.PHASECHK.TRANS64.TRYWAIT P1, [UR7+0x2a830], R9 ;  /* 0x02a83009ff0075a7 */ /* 0x000e640008020147 */
[----:B-1----:R-:W-:Y:S05]  /*3d40*/  @!P1 BRA `(.L_x_2429) ;  /* 0x000000d000989947 */ /* 0x002fea0003800000 */
.L_x_2428:
        /* <DEDUP_REMOVED lines=143> */
.L_x_2430:
[----:B------:R-:W-:Y:S01]  /*4640*/  ULEA UR10, UR5, UR40, 0x3 ;  /* 0x00000028050a7291 */ /* 0x000fe2000f8e183f */
[----:B------:R-:W-:-:S05]  /*4650*/  IMAD.U32 R0, RZ, RZ, UR4 ;  /* 0x00000004ff007e24 */ /* 0x000fca000f8e00ff */
[----:B------:R-:W-:-:S04]  /*4660*/  SHF.L.U32 R0, R0, 0x1f, RZ ;  /* 0x0000001f00007819 */ /* 0x000fc800000006ff */
[----:B------:R2:W3:Y:S01]  /*4670*/  SYNCS.PHASECHK.TRANS64.TRYWAIT P1, [UR10+0x2a850], R0 ;  /* 0x02a85000ff0075a7 */ /* 0x0004e2000802014a */
[----:B------:R-:W-:Y:S05]  /*4680*/  @!P0 BRA `(.L_x_2431) ;  /* 0x0000000000048947 */ /* 0x000fea0003800000 */
[----:B------:R-:W-:Y:S01]  /*4690*/  BPT.TRAP 0x1 ;  /* 0x000000040000795c */ /* 0x000fe20000300000 */
.L_x_2431:
[----:B---3--:R-:W-:Y:S05]  /*46a0*/  @P1 BRA `(.L_x_2432) ;  /* 0x0000000000081947 */ /* 0x008fea0003800000 */
[----:B------:R-:W3:Y:S02]  /*46b0*/  SYNCS.PHASECHK.TRANS64.TRYWAIT P1, [UR10+0x2a850], R0 ;  /* 0x02a85000ff0075a7 */ /* 0x000ee4000802014a */
[----:B---3--:R-:W-:Y:S05]  /*46c0*/  @!P1 BRA `(.L_x_2433) ;  /* 0x000000c800509947 */ /* 0x008fea0003800000 */
.L_x_2432:
        /* <DEDUP_REMOVED lines=38> */
.L_x_2434:
[----:B------:R-:W-:Y:S01]  /*4930*/  ISETP.NE.AND P1, PT, R172, 0x1, PT ;  /* 0x00000001ac00780c */ /* 0x000fe20003f25270 */
[----:B------:R-:W-:Y:S01]  /*4940*/  FMUL.FTZ R20, R94, UR6 ;  /* 0x000000065e147c20 */ /* 0x000fe20008410000 */
[----:B-1----:R-:W-:Y:S02]  /*4950*/  IMAD.IADD R10, R19, 0x1, R16 ;  /* 0x00000001130a7824 */ /* 0x002fe400078e0210 */
        /* <DEDUP_REMOVED lines=9> */
[----:B------:R-:W-:Y:S01]  /*49f0*/  FMUL.FTZ R101, R101, UR6 ;  /* 0x0000000665657c20 */ /* 0x000fe20008410000 */
[----:B0-----:R-:W0:Y:S01]  /*4a00*/  @P1 LDC R9, c[0x0][0x44c] ;  /* 0x00011300ff091b82 */ /* 0x001e220000000800 */
[----:B------:R-:W-:Y:S01]  /*4a10*/  FMUL.FTZ R21, R99, UR6 ;  /* 0x0000000663157c20 */ /* 0x000fe20008410000 */
[----:B------:R1:W3:Y:S01]  /*4a20*/  MUFU.TANH R152, R88 ;  /* 0x0000005800987308 */ /* 0x0002e20000002400 */
[----:B------:R-:W-:Y:S01]  /*4a30*/  FMUL.FTZ R104, R104, UR6 ;  /* 0x0000000668687c20 */ /* 0x000fe20008410000 */
[----:B--2---:R-:W-:Y:S01]  /*4a40*/  FMUL.FTZ R0, R90, UR6 ;  /* 0x000000065a007c20 */ /* 0x004fe20008410000 */
[----:B------:R-:W-:Y:S01]  /*4a50*/  FMUL.FTZ R90, R102, UR6 ;  /* 0x00000006665a7c20 */ /* 0x000fe20008410000 */
[----:B------:R-:W-:Y:S01]  /*4a60*/  FMUL.FTZ R105, R105, UR6 ;  /* 0x0000000669697c20 */ /* 0x000fe20008410000 */
[----:B------:R-:W-:Y:S01]  /*4a70*/  FMUL.FTZ R108, R108, UR6 ;  /* 0x000000066c6c7c20 */ /* 0x000fe20008410000 */
[----:B------:R-:W2:Y:S01]  /*4a80*/  @P1 LDC R94, c[0x0][0x450] ;  /* 0x00011400ff5e1b82 */ /* 0x000ea20000000800 */
[----:B------:R-:W-:Y:S01]  /*4a90*/  FMUL.FTZ R109, R109, UR6 ;  /* 0x000000066d6d7c20 */ /* 0x000fe20008410000 */
[----:B------:R4:W5:Y:S01]  /*4aa0*/  MUFU.TANH R150, R89 ;  /* 0x0000005900967308 */ /* 0x0009620000002400 */
[----:B-1----:R-:W-:Y:S01]  /*4ab0*/  FMUL.FTZ R88, R98, UR6 ;  /* 0x0000000662587c20 */ /* 0x002fe20008410000 */
        /* <DEDUP_REMOVED lines=10> */
[----:B----4-:R-:W-:Y:S01]  /*4b60*/  FMUL.FTZ R89, R103, UR6 ;  /* 0x0000000667597c20 */ /* 0x010fe20008410000 */
[----:B------:R-:W-:Y:S01]  /*4b70*/  FMUL.FTZ R133, R133, UR6 ;  /* 0x0000000685857c20 */ /* 0x000fe20008410000 */
[----:B0-----:R-:W-:-:S04]  /*4b80*/  @P1 IMAD.HI.U32 R9, R10, R9, RZ ;  /* 0x000000090a091227 */ /* 0x001fc800078e00ff */
[----:B------:R-:W-:Y:S01]  /*4b90*/  FMUL.FTZ R8, R91, UR6 ;  /* 0x000000065b087c20 */ /* 0x000fe20008410000 */
[----:B------:R-:W-:Y:S01]  /*4ba0*/  MUFU.TANH R140, R97 ;  /* 0x00000061008c7308 */ /* 0x000fe20000002400 */
[----:B-1----:R-:W-:Y:S01]  /*4bb0*/  FMUL.FTZ R92, R106, UR6 ;  /* 0x000000066a5c7c20 */ /* 0x002fe20008410000 */
[----:B------:R-:W-:Y:S01]  /*4bc0*/  FMUL.FTZ R118, R118, UR6 ;  /* 0x0000000676767c20 */ /* 0x000fe20008410000 */
[----:B------:R-:W-:Y:S01]  /*4bd0*/  FMUL.FTZ R122, R122, UR6 ;  /* 0x000000067a7a7c20 */ /* 0x000fe20008410000 */
[----:B------:R-:W-:Y:S01]  /*4be0*/  FMUL.FTZ R91, R107, UR6 ;  /* 0x000000066b5b7c20 */ /* 0x000fe20008410000 */
[----:B------:R-:W-:Y:S01]  /*4bf0*/  FMUL.FTZ R126, R126, UR6 ;  /* 0x000000067e7e7c20 */ /* 0x000fe20008410000 */
[----:B--2---:R-:W-:Y:S01]  /*4c00*/  @P1 SHF.R.U32.HI R10, RZ, R94, R9 ;  /* 0x0000005eff0a1219 */ /* 0x004fe20000011609 */
[----:B------:R-:W-:Y:S01]  /*4c10*/  IMAD.MOV.U32 R9, RZ, RZ, -0x60 ;  /* 0xffffffa0ff097424 */ /* 0x000fe200078e00ff */
[----:B------:R0:W1:Y:S01]  /*4c20*/  MUFU.TANH R146, R93 ;  /* 0x0000005d00927308 */ /* 0x0000620000002400 */
[----:B------:R-:W-:Y:S01]  /*4c30*/  FMUL.FTZ R94, R111, UR6 ;  /* 0x000000066f5e7c20 */ /* 0x000fe20008410000 */
[----:B------:R-:W-:Y:S01]  /*4c40*/  FMUL.FTZ R130, R130, UR6 ;  /* 0x0000000682827c20 */ /* 0x000fe20008410000 */
[----:B------:R-:W2:Y:S01]  /*4c50*/  SHFL.IDX PT, R96, R10, RZ, 0x1c1f ;  /* 0x001c1fff0a607589 */ /* 0x000ea200000e0000 */
[----:B------:R-:W-:-:S02]  /*4c60*/  IMAD R9, R14, R9, 0x1 ;  /* 0x000000010e097424 */ /* 0x000fc400078e0209 */
[----:B------:R-:W-:Y:S01]  /*4c70*/  FMUL.FTZ R115, R115, UR6 ;  /* 0x0000000673737c20 */ /* 0x000fe20008410000 */
[----:B------:R-:W-:Y:S01]  /*4c80*/  FMUL.FTZ R119, R119, UR6 ;  /* 0x0000000677777c20 */ /* 0x000fe20008410000 */
[----:B------:R-:W4:Y:S01]  /*4c90*/  SHFL.IDX PT, R10, R10, 0x1, 0x1c1f ;  /* 0x003c1f000a0a7f89 */ /* 0x000f2200000e0000 */
[----:B------:R-:W-:Y:S01]  /*4ca0*/  IMAD R9, R18, -0x2, R9 ;  /* 0xfffffffe12097824 */ /* 0x000fe200078e0209 */
[----:B------:R-:W4:Y:S01]  /*4cb0*/  MUFU.TANH R100, R100 ;  /* 0x0000006400647308 */ /* 0x000f220000002400 */
[----:B0-----:R-:W-:Y:S01]  /*4cc0*/  FMUL.FTZ R93, R110, UR6 ;  /* 0x000000066e5d7c20 */ /* 0x001fe20008410000 */
[----:B------:R-:W-:Y:S01]  /*4cd0*/  FMUL.FTZ R134, R134, UR6 ;  /* 0x0000000686867c20 */ /* 0x000fe20008410000 */
[----:B------:R-:W-:Y:S01]  /*4ce0*/  FMUL.FTZ R123, R123, UR6 ;  /* 0x000000067b7b7c20 */ /* 0x000fe20008410000 */
[----:B------:R-:W-:Y:S01]  /*4cf0*/  IADD3 R95, -R170, R9, R171 ;  /* 0x00000009aa5f7210 */ /* 0x000fe20007ffe1ab */
[----:B------:R-:W-:Y:S01]  /*4d00*/  FMUL.FTZ R127, R127, UR6 ;  /* 0x000000067f7f7c20 */ /* 0x000fe20008410000 */
[----:B------:R-:W-:Y:S01]  /*4d10*/  FMUL.FTZ R131, R131, UR6 ;  /* 0x0000000683837c20 */ /* 0x000fe20008410000 */
[----:B------:R-:W-:Y:S01]  /*4d20*/  FMUL.FTZ R135, R135, UR6 ;  /* 0x0000000687877c20 */ /* 0x000fe20008410000 */
[----:B------:R-:W0:Y:S01]  /*4d30*/  MUFU.TANH R101, R101 ;  /* 0x0000006500657308 */ /* 0x000e220000002400 */
[----:B------:R-:W-:-:S04]  /*4d40*/  UIADD3 UR7, UR7, 0x2a840, URZ ;  /* 0x0002a84007077890 */ /* 0x000fc8000fffe03f */
[----:B------:R-:W-:-:S03]  /*4d50*/  UPRMT UR7, UR42, 0x654, UR7 ;  /* 0x000006542a077896 */ /* 0x000fc60008000007 */
[----:B------:R-:W0:Y:S01]  /*4d60*/  MUFU.TANH R102, R104 ;  /* 0x0000006800667308 */ /* 0x000e220000002400 */
[----:B--2---:R-:W-:-:S04]  /*4d70*/  IADD3 R97, R95, R96, RZ ;  /* 0x000000605f617210 */ /* 0x004fc80007ffe0ff */
[C---:B------:R-:W-:Y:S01]  /*4d80*/  ISETP.GT.AND P1, PT, R97.reuse, RZ, PT ;  /* 0x000000ff6100720c */ /* 0x040fe20003f24270 */
[----:B------:R-:W-:Y:S01]  /*4d90*/  SYNCS.ARRIVE.TRANS64.RED.A1T0 RZ, [UR7], RZ ;  /* 0x000000ffffff79a7 */ /* 0x000fe20008100407 */
[C---:B------:R-:W-:Y:S01]  /*4da0*/  ISETP.GT.AND P2, PT, R97.reuse, 0x1, PT ;  /* 0x000000016100780c */ /* 0x040fe20003f44270 */
[----:B------:R-:W2:Y:S01]  /*4db0*/  MUFU.TANH R98, R105 ;  /* 0x0000006900627308 */ /* 0x000ea20000002400 */
[----:B---3--:R-:W-:Y:S02]  /*4dc0*/  FSEL R152, R152, -INF , P1 ;  /* 0xff80000098987808 */ /* 0x008fe40000800000 */
[C---:B------:R-:W-:Y:S02]  /*4dd0*/  ISETP.GT.AND P1, PT, R97.reuse, 0x8, PT ;  /* 0x000000086100780c */ /* 0x040fe40003f24270 */
[----:B-----5:R-:W-:Y:S02]  /*4de0*/  FSEL R150, R150, -INF , P2 ;  /* 0xff80000096967808 */ /* 0x020fe40001000000 */
[----:B------:R-:W-:Y:S01]  /*4df0*/  FMNMX.FTZ R9, R152, R11, !PT ;  /* 0x0000000b98097209 */ /* 0x000fe20007810000 */
[----:B------:R-:W3:Y:S01]  /*4e00*/  MUFU.TANH R108, R108 ;  /* 0x0000006c006c7308 */ /* 0x000ee20000002400 */
[----:B------:R-:W-:-:S02]  /*4e10*/  ISETP.GT.AND P2, PT, R97, 0x9, PT ;  /* 0x000000096100780c */ /* 0x000fc40003f44270 */
[----:B------:R-:W-:Y:S02]  /*4e20*/  FSEL R148, R148, -INF , P1 ;  /* 0xff80000094947808 */ /* 0x000fe40000800000 */
[----:B------:R-:W-:Y:S02]  /*4e30*/  FMNMX.FTZ R9, R150, R9, !PT ;  /* 0x0000000996097209 */ /* 0x000fe40007810000 */
[C---:B------:R-:W-:Y:S01]  /*4e40*/  ISETP.GT.AND P1, PT, R97.reuse, 0x10, PT ;  /* 0x000000106100780c */ /* 0x040fe20003f24270 */
[----:B------:R-:W5:Y:S01]  /*4e50*/  MUFU.TANH R109, R109 ;  /* 0x0000006d006d7308 */ /* 0x000f620000002400 */
[----:B-1----:R-:W-:Y:S02]  /*4e60*/  FSEL R146, R146, -INF , P2 ;  /* 0xff80000092927808 */ /* 0x002fe40001000000 */
[----:B------:R-:W-:Y:S01]  /*4e70*/  FMNMX.FTZ R99, R148, R9, !PT ;  /* 0x0000000994637209 */ /* 0x000fe20007810000 */
[----:B------:R-:W-:Y:S01]  /*4e80*/  FMUL.FTZ R9, R120, UR6 ;  /* 0x0000000678097c20 */ /* 0x000fe20008410000 */
[----:B------:R-:W-:-:S02]  /*4e90*/  ISETP.GT.AND P2, PT, R97, 0x11, PT ;  /* 0x000000116100780c */ /* 0x000fc40003f44270 */
[----:B------:R-:W-:Y:S01]  /*4ea0*/  FSEL R144, R144, -INF , P1 ;  /* 0xff80000090907808 */ /* 0x000fe20000800000 */
[----:B------:R-:W1:Y:S01]  /*4eb0*/  MUFU.TANH R104, R112 ;  /* 0x0000007000687308 */ /* 0x000e620000002400 */
[----:B------:R-:W-:Y:S02]  /*4ec0*/  FMNMX.FTZ R99, R146, R99, !PT ;  /* 0x0000006392637209 */ /* 0x000fe40007810000 */
[C---:B------:R-:W-:Y:S02]  /*4ed0*/  ISETP.GT.AND P1, PT, R97.reuse, 0x18, PT ;  /* 0x000000186100780c */ /* 0x040fe40003f24270 */
[----:B------:R-:W-:Y:S02]  /*4ee0*/  FSEL R140, R140, -INF , P2 ;  /* 0xff8000008c8c7808 */ /* 0x000fe40001000000 */
[----:B------:R-:W-:Y:S01]  /*4ef0*/  FMNMX.FTZ R99, R144, R99, !PT ;  /* 0x0000006390637209 */ /* 0x000fe20007810000 */
[----:B------:R-:W1:Y:S01]  /*4f00*/  MUFU.TANH R113, R113 ;  /* 0x0000007100717308 */ /* 0x000e620000002400 */
[----:B------:R-:W-:-:S02]  /*4f10*/  ISETP.GT.AND P2, PT, R97, 0x19, PT ;  /* 0x000000196100780c */ /* 0x000fc40003f44270 */
[----:B----4-:R-:W-:Y:S02]  /*4f20*/  FSEL R120, R100, -INF , P1 ;  /* 0xff80000064787808 */ /* 0x010fe40000800000 */
[----:B------:R-:W-:Y:S02]  /*4f30*/  FMNMX.FTZ R99, R140, R99, !PT ;  /* 0x000000638c637209 */ /* 0x000fe40007810000 */
[----:B------:R-:W-:Y:S01]  /*4f40*/  ISETP.GT.AND P1, PT, R97, 0x20, PT ;  /* 0x000000206100780c */ /* 0x000fe20003f24270 */
[----:B------:R-:W4:Y:S01]  /*4f50*/  MUFU.TANH R110, R116 ;  /* 0x00000074006e7308 */ /* 0x000f220000002400 */
[----:B0-----:R-:W-:Y:S02]  /*4f60*/  FSEL R106, R101, -INF , P2 ;  /* 0xff800000656a7808 */ /* 0x001fe40001000000 */
[----:B------:R-:W-:Y:S02]  /*4f70*/  FMNMX.FTZ R99, R120, R99, !PT ;  /* 0x0000006378637209 */ /* 0x000fe40007810000 */
[----:B------:R-:W-:-:S02]  /*4f80*/  ISETP.GT.AND P2, PT, R97, 0x21, PT ;  /* 0x000000216100780c */ /* 0x000fc40003f44270 */
[----:B------:R-:W-:Y:S01]  /*4f90*/  FSEL R102, R102, -INF , P1 ;  /* 0xff80000066667808 */ /* 0x000fe20000800000 */
[----:B------:R-:W0:Y:S01]  /*4fa0*/  MUFU.TANH R112, R117 ;  /* 0x0000007500707308 */ /* 0x000e220000002400 */
[----:B------:R-:W-:Y:S02]  /*4fb0*/  FMNMX.FTZ R99, R106, R99, !PT ;  /* 0x000000636a637209 */ /* 0x000fe40007810000 */
[C---:B------:R-:W-:Y:S02]  /*4fc0*/  ISETP.GT.AND P1, PT, R97.reuse, 0x28, PT ;  /* 0x000000286100780c */ /* 0x040fe40003f24270 */
[----:B--2---:R-:W-:Y:S02]  /*4fd0*/  FSEL R98, R98, -INF , P2 ;  /* 0xff80000062627808 */ /* 0x004fe40001000000 */
[----:B------:R-:W-:Y:S01]  /*4fe0*/  FMNMX.FTZ R99, R102, R99, !PT ;  /* 0x0000006366637209 */ /* 0x000fe20007810000 */
[----:B------:R2:W0:Y:S01]  /*4ff0*/  MUFU.TANH R116, R9 ;  /* 0x0000000900747308 */ /* 0x0004220000002400 */
[----:B------:R-:W-:-:S02]  /*5000*/  ISETP.GT.AND P2, PT, R97, 0x29, PT ;  /* 0x000000296100780c */ /* 0x000fc40003f44270 */
[----:B---3--:R-:W-:Y:S02]  /*5010*/  FSEL R96, R108, -INF , P1 ;  /* 0xff8000006c607808 */ /* 0x008fe40000800000 */
[----:B------:R-:W-:Y:S02]  /*5020*/  FMNMX.FTZ R99, R98, R99, !PT ;  /* 0x0000006362637209 */ /* 0x000fe40007810000 */
[----:B------:R-:W-:Y:S01]  /*5030*/  ISETP.GT.AND P1, PT, R97, 0x30, PT ;  /* 0x000000306100780c */ /* 0x000fe20003f24270 */
[----:B------:R-:W3:Y:S01]  /*5040*/  MUFU.TANH R121, R121 ;  /* 0x0000007900797308 */ /* 0x000ee20000002400 */
[----:B-----5:R-:W-:Y:S01]  /*5050*/  FSEL R100, R109, -INF , P2 ;  /* 0xff8000006d647808 */ /* 0x020fe20001000000 */
[----:B--2---:R-:W-:Y:S01]  /*5060*/  FMUL.FTZ R9, R132, UR6 ;  /* 0x0000000684097c20 */ /* 0x004fe20008410000 */
[----:B------:R-:W-:Y:S02]  /*5070*/  FMNMX.FTZ R99, R96, R99, !PT ;  /* 0x0000006360637209 */ /* 0x000fe40007810000 */
[----:B------:R-:W-:-:S02]  /*5080*/  ISETP.GT.AND P2, PT, R97, 0x31, PT ;  /* 0x000000316100780c */ /* 0x000fc40003f44270 */
[----:B-1----:R-:W-:Y:S01]  /*5090*/  FSEL R104, R104, -INF , P1 ;  /* 0xff80000068687808 */ /* 0x002fe20000800000 */
[----:B------:R3:W1:Y:S01]  /*50a0*/  MUFU.TANH R101, R124 ;  /* 0x0000007c00657308 */ /* 0x0006620000002400 */
[----:B------:R-:W-:Y:S02]  /*50b0*/  FMNMX.FTZ R99, R100, R99, !PT ;  /* 0x0000006364637209 */ /* 0x000fe40007810000 */
[----:B------:R-:W-:Y:S02]  /*50c0*/  ISETP.GT.AND P1, PT, R97, 0x38, PT ;  /* 0x000000386100780c */ /* 0x000fe40003f24270 */
[----:B------:R-:W-:Y:S02]  /*50d0*/  FSEL R108, R113, -INF , P2 ;  /* 0xff800000716c7808 */ /* 0x000fe40001000000 */
[----:B------:R-:W-:Y:S01]  /*50e0*/  FMNMX.FTZ R99, R104, R99, !PT ;  /* 0x0000006368637209 */ /* 0x000fe20007810000 */
[----:B------:R-:W2:Y:S01]  /*50f0*/  MUFU.TANH R125, R125 ;  /* 0x0000007d007d7308 */ /* 0x000ea20000002400 */
[----:B------:R-:W-:-:S02]  /*5100*/  ISETP.GT.AND P2, PT, R97, 0x39, PT ;  /* 0x000000396100780c */ /* 0x000fc40003f44270 */
[----:B----4-:R-:W-:Y:S02]  /*5110*/  FSEL R110, R110, -INF , P1 ;  /* 0xff8000006e6e7808 */ /* 0x010fe40000800000 */
[----:B------:R-:W-:Y:S02]  /*5120*/  FMNMX.FTZ R99, R108, R99, !PT ;  /* 0x000000636c637209 */ /* 0x000fe40007810000 */
[C---:B------:R-:W-:Y:S01]  /*5130*/  ISETP.GT.AND P1, PT, R97.reuse, 0x40, PT ;  /* 0x000000406100780c */ /* 0x040fe20003f24270 */
[----:B------:R1:W4:Y:S01]  /*5140*/  MUFU.TANH R103, R128 ;  /* 0x0000008000677308 */ /* 0x0003220000002400 */
[----:B0-----:R-:W-:Y:S02]  /*5150*/  FSEL R112, R112, -INF , P2 ;  /* 0xff80000070707808 */ /* 0x001fe40001000000 */
[----:B------:R-:W-:Y:S02]  /*5160*/  FMNMX.FTZ R99, R110, R99, !PT ;  /* 0x000000636e637209 */ /* 0x000fe40007810000 */
[----:B------:R-:W-:-:S02]  /*5170*/  ISETP.GT.AND P2, PT, R97, 0x41, PT ;  /* 0x000000416100780c */ /* 0x000fc40003f44270 */
[----:B------:R-:W-:Y:S01]  /*5180*/  FSEL R116, R116, -INF , P1 ;  /* 0xff80000074747808 */ /* 0x000fe20000800000 */
[----:B------:R-:W0:Y:S01]  /*5190*/  MUFU.TANH R129, R129 ;  /* 0x0000008100817308 */ /* 0x000e220000002400 */
[----:B------:R-:W-:Y:S02]  /*51a0*/  FMNMX.FTZ R99, R112, R99, !PT ;  /* 0x0000006370637209 */ /* 0x000fe40007810000 */
[----:B------:R-:W-:Y:S02]  /*51b0*/  ISETP.GT.AND P1, PT, R97, 0x48, PT ;  /* 0x000000486100780c */ /* 0x000fe40003f24270 */
[----:B---3--:R-:W-:Y:S02]  /*51c0*/  FSEL R124, R121, -INF , P2 ;  /* 0xff800000797c7808 */ /* 0x008fe40001000000 */
[----:B------:R-:W-:Y:S01]  /*51d0*/  FMNMX.FTZ R99, R116, R99, !PT ;  /* 0x0000006374637209 */ /* 0x000fe20007810000 */
[----:B------:R3:W5:Y:S01]  /*51e0*/  MUFU.TANH R138, R9 ;  /* 0x00000009008a7308 */ /* 0x0007620000002400 */
[----:B------:R-:W-:-:S02]  /*51f0*/  ISETP.GT.AND P2, PT, R97, 0x49, PT ;  /* 0x000000496100780c */ /* 0x000fc40003f44270 */
[----:B-1----:R-:W-:Y:S02]  /*5200*/  FSEL R128, R101, -INF , P1 ;  /* 0xff80000065807808 */ /* 0x002fe40000800000 */
[----:B------:R-:W-:Y:S02]  /*5210*/  FMNMX.FTZ R99, R124, R99, !PT ;  /* 0x000000637c637209 */ /* 0x000fe40007810000 */
[----:B------:R-:W-:Y:S01]  /*5220*/  ISETP.GT.AND P1, PT, R97, 0x50, PT ;  /* 0x000000506100780c */ /* 0x000fe20003f24270 */
[----:B------:R-:W1:Y:S01]  /*5230*/  MUFU.TANH R133, R133 ;  /* 0x0000008500857308 */ /* 0x000e620000002400 */
[----:B--2---:R-:W-:Y:S01]  /*5240*/  FSEL R132, R125, -INF , P2 ;  /* 0xff8000007d847808 */ /* 0x004fe20001000000 */
[----:B---3--:R-:W-:Y:S01]  /*5250*/  FMUL.FTZ R9, R114, UR6 ;  /* 0x0000000672097c20 */ /* 0x008fe20008410000 */
[----:B------:R-:W-:Y:S02]  /*5260*/  FMNMX.FTZ R99, R128, R99, !PT ;  /* 0x0000006380637209 */ /* 0x000fe40007810000 */
[----:B------:R-:W-:-:S02]  /*5270*/  ISETP.GT.AND P2, PT, R97, 0x51, PT ;  /* 0x000000516100780c */ /* 0x000fc40003f44270 */
[----:B----4-:R-:W-:Y:S01]  /*5280*/  FSEL R114, R103, -INF , P1 ;  /* 0xff80000067727808 */ /* 0x010fe20000800000 */
[----:B------:R-:W2:Y:S01]  /*5290*/  MUFU.TANH R0, R0 ;  /* 0x0000000000007308 */ /* 0x000ea20000002400 */
[----:B------:R-:W-:Y:S02]  /*52a0*/  FMNMX.FTZ R99, R132, R99, !PT ;  /* 0x0000006384637209 */ /* 0x000fe40007810000 */
[----:B------:R-:W-:Y:S02]  /*52b0*/  ISETP.GT.AND P1, PT, R97, 0x58, PT ;  /* 0x000000586100780c */ /* 0x000fe40003f24270 */
[----:B0-----:R-:W-:Y:S02]  /*52c0*/  FSEL R136, R129, -INF , P2 ;  /* 0xff80000081887808 */ /* 0x001fe40001000000 */
[----:B------:R-:W-:Y:S01]  /*52d0*/  FMNMX.FTZ R99, R114, R99, !PT ;  /* 0x0000006372637209 */ /* 0x000fe20007810000 */
[----:B------:R-:W0:Y:S01]  /*52e0*/  MUFU.TANH R8, R8 ;  /* 0x0000000800087308 */ /* 0x000e220000002400 */
[----:B------:R-:W-:Y:S01]  /*52f0*/  ISETP.GT.AND P2, PT, R97, 0x59, PT ;  /* 0x000000596100780c */ /* 0x000fe20003f44270 */
[----:B------:R-:W-:Y:S01]  /*5300*/  IMAD.IADD R97, R95, 0x1, R10 ;  /* 0x000000015f617824 */ /* 0x000fe200078e020a */
[----:B-----5:R-:W-:-:S02]  /*5310*/  FSEL R138, R138, -INF , P1 ;  /* 0xff8000008a8a7808 */ /* 0x020fc40000800000 */
[----:B------:R-:W-:Y:S02]  /*5320*/  FMNMX.FTZ R99, R136, R99, !PT ;  /* 0x0000006388637209 */ /* 0x000fe40007810000 */
[----:B-1----:R-:W-:Y:S01]  /*5330*/  FSEL R142, R133, -INF , P2 ;  /* 0xff800000858e7808 */ /* 0x002fe20001000000 */
[----:B------:R-:W-:Y:S01]  /*5340*/  MUFU.TANH R20, R20 ;  /* 0x0000001400147308 */ /* 0x000fe20000002400 */
[----:B------:R-:W-:Y:S02]  /*5350*/  FMNMX.FTZ R99, R138, R99, !PT ;  /* 0x000000638a637209 */ /* 0x000fe40007810000 */
[C---:B------:R-:W-:Y:S02]  /*5360*/  ISETP.GT.AND P1, PT, R97.reuse, RZ, PT ;  /* 0x000000ff6100720c */ /* 0x040fe40003f24270 */
[----:B------:R-:W-:Y:S02]  /*5370*/  FMNMX.FTZ R99, R142, R99, !PT ;  /* 0x000000638e637209 */ /* 0x000fe40007810000 */
[C---:B------:R-:W-:Y:S01]  /*5380*/  ISETP.GT.AND P2, PT, R97.reuse, 0x1, PT ;  /* 0x000000016100780c */ /* 0x040fe20003f44270 */
[----:B------:R-:W-:Y:S01]  /*5390*/  MUFU.TANH R15, R15 ;  /* 0x0000000f000f7308 */ /* 0x000fe20000002400 */
[----:B--2---:R-:W-:Y:S01]  /*53a0*/  FSEL R0, R0, -INF , P1 ;  /* 0xff80000000007808 */ /* 0x004fe20000800000 */
[----:B------:R-:W1:Y:S01]  /*53b0*/  SHFL.BFLY PT, R154, R99, 0x2, 0x1f ;  /* 0x0c401f00639a7f89 */ /* 0x000e6200000e0000 */
[----:B------:R-:W-:-:S02]  /*53c0*/  ISETP.GT.AND P3, PT, R97, 0x8, PT ;  /* 0x000000086100780c */ /* 0x000fc40003f64270 */
[----:B0-----:R-:W-:Y:S02]  /*53d0*/  FSEL R8, R8, -INF , P2 ;  /* 0xff80000008087808 */ /* 0x001fe40001000000 */
[----:B------:R-:W-:Y:S01]  /*53e0*/  FMNMX.FTZ R95, R0, R12, !PT ;  /* 0x0000000c005f7209 */ /* 0x000fe20007810000 */
[----:B------:R-:W0:Y:S01]  /*53f0*/  MUFU.TANH R88, R88 ;  /* 0x0000005800587308 */ /* 0x000e220000002400 */
[C---:B------:R-:W-:Y:S02]  /*5400*/  ISETP.GT.AND P4, PT, R97.reuse, 0x9, PT ;  /* 0x000000096100780c */ /* 0x040fe40003f84270 */
[----:B------:R-:W-:-:S05]  /*5410*/  ISETP.GT.AND P2, PT, R97, 0x10, PT ;  /* 0x000000106100780c */ /* 0x000fca0003f44270 */
[----:B------:R2:W-:Y:S08]  /*5420*/  MUFU.TANH R103, R9 ;  /* 0x0000000900677308 */ /* 0x0005f00000002400 */
[----:B------:R-:W-:Y:S01]  /*5430*/  MUFU.TANH R21, R21 ;  /* 0x0000001500157308 */ /* 0x000fe20000002400 */
[----:B--2---:R-:W2:Y:S01]  /*5440*/  LDC R9, c[0x0][0x988] ;  /* 0x00026200ff097b82 */ /* 0x004ea20000000800 */
[----:B-1----:R-:W-:-:S02]  /*5450*/  FMNMX.FTZ R154, R99, R154, !PT ;  /* 0x0000009a639a7209 */ /* 0x002fc40007810000 */
[----:B0-----:R-:W-:Y:S02]  /*5460*/  FSEL R88, R88, -INF , P2 ;  /* 0xff80000058587808 */ /* 0x001fe40001000000 */
[----:B------:R-:W-:Y:S01]  /*5470*/  ISETP.GT.AND P2, PT, R97, 0x18, PT ;  /* 0x000000186100780c */ /* 0x000fe20003f44270 */
[----:B------:R-:W0:Y:S01]  /*5480*/  SHFL.BFLY PT, R99, R154, 0x1, 0x1f ;  /* 0x0c201f009a637f89 */ /* 0x000e2200000e0000 */
[----:B------:R-:W1:Y:S08]  /*5490*/  MUFU.TANH R90, R90 ;  /* 0x0000005a005a7308 */ /* 0x000e700000002400 */
[----:B------:R3:W-:Y:S08]  /*54a0*/  MUFU.TANH R105, R118 ;  /* 0x0000007600697308 */ /* 0x0007f00000002400 */
[----:B------:R-:W-:Y:S01]  /*54b0*/  MUFU.TANH R89, R89 ;  /* 0x0000005900597308 */ /* 0x000fe20000002400 */
[----:B---3--:R-:W-:-:S02]  /*54c0*/  FSEL R118, R20, -INF , P3 ;  /* 0xff80000014767808 */ /* 0x008fc40001800000 */
[----:B------:R-:W-:Y:S02]  /*54d0*/  ISETP.GT.AND P3, PT, R97, 0x11, PT ;  /* 0x000000116100780c */ /* 0x000fe40003f64270 */
[----:B-1----:R-:W-:Y:S02]  /*54e0*/  FSEL R90, R90, -INF , P2 ;  /* 0xff8000005a5a7808 */ /* 0x002fe40001000000 */
[----:B0-----:R-:W-:Y:S01]  /*54f0*/  FMNMX.FTZ R10, R154, R99, !PT ;  /* 0x000000639a0a7209 */ /* 0x001fe20007810000 */
[----:B------:R0:W-:Y:S01]  /*5500*/  MUFU.TANH R176, R122 ;  /* 0x0000007a00b07308 */ /* 0x0001e20000002400 */
[----:B------:R-:W-:Y:S02]  /*5510*/  FMNMX.FTZ R99, R8, R95, !PT ;  /* 0x0000005f08637209 */ /* 0x000fe40007810000 */
[C---:B------:R-:W-:Y:S01]  /*5520*/  FSETP.NEU.FTZ.AND P1, PT, R10.reuse, -INF , PT ;  /* 0xff8000000a00780b */ /* 0x040fe20003f3d000 */
[----:B--2---:R-:W-:Y:S01]  /*5530*/  FMUL.FTZ R101, R10, R9 ;  /* 0x000000090a657220 */ /* 0x004fe20000410000 */
[----:B------:R-:W-:-:S02]  /*5540*/  FMNMX.FTZ R99, R118, R99, !PT ;  /* 0x0000006376637209 */ /* 0x000fc40007810000 */
[----:B------:R-:W-:Y:S01]  /*5550*/  ISETP.GT.AND P2, PT, R97, 0x20, PT ;  /* 0x000000206100780c */ /* 0x000fe20003f44270 */
[----:B------:R-:W1:Y:S01]  /*5560*/  MUFU.TANH R92, R92 ;  /* 0x0000005c005c7308 */ /* 0x000e620000002400 */
[----:B0-----:R-:W-:Y:S02]  /*5570*/  FSEL R122, R15, -INF , P4 ;  /* 0xff8000000f7a7808 */ /* 0x001fe40002000000 */
[----:B------:R-:W-:Y:S02]  /*5580*/  FSEL R95, R101, RZ, P1 ;  /* 0x000000ff655f7208 */ /* 0x000fe40000800000 */
[----:B------:R-:W-:-:S03]  /*5590*/  FMNMX.FTZ R99, R122, R99, !PT ;  /* 0x000000637a637209 */ /* 0x000fc60007810000 */
[----:B------:R-:W-:Y:S01]  /*55a0*/  MUFU.TANH R91, R91 ;  /* 0x0000005b005b7308 */ /* 0x000fe20000002400 */
[----:B------:R-:W-:Y:S01]  /*55b0*/  FMNMX.FTZ R99, R88, R99, !PT ;  /* 0x0000006358637209 */ /* 0x000fe20007810000 */
[-CC-:B------:R-:W-:Y:S01]  /*55c0*/  FFMA.FTZ R158, R148, R9.reuse, -R95.reuse ;  /* 0x00000009949e7223 */ /* 0x180fe2000001085f */
[-CC-:B------:R-:W-:Y:S01]  /*55d0*/  FFMA.FTZ R156, R150, R9.reuse, -R95.reuse ;  /* 0x00000009969c7223 */ /* 0x180fe2000001085f */
[-CC-:B------:R-:W-:Y:S01]  /*55e0*/  FFMA.FTZ R15, R152, R9.reuse, -R95.reuse ;  /* 0x00000009980f7223 */ /* 0x180fe2000001085f */
[-CC-:B------:R-:W-:Y:S01]  /*55f0*/  FFMA.FTZ R152, R144, R9.reuse, -R95.reuse ;  /* 0x0000000990987223 */ /* 0x180fe2000001085f */
[-CC-:B------:R-:W-:Y:S01]  /*5600*/  FFMA.FTZ R154, R120, R9.reuse, -R95.reuse ;  /* 0x00000009789a7223 */ /* 0x180fe2000001085f */
[-CC-:B------:R-:W-:Y:S01]  /*5610*/  FFMA.FTZ R107, R114, R9.reuse, -R95.reuse ;  /* 0x00000009726b7223 */ /* 0x180fe2000001085f */
[----:B------:R0:W-:Y:S01]  /*5620*/  MUFU.TANH R178, R126 ;  /* 0x0000007e00b27308 */ /* 0x0001e20000002400 */
[----:B-1----:R-:W-:Y:S01]  /*5630*/  FSEL R92, R92, -INF , P2 ;  /* 0xff8000005c5c7808 */ /* 0x002fe20001000000 */
[-CC-:B------:R-:W-:Y:S01]  /*5640*/  FFMA.FTZ R98, R98, R9.reuse, -R95.reuse ;  /* 0x0000000962627223 */ /* 0x180fe2000001085f */
[----:B------:R-:W-:Y:S01]  /*5650*/  ISETP.GT.AND P2, PT, R97, 0x28, PT ;  /* 0x000000286100780c */ /* 0x000fe20003f44270 */
[-CC-:B------:R-:W-:Y:S01]  /*5660*/  FFMA.FTZ R96, R96, R9.reuse, -R95.reuse ;  /* 0x0000000960607223 */ /* 0x180fe2000001085f */
[-CC-:B------:R-:W-:Y:S01]  /*5670*/  FFMA.FTZ R101, R110, R9.reuse, -R95.reuse ;  /* 0x000000096e657223 */ /* 0x180fe2000001085f */
[-CC-:B------:R-:W-:Y:S01]  /*5680*/  FFMA.FTZ R110, R132, R9.reuse, -R95.reuse ;  /* 0x00000009846e7223 */ /* 0x180fe2000001085f */
[-CC-:B------:R-:W-:Y:S01]  /*5690*/  FFMA.FTZ R136, R136, R9.reuse, -R95.reuse ;  /* 0x0000000988887223 */ /* 0x180fe2000001085f */
[----:B------:R-:W1:Y:S01]  /*56a0*/  MUFU.TANH R93, R93 ;  /* 0x0000005d005d7308 */ /* 0x000e620000002400 */
[----:B0-----:R-:W-:Y:S01]  /*56b0*/  FSEL R126, R21, -INF , P3 ;  /* 0xff800000157e7808 */ /* 0x001fe20001800000 */
[-CC-:B------:R-:W-:Y:S01]  /*56c0*/  FFMA.FTZ R21, R146, R9.reuse, -R95.reuse ;  /* 0x0000000992157223 */ /* 0x180fe2000001085f */
[----:B------:R-:W-:Y:S01]  /*56d0*/  ISETP.GT.AND P3, PT, R97, 0x19, PT ;  /* 0x000000196100780c */ /* 0x000fe20003f64270 */
[----:B------:R-:W-:Y:S01]  /*56e0*/  FFMA.FTZ R138, R138, R9, -R95 ;  /* 0x000000098a8a7223 */ /* 0x000fe2000001085f */
[----:B------:R-:W-:-:S03]  /*56f0*/  FMNMX.FTZ R99, R126, R99, !PT ;  /* 0x000000637e637209 */ /* 0x000fc60007810000 */
[----:B------:R-:W0:Y:S01]  /*5700*/  MUFU.TANH R94, R94 ;  /* 0x0000005e005e7308 */ /* 0x000e220000002400 */
[----:B------:R-:W-:-:S07]  /*5710*/  FMNMX.FTZ R99, R90, R99, !PT ;  /* 0x000000635a637209 */ /* 0x000fce0007810000 */
[----:B------:R2:W-:Y:S01]  /*5720*/  MUFU.TANH R180, R130 ;  /* 0x0000008200b47308 */ /* 0x0005e20000002400 */
[----:B-1----:R-:W-:Y:S01]  /*5730*/  FSEL R150, R93, -INF , P2 ;  /* 0xff8000005d967808 */ /* 0x002fe20001000000 */
[----:B------:R-:W-:Y:S01]  /*5740*/  FFMA.FTZ R93, R102, R9, -R95 ;  /* 0x00000009665d7223 */ /* 0x000fe2000001085f */
[----:B------:R-:W-:-:S05]  /*5750*/  ISETP.GT.AND P2, PT, R97, 0x30, PT ;  /* 0x000000306100780c */ /* 0x000fca0003f44270 */
[----:B------:R-:W1:Y:S01]  /*5760*/  MUFU.TANH R115, R115 ;  /* 0x0000007300737308 */ /* 0x000e620000002400 */
[----:B--2---:R-:W-:Y:S01]  /*5770*/  FSEL R130, R89, -INF , P3 ;  /* 0xff80000059827808 */ /* 0x004fe20001800000 */
[--C-:B------:R-:W-:Y:S01]  /*5780*/  FFMA.FTZ R89, R140, R9, -R95.reuse ;  /* 0x000000098c597223 */ /* 0x100fe2000001085f */
[----:B------:R-:W-:Y:S02]  /*5790*/  ISETP.GT.AND P3, PT, R97, 0x21, PT ;  /* 0x000000216100780c */ /* 0x000fe40003f64270 */
[----:B------:R-:W-:Y:S02]  /*57a0*/  FMNMX.FTZ R99, R130, R99, !PT ;  /* 0x0000006382637209 */ /* 0x000fe40007810000 */
[----:B------:R-:W-:Y:S01]  /*57b0*/  FSEL R148, R91, -INF , P3 ;  /* 0xff8000005b947808 */ /* 0x000fe20001800000 */
[----:B------:R-:W2:Y:S01]  /*57c0*/  MUFU.TANH R119, R119 ;  /* 0x0000007700777308 */ /* 0x000ea20000002400 */
[----:B------:R-:W-:Y:S01]  /*57d0*/  FMNMX.FTZ R99, R92, R99, !PT ;  /* 0x000000635c637209 */ /* 0x000fe20007810000 */
[----:B------:R-:W-:Y:S01]  /*57e0*/  FFMA.FTZ R91, R106, R9, -R95 ;  /* 0x000000096a5b7223 */ /* 0x000fe2000001085f */
[----:B------:R-:W-:-:S02]  /*57f0*/  ISETP.GT.AND P3, PT, R97, 0x29, PT ;  /* 0x000000296100780c */ /* 0x000fc40003f64270 */
[----:B------:R-:W-:Y:S02]  /*5800*/  FMNMX.FTZ R99, R148, R99, !PT ;  /* 0x0000006394637209 */ /* 0x000fe40007810000 */
[----:B0-----:R-:W-:Y:S01]  /*5810*/  FSEL R94, R94, -INF , P3 ;  /* 0xff8000005e5e7808 */ /* 0x001fe20001800000 */
[----:B------:R0:W-:Y:S01]  /*5820*/  MUFU.TANH R182, R134 ;  /* 0x0000008600b67308 */ /* 0x0001e20000002400 */
[----:B------:R-:W-:Y:S02]  /*5830*/  FMNMX.FTZ R99, R150, R99, !PT ;  /* 0x0000006396637209 */ /* 0x000fe40007810000 */
[----:B------:R-:W-:Y:S02]  /*5840*/  ISETP.GT.AND P3, PT, R97, 0x31, PT ;  /* 0x000000316100780c */ /* 0x000fe40003f64270 */
[----:B------:R-:W-:Y:S02]  /*5850*/  FMNMX.FTZ R99, R94, R99, !PT ;  /* 0x000000635e637209 */ /* 0x000fe40007810000 */
[----:B-1----:R-:W-:Y:S01]  /*5860*/  FSEL R144, R115, -INF , P3 ;  /* 0xff80000073907808 */ /* 0x002fe20001800000 */
[----:B------:R-:W1:Y:S01]  /*5870*/  MUFU.TANH R123, R123 ;  /* 0x0000007b007b7308 */ /* 0x000e620000002400 */
[----:B0-----:R-:W-:-:S02]  /*5880*/  FSEL R134, R103, -INF , P2 ;  /* 0xff80000067867808 */ /* 0x001fc40001000000 */
[C---:B------:R-:W-:Y:S02]  /*5890*/  ISETP.GT.AND P2, PT, R97.reuse, 0x38, PT ;  /* 0x000000386100780c */ /* 0x040fe40003f44270 */
[----:B------:R-:W-:Y:S02]  /*58a0*/  FMNMX.FTZ R99, R134, R99, !PT ;  /* 0x0000006386637209 */ /* 0x000fe40007810000 */
[----:B------:R-:W-:Y:S01]  /*58b0*/  ISETP.GT.AND P3, PT, R97, 0x39, PT ;  /* 0x000000396100780c */ /* 0x000fe20003f64270 */
[----:B------:R-:W0:Y:S01]  /*58c0*/  MUFU.TANH R127, R127 ;  /* 0x0000007f007f7308 */ /* 0x000e220000002400 */
[----:B------:R-:W-:Y:S01]  /*58d0*/  FSEL R146, R105, -INF , P2 ;  /* 0xff80000069927808 */ /* 0x000fe20001000000 */
[----:B------:R-:W-:Y:S01]  /*58e0*/  FFMA.FTZ R105, R128, R9, -R95 ;  /* 0x0000000980697223 */ /* 0x000fe2000001085f */
[----:B------:R-:W-:Y:S02]  /*58f0*/  FMNMX.FTZ R99, R144, R99, !PT ;  /* 0x0000006390637209 */ /* 0x000fe40007810000 */
[----:B------:R-:W-:-:S02]  /*5900*/  ISETP.GT.AND P2, PT, R97, 0x40, PT ;  /* 0x000000406100780c */ /* 0x000fc40003f44270 */
[----:B--2---:R-:W-:Y:S01]  /*5910*/  FSEL R140, R119, -INF , P3 ;  /* 0xff800000778c7808 */ /* 0x004fe20001800000 */
[----:B------:R-:W2:Y:S01]  /*5920*/  MUFU.TANH R131, R131 ;  /* 0x0000008300837308 */ /* 0x000ea20000002400 */
[----:B------:R-:W-:Y:S02]  /*5930*/  FMNMX.FTZ R99, R146, R99, !PT ;  /* 0x0000006392637209 */ /* 0x000fe40007810000 */
[C---:B------:R-:W-:Y:S02]  /*5940*/  ISETP.GT.AND P3, PT, R97.reuse, 0x41, PT ;  /* 0x000000416100780c */ /* 0x040fe40003f64270 */
[----:B------:R-:W-:Y:S02]  /*5950*/  FSEL R176, R176, -INF , P2 ;  /* 0xff800000b0b07808 */ /* 0x000fe40001000000 */
[----:B------:R-:W-:Y:S01]  /*5960*/  FMNMX.FTZ R99, R140, R99, !PT ;  /* 0x000000638c637209 */ /* 0x000fe20007810000 */
[----:B------:R-:W3:Y:S01]  /*5970*/  MUFU.TANH R135, R135 ;  /* 0x0000008700877308 */ /* 0x000ee20000002400 */
[----:B------:R-:W-:-:S02]  /*5980*/  ISETP.GT.AND P2, PT, R97, 0x48, PT ;  /* 0x000000486100780c */ /* 0x000fc40003f44270 */
[----:B-1----:R-:W-:Y:S02]  /*5990*/  FSEL R120, R123, -INF , P3 ;  /* 0xff8000007b787808 */ /* 0x002fe40001800000 */
[----:B------:R-:W-:Y:S02]  /*59a0*/  FMNMX.FTZ R99, R176, R99, !PT ;  /* 0x00000063b0637209 */ /* 0x000fe40007810000 */
[C---:B------:R-:W-:Y:S01]  /*59b0*/  ISETP.GT.AND P3, PT, R97.reuse, 0x49, PT ;  /* 0x000000496100780c */ /* 0x040fe20003f64270 */
[----:B------:R-:W-:Y:S01]  /*59c0*/  MUFU.EX2 R15, R15 ;  /* 0x0000000f000f7308 */ /* 0x000fe20000000800 */
[----:B------:R-:W-:Y:S02]  /*59d0*/  FSEL R178, R178, -INF , P2 ;  /* 0xff800000b2b27808 */ /* 0x000fe40001000000 */
[----:B------:R-:W-:Y:S02]  /*59e0*/  FMNMX.FTZ R99, R120, R99, !PT ;  /* 0x0000006378637209 */ /* 0x000fe40007810000 */
[----:B------:R-:W-:-:S02]  /*59f0*/  ISETP.GT.AND P2, PT, R97, 0x50, PT ;  /* 0x000000506100780c */ /* 0x000fc40003f44270 */
[----:B0-----:R-:W-:Y:S01]  /*5a00*/  FSEL R106, R127, -INF , P3 ;  /* 0xff8000007f6a7808 */ /* 0x001fe20001800000 */
[----:B------:R-:W-:Y:S01]  /*5a10*/  MUFU.EX2 R156, R156 ;  /* 0x0000009c009c7308 */ /* 0x000fe20000000800 */
[----:B------:R-:W-:Y:S02]  /*5a20*/  FMNMX.FTZ R99, R178, R99, !PT ;  /* 0x00000063b2637209 */ /* 0x000fe40007810000 */
[C---:B------:R-:W-:Y:S02]  /*5a30*/  ISETP.GT.AND P3, PT, R97.reuse, 0x51, PT ;  /* 0x000000516100780c */ /* 0x040fe40003f64270 */
[----:B------:R-:W-:Y:S02]  /*5a40*/  FSEL R180, R180, -INF , P2 ;  /* 0xff800000b4b47808 */ /* 0x000fe40001000000 */
[----:B------:R-:W-:Y:S01]  /*5a50*/  FMNMX.FTZ R99, R106, R99, !PT ;  /* 0x000000636a637209 */ /* 0x000fe20007810000 */
[----:B------:R-:W-:Y:S01]  /*5a60*/  MUFU.EX2 R158, R158 ;  /* 0x0000009e009e7308 */ /* 0x000fe20000000800 */
[----:B------:R-:W-:-:S02]  /*5a70*/  ISETP.GT.AND P2, PT, R97, 0x58, PT ;  /* 0x000000586100780c */ /* 0x000fc40003f44270 */
[----:B--2---:R-:W-:Y:S02]  /*5a80*/  FSEL R102, R131, -INF , P3 ;  /* 0xff80000083667808 */ /* 0x004fe40001800000 */
[----:B------:R-:W-:Y:S02]  /*5a90*/  FMNMX.FTZ R99, R180, R99, !PT ;  /* 0x00000063b4637209 */ /* 0x000fe40007810000 */
[----:B------:R-:W-:Y:S01]  /*5aa0*/  ISETP.GT.AND P3, PT, R97, 0x59, PT ;  /* 0x000000596100780c */ /* 0x000fe20003f64270 */
[----:B------:R-:W-:Y:S01]  /*5ab0*/  MUFU.EX2 R21, R21 ;  /* 0x0000001500157308 */ /* 0x000fe20000000800 */
[----:B------:R-:W-:Y:S01]  /*5ac0*/  FSEL R182, R182, -INF , P2 ;  /* 0xff800000b6b67808 */ /* 0x000fe20001000000 */
[--C-:B------:R-:W-:Y:S01]  /*5ad0*/  FFMA.FTZ R97, R100, R9, -R95.reuse ;  /* 0x0000000964617223 */ /* 0x100fe2000001085f */
[----:B------:R-:W-:Y:S01]  /*5ae0*/  FMNMX.FTZ R99, R102, R99, !PT ;  /* 0x0000006366637209 */ /* 0x000fe20007810000 */
[-CC-:B------:R-:W-:Y:S01]  /*5af0*/  FFMA.FTZ R100, R108, R9.reuse, -R95.reuse ;  /* 0x000000096c647223 */ /* 0x180fe2000001085f */
[----:B---3--:R-:W-:Y:S01]  /*5b00*/  FSEL R184, R135, -INF , P3 ;  /* 0xff80000087b87808 */ /* 0x008fe20001800000 */
        /* <DEDUP_REMOVED lines=10> */
[----:B0-----:R-:W-:-:S07]  /*5bb0*/  FMNMX.FTZ R109, R20, R103, !PT ;  /* 0x00000067146d7209 */ /* 0x001fce0007810000 */
[----:B------:R-:W-:Y:S01]  /*5bc0*/  MUFU.EX2 R93, R93 ;  /* 0x0000005d005d7308 */ /* 0x000fe20000000800 */
[-CC-:B------:R-:W-:Y:S01]  /*5bd0*/  FFMA.FTZ R103, R116, R9.reuse, -R95.reuse ;  /* 0x0000000974677223 */ /* 0x180fe2000001085f */
[----:B------:R-:W-:Y:S01]  /*5be0*/  FFMA.FTZ R95, R142, R9, -R95 ;  /* 0x000000098e5f7223 */ /* 0x000fe2000001085f */
[----:B------:R-:W0:Y:S05]  /*5bf0*/  SHFL.BFLY PT, R20, R109, 0x1, 0x1f ;  /* 0x0c201f006d147f89 */ /* 0x000e2a00000e0000 */
        /* <DEDUP_REMOVED lines=14> */
[-C--:B------:R-:W-:Y:S01]  /*5ce0*/  FFMA.FTZ R153, R88, R9.reuse, -R109 ;  /* 0x0000000958997223 */ /* 0x080fe2000001086d */
[----:B------:R-:W-:Y:S01]  /*5cf0*/  FADD.FTZ R0, -R0, R11 ;  /* 0x0000000b00007221 */ /* 0x000fe20000010100 */
[----:B------:R-:W-:Y:S01]  /*5d00*/  FSEL R11, R20, RZ, P2 ;  /* 0x000000ff140b7208 */ /* 0x000fe20001000000 */
[----:B------:R-:W-:Y:S01]  /*5d10*/  MUFU.EX2 R157, R157 ;  /* 0x0000009d009d7308 */ /* 0x000fe20000000800 */
[-CC-:B------:R-:W-:Y:S01]  /*5d20*/  FFMA.FTZ R88, R126, R9.reuse, -R109.reuse ;  /* 0x000000097e587223 */ /* 0x180fe2000001086d */
[-C--:B------:R-:W-:Y:S01]  /*5d30*/  FMUL.FTZ R8, R0, R9.reuse ;  /* 0x0000000900087220 */ /* 0x080fe20000410000 */
[-CC-:B------:R-:W-:Y:S01]  /*5d40*/  FFMA.FTZ R155, R90, R9.reuse, -R109.reuse ;  /* 0x000000095a9b7223 */ /* 0x180fe2000001086d */
[----:B------:R-:W-:Y:S01]  /*5d50*/  FADD.FTZ R0, -R11, R12 ;  /* 0x0000000c0b007221 */ /* 0x000fe20000010100 */
[-CC-:B------:R-:W-:Y:S01]  /*5d60*/  FFMA.FTZ R90, R130, R9.reuse, -R109.reuse ;  /* 0x00000009825a7223 */ /* 0x180fe2000001086d */
[-CC-:B------:R-:W-:Y:S01]  /*5d70*/  FFMA.FTZ R149, R92, R9.reuse, -R109.reuse ;  /* 0x000000095c957223 */ /* 0x180fe2000001086d */
[-CC-:B------:R-:W-:Y:S01]  /*5d80*/  FFMA.FTZ R92, R148, R9.reuse, -R109.reuse ;  /* 0x00000009945c7223 */ /* 0x180fe2000001086d */
[-C--:B------:R-:W-:Y:S01]  /*5d90*/  FMUL.FTZ R0, R0, R9.reuse ;  /* 0x0000000900007220 */ /* 0x080fe20000410000 */
        /* <DEDUP_REMOVED lines=17> */
[----:B0-----:R-:W-:-:S04]  /*5eb0*/  FFMA.FTZ R7, R8, R7, R15 ;  /* 0x0000000708077223 */ /* 0x001fc8000001000f */
[----:B------:R-:W-:-:S03]  /*5ec0*/  FADD.FTZ R7, R156, R7 ;  /* 0x000000079c077221 */ /* 0x000fc60000010000 */
[----:B------:R-:W0:Y:S01]  /*5ed0*/  MUFU.EX2 R159, R159 ;  /* 0x0000009f009f7308 */ /* 0x000e220000000800 */
[----:B-1----:R-:W-:Y:S01]  /*5ee0*/  FFMA.FTZ R11, R0, R6, R157 ;  /* 0x00000006000b7223 */ /* 0x002fe2000001009d */
[----:B------:R-:W-:-:S06]  /*5ef0*/  FADD.FTZ R12, R158, R7 ;  /* 0x000000079e0c7221 */ /* 0x000fcc0000010000 */
        /* <DEDUP_REMOVED lines=77> */
.L_x_2435:
        /* <DEDUP_REMOVED lines=34> */
.L_x_2425:
[----:B------:R-:W-:-:S13]  /*65f0*/  ISETP.GE.AND P1, PT, R14, RZ, PT ;  /* 0x000000ff0e00720c */ /* 0x000fda0003f26270 */
[----:B------:R-:W-:Y:S05]  /*6600*/  @!P1 BRA `(.L_x_2437) ;  /* 0x0000002000b49947 */ /* 0x000fea0003800000 */
[----:B------:R-:W-:Y:S01]  /*6610*/  MOV R13, R20 ;  /* 0x00000014000d7202 */ /* 0x000fe20000000f00 */
[----:B------:R-:W-:Y:S01]  /*6620*/  IMAD.MOV.U32 R11, RZ, RZ, R10 ;  /* 0x000000ffff0b7224 */ /* 0x000fe200078e000a */
[----:B------:R-:W-:Y:S01]  /*6630*/  UMOV UR4, UR38 ;  /* 0x0000002600047c82 */ /* 0x000fe20008000000 */
[----:B------:R-:W-:Y:S01]  /*6640*/  UMOV UR5, UR39 ;  /* 0x0000002700057c82 */ /* 0x000fe20008000000 */
[----:B------:R-:W-:-:S05]  /*6650*/  ULDC UR6, c[0x0][0x9d8] ;  /* 0x0002760000067ab9 */ /* 0x000fca0000000800 */
.L_x_2448:
        /* <DEDUP_REMOVED lines=8> */
.L_x_2438:
[----:B------:R-:W-:Y:S01]  /*66e0*/  ULEA UR7, UR39, UR40, 0x3 ;  /* 0x0000002827077291 */ /* 0x000fe2000f8e183f */
[----:B------:R-:W-:-:S05]  /*66f0*/  IMAD.U32 R9, RZ, RZ, UR38 ;  /* 0x00000026ff097e24 */ /* 0x000fca000f8e00ff */
[----:B------:R-:W-:-:S04]  /*6700*/  SHF.L.U32 R9, R9, 0x1f, RZ ;  /* 0x0000001f09097819 */ /* 0x000fc800000006ff */
[----:B------:R0:W1:Y:S01]  /*6710*/  SYNCS.PHASECHK.TRANS64.TRYWAIT P1, [UR7+0x2a830], R9 ;  /* 0x02a83009ff0075a7 */ /* 0x0000620008020147 */
[----:B------:R-:W-:Y:S05]  /*6720*/  @!P0 BRA `(.L_x_2439) ;  /* 0x0000000000048947 */ /* 0x000fea0003800000 */
[----:B------:R-:W-:Y:S01]  /*6730*/  BPT.TRAP 0x1 ;  /* 0x000000040000795c */ /* 0x000fe20000300000 */
.L_x_2439:
[----:B-1----:R-:W-:Y:S05]  /*6740*/  @P1 BRA `(.L_x_2440) ;  /* 0x0000000000081947 */ /* 0x002fea0003800000 */
[----:B------:R-:W1:Y:S02]  /*6750*/  SYNCS.PHASECHK.TRANS64.TRYWAIT P1, [UR7+0x2a830], R9 ;  /* 0x02a83009ff0075a7 */ /* 0x000e640008020147 */
[----:B-1----:R-:W-:Y:S05]  /*6760*/  @!P1 BRA `(.L_x_2441) ;  /* 0x000000a800409947 */ /* 0x002fea0003800000 */
.L_x_2440:
        /* <DEDUP_REMOVED lines=143> */
.L_x_2442:
[----:B------:R-:W-:Y:S01]  /*7060*/  ULEA UR7, UR5, UR40, 0x3 ;  /* 0x0000002805077291 */ /* 0x000fe2000f8e183f */
[----:B------:R-:W-:-:S05]  /*7070*/  IMAD.U32 R0, RZ, RZ, UR4 ;  /* 0x00000004ff007e24 */ /* 0x000fca000f8e00ff */
[----:B------:R-:W-:-:S04]  /*7080*/  SHF.L.U32 R0, R0, 0x1f, RZ ;  /* 0x0000001f00007819 */ /* 0x000fc800000006ff */
[----:B------:R2:W3:Y:S01]  /*7090*/  SYNCS.PHASECHK.TRANS64.TRYWAIT P1, [UR7+0x2a850], R0 ;  /* 0x02a85000ff0075a7 */ /* 0x0004e20008020147 */
[----:B------:R-:W-:Y:S05]  /*70a0*/  @!P0 BRA `(.L_x_2443) ;  /* 0x0000000000048947 */ /* 0x000fea0003800000 */
[----:B------:R-:W-:Y:S01]  /*70b0*/  BPT.TRAP 0x1 ;  /* 0x000000040000795c */ /* 0x000fe20000300000 */
.L_x_2443:
[----:B---3--:R-:W-:Y:S05]  /*70c0*/  @P1 BRA `(.L_x_2444) ;  /* 0x0000000000081947 */ /* 0x008fea0003800000 */
[----:B------:R-:W3:Y:S02]  /*70d0*/  SYNCS.PHASECHK.TRANS64.TRYWAIT P1, [UR7+0x2a850], R0 ;  /* 0x02a85000ff0075a7 */ /* 0x000ee40008020147 */
[----:B---3--:R-:W-:Y:S05]  /*70e0*/  @!P1 BRA `(.L_x_2445) ;  /* 0x0000009c00f89947 */ /* 0x008fea0003800000 */
.L_x_2444:
        /* <DEDUP_REMOVED lines=38> */
.L_x_2446:
        /* <DEDUP_REMOVED lines=311> */
.L_x_2447:
[----:B------:R-:W-:Y:S01]  /*86c0*/  UIADD3 UR7, UR7, 0x2a860, URZ ;  /* 0x0002a86007077890 */ /* 0x000fe2000fffe03f */
[----:B------:R-:W-:Y:S01]  /*86d0*/  ISETP.GT.AND P1, PT, R14, RZ, PT ;  /* 0x000000ff0e00720c */ /* 0x000fe20003f24270 */
        /* <DEDUP_REMOVED lines=32> */
.L_x_2437:
        /* <DEDUP_REMOVED lines=67> */
.L_x_2449:
[----:B------:R-:W-:Y:S01]  /*8d10*/  ULEA UR5, UR39, UR40, 0x3 ;  /* 0x0000002827057291 */ /* 0x000fe2000f8e183f */
[----:B------:R-:W-:-:S05]  /*8d20*/  IMAD.U32 R0, RZ, RZ, UR38 ;  /* 0x00000026ff007e24 */ /* 0x000fca000f8e00ff */
[----:B------:R-:W-:-:S04]  /*8d30*/  SHF.L.U32 R0, R0, 0x1f, RZ ;  /* 0x0000001f00007819 */ /* 0x000fc800000006ff */
[----:B------:R0:W1:Y:S01]  /*8d40*/  SYNCS.PHASECHK.TRANS64.TRYWAIT P1, [UR5+0x2a850], R0 ;  /* 0x02a85000ff0075a7 */ /* 0x0000620008020145 */
[----:B------:R-:W-:Y:S05]  /*8d50*/  @!P0 BRA `(.L_x_2450) ;  /* 0x0000000000048947 */ /* 0x000fea0003800000 */
[----:B------:R-:W-:Y:S01]  /*8d60*/  BPT.TRAP 0x1 ;  /* 0x000000040000795c */ /* 0x000fe20000300000 */
.L_x_2450:
[----:B-1----:R-:W-:Y:S05]  /*8d70*/  @P1 BRA `(.L_x_2451) ;  /* 0x0000000000081947 */ /* 0x002fea0003800000 */
[----:B------:R-:W1:Y:S02]  /*8d80*/  SYNCS.PHASECHK.TRANS64.TRYWAIT P1, [UR5+0x2a850], R0 ;  /* 0x02a85000ff0075a7 */ /* 0x000e640008020145 */
[----:B-1----:R-:W-:Y:S05]  /*8d90*/  @!P1 BRA `(.L_x_2452) ;  /* 0x0000008000e49947 */ /* 0x002fea0003800000 */
.L_x_2451:
        /* <DEDUP_REMOVED lines=19> */
[----:B------:R-:W-:Y:S02]  /*8ed0*/  IMAD.MOV.U32 R3, RZ, RZ, RZ ;  /* 0x000000ffff037224 */ /* 0x000fe400078e00ff */
[----:B------:R-:W-:Y:S02]  /*8ee0*/  IMAD.MOV.U32 R0, RZ, RZ, -0x800000 ;  /* 0xff800000ff007424 */ /* 0x000fe400078e00ff */
[----:B-1----:R-:W-:Y:S01]  /*8ef0*/  FADD.FTZ R12, R2, R5 ;  /* 0x00000005020c7221 */ /* 0x002fe20000010000 */
[----:B------:R-:W-:-:S02]  /*8f00*/  FSETP.NE.FTZ.AND P1, PT, R8, RZ, PT ;  /* 0x000000ff0800720b */ /* 0x000fc40003f35000 */
[----:B------:R-:W-:Y:S02]  /*8f10*/  MOV R2, 0xff800000 ;  /* 0xff80000000027802 */ /* 0x000fe40000000f00 */
[----:B------:R-:W-:-:S09]  /*8f20*/  FSETP.NE.FTZ.AND P2, PT, R12, RZ, PT ;  /* 0x000000ff0c00720b */ /* 0x000fd20003f55000 */
[----:B------:R-:W0:Y:S01]  /*8f30*/  @P1 MUFU.LG2 R4, R8 ;  /* 0x0000000800041308 */ /* 0x000e220000000c00 */
[----:B------:R-:W-:-:S03]  /*8f40*/  @P1 FMUL.FTZ R5, R9, 0.69314718246459960938 ;  /* 0x3f31721809051820 */ /* 0x000fc60000410000 */
[----:B------:R-:W-:-:S04]  /*8f50*/  @P2 FMUL.FTZ R14, R9, 0.69314718246459960938 ;  /* 0x3f317218090e2820 */ /* 0x000fc80000410000 */
        /* <DEDUP_REMOVED lines=34> */
.L_x_2453:
[----:B------:R-:W-:Y:S01]  /*9180*/  UIADD3 UR4, UR5, 0x2a860, URZ ;  /* 0x0002a86005047890 */ /* 0x000fe2000fffe03f */
[-C--:B------:R-:W-:Y:S01]  /*9190*/  FMUL.FTZ R90, R32, R3.reuse ;  /* 0x00000003205a7220 */ /* 0x080fe20000410000 */
[----:B------:R-:W-:Y:S01]  /*91a0*/  UIADD3 UR39, UR39, 0x1, URZ ;  /* 0x0000000127277890 */ /* 0x000fe2000fffe03f */
[-C--:B------:R-:W-:Y:S01]  /*91b0*/  FMUL.FTZ R89, R33, R3.reuse ;  /* 0x0000000321597220 */ /* 0x080fe20000410000 */
[----:B------:R-:W-:Y:S01]  /*91c0*/  UPRMT UR4, UR42, 0x654, UR4 ;  /* 0x000006542a047896 */ /* 0x000fe20008000004 */
[----:B------:R-:W-:Y:S01]  /*91d0*/  FMUL.FTZ R88, R36, R3 ;  /* 0x0000000324587220 */ /* 0x000fe20000410000 */
[----:B------:R-:W-:Y:S01]  /*91e0*/  UISETP.NE.AND UP0, UPT, UR39, 0x2, UPT ;  /* 0x000000022700788c */ /* 0x000fe2000bf05270 */
[-C--:B------:R-:W-:Y:S01]  /*91f0*/  FMUL.FTZ R8, R30, R11.reuse ;  /* 0x0000000b1e087220 */ /* 0x080fe20000410000 */
[----:B------:R-:W-:Y:S01]  /*9200*/  FMUL.FTZ R7, R31, R11 ;  /* 0x0000000b1f077220 */ /* 0x000fe20000410000 */
        /* <DEDUP_REMOVED lines=65> */
.L_x_2417:
        /* <DEDUP_REMOVED lines=21> */
[----:B------:R-:W-:-:S02]  /*9770*/  MOV R20, R3 ;  /* 0x0000000300147202 */ /* 0x000fc40000000f00 */
[----:B--2---:R-:W-:-:S03]  /*9780*/  MOV R21, R4 ;  /* 0x0000000400157202 */ /* 0x004fc60000000f00 */
[----:B------:R-:W-:-:S03]  /*9790*/  IMAD.WIDE R4, R168, 0x2, R20 ;  /* 0x00000002a8047825 */ /* 0x000fc600078e0214 */
[C---:B------:R-:W-:Y:S02]  /*97a0*/  LOP3.LUT R9, R4.reuse, 0x380, RZ, 0xc0, !PT ;  /* 0x0000038004097812 */ /* 0x040fe400078ec0ff */
[C---:B------:R-:W-:Y:S02]  /*97b0*/  IADD3 R99, P5, R4.reuse, 0x40, RZ ;  /* 0x0000004004637810 */ /* 0x040fe40007fbe0ff */
[----:B------:R-:W-:Y:S02]  /*97c0*/  SHF.R.U64 R9, R9, 0x3, RZ ;  /* 0x0000000309097819 */ /* 0x000fe400000012ff */
[C---:B------:R-:W-:Y:S01]  /*97d0*/  IADD3 R97, P6, R4.reuse, 0x20, RZ ;  /* 0x0000002004617810 */ /* 0x040fe20007fde0ff */
[--C-:B------:R-:W-:Y:S01]  /*97e0*/  IMAD.X R25, RZ, RZ, R5.reuse, P5 ;  /* 0x000000ffff197224 */ /* 0x100fe200028e0605 */
[C---:B------:R-:W-:Y:S02]  /*97f0*/  IADD3 R101, P4, R4.reuse, 0x60, RZ ;  /* 0x0000006004657810 */ /* 0x040fe40007f9e0ff */
[C---:B------:R-:W-:Y:S01]  /*9800*/  IADD3 R103, P3, R4.reuse, 0x4000, RZ ;  /* 0x0000400004677810 */ /* 0x040fe20007f7e0ff */
[----:B------:R-:W-:Y:S01]  /*9810*/  IMAD.X R27, RZ, RZ, R5, P6 ;  /* 0x000000ffff1b7224 */ /* 0x000fe200030e0605 */
[----:B------:R-:W-:-:S02]  /*9820*/  IADD3 R105, P2, R4, 0x4020, RZ ;  /* 0x0000402004697810 */ /* 0x000fc40007f5e0ff */
[C---:B------:R-:W-:Y:S01]  /*9830*/  IADD3 R107, P1, R4.reuse, 0x4040, RZ ;  /* 0x00004040046b7810 */ /* 0x040fe20007f3e0ff */
[--C-:B------:R-:W-:Y:S01]  /*9840*/  IMAD.X R13, RZ, RZ, R5.reuse, P3 ;  /* 0x000000ffff0d7224 */ /* 0x100fe200018e0605 */
[----:B------:R-:W-:Y:S01]  /*9850*/  BAR.SYNC.DEFER_BLOCKING 0x1, 0x100 ;  /* 0x0044000000007b1d */ /* 0x000fe20000010000 */
[----:B------:R-:W-:Y:S01]  /*9860*/  IADD3 R109, P0, R4, 0x4060, RZ ;  /* 0x00004060046d7810 */ /* 0x000fe20007f1e0ff */
[--C-:B------:R-:W-:Y:S01]  /*9870*/  IMAD.X R11, RZ, RZ, R5.reuse, P2 ;  /* 0x000000ffff0b7224 */ /* 0x100fe200010e0605 */
[----:B------:R-:W-:Y:S01]  /*9880*/  LOP3.LUT R4, R9, R4, RZ, 0x3c, !PT ;  /* 0x0000000409047212 */ /* 0x000fe200078e3cff */
[--C-:B------:R-:W-:Y:S01]  /*9890*/  IMAD.X R9, RZ, RZ, R5.reuse, P1 ;  /* 0x000000ffff097224 */ /* 0x100fe200008e0605 */
[----:B------:R-:W-:Y:S01]  /*98a0*/  LOP3.LUT R14, R99, 0x380, RZ, 0xc0, !PT ;  /* 0x00000380630e7812 */ /* 0x000fe200078ec0ff */
[----:B------:R-:W-:Y:S01]  /*98b0*/  IMAD.X R29, RZ, RZ, R5, P0 ;  /* 0x000000ffff1d7224 */ /* 0x000fe200000e0605 */
[----:B------:R-:W-:Y:S02]  /*98c0*/  LOP3.LUT R28, R101, 0x380, RZ, 0xc0, !PT ;  /* 0x00000380651c7812 */ /* 0x000fe400078ec0ff */
[----:B------:R-:W-:-:S02]  /*98d0*/  IADD3.X R15, RZ, R5, RZ, P4, !PT ;  /* 0x00000005ff0f7210 */ /* 0x000fc400027fe4ff */
[----:B------:R-:W-:Y:S02]  /*98e0*/  MOV R96, R4 ;  /* 0x0000000400607202 */ /* 0x000fe40000000f00 */
[----:B------:R-:W-:Y:S02]  /*98f0*/  LOP3.LUT R12, R97, 0x380, RZ, 0xc0, !PT ;  /* 0x00000380610c7812 */ /* 0x000fe400078ec0ff */
[----:B------:R-:W-:Y:S02]  /*9900*/  F2FP.BF16.F32.PACK_AB R5, R10, R93 ;  /* 0x0000005d0a05723e */ /* 0x000fe400000010ff */
[----:B-1----:R-:W-:Y:S02]  /*9910*/  LOP3.LUT R44, R103, 0x380, RZ, 0xc0, !PT ;  /* 0x00000380672c7812 */ /* 0x002fe400078ec0ff */
[----:B------:R-:W-:Y:S02]  /*9920*/  SHF.R.U64 R14, R14, 0x3, RZ ;  /* 0x000000030e0e7819 */ /* 0x000fe400000012ff */
[----:B------:R-:W-:-:S02]  /*9930*/  LOP3.LUT R10, R105, 0x380, RZ, 0xc0, !PT ;  /* 0x00000380690a7812 */ /* 0x000fc400078ec0ff */
[----:B------:R-:W-:Y:S02]  /*9940*/  SHF.R.U64 R28, R28, 0x3, RZ ;  /* 0x000000031c1c7819 */ /* 0x000fe400000012ff */
[----:B------:R-:W-:Y:S02]  /*9950*/  SHF.R.U64 R12, R12, 0x3, RZ ;  /* 0x000000030c0c7819 */ /* 0x000fe400000012ff */
[----:B------:R-:W-:Y:S02]  /*9960*/  SHF.R.U64 R44, R44, 0x3, RZ ;  /* 0x000000032c2c7819 */ /* 0x000fe400000012ff */
[----:B------:R-:W-:Y:S02]  /*9970*/  LOP3.LUT R24, R14, R99, RZ, 0x3c, !PT ;  /* 0x000000630e187212 */ /* 0x000fe400078e3cff */
[----:B------:R-:W-:Y:S02]  /*9980*/  SHF.R.U64 R10, R10, 0x3, RZ ;  /* 0x000000030a0a7819 */ /* 0x000fe400000012ff */
[----:B------:R-:W-:-:S02]  /*9990*/  LOP3.LUT R14, R28, R101, RZ, 0x3c, !PT ;  /* 0x000000651c0e7212 */ /* 0x000fc400078e3cff */
[----:B------:R-:W-:Y:S02]  /*99a0*/  LOP3.LUT R28, R107, 0x380, RZ, 0xc0, !PT ;  /* 0x000003806b1c7812 */ /* 0x000fe400078ec0ff */
[----:B------:R-:W-:Y:S02]  /*99b0*/  LOP3.LUT R26, R12, R97, RZ, 0x3c, !PT ;  /* 0x000000610c1a7212 */ /* 0x000fe400078e3cff */
[----:B------:R-:W-:Y:S02]  /*99c0*/  LOP3.LUT R12, R44, R103, RZ, 0x3c, !PT ;  /* 0x000000672c0c7212 */ /* 0x000fe400078e3cff */
[----:B------:R-:W-:Y:S02]  /*99d0*/  LOP3.LUT R10, R10, R105, RZ, 0x3c, !PT ;  /* 0x000000690a0a7212 */ /* 0x000fe400078e3cff */
[----:B------:R-:W-:Y:S02]  /*99e0*/  LOP3.LUT R44, R109, 0x380, RZ, 0xc0, !PT ;  /* 0x000003806d2c7812 */ /* 0x000fe400078ec0ff */
[----:B------:R-:W-:-:S02]  /*99f0*/  SHF.R.U64 R28, R28, 0x3, RZ ;  /* 0x000000031c1c7819 */ /* 0x000fc400000012ff */
[----:B------:R-:W-:Y:S02]  /*9a00*/  MOV R72, R10 ;  /* 0x0000000a00487202 */ /* 0x000fe40000000f00 */
[----:B------:R-:W-:Y:S02]  /*9a10*/  SHF.R.U64 R44, R44, 0x3, RZ ;  /* 0x000000032c2c7819 */ /* 0x000fe400000012ff */
[----:B------:R-:W-:Y:S02]  /*9a20*/  F2FP.BF16.F32.PACK_AB R11, R39, R38 ;  /* 0x00000026270b723e */ /* 0x000fe400000010ff */
[----:B------:R-:W-:Y:S01]  /*9a30*/  F2FP.BF16.F32.PACK_AB R4, R92, R95 ;  /* 0x0000005f5c04723e */ /* 0x000fe200000010ff */
[----:B------:R-:W1:Y:S01]  /*9a40*/  LDC.64 R38, c[0x0][0xc00] ;  /* 0x00030000ff267b82 */ /* 0x000e620000000a00 */
[----:B------:R-:W-:Y:S02]  /*9a50*/  LOP3.LUT R8, R28, R107, RZ, 0x3c, !PT ;  /* 0x0000006b1c087212 */ /* 0x000fe400078e3cff */
[----:B------:R-:W-:Y:S01]  /*9a60*/  LOP3.LUT R28, R44, R109, RZ, 0x3c, !PT ;  /* 0x0000006d2c1c7212 */ /* 0x000fe200078e3cff */
[----:B------:R2:W-:Y:S01]  /*9a70*/  STSM.16.M88.4 [R96], R4 ;  /* 0x0000000460007844 */ /* 0x0005e20000000200 */
[----:B------:R-:W-:-:S02]  /*9a80*/  MOV R44, R8 ;  /* 0x00000008002c7202 */ /* 0x000fc40000000f00 */
[----:B------:R-:W-:Y:S02]  /*9a90*/  MOV R94, R26 ;  /* 0x0000001a005e7202 */ /* 0x000fe40000000f00 */
[----:B------:R-:W-:Y:S02]  /*9aa0*/  F2FP.BF16.F32.PACK_AB R8, R89, R90 ;  /* 0x0000005a5908723e */ /* 0x000fe400000010ff */
[----:B------:R-:W-:Y:S02]  /*9ab0*/  F2FP.BF16.F32.PACK_AB R9, R35, R34 ;  /* 0x000000222309723e */ /* 0x000fe400000010ff */
[----:B------:R-:W-:Y:S02]  /*9ac0*/  F2FP.BF16.F32.PACK_AB R10, R37, R88 ;  /* 0x00000058250a723e */ /* 0x000fe400000010ff */
[----:B------:R-:W-:Y:S02]  /*9ad0*/  MOV R93, R24 ;  /* 0x00000018005d7202 */ /* 0x000fe40000000f00 */
[----:B------:R-:W-:Y:S01]  /*9ae0*/  MOV R92, R14 ;  /* 0x0000000e005c7202 */ /* 0x000fe20000000f00 */
[----:B------:R-:W-:Y:S01]  /*9af0*/  STSM.16.M88.4 [R94], R8 ;  /* 0x000000085e007844 */ /* 0x000fe20000000200 */
[----:B------:R-:W-:-:S02]  /*9b00*/  MOV R91, R12 ;  /* 0x0000000c005b7202 */ /* 0x000fc40000000f00 */
[----:B--2---:R-:W-:Y:S02]  /*9b10*/  F2FP.BF16.F32.PACK_AB R4, R41, R40 ;  /* 0x000000282904723e */ /* 0x004fe400000010ff */
[----:B------:R-:W-:Y:S02]  /*9b20*/  F2FP.BF16.F32.PACK_AB R5, R43, R42 ;  /* 0x0000002a2b05723e */ /* 0x000fe400000010ff */
[----:B------:R-:W-:Y:S02]  /*9b30*/  F2FP.BF16.F32.PACK_AB R6, R33, R36 ;  /* 0x000000242106723e */ /* 0x000fe400000010ff */
[----:B------:R-:W-:Y:S02]  /*9b40*/  F2FP.BF16.F32.PACK_AB R7, R30, R31 ;  /* 0x0000001f1e07723e */ /* 0x000fe400000010ff */
[----:B------:R-:W-:Y:S01]  /*9b50*/  F2FP.BF16.F32.PACK_AB R12, R49, R48 ;  /* 0x00000030310c723e */ /* 0x000fe200000010ff */
[----:B------:R-:W-:Y:S01]  /*9b60*/  IMAD.MOV.U32 R48, RZ, RZ, RZ ;  /* 0x000000ffff307224 */ /* 0x000fe200078e00ff */
[----:B------:R-:W-:Y:S01]  /*9b70*/  F2FP.BF16.F32.PACK_AB R13, R51, R50 ;  /* 0x00000032330d723e */ /* 0x000fe200000010ff */
[----:B------:R2:W-:Y:S01]  /*9b80*/  STSM.16.M88.4 [R93], R4 ;  /* 0x000000045d007844 */ /* 0x0005e20000000200 */
[----:B------:R-:W-:-:S02]  /*9b90*/  F2FP.BF16.F32.PACK_AB R14, R53, R52 ;  /* 0x00000034350e723e */ /* 0x000fc400000010ff */
[----:B------:R-:W-:Y:S02]  /*9ba0*/  F2FP.BF16.F32.PACK_AB R15, R55, R54 ;  /* 0x00000036370f723e */ /* 0x000fe400000010ff */
[----:B------:R-:W-:Y:S01]  /*9bb0*/  F2FP.BF16.F32.PACK_AB R24, R57, R56 ;  /* 0x000000383918723e */ /* 0x000fe200000010ff */
[----:B------:R-:W3:Y:S01]  /*9bc0*/  LDC R54, c[0x0][0xbe8] ;  /* 0x0002fa00ff367b82 */ /* 0x000ee20000000800 */
[----:B------:R-:W-:Y:S01]  /*9bd0*/  F2FP.BF16.F32.PACK_AB R25, R59, R58 ;  /* 0x0000003a3b19723e */ /* 0x000fe200000010ff */
[----:B------:R4:W-:Y:S01]  /*9be0*/  STSM.16.M88.4 [R92], R12 ;  /* 0x0000000c5c007844 */ /* 0x0009e20000000200 */
[----:B------:R-:W-:Y:S02]  /*9bf0*/  F2FP.BF16.F32.PACK_AB R26, R61, R60 ;  /* 0x0000003c3d1a723e */ /* 0x000fe400000010ff */
[----:B------:R-:W-:Y:S02]  /*9c00*/  F2FP.BF16.F32.PACK_AB R27, R63, R62 ;  /* 0x0000003e3f1b723e */ /* 0x000fe400000010ff */
[----:B------:R-:W-:-:S02]  /*9c10*/  F2FP.BF16.F32.PACK_AB R33, R75, R74 ;  /* 0x0000004a4b21723e */ /* 0x000fc400000010ff */
[----:B------:R-:W-:Y:S01]  /*9c20*/  F2FP.BF16.F32.PACK_AB R34, R77, R76 ;  /* 0x0000004c4d22723e */ /* 0x000fe200000010ff */
[----:B------:R4:W-:Y:S01]  /*9c30*/  STSM.16.M88.4 [R91], R24 ;  /* 0x000000185b007844 */ /* 0x0009e20000000200 */
[----:B------:R-:W-:Y:S02]  /*9c40*/  F2FP.BF16.F32.PACK_AB R35, R79, R78 ;  /* 0x0000004e4f23723e */ /* 0x000fe400000010ff */
[----:B------:R-:W-:Y:S01]  /*9c50*/  MOV R28, R28 ;  /* 0x0000001c001c7202 */ /* 0x000fe20000000f00 */
[----:B------:R4:W-:Y:S01]  /*9c60*/  STSM.16.M88.4 [R72], R64 ;  /* 0x0000004048007844 */ /* 0x0009e20000000200 */
[----:B------:R-:W-:Y:S02]  /*9c70*/  ISETP.NE.U32.AND P2, PT, RZ, UR4, PT ;  /* 0x00000004ff007c0c */ /* 0x000fe4000bf45070 */
[----:B-1----:R-:W-:Y:S01]  /*9c80*/  ISETP.NE.U32.AND P0, PT, R38, RZ, PT ;  /* 0x000000ff2600720c */ /* 0x002fe20003f05070 */
[----:B------:R4:W-:Y:S01]  /*9c90*/  STSM.16.M88.4 [R44], R32 ;  /* 0x000000202c007844 */ /* 0x0009e20000000200 */
[----:B------:R-:W-:-:S02]  /*9ca0*/  ISETP.NE.AND.EX P2, PT, RZ, UR5, PT, P2 ;  /* 0x00000005ff007c0c */ /* 0x000fc4000bf45320 */
[C---:B--2---:R-:W-:Y:S01]  /*9cb0*/  SHF.L.U32 R5, R22.reuse, 0x2, RZ ;  /* 0x0000000216057819 */ /* 0x044fe200000006ff */
[----:B------:R4:W-:Y:S01]  /*9cc0*/  STSM.16.M88.4 [R28], R80 ;  /* 0x000000501c007844 */ /* 0x0009e20000000200 */
[----:B------:R-:W-:Y:S01]  /*9cd0*/  BAR.SYNC.DEFER_BLOCKING 0x1, 0x100 ;  /* 0x0044000000007b1d */ /* 0x000fe20000010000 */
[----:B------:R-:W-:Y:S02]  /*9ce0*/  ISETP.NE.AND.EX P0, PT, R39, RZ, PT, P0 ;  /* 0x000000ff2700720c */ /* 0x000fe40003f05300 */
[----:B------:R-:W-:Y:S02]  /*9cf0*/  SHF.L.U64.HI R10, R22, 0x2, R162 ;  /* 0x00000002160a7819 */ /* 0x000fe400000102a2 */
[----:B------:R-:W-:-:S04]  /*9d00*/  IADD3 R6, P1, R5, R38, RZ ;  /* 0x0000002605067210 */ /* 0x000fc80007f3e0ff */
[----:B------:R-:W-:Y:S01]  /*9d10*/  @P2 IADD3 R4, P3, R5, UR4, RZ ;  /* 0x0000000405042c10 */ /* 0x000fe2000ff7e0ff */
[----:B------:R-:W-:Y:S02]  /*9d20*/  ULDC UR4, c[0x0][0xa88] ;  /* 0x0002a20000047ab9 */ /* 0x000fe40000000800 */
[----:B------:R-:W-:Y:S01]  /*9d30*/  IMAD.U32 R9, RZ, RZ, UR4 ;  /* 0x00000004ff097e24 */ /* 0x000fe2000f8e00ff */
[C---:B------:R-:W-:Y:S01]  /*9d40*/  @P2 IADD3.X R5, R10.reuse, UR5, RZ, P3, !PT ;  /* 0x000000050a052c10 */ /* 0x040fe20009ffe4ff */
[----:B------:R-:W-:-:S05]  /*9d50*/  IMAD.X R7, R10, 0x1, R39, P1 ;  /* 0x000000010a077824 */ /* 0x000fca00008e0627 */
[----:B------:R4:W5:Y:S01]  /*9d60*/  @P0 LDG.E R48, desc[UR36][R6.64] ;  /* 0x0000002406300981 */ /* 0x000962000c1e1900 */
[----:B---3--:R-:W-:-:S03]  /*9d70*/  ISETP.NE.AND P1, PT, R54, 0x1, PT ;  /* 0x000000013600780c */ /* 0x008fc60003f25270 */
[----:B------:R4:W5:Y:S10]  /*9d80*/  @P2 LDG.E R9, desc[UR36][R4.64] ;  /* 0x0000002404092981 */ /* 0x000974000c1e1900 */
[----:B------:R-:W1:Y:S08]  /*9d90*/  @P1 LDC R8, c[0x0][0xbec] ;  /* 0x0002fb00ff081b82 */ /* 0x000e700000000800 */
[----:B------:R-:W2:Y:S01]  /*9da0*/  @P1 LDC R11, c[0x0][0xbf0] ;  /* 0x0002fc00ff0b1b82 */ /* 0x000ea20000000800 */
[----:B----4-:R-:W-:Y:S05]  /*9db0*/  @P2 BRA `(.L_x_2456) ;  /* 0x0000000000102947 */ /* 0x010fea0003800000 */
[----:B------:R-:W-:Y:S05]  /*9dc0*/  @!P0 BRA `(.L_x_2456) ;  /* 0x00000000000c8947 */ /* 0x000fea0003800000 */
[----:B------:R-:W3:Y:S04]  /*9dd0*/  LDG.E R4, desc[UR36][R6.64] ;  /* 0x0000002406047981 */ /* 0x000ee8000c1e1900 */
[----:B-----5:R-:W3:Y:S02]  /*9de0*/  LDG.E R9, desc[UR36][R6.64+0x4] ;  /* 0x0000042406097981 */ /* 0x020ee4000c1e1900 */
[----:B---3--:R-:W-:-:S07]  /*9df0*/  IMAD.IADD R9, R9, 0x1, -R4 ;  /* 0x0000000109097824 */ /* 0x008fce00078e0a04 */
.L_x_2456:
[----:B------:R-:W-:Y:S01]  /*9e00*/  SHF.R.S32.HI R44, RZ, 0x1f, R161 ;  /* 0x0000001fff2c7819 */ /* 0x000fe200000114a1 */
[----:B------:R-:W-:Y:S01]  /*9e10*/  ULDC.64 UR4, c[0x0][0xb90] ;  /* 0x0002e40000047ab9 */ /* 0x000fe20000000a00 */
[----:B------:R-:W-:Y:S01]  /*9e20*/  IADD3 R15, R19, R16, RZ ;  /* 0x00000010130f7210 */ /* 0x000fe20007ffe0ff */
[----:B-----5:R-:W-:Y:S01]  /*9e30*/  IMAD R57, R9, R54, RZ ;  /* 0x0000003609397224 */ /* 0x020fe200078e02ff */
[----:B------:R-:W-:Y:S01]  /*9e40*/  SHF.R.S32.HI R49, RZ, 0x1f, R48 ;  /* 0x0000001fff317819 */ /* 0x000fe20000011430 */
[----:B------:R-:W-:Y:S01]  /*9e50*/  IMAD R4, R44, UR4, RZ ;  /* 0x000000042c047c24 */ /* 0x000fe2000f8e02ff */
[----:B------:R-:W-:Y:S01]  /*9e60*/  SEL R162, R162, RZ, !P0 ;  /* 0x000000ffa2a27207 */ /* 0x000fe20004000000 */
[----:B-1----:R-:W-:Y:S01]  /*9e70*/  @P1 IMAD.HI.U32 R6, R15, R8, RZ ;  /* 0x000000080f061227 */ /* 0x002fe200078e00ff */
[----:B------:R-:W-:-:S03]  /*9e80*/  SEL R55, R22, RZ, !P0 ;  /* 0x000000ff16377207 */ /* 0x000fc60004000000 */
[----:B------:R-:W-:Y:S01]  /*9e90*/  IMAD.MOV.U32 R7, RZ, RZ, R15 ;  /* 0x000000ffff077224 */ /* 0x000fe200078e000f */
[----:B--2---:R-:W-:Y:S01]  /*9ea0*/  @P1 SHF.R.U32.HI R7, RZ, R11, R6 ;  /* 0x0000000bff071219 */ /* 0x004fe20000011606 */
        /* <DEDUP_REMOVED lines=17> */
[----:B------:R-:W-:Y:S01]  /*9fc0*/  SHF.R.S32.HI R6, RZ, 0x1f, R11 ;  /* 0x0000001fff067819 */ /* 0x000fe2000001140b */
[----:B------:R-:W-:Y:S01]  /*9fd0*/  IMAD.IADD R22, R167, 0x1, R16 ;  /* 0x00000001a7167824 */ /* 0x000fe200078e0210 */
[----:B------:R-:W-:-:S02]  /*9fe0*/  IADD3.X R5, R13, R5, R8, P2, !PT ;  /* 0x000000050d057210 */ /* 0x000fc400017fe408 */
        /* <DEDUP_REMOVED lines=8> */
[----:B------:R-:W-:Y:S02]  /*a070*/  SHF.R.U64 R6, R7, 0x3, RZ ;  /* 0x0000000307067819 */ /* 0x000fe400000012ff */
[----:B------:R-:W-:-:S02]  /*a080*/  LEA R10, P4, R4, UR4, 0x2 ;  /* 0x00000004040a7c11 */ /* 0x000fc4000f8810ff */
[----:B------:R-:W-:Y:S01]  /*a090*/  IADD3 R5, R5, R13, RZ ;  /* 0x0000000d05057210 */ /* 0x000fe20007ffe0ff */
[----:B------:R-:W-:Y:S01]  /*a0a0*/  IMAD.X R13, RZ, RZ, R21, P0 ;  /* 0x000000ffff0d7224 */ /* 0x000fe200000e0615 */
[----:B------:R-:W-:Y:S01]  /*a0b0*/  IADD3 R7, P2, R20, 0x3000, RZ ;  /* 0x0000300014077810 */ /* 0x000fe20007f5e0ff */
[----:B------:R-:W-:Y:S01]  /*a0c0*/  SHFL.IDX PT, R50, R10, RZ, 0x1c1f ;  /* 0x001c1fff0a327589 */ /* 0x000fe200000e0000 */
[----:B------:R-:W-:Y:S01]  /*a0d0*/  LEA.HI.X R14, R4, UR5, R5, 0x2, P4 ;  /* 0x00000005040e7c11 */ /* 0x000fe2000a0f1405 */
[C---:B------:R-:W-:Y:S01]  /*a0e0*/  VIADD R4, R22.reuse, 0x8 ;  /* 0x0000000816047836 */ /* 0x040fe20000000000 */
[----:B------:R-:W-:Y:S01]  /*a0f0*/  LOP3.LUT P0, RZ, R165, 0x3, RZ, 0xc0, !PT ;  /* 0x00000003a5ff7812 */ /* 0x000fe2000780c0ff */
[----:B------:R-:W-:Y:S01]  /*a100*/  SHFL.IDX PT, R52, R10, 0x1, 0x1c1f ;  /* 0x003c1f000a347f89 */ /* 0x000fe200000e0000 */
[----:B------:R-:W-:Y:S01]  /*a110*/  IADD3.X R9, RZ, R21, RZ, P2, !PT ;  /* 0x00000015ff097210 */ /* 0x000fe200017fe4ff */
[----:B------:R-:W-:Y:S01]  /*a120*/  ULDC.64 UR4, c[0x0][0xaa0] ;  /* 0x0002a80000047ab9 */ /* 0x000fe20000000a00 */
[-C--:B------:R-:W-:Y:S01]  /*a130*/  ISETP.GE.OR P2, PT, R22, R57.reuse, P0 ;  /* 0x000000391600720c */ /* 0x080fe20000746670 */
[----:B------:R-:W1:Y:S01]  /*a140*/  SHFL.IDX PT, R51, R14, RZ, 0x1c1f ;  /* 0x001c1fff0e337589 */ /* 0x000e6200000e0000 */
[----:B------:R-:W-:-:S02]  /*a150*/  ISETP.GE.OR P0, PT, R4, R57, P0 ;  /* 0x000000390400720c */ /* 0x000fc40000706670 */
[----:B------:R-:W-:Y:S01]  /*a160*/  LOP3.LUT R8, R7, 0x380, RZ, 0xc0, !PT ;  /* 0x0000038007087812 */ /* 0x000fe200078ec0ff */
[----:B------:R-:W2:Y:S01]  /*a170*/  SHFL.IDX PT, R53, R14, 0x1, 0x1c1f ;  /* 0x003c1f000e357f89 */ /* 0x000ea200000e0000 */
[C---:B------:R-:W-:Y:S02]  /*a180*/  IADD3 R33, P4, R20.reuse, 0x6000, RZ ;  /* 0x0000600014217810 */ /* 0x040fe40007f9e0ff */
[----:B------:R-:W-:Y:S02]  /*a190*/  LOP3.LUT R11, R20, 0x380, RZ, 0xc0, !PT ;  /* 0x00000380140b7812 */ /* 0x000fe400078ec0ff */
[----:B------:R-:W-:Y:S02]  /*a1a0*/  SHF.R.U64 R8, R8, 0x3, RZ ;  /* 0x0000000308087819 */ /* 0x000fe400000012ff */
[----:B------:R-:W-:Y:S02]  /*a1b0*/  LOP3.LUT R36, R37, 0x380, RZ, 0xc0, !PT ;  /* 0x0000038025247812 */ /* 0x000fe400078ec0ff */
[----:B------:R-:W-:-:S02]  /*a1c0*/  LOP3.LUT R32, R33, 0x380, RZ, 0xc0, !PT ;  /* 0x0000038021207812 */ /* 0x000fc400078ec0ff */
[----:B------:R-:W-:Y:S02]  /*a1d0*/  SHF.R.U64 R11, R11, 0x3, RZ ;  /* 0x000000030b0b7819 */ /* 0x000fe400000012ff */
[----:B------:R-:W-:Y:S01]  /*a1e0*/  LOP3.LUT R8, R8, R7, RZ, 0x3c, !PT ;  /* 0x0000000708087212 */ /* 0x000fe200078e3cff */
[--C-:B------:R-:W-:Y:S01]  /*a1f0*/  IMAD.X R7, RZ, RZ, R21.reuse, P3 ;  /* 0x000000ffff077224 */ /* 0x100fe200018e0615 */
[----:B------:R-:W-:Y:S02]  /*a200*/  IADD3 R5, P3, R20, 0x7000, RZ ;  /* 0x0000700014057810 */ /* 0x000fe40007f7e0ff */
[----:B------:R-:W-:Y:S02]  /*a210*/  SHF.R.U64 R12, R12, 0x3, RZ ;  /* 0x000000030c0c7819 */ /* 0x000fe400000012ff */
[----:B------:R-:W-:Y:S01]  /*a220*/  SHF.R.U64 R40, R40, 0x3, RZ ;  /* 0x0000000328287819 */ /* 0x000fe200000012ff */
[----:B-1----:R1:W-:Y:S01]  /*a230*/  @!P2 ST.E desc[UR36][R50.64], R2 ;  /* 0x000000023200a985 */ /* 0x0023e2000c101924 */
[----:B------:R-:W-:Y:S01]  /*a240*/  SHF.R.U64 R36, R36, 0x3, RZ ;  /* 0x0000000324247819 */ /* 0x000fe200000012ff */
[----:B------:R-:W-:Y:S01]  /*a250*/  IMAD R49, R49, UR4, RZ ;  /* 0x0000000431317c24 */ /* 0x000fe2000f8e02ff */
[----:B------:R-:W-:Y:S01]  /*a260*/  SHF.R.U64 R32, R32, 0x3, RZ ;  /* 0x0000000320207819 */ /* 0x000fe200000012ff */
[----:B--2---:R2:W-:Y:S01]  /*a270*/  @!P0 ST.E desc[UR36][R52.64], R0 ;  /* 0x0000000034008985 */ /* 0x0045e2000c101924 */
[----:B------:R-:W-:Y:S01]  /*a280*/  LOP3.LUT R20, R11, R20, RZ, 0x3c, !PT ;  /* 0x000000140b147212 */ /* 0x000fe200078e3cff */
[----:B------:R-:W-:Y:S01]  /*a290*/  IMAD.X R29, RZ, RZ, R21, P3 ;  /* 0x000000ffff1d7224 */ /* 0x000fe200018e0615 */
[----:B------:R-:W-:-:S02]  /*a2a0*/  LOP3.LUT R12, R12, R25, RZ, 0x3c, !PT ;  /* 0x000000190c0c7212 */ /* 0x000fc400078e3cff */
[----:B------:R-:W-:Y:S01]  /*a2b0*/  LOP3.LUT R40, R40, R41, RZ, 0x3c, !PT ;  /* 0x0000002928287212 */ /* 0x000fe200078e3cff */
[--C-:B------:R-:W-:Y:S01]  /*a2c0*/  IMAD.X R41, RZ, RZ, R21.reuse, P6 ;  /* 0x000000ffff297224 */ /* 0x100fe200030e0615 */
[----:B------:R-:W-:Y:S01]  /*a2d0*/  LOP3.LUT R36, R36, R37, RZ, 0x3c, !PT ;  /* 0x0000002524247212 */ /* 0x000fe200078e3cff */
[----:B-1----:R-:W1:Y:S01]  /*a2e0*/  @P1 LDC R51, c[0x0][0xbec] ;  /* 0x0002fb00ff331b82 */ /* 0x002e620000000800 */
[----:B------:R-:W-:Y:S01]  /*a2f0*/  LOP3.LUT R32, R32, R33, RZ, 0x3c, !PT ;  /* 0x0000002120207212 */ /* 0x000fe200078e3cff */
[--C-:B------:R-:W-:Y:S01]  /*a300*/  IMAD.X R37, RZ, RZ, R21.reuse, P5 ;  /* 0x000000ffff257224 */ /* 0x100fe200028e0615 */
[----:B------:R3:W5:Y:S01]  /*a310*/  LD.E.128 R24, desc[UR36][R20.64] ;  /* 0x0000002414187980 */ /* 0x000762000c101d00 */
[----:B------:R-:W-:Y:S01]  /*a320*/  IMAD.X R33, RZ, RZ, R21, P4 ;  /* 0x000000ffff217224 */ /* 0x000fe200020e0615 */
[----:B------:R-:W-:Y:S01]  /*a330*/  LOP3.LUT R4, R5, 0x380, RZ, 0xc0, !PT ;  /* 0x0000038005047812 */ /* 0x000fe200078ec0ff */
[----:B------:R-:W-:Y:S01]  /*a340*/  IMAD R49, R48, UR5, R49 ;  /* 0x0000000530317c24 */ /* 0x000fe2000f8e0231 */
[----:B------:R-:W-:Y:S01]  /*a350*/  LOP3.LUT R6, R6, R15, RZ, 0x3c, !PT ;  /* 0x0000000f06067212 */ /* 0x000fe200078e3cff */
[----:B--2---:R-:W2:Y:S01]  /*a360*/  @P1 LDC R53, c[0x0][0xbf0] ;  /* 0x0002fc00ff351b82 */ /* 0x004ea20000000800 */
[----:B------:R-:W-:Y:S01]  /*a370*/  SHF.R.U64 R4, R4, 0x3, RZ ;  /* 0x0000000304047819 */ /* 0x000fe200000012ff */
[----:B------:R-:W5:Y:S01]  /*a380*/  LD.E.128 R12, desc[UR36][R12.64] ;  /* 0x000000240c0c7980 */ /* 0x000f62000c101d00 */
[----:B---3--:R-:W-:Y:S01]  /*a390*/  IMAD.WIDE.U32 R20, R48, UR4, RZ ;  /* 0x0000000430147c25 */ /* 0x008fe2000f8e00ff */
[----:B------:R-:W-:Y:S01]  /*a3a0*/  ULDC.64 UR4, c[0x0][0xae8] ;  /* 0x0002ba0000047ab9 */ /* 0x000fe20000000a00 */
[----:B------:R-:W-:Y:S01]  /*a3b0*/  LOP3.LUT R28, R4, R5, RZ, 0x3c, !PT ;  /* 0x00000005041c7212 */ /* 0x000fe200078e3cff */
[----:B------:R-:W5:Y:S02]  /*a3c0*/  LD.E.128 R8, desc[UR36][R8.64] ;  /* 0x0000002408087980 */ /* 0x000f64000c101d00 */
[----:B------:R-:W-:Y:S01]  /*a3d0*/  IADD3 R21, R21, R49, RZ ;  /* 0x0000003115157210 */ /* 0x000fe20007ffe0ff */
[----:B------:R-:W-:Y:S01]  /*a3e0*/  IMAD R49, R160, 0x20, R163 ;  /* 0x00000020a0317824 */ /* 0x000fe200078e02a3 */
[----:B------:R-:W5:Y:S01]  /*a3f0*/  LD.E.128 R4, desc[UR36][R6.64] ;  /* 0x0000002406047980 */ /* 0x000f62000c101d00 */
[----:B------:R-:W-:-:S02]  /*a400*/  IMAD R0, R44, UR4, RZ ;  /* 0x000000042c007c24 */ /* 0x000fc4000f8e02ff */
[----:B------:R-:W-:Y:S01]  /*a410*/  IMAD.IADD R22, R16, 0x1, R49 ;  /* 0x0000000110167824 */ /* 0x000fe200078e0231 */
[----:B------:R-:W5:Y:S01]  /*a420*/  LD.E.128 R40, desc[UR36][R40.64] ;  /* 0x0000002428287980 */ /* 0x000f62000c101d00 */
[C---:B------:R-:W-:Y:S02]  /*a430*/  IMAD R49, R161.reuse, UR5, R0 ;  /* 0x00000005a1317c24 */ /* 0x040fe4000f8e0200 */
[----:B------:R-:W-:Y:S01]  /*a440*/  IMAD.WIDE.U32 R20, R161, UR4, R20 ;  /* 0x00000004a1147c25 */ /* 0x000fe2000f8e0014 */
[----:B------:R-:W-:Y:S01]  /*a450*/  ULDC.64 UR4, c[0x0][0xaf0] ;  /* 0x0002bc0000047ab9 */ /* 0x000fe20000000a00 */
[----:B------:R-:W5:Y:S02]  /*a460*/  LD.E.128 R36, desc[UR36][R36.64] ;  /* 0x0000002424247980 */ /* 0x000f64000c101d00 */
[----:B-1----:R-:W-:Y:S02]  /*a470*/  @P1 IMAD.HI.U32 R0, R22, R51, RZ ;  /* 0x0000003316001227 */ /* 0x002fe400078e00ff */
[----:B------:R-:W5:Y:S02]  /*a480*/  LD.E.128 R32, desc[UR36][R32.64] ;  /* 0x0000002420207980 */ /* 0x000f64000c101d00 */
[----:B------:R-:W-:-:S02]  /*a490*/  IMAD.IADD R21, R21, 0x1, R49 ;  /* 0x0000000115157824 */ /* 0x000fc400078e0231 */
[----:B------:R-:W-:Y:S01]  /*a4a0*/  IMAD.MOV.U32 R49, RZ, RZ, R22 ;  /* 0x000000ffff317224 */ /* 0x000fe200078e0016 */
[----:B--2---:R-:W-:Y:S01]  /*a4b0*/  @P1 SHF.R.U32.HI R49, RZ, R53, R0 ;  /* 0x00000035ff311219 */ /* 0x004fe20000011600 */
[----:B------:R-:W-:Y:S01]  /*a4c0*/  IMAD R2, R162, UR4, RZ ;  /* 0x00000004a2027c24 */ /* 0x000fe2000f8e02ff */
[----:B------:R-:W5:Y:S01]  /*a4d0*/  LD.E.128 R28, desc[UR36][R28.64] ;  /* 0x000000241c1c7980 */ /* 0x000f62000c101d00 */
[----:B------:R-:W-:Y:S01]  /*a4e0*/  IMAD.WIDE.U32 R20, R55, UR4, R20 ;  /* 0x0000000437147c25 */ /* 0x000fe2000f8e0014 */
[----:B------:R-:W-:Y:S02]  /*a4f0*/  SHF.R.S32.HI R0, RZ, 0x1f, R49 ;  /* 0x0000001fff007819 */ /* 0x000fe40000011431 */
[----:B------:R-:W-:Y:S01]  /*a500*/  IADD3 R53, -R49, RZ, RZ ;  /* 0x000000ff31357210 */ /* 0x000fe20007ffe1ff */
[----:B------:R-:W-:Y:S01]  /*a510*/  IMAD R51, R55, UR5, R2 ;  /* 0x0000000537337c24 */ /* 0x000fe2000f8e0202 */
[----:B------:R-:W-:Y:S01]  /*a520*/  ULDC.64 UR4, c[0x0][0xae0] ;  /* 0x0002b80000047ab9 */ /* 0x000fe20000000a00 */
[----:B------:R-:W-:Y:S01]  /*a530*/  @!PT LDS RZ, [RZ] ;  /* 0x00000000fffff984 */ /* 0x000fe20000000800 */
[----:B------:R-:W-:Y:S01]  /*a540*/  @!PT LDS RZ, [RZ] ;  /* 0x00000000fffff984 */ /* 0x000fe20000000800 */
[----:B------:R-:W-:Y:S01]  /*a550*/  @!PT LDS RZ, [RZ] ;  /* 0x00000000fffff984 */ /* 0x000fe20000000800 */
[----:B------:R-:W-:Y:S01]  /*a560*/  @!PT LDS RZ, [RZ] ;  /* 0x00000000fffff984 */ /* 0x000fe20000000800 */
[----:B------:R1:W-:Y:S06]  /*a570*/  MEMBAR.ALL.CTA ;  /* 0x0000000000007992 */ /* 0x0003ec0000008000 */
[----:B-1----:R-:W1:Y:S01]  /*a580*/  FENCE.VIEW.ASYNC.S ;  /* 0x00000000000073c6 */ /* 0x002e620000000000 */
[----:B------:R-:W-:-:S02]  /*a590*/  IMAD R0, R0, UR4, RZ ;  /* 0x0000000400007c24 */ /* 0x000fc4000f8e02ff */
[----:B------:R-:W-:Y:S02]  /*a5a0*/  IMAD.IADD R21, R21, 0x1, R51 ;  /* 0x0000000115157824 */ /* 0x000fe400078e0233 */
[----:B------:R-:W-:Y:S02]  /*a5b0*/  IMAD R51, R54, R53, R22 ;  /* 0x0000003536337224 */ /* 0x000fe400078e0216 */
[C---:B------:R-:W-:Y:S02]  /*a5c0*/  IMAD R53, R49.reuse, UR5, R0 ;  /* 0x0000000531357c24 */ /* 0x040fe4000f8e0200 */
[----:B------:R-:W-:Y:S01]  /*a5d0*/  IMAD.WIDE.U32 R20, R49, UR4, R20 ;  /* 0x0000000431147c25 */ /* 0x000fe2000f8e0014 */
[----:B------:R-:W-:Y:S01]  /*a5e0*/  SHF.R.S32.HI R0, RZ, 0x1f, R51 ;  /* 0x0000001fff007819 */ /* 0x000fe20000011433 */
[----:B------:R-:W-:Y:S02]  /*a5f0*/  ULDC.64 UR4, c[0x0][0xad8] ;  /* 0x0002b60000047ab9 */ /* 0x000fe40000000a00 */
[----:B------:R-:W-:-:S02]  /*a600*/  IMAD.IADD R21, R21, 0x1, R53 ;  /* 0x0000000115157824 */ /* 0x000fc400078e0235 */
[----:B------:R-:W-:Y:S02]  /*a610*/  IMAD R2, R0, UR4, RZ ;  /* 0x0000000400027c24 */ /* 0x000fe4000f8e02ff */
[----:B------:R-:W-:Y:S02]  /*a620*/  IMAD.IADD R44, R163, 0x1, R16 ;  /* 0x00000001a32c7824 */ /* 0x000fe400078e0210 */
[C---:B------:R-:W-:Y:S02]  /*a630*/  IMAD R49, R51.reuse, UR5, R2 ;  /* 0x0000000533317c24 */ /* 0x040fe4000f8e0202 */
[----:B------:R-:W-:Y:S01]  /*a640*/  IMAD.WIDE.U32 R20, R51, UR4, R20 ;  /* 0x0000000433147c25 */ /* 0x000fe2000f8e0014 */
[C---:B------:R-:W-:Y:S01]  /*a650*/  ISETP.GE.AND P2, PT, R44.reuse, R57, PT ;  /* 0x000000392c00720c */ /* 0x040fe20003f46270 */
[----:B------:R-:W-:Y:S02]  /*a660*/  ULDC.64 UR4, c[0x0][0xa80] ;  /* 0x0002a00000047ab9 */ /* 0x000fe40000000a00 */
[----:B------:R-:W-:Y:S01]  /*a670*/  VIADD R0, R44, 0x20 ;  /* 0x000000202c007836 */ /* 0x000fe20000000000 */
[----:B------:R-:W-:Y:S01]  /*a680*/  LEA R16, P3, R20, UR4, 0x1 ;  /* 0x0000000414107c11 */ /* 0x000fe2000f8608ff */
[----:B------:R-:W-:Y:S01]  /*a690*/  IMAD.IADD R21, R21, 0x1, R49 ;  /* 0x0000000115157824 */ /* 0x000fe200078e0231 */
[----:B0-----:R-:W-:-:S02]  /*a6a0*/  IADD3 R3, R3, 0x2a820, RZ ;  /* 0x0002a82003037810 */ /* 0x001fc40007ffe0ff */
        /* <DEDUP_REMOVED lines=13> */
[-C--:B-1----:R-:W-:Y:S02]  /*a780*/  @!P2 LEA R2, P4, R17, R20.reuse, 0x1 ;  /* 0x000000141102a211 */ /* 0x082fe400078808ff */
[----:B------:R-:W-:Y:S02]  /*a790*/  @!P3 LEA R20, P5, R23, R20, 0x1 ;  /* 0x000000141714b211 */ /* 0x000fe400078a08ff */
[-C--:B0-2---:R-:W-:Y:S02]  /*a7a0*/  @!P2 LEA.HI.X R3, R17, R0.reuse, R173, 0x1, P4 ;  /* 0x000000001103a211 */ /* 0x085fe400020f0cad */
[----:B------:R-:W-:-:S03]  /*a7b0*/  @!P3 LEA.HI.X R21, R23, R0, R169, 0x1, P5 ;  /* 0x000000001715b211 */ /* 0x000fc600028f0ca9 */
[----:B-----5:R3:W-:Y:S04]  /*a7c0*/  @!P2 ST.E.128 desc[UR36][R2.64], R24 ;  /* 0x000000180200a985 */ /* 0x0207e8000c101d24 */
[----:B------:R3:W-:Y:S02]  /*a7d0*/  @!P3 ST.E.128 desc[UR36][R20.64], R40 ;  /* 0x000000281400b985 */ /* 0x0007e4000c101d24 */
.L_x_2458:
[----:B------:R-:W-:Y:S05]  /*a7e0*/  BSYNC B1 ;  /* 0x0000000000017941 */ /* 0x000fea0003800000 */
.L_x_2457:
[----:B--2---:R2:W4:Y:S01]  /*a7f0*/  SHFL.IDX PT, R0, R22, 0x1, 0x181f ;  /* 0x00381f0016007f89 */ /* 0x00452200000e0000 */
[----:B------:R-:W-:Y:S03]  /*a800*/  BSSY B1, `(.L_x_2459) ;  /* 0x000000c000017945 */ /* 0x000fe60003800000 */
[----:B-1-3--:R2:W1:Y:S01]  /*a810*/  SHFL.IDX PT, R20, R16, 0x1, 0x181f ;  /* 0x00381f0010147f89 */ /* 0x00a46200000e0000 */
[----:B------:R-:W-:Y:S05]  /*a820*/  @P0 BRA `(.L_x_2460) ;  /* 0x0000000000240947 */ /* 0x000fea0003800000 */
[----:B------:R-:W-:Y:S02]  /*a830*/  ULDC UR4, c[0x0][0xac8] ;  /* 0x0002b20000047ab9 */ /* 0x000fe40000000800 */
[----:B------:R-:W-:Y:S02]  /*a840*/  ISETP.GE.AND P3, PT, R17, UR4, PT ;  /* 0x0000000411007c0c */ /* 0x000fe4000bf66270 */
[----:B------:R-:W-:-:S11]  /*a850*/  ISETP.GE.AND P4, PT, R23, UR4, PT ;  /* 0x0000000417007c0c */ /* 0x000fd6000bf86270 */
[-C--:B-1----:R-:W-:Y:S02]  /*a860*/  @!P3 LEA R2, P0, R17, R20.reuse, 0x1 ;  /* 0x000000141102b211 */ /* 0x082fe400078008ff */
[----:B------:R-:W-:Y:S02]  /*a870*/  @!P4 LEA R20, P2, R23, R20, 0x1 ;  /* 0x000000141714c211 */ /* 0x000fe400078408ff */
[-C--:B0---4-:R-:W-:Y:S02]  /*a880*/  @!P3 LEA.HI.X R3, R17, R0.reuse, R173, 0x1, P0 ;  /* 0x000000001103b211 */ /* 0x091fe400000f0cad */
[----:B------:R-:W-:-:S03]  /*a890*/  @!P4 LEA.HI.X R21, R23, R0, R169, 0x1, P2 ;  /* 0x000000001715c211 */ /* 0x000fc600010f0ca9 */
[----:B-----5:R3:W-:Y:S04]  /*a8a0*/  @!P3 ST.E.128 desc[UR36][R2.64], R12 ;  /* 0x0000000c0200b985 */ /* 0x0207e8000c101d24 */
[----:B------:R3:W-:Y:S02]  /*a8b0*/  @!P4 ST.E.128 desc[UR36][R20.64], R36 ;  /* 0x000000241400c985 */ /* 0x0007e4000c101d24 */
.L_x_2460:
[----:B------:R-:W-:Y:S05]  /*a8c0*/  BSYNC B1 ;  /* 0x0000000000017941 */ /* 0x000fea0003800000 */
.L_x_2459:
[----:B----4-:R4:W0:Y:S01]  /*a8d0*/  SHFL.IDX PT, R0, R22, 0x2, 0x181f ;  /* 0x00581f0016007f89 */ /* 0x01082200000e0000 */
[----:B------:R-:W-:Y:S03]  /*a8e0*/  BSSY B1, `(.L_x_2461) ;  /* 0x000000c000017945 */ /* 0x000fe60003800000 */
[----:B---3-5:R4:W3:Y:S01]  /*a8f0*/  SHFL.IDX PT, R12, R16, 0x2, 0x181f ;  /* 0x00581f00100c7f89 */ /* 0x0288e200000e0000 */
[----:B------:R-:W-:Y:S05]  /*a900*/  @P1 BRA `(.L_x_2462) ;  /* 0x0000000000241947 */ /* 0x000fea0003800000 */
[----:B------:R-:W-:Y:S02]  /*a910*/  ULDC UR4, c[0x0][0xac8] ;  /* 0x0002b20000047ab9 */ /* 0x000fe40000000800 */
[----:B------:R-:W-:Y:S02]  /*a920*/  ISETP.GE.AND P2, PT, R17, UR4, PT ;  /* 0x0000000411007c0c */ /* 0x000fe4000bf46270 */
[----:B------:R-:W-:-:S11]  /*a930*/  ISETP.GE.AND P3, PT, R23, UR4, PT ;  /* 0x0000000417007c0c */ /* 0x000fd6000bf66270 */
[-C--:B---3--:R-:W-:Y:S02]  /*a940*/  @!P2 LEA R2, P0, R17, R12.reuse, 0x1 ;  /* 0x0000000c1102a211 */ /* 0x088fe400078008ff */
[----:B------:R-:W-:Y:S02]  /*a950*/  @!P3 LEA R12, P1, R23, R12, 0x1 ;  /* 0x0000000c170cb211 */ /* 0x000fe400078208ff */
[-C--:B0-----:R-:W-:Y:S02]  /*a960*/  @!P2 LEA.HI.X R3, R17, R0.reuse, R173, 0x1, P0 ;  /* 0x000000001103a211 */ /* 0x081fe400000f0cad */
[----:B------:R-:W-:-:S03]  /*a970*/  @!P3 LEA.HI.X R13, R23, R0, R169, 0x1, P1 ;  /* 0x00000000170db211 */ /* 0x000fc600008f0ca9 */
[----:B------:R0:W-:Y:S04]  /*a980*/  @!P2 ST.E.128 desc[UR36][R2.64], R4 ;  /* 0x000000040200a985 */ /* 0x0001e8000c101d24 */
[----:B------:R0:W-:Y:S02]  /*a990*/  @!P3 ST.E.128 desc[UR36][R12.64], R32 ;  /* 0x000000200c00b985 */ /* 0x0001e4000c101d24 */
.L_x_2462:
[----:B------:R-:W-:Y:S05]  /*a9a0*/  BSYNC B1 ;  /* 0x0000000000017941 */ /* 0x000fea0003800000 */
.L_x_2461:
        /* <DEDUP_REMOVED lines=16> */
.L_x_2455:
[----:B------:R-:W2:Y:S01]  /*aab0*/  LDC.64 R4, c[0x0][0xc00] ;  /* 0x00030000ff047b82 */ /* 0x000ea20000000a00 */
[----:B------:R-:W-:Y:S01]  /*aac0*/  ULDC.64 UR4, c[0x0][0xc08] ;  /* 0x0003020000047ab9 */ /* 0x000fe20000000a00 */
[----:B------:R-:W-:-:S06]  /*aad0*/  IMAD.MOV.U32 R6, RZ, RZ, RZ ;  /* 0x000000ffff067224 */ /* 0x000fcc00078e00ff */
[----:B0-----:R-:W0:Y:S01]  /*aae0*/  LDC.64 R2, c[0x0][0xc00] ;  /* 0x00030000ff027b82 */ /* 0x001e220000000a00 */
[----:B------:R-:W-:-:S04]  /*aaf0*/  ISETP.NE.U32.AND P1, PT, RZ, UR4, PT ;  /* 0x00000004ff007c0c */ /* 0x000fc8000bf25070 */
[----:B------:R-:W-:-:S03]  /*ab00*/  ISETP.NE.AND.EX P1, PT, RZ, UR5, PT, P1 ;  /* 0x00000005ff007c0c */ /* 0x000fc6000bf25310 */
[----:B------:R-:W3:Y:S01]  /*ab10*/  LDC R21, c[0x0][0xbe8] ;  /* 0x0002fa00ff157b82 */ /* 0x000ee20000000800 */
[----:B--2---:R-:W-:-:S04]  /*ab20*/  ISETP.NE.U32.AND P0, PT, R4, RZ, PT ;  /* 0x000000ff0400720c */ /* 0x004fc80003f05070 */
[----:B------:R-:W-:Y:S01]  /*ab30*/  ISETP.NE.AND.EX P0, PT, R5, RZ, PT, P0 ;  /* 0x000000ff0500720c */ /* 0x000fe20003f05300 */
[----:B0-----:R-:W-:-:S04]  /*ab40*/  IMAD.WIDE R4, R22, 0x4, R2 ;  /* 0x0000000416047825 */ /* 0x001fc800078e0202 */
[----:B------:R-:W0:Y:S01]  /*ab50*/  @P1 LDC.64 R2, c[0x0][0xc08] ;  /* 0x00030200ff021b82 */ /* 0x000e220000000a00 */
[----:B------:R-:W-:Y:S02]  /*ab60*/  ULDC UR4, c[0x0][0xa88] ;  /* 0x0002a20000047ab9 */ /* 0x000fe40000000800 */
[----:B------:R-:W-:-:S05]  /*ab70*/  MOV R0, UR4 ;  /* 0x0000000400007c02 */ /* 0x000fca0008000f00 */
[----:B------:R2:W5:Y:S01]  /*ab80*/  @P0 LDG.E R6, desc[UR36][R4.64] ;  /* 0x0000002404060981 */ /* 0x000562000c1e1900 */
[----:B0-----:R-:W-:-:S05]  /*ab90*/  @P1 IMAD.WIDE R2, R22, 0x4, R2 ;  /* 0x0000000416021825 */ /* 0x001fca00078e0202 */
[----:B------:R2:W5:Y:S01]  /*aba0*/  @P1 LDG.E R0, desc[UR36][R2.64] ;  /* 0x0000002402001981 */ /* 0x000562000c1e1900 */
[----:B---3--:R-:W-:Y:S02]  /*abb0*/  ISETP.NE.AND P2, PT, R21, 0x1, PT ;  /* 0x000000011500780c */ /* 0x008fe40003f45270 */
[----:B------:R-:W-:-:S11]  /*abc0*/  ISETP.GE.AND P3, PT, R174, 0x80, PT ;  /* 0x00000080ae00780c */ /* 0x000fd60003f66270 */
[----:B------:R-:W0:Y:S08]  /*abd0*/  @P2 LDC R14, c[0x0][0xbec] ;  /* 0x0002fb00ff0e2b82 */ /* 0x000e300000000800 */
[----:B------:R-:W3:Y:S01]  /*abe0*/  @P2 LDC R25, c[0x0][0xbf0] ;  /* 0x0002fc00ff192b82 */ /* 0x000ee20000000800 */
[----:B--2---:R-:W-:Y:S05]  /*abf0*/  @P1 BRA `(.L_x_2464) ;  /* 0x0000000000101947 */ /* 0x004fea0003800000 */
[----:B------:R-:W-:Y:S05]  /*ac00*/  @!P0 BRA `(.L_x_2464) ;  /* 0x00000000000c8947 */ /* 0x000fea0003800000 */
[----:B------:R-:W2:Y:S04]  /*ac10*/  LDG.E R3, desc[UR36][R4.64] ;  /* 0x0000002404037981 */ /* 0x000ea8000c1e1900 */
[----:B-----5:R-:W2:Y:S02]  /*ac20*/  LDG.E R0, desc[UR36][R4.64+0x4] ;  /* 0x0000042404007981 */ /* 0x020ea4000c1e1900 */
[----:B--2---:R-:W-:-:S07]  /*ac30*/  IMAD.IADD R0, R0, 0x1, -R3 ;  /* 0x0000000100007824 */ /* 0x004fce00078e0a03 */
.L_x_2464:
[----:B------:R-:W-:Y:S01]  /*ac40*/  BSSY B1, `(.L_x_2465) ;  /* 0x000002d000017945 */ /* 0x000fe20003800000 */
[----:B------:R-:W-:Y:S02]  /*ac50*/  SHF.R.S32.HI R10, RZ, 0x1f, R161 ;  /* 0x0000001fff0a7819 */ /* 0x000fe400000114a1 */
[----:B------:R-:W-:Y:S02]  /*ac60*/  SEL R13, R22, RZ, !P0 ;  /* 0x000000ff160d7207 */ /* 0x000fe40004000000 */
[----:B------:R-:W-:Y:S02]  /*ac70*/  SEL R162, R162, RZ, !P0 ;  /* 0x000000ffa2a27207 */ /* 0x000fe40004000000 */
[----:B-----5:R-:W-:Y:S01]  /*ac80*/  SHF.R.S32.HI R11, RZ, 0x1f, R6 ;  /* 0x0000001fff0b7819 */ /* 0x020fe20000011406 */
[----:B------:R-:W-:Y:S06]  /*ac90*/  @P3 BRA `(.L_x_2466) ;  /* 0x00000000009c3947 */ /* 0x000fec0003800000 */
[----:B------:R-:W2:Y:S01]  /*aca0*/  S2R R3, SR_TID.X ;  /* 0x0000000000037919 */ /* 0x000ea20000002100 */
[----:B------:R-:W4:Y:S02]  /*acb0*/  LDC R12, c[0x0][0xbe8] ;  /* 0x0002fa00ff0c7b82 */ /* 0x000f240000000800 */
[----:B----4-:R-:W-:Y:S01]  /*acc0*/  IMAD R2, R0, R12, RZ ;  /* 0x0000000c00027224 */ /* 0x010fe200078e02ff */
[----:B--2---:R-:W-:-:S04]  /*acd0*/  IADD3 R9, R16, -0x80, R3 ;  /* 0xffffff8010097810 */ /* 0x004fc80007ffe003 */
        /* <DEDUP_REMOVED lines=11> */
[----:B------:R-:W-:-:S04]  /*ad90*/  ULDC.64 UR4, c[0x0][0xb98] ;  /* 0x0002e60000047ab9 */ /* 0x000fc80000000a00 */
[----:B------:R-:W-:Y:S02]  /*ada0*/  IADD3 R3, R3, R7, RZ ;  /* 0x0000000703037210 */ /* 0x000fe40007ffe0ff */
        /* <DEDUP_REMOVED lines=22> */
.L_x_2466:
[----:B------:R-:W-:Y:S05]  /*af10*/  BSYNC B1 ;  /* 0x0000000000017941 */ /* 0x000fea0003800000 */
.L_x_2465:
[----:B------:R-:W-:Y:S01]  /*af20*/  ULDC.64 UR4, c[0x0][0xaa0] ;  /* 0x0002a80000047ab9 */ /* 0x000fe20000000a00 */
[----:B------:R-:W-:Y:S01]  /*af30*/  IMAD R7, R160, 0x20, R163 ;  /* 0x00000020a0077824 */ /* 0x000fe200078e02a3 */
[----:B------:R-:W-:Y:S01]  /*af40*/  BSSY B1, `(.L_x_2467) ;  /* 0x0000037000017945 */ /* 0x000fe20003800000 */
[----:B--2---:R-:W-:Y:S02]  /*af50*/  IMAD R3, R11, UR4, RZ ;  /* 0x000000040b037c24 */ /* 0x004fe4000f8e02ff */
[----:B------:R-:W-:Y:S02]  /*af60*/  IMAD.IADD R9, R16, 0x1, R7 ;  /* 0x0000000110097824 */ /* 0x000fe400078e0207 */
[C---:B------:R-:W-:Y:S02]  /*af70*/  IMAD R5, R6.reuse, UR5, R3 ;  /* 0x0000000506057c24 */ /* 0x040fe4000f8e0203 */
[----:B------:R-:W-:Y:S01]  /*af80*/  IMAD.WIDE.U32 R2, R6, UR4, RZ ;  /* 0x0000000406027c25 */ /* 0x000fe2000f8e00ff */
[----:B------:R-:W-:-:S03]  /*af90*/  ULDC.64 UR4, c[0x0][0xae8] ;  /* 0x0002ba0000047ab9 */ /* 0x000fc60000000a00 */
[----:B------:R-:W-:Y:S01]  /*afa0*/  IMAD R6, R10, UR4, RZ ;  /* 0x000000040a067c24 */ /* 0x000fe2000f8e02ff */
[----:B------:R-:W-:Y:S01]  /*afb0*/  IADD3 R3, R3, R5, RZ ;  /* 0x0000000503037210 */ /* 0x000fe20007ffe0ff */
[----:B0-----:R-:W-:-:S04]  /*afc0*/  @P2 IMAD.HI.U32 R4, R9, R14, RZ ;  /* 0x0000000e09042227 */ /* 0x001fc800078e00ff */
        /* <DEDUP_REMOVED lines=28> */
[----:B------:R-:W-:Y:S02]  /*b190*/  IADD3 R3, R3, R5, RZ ;  /* 0x0000000503037210 */ /* 0x000fe40007ffe0ff */
[----:B------:R-:W-:Y:S02]  /*b1a0*/  LEA R4, P3, R2, UR4, 0x1 ;  /* 0x0000000402047c11 */ /* 0x000fe4000f8608ff */
[-C--:B------:R-:W-:Y:S01]  /*b1b0*/  ISETP.GE.AND P1, PT, R0, R21.reuse, PT ;  /* 0x000000150000720c */ /* 0x080fe20003f26270 */
[----:B------:R-:W-:Y:S01]  /*b1c0*/  VIADD R0, R16, 0x40 ;  /* 0x0000004010007836 */ /* 0x000fe20000000000 */
[----:B------:R-:W-:Y:S02]  /*b1d0*/  LEA.HI.X R5, R2, UR5, R3, 0x1, P3 ;  /* 0x0000000502057c11 */ /* 0x000fe400098f0c03 */
[----:B------:R0:W2:Y:S02]  /*b1e0*/  SHFL.IDX PT, R2, R4, RZ, 0x181f ;  /* 0x00181fff04027589 */ /* 0x0000a400000e0000 */
[----:B------:R-:W-:-:S02]  /*b1f0*/  ISETP.GE.AND P0, PT, R0, R21, PT ;  /* 0x000000150000720c */ /* 0x000fc40003f06270 */
[----:B------:R0:W3:Y:S01]  /*b200*/  SHFL.IDX PT, R0, R5, RZ, 0x181f ;  /* 0x00181fff05007589 */ /* 0x0000e200000e0000 */
[----:B------:R-:W-:Y:S10]  /*b210*/  @P2 BRA `(.L_x_2468) ;  /* 0x0000000000242947 */ /* 0x000ff40003800000 */
[----:B------:R-:W-:Y:S02]  /*b220*/  ULDC UR4, c[0x0][0xac8] ;  /* 0x0002b20000047ab9 */ /* 0x000fe40000000800 */
[----:B------:R-:W-:Y:S02]  /*b230*/  ISETP.GE.AND P4, PT, R17, UR4, PT ;  /* 0x0000000411007c0c */ /* 0x000fe4000bf86270 */
[----:B------:R-:W-:-:S11]  /*b240*/  ISETP.GE.AND P5, PT, R23, UR4, PT ;  /* 0x0000000417007c0c */ /* 0x000fd6000bfa6270 */
[-C--:B--2---:R-:W-:Y:S02]  /*b250*/  @!P4 LEA R6, P2, R17, R2.reuse, 0x1 ;  /* 0x000000021106c211 */ /* 0x084fe400078408ff */
[----:B------:R-:W-:Y:S02]  /*b260*/  @!P5 LEA R2, P3, R23, R2, 0x1 ;  /* 0x000000021702d211 */ /* 0x000fe400078608ff */
[-C--:B---3--:R-:W-:Y:S02]  /*b270*/  @!P4 LEA.HI.X R7, R17, R0.reuse, R173, 0x1, P2 ;  /* 0x000000001107c211 */ /* 0x088fe400010f0cad */
[----:B------:R-:W-:-:S03]  /*b280*/  @!P5 LEA.HI.X R3, R23, R0, R169, 0x1, P3 ;  /* 0x000000001703d211 */ /* 0x000fc600018f0ca9 */
[----:B------:R4:W-:Y:S04]  /*b290*/  @!P4 ST.E.128 desc[UR36][R6.64], RZ ;  /* 0x000000ff0600c985 */ /* 0x0009e8000c101d24 */
[----:B------:R4:W-:Y:S02]  /*b2a0*/  @!P5 ST.E.128 desc[UR36][R2.64], RZ ;  /* 0x000000ff0200d985 */ /* 0x0009e4000c101d24 */
.L_x_2468:
[----:B------:R-:W-:Y:S05]  /*b2b0*/  BSYNC B1 ;  /* 0x0000000000017941 */ /* 0x000fea0003800000 */
.L_x_2467:
[----:B---3--:R3:W0:Y:S01]  /*b2c0*/  SHFL.IDX PT, R0, R5, 0x1, 0x181f ;  /* 0x00381f0005007f89 */ /* 0x00862200000e0000 */
[----:B------:R-:W-:Y:S03]  /*b2d0*/  BSSY B1, `(.L_x_2469) ;  /* 0x000000c000017945 */ /* 0x000fe60003800000 */
[----:B--2-4-:R3:W2:Y:S01]  /*b2e0*/  SHFL.IDX PT, R2, R4, 0x1, 0x181f ;  /* 0x00381f0004027f89 */ /* 0x0146a200000e0000 */
[----:B------:R-:W-:Y:S05]  /*b2f0*/  @P1 BRA `(.L_x_2470) ;  /* 0x0000000000241947 */ /* 0x000fea0003800000 */
[----:B------:R-:W-:Y:S02]  /*b300*/  ULDC UR4, c[0x0][0xac8] ;  /* 0x0002b20000047ab9 */ /* 0x000fe40000000800 */
[----:B------:R-:W-:Y:S02]  /*b310*/  ISETP.GE.AND P3, PT, R17, UR4, PT ;  /* 0x0000000411007c0c */ /* 0x000fe4000bf66270 */
[----:B------:R-:W-:-:S11]  /*b320*/  ISETP.GE.AND P4, PT, R23, UR4, PT ;  /* 0x0000000417007c0c */ /* 0x000fd6000bf86270 */
[-C--:B--2---:R-:W-:Y:S02]  /*b330*/  @!P3 LEA R6, P1, R17, R2.reuse, 0x1 ;  /* 0x000000021106b211 */ /* 0x084fe400078208ff */
[----:B------:R-:W-:Y:S02]  /*b340*/  @!P4 LEA R2, P2, R23, R2, 0x1 ;  /* 0x000000021702c211 */ /* 0x000fe400078408ff */
[-C--:B0-----:R-:W-:Y:S02]  /*b350*/  @!P3 LEA.HI.X R7, R17, R0.reuse, R173, 0x1, P1 ;  /* 0x000000001107b211 */ /* 0x081fe400008f0cad */
[----:B------:R-:W-:-:S03]  /*b360*/  @!P4 LEA.HI.X R3, R23, R0, R169, 0x1, P2 ;  /* 0x000000001703c211 */ /* 0x000fc600010f0ca9 */
[----:B------:R4:W-:Y:S04]  /*b370*/  @!P3 ST.E.128 desc[UR36][R6.64], RZ ;  /* 0x000000ff0600b985 */ /* 0x0009e8000c101d24 */
[----:B------:R4:W-:Y:S02]  /*b380*/  @!P4 ST.E.128 desc[UR36][R2.64], RZ ;  /* 0x000000ff0200c985 */ /* 0x0009e4000c101d24 */
.L_x_2470:
[----:B------:R-:W-:Y:S05]  /*b390*/  BSYNC B1 ;  /* 0x0000000000017941 */ /* 0x000fea0003800000 */
.L_x_2469:
[----:B0-----:R0:W0:Y:S01]  /*b3a0*/  SHFL.IDX PT, R0, R5, 0x2, 0x181f ;  /* 0x00581f0005007f89 */ /* 0x00102200000e0000 */
[----:B------:R-:W-:Y:S03]  /*b3b0*/  BSSY B1, `(.L_x_2471) ;  /* 0x000000c000017945 */ /* 0x000fe60003800000 */
[----:B--2-4-:R2:W4:Y:S01]  /*b3c0*/  SHFL.IDX PT, R2, R4, 0x2, 0x181f ;  /* 0x00581f0004027f89 */ /* 0x01452200000e0000 */
[----:B------:R-:W-:Y:S05]  /*b3d0*/  @P0 BRA `(.L_x_2472) ;  /* 0x0000000000240947 */ /* 0x000fea0003800000 */
[----:B------:R-:W-:Y:S02]  /*b3e0*/  ULDC UR4, c[0x0][0xac8] ;  /* 0x0002b20000047ab9 */ /* 0x000fe40000000800 */
[----:B------:R-:W-:Y:S02]  /*b3f0*/  ISETP.GE.AND P2, PT, R17, UR4, PT ;  /* 0x0000000411007c0c */ /* 0x000fe4000bf46270 */
[----:B------:R-:W-:-:S11]  /*b400*/  ISETP.GE.AND P3, PT, R23, UR4, PT ;  /* 0x0000000417007c0c */ /* 0x000fd6000bf66270 */
[-C--:B----4-:R-:W-:Y:S02]  /*b410*/  @!P2 LEA R6, P0, R17, R2.reuse, 0x1 ;  /* 0x000000021106a211 */ /* 0x090fe400078008ff */
[----:B------:R-:W-:Y:S02]  /*b420*/  @!P3 LEA R2, P1, R23, R2, 0x1 ;  /* 0x000000021702b211 */ /* 0x000fe400078208ff */
[-C--:B0-----:R-:W-:Y:S02]  /*b430*/  @!P2 LEA.HI.X R7, R17, R0.reuse, R173, 0x1, P0 ;  /* 0x000000001107a211 */ /* 0x081fe400000f0cad */
[----:B------:R-:W-:-:S03]  /*b440*/  @!P3 LEA.HI.X R3, R23, R0, R169, 0x1, P1 ;  /* 0x000000001703b211 */ /* 0x000fc600008f0ca9 */
[----:B------:R0:W-:Y:S04]  /*b450*/  @!P2 ST.E.128 desc[UR36][R6.64], RZ ;  /* 0x000000ff0600a985 */ /* 0x0001e8000c101d24 */
[----:B------:R0:W-:Y:S02]  /*b460*/  @!P3 ST.E.128 desc[UR36][R2.64], RZ ;  /* 0x000000ff0200b985 */ /* 0x0001e4000c101d24 */
.L_x_2472:
[----:B------:R-:W-:Y:S05]  /*b470*/  BSYNC B1 ;  /* 0x0000000000017941 */ /* 0x000fea0003800000 */
.L_x_2471:
        /* <DEDUP_REMOVED lines=8> */
[-C--:B0-23--:R-:W-:Y:S02]  /*b500*/  @!P2 LEA R4, P0, R17, R2.reuse, 0x1 ;  /* 0x000000021104a211 */ /* 0x08dfe400078008ff */
[----:B------:R-:W-:Y:S02]  /*b510*/  @!P3 LEA R2, P1, R23, R2, 0x1 ;  /* 0x000000021702b211 */ /* 0x000fe400078208ff */
[-C--:B------:R-:W-:Y:S02]  /*b520*/  @!P2 LEA.HI.X R5, R17, R6.reuse, R173, 0x1, P0 ;  /* 0x000000061105a211 */ /* 0x080fe400000f0cad */
[----:B------:R-:W-:-:S03]  /*b530*/  @!P3 LEA.HI.X R3, R23, R6, R169, 0x1, P1 ;  /* 0x000000061703b211 */ /* 0x000fc600008f0ca9 */
[----:B------:R4:W-:Y:S04]  /*b540*/  @!P2 ST.E.128 desc[UR36][R4.64], RZ ;  /* 0x000000ff0400a985 */ /* 0x0009e8000c101d24 */
[----:B------:R4:W-:Y:S02]  /*b550*/  @!P3 ST.E.128 desc[UR36][R2.64], RZ ;  /* 0x000000ff0200b985 */ /* 0x0009e4000c101d24 */
.L_x_2463:
[----:B------:R-:W-:Y:S05]  /*b560*/  BSYNC B0 ;  /* 0x0000000000007941 */ /* 0x000fea0003800000 */
.L_x_2454:
[----:B------:R-:W-:Y:S02]  /*b570*/  ULDC UR4, c[0x0][0xc3c] ;  /* 0x00030f0000047ab9 */ /* 0x000fe40000000800 */
[----:B-1----:R-:W-:-:S13]  /*b580*/  ISETP.GE.AND P0, PT, R47, UR4, PT ;  /* 0x000000042f007c0c */ /* 0x002fda000bf06270 */
[----:B------:R-:W-:Y:S05]  /*b590*/  @!P0 BRA `(.L_x_2473) ;  /* 0xffffff5400d08947 */ /* 0x000fea000383ffff */
[----:B------:R-:W-:Y:S05]  /*b5a0*/  EXIT ;  /* 0x000000000000794d */ /* 0x000fea0003800000 */
.L_x_2412:
[----:B------:R-:W-:-:S08]  /*b5b0*/  NOP ;  /* 0x0000000000007918 */ /* 0x000fd00000000000 */
[----:B------:R-:W0:-:S00]  /*b5c0*/  USETMAXREG.DEALLOC.CTAPOOL 0x28 ;  /* 0x00000028000079c8 */ /* 0x000e0000080e0500 */
[----:B0-----:R-:W-:Y:S02]  /*b5d0*/  LOP3.LUT R0, R0, 0x3, RZ, 0xc0, !PT ;  /* 0x0000000300007812 */ /* 0x001fe400078ec0ff */
[----:B------:R-:W-:-:S04]  /*b5e0*/  LOP3.LUT R25, R25, 0xfffffeff, RZ, 0xc0, !PT ;  /* 0xfffffeff19197812 */ /* 0x000fc800078ec0ff */
[----:B------:R-:W0:Y:S02]  /*b5f0*/  SHFL.IDX PT, R0, R0, RZ, 0x1f ;  /* 0x00001fff00007589 */ /* 0x000e2400000e0000 */
[----:B0-----:R-:W-:Y:S01]  /*b600*/  ISETP.NE.AND P0, PT, R0, RZ, PT ;  /* 0x000000ff0000720c */ /* 0x001fe20003f05270 */
[----:B------:R-:W-:-:S12]  /*b610*/  IMAD.MOV.U32 R0, RZ, RZ, RZ ;  /* 0x000000ffff007224 */ /* 0x000fd800078e00ff */
        /* <DEDUP_REMOVED lines=9> */
.L_x_2474:
        /* <DEDUP_REMOVED lines=40> */
.L_x_2480:
        /* <DEDUP_REMOVED lines=12> */
.L_x_2479:
[----:B------:R-:W-:Y:S05]  /*b9f0*/  BSYNC B0 ;  /* 0x0000000000007941 */ /* 0x000fea0003800000 */
.L_x_2478:
[----:B0----5:R-:W0:Y:S02]  /*ba00*/  SHFL.UP PT, R2, R0, 0x1, RZ ;  /* 0x0420000000027989 */ /* 0x021e2400000e00ff */
        /* <DEDUP_REMOVED lines=19> */
.L_x_2476:
[----:B------:R-:W-:-:S04]  /*bb40*/  IMAD.IADD R11, R4, 0x1, -R3 ;  /* 0x00000001040b7824 */ /* 0x000fc800078e0a03 */
[----:B------:R-:W-:-:S05]  /*bb50*/  IMAD R2, R6, UR5, R11 ;  /* 0x0000000506027c24 */ /* 0x000fca000f8e020b */
[----:B------:R-:W-:Y:S02]  /*bb60*/  ISETP.GT.AND P0, PT, R2, UR6, PT ;  /* 0x0000000602007c0c */ /* 0x000fe4000bf04270 */
[----:B------:R-:W0:Y:S11]  /*bb70*/  LDC.64 R2, c[0x0][0xc90] ;  /* 0x00032400ff027b82 */ /* 0x000e360000000a00 */
[----:B------:R-:W-:-:S04]  /*bb80*/  VOTE.ANY R8, PT, !P0 ;  /* 0x0000000000087806 */ /* 0x000fc800040e0100 */
[----:B------:R-:W1:Y:S02]  /*bb90*/  POPC R13, R8 ;  /* 0x00000008000d7309 */ /* 0x000e640000000000 */
[----:B-1----:R-:W-:-:S05]  /*bba0*/  IADD3 R19, R13, UR4, RZ ;  /* 0x000000040d137c10 */ /* 0x002fca000fffe0ff */
        /* <DEDUP_REMOVED lines=13> */
.L_x_2481:
[----:B---3--:R-:W-:Y:S01]  /*bc80*/  IMAD R16, R16, UR5, R11 ;  /* 0x0000000510107c24 */ /* 0x008fe2000f8e020b */
[----:B------:R-:W-:Y:S01]  /*bc90*/  IABS R2, R4 ;  /* 0x0000000400027213 */ /* 0x000fe20000000000 */
[----:B-12---:R-:W-:-:S03]  /*bca0*/  IMAD.MOV R9, RZ, RZ, -R3 ;  /* 0x000000ffff097224 */ /* 0x006fc600078e0a03 */
[----:B------:R-:W-:Y:S01]  /*bcb0*/  IADD3 R11, -R16, UR6, RZ ;  /* 0x00000006100b7c10 */ /* 0x000fe2000fffe1ff */
[----:B------:R-:W-:Y:S01]  /*bcc0*/  IMAD.MOV R8, RZ, RZ, -R2 ;  /* 0x000000ffff087224 */ /* 0x000fe200078e0a02 */
[----:B------:R-:W-:Y:S01]  /*bcd0*/  MOV R2, RZ ;  /* 0x000000ff00027202 */ /* 0x000fe20000000f00 */
[----:B------:R-:W-:Y:S01]  /*bce0*/  IMAD R9, R9, R12, RZ ;  /* 0x0000000c09097224 */ /* 0x000fe200078e02ff */
[----:B------:R-:W-:-:S03]  /*bcf0*/  IABS R6, R11 ;  /* 0x0000000b00067213 */ /* 0x000fc60000000000 */
        /* <DEDUP_REMOVED lines=14> */
[----:B------:R-:W-:-:S05]  /*bde0*/  @!P1 LOP3.LUT R2, RZ, R4, RZ, 0x33, !PT ;  /* 0x00000004ff029212 */ /* 0x000fca00078e33ff */
[----:B------:R-:W-:-:S04]  /*bdf0*/  IMAD R13, R7, R2, RZ ;  /* 0x00000002070d7224 */ /* 0x000fc800078e02ff */
[----:B------:R-:W-:-:S05]  /*be00*/  IMAD.MOV R6, RZ, RZ, -R13 ;  /* 0x000000ffff067224 */ /* 0x000fca00078e0a0d */
[----:B------:R-:W-:Y:S01]  /*be10*/  VIADDMNMX R15, R6, UR5, R7, PT ;  /* 0x00000005060f7c46 */ /* 0x000fe2000b800107 */
[----:B------:R-:W-:-:S03]  /*be20*/  IMAD.MOV R7, RZ, RZ, -R2 ;  /* 0x000000ffff077224 */ /* 0x000fc600078e0a02 */
[----:B------:R-:W-:Y:S01]  /*be30*/  IABS R8, R15 ;  /* 0x0000000f00087213 */ /* 0x000fe20000000000 */
[----:B------:R-:W-:Y:S01]  /*be40*/  IMAD R4, R4, R7, R11 ;  /* 0x0000000704047224 */ /* 0x000fe200078e020b */
[----:B0-----:R-:W-:Y:S01]  /*be50*/  IABS R10, R15 ;  /* 0x0000000f000a7213 */ /* 0x001fe20000000000 */
[----:B------:R-:W-:Y:S01]  /*be60*/  IMAD.MOV R18, RZ, RZ, -R15 ;  /* 0x000000ffff127224 */ /* 0x000fe200078e0a0f */
[----:B------:R-:W0:Y:S02]  /*be70*/  I2F.RP R6, R8 ;  /* 0x0000000800067306 */ /* 0x000e240000209400 */
[----:B------:R-:W-:-:S06]  /*be80*/  IABS R9, R4 ;  /* 0x0000000400097213 */ /* 0x000fcc0000000000 */
[----:B0-----:R-:W0:Y:S02]  /*be90*/  MUFU.RCP R6, R6 ;  /* 0x0000000600067308 */ /* 0x001e240000001000 */
[----:B0-----:R-:W-:-:S06]  /*bea0*/  VIADD R3, R6, 0xffffffe ;  /* 0x0ffffffe06037836 */ /* 0x001fcc0000000000 */
[----:B------:R-:W0:Y:S02]  /*beb0*/  F2I.FTZ.U32.TRUNC.NTZ R3, R3 ;  /* 0x0000000300037305 */ /* 0x000e24000021f000 */
[----:B0-----:R-:W-:-:S05]  /*bec0*/  IADD3 R2, RZ, -R3, RZ ;  /* 0x80000003ff027210 */ /* 0x001fca0007ffe0ff */
[----:B------:R-:W-:Y:S02]  /*bed0*/  IMAD.MOV.U32 R7, RZ, RZ, R2 ;  /* 0x000000ffff077224 */ /* 0x000fe400078e0002 */
[----:B------:R-:W-:Y:S02]  /*bee0*/  IMAD.MOV.U32 R2, RZ, RZ, RZ ;  /* 0x000000ffff027224 */ /* 0x000fe400078e00ff */
[----:B------:R-:W-:-:S04]  /*bef0*/  IMAD R7, R7, R8, RZ ;  /* 0x0000000807077224 */ /* 0x000fc800078e02ff */
[----:B------:R-:W-:-:S04]  /*bf00*/  IMAD.HI.U32 R2, R3, R7, R2 ;  /* 0x0000000703027227 */ /* 0x000fc800078e0002 */
[----:B------:R-:W-:Y:S02]  /*bf10*/  IMAD.MOV R3, RZ, RZ, -R10 ;  /* 0x000000ffff037224 */ /* 0x000fe400078e0a0a */
[----:B------:R-:W-:-:S04]  /*bf20*/  IMAD.HI.U32 R2, R2, R9, RZ ;  /* 0x0000000902027227 */ /* 0x000fc800078e00ff */
[----:B------:R-:W-:-:S05]  /*bf30*/  IMAD R3, R2, R3, R9 ;  /* 0x0000000302037224 */ /* 0x000fca00078e0209 */
[----:B------:R-:W-:-:S13]  /*bf40*/  ISETP.GT.U32.AND P1, PT, R8, R3, PT ;  /* 0x000000030800720c */ /* 0x000fda0003f24070 */
[----:B------:R-:W-:Y:S01]  /*bf50*/  @!P1 IMAD.IADD R3, R3, 0x1, -R8 ;  /* 0x0000000103039824 */ /* 0x000fe200078e0a08 */
[----:B------:R-:W-:Y:S02]  /*bf60*/  @!P1 IADD3 R2, R2, 0x1, RZ ;  /* 0x0000000102029810 */ /* 0x000fe40007ffe0ff */
        /* <DEDUP_REMOVED lines=9> */
[----:B------:R-:W-:-:S03]  /*c000*/  IMAD R18, R2, R18, R3 ;  /* 0x0000001202127224 */ /* 0x000fc600078e0203 */
[----:B------:R-:W-:Y:S01]  /*c010*/  IADD3 R17, R0, R17, RZ ;  /* 0x0000001100117210 */ /* 0x000fe20007ffe0ff */
[----:B------:R-:W-:Y:S06]  /*c020*/  BRA `(.L_x_2482) ;  /* 0x0000000000147947 */ /* 0x000fec0003800000 */
.L_x_2477:
[----:B------:R-:W-:Y:S01]  /*c030*/  ULDC UR4, c[0x0][0xc3c] ;  /* 0x00030f0000047ab9 */ /* 0x000fe20000000800 */
[----:B------:R-:W-:Y:S02]  /*c040*/  IMAD.MOV.U32 R17, RZ, RZ, RZ ;  /* 0x000000ffff117224 */ /* 0x000fe400078e00ff */
[----:B------:R-:W-:Y:S02]  /*c050*/  IMAD.U32 R16, RZ, RZ, UR6 ;  /* 0x00000006ff107e24 */ /* 0x000fe4000f8e00ff */
[----:B------:R-:W-:Y:S02]  /*c060*/  IMAD.MOV.U32 R18, RZ, RZ, RZ ;  /* 0x000000ffff127224 */ /* 0x000fe400078e00ff */
[----:B------:R-:W-:-:S07]  /*c070*/  IMAD.U32 R19, RZ, RZ, UR4 ;  /* 0x00000004ff137e24 */ /* 0x000fce000f8e00ff */
.L_x_2482:
[----:B------:R-:W-:-:S13]  /*c080*/  ISETP.NE.AND P0, PT, R5, RZ, PT ;  /* 0x000000ff0500720c */ /* 0x000fda0003f05270 */
[----:B------:R-:W0:Y:S01]  /*c090*/  @!P0 S2R R3, SR_CgaCtaId ;  /* 0x0000000000038919 */ /* 0x000e220000008800 */
[----:B------:R-:W-:-:S04]  /*c0a0*/  @!P0 MOV R0, 0x400 ;  /* 0x0000040000008802 */ /* 0x000fc80000000f00 */
[----:B0-----:R-:W-:-:S05]  /*c0b0*/  @!P0 LEA R0, R3, R0, 0x18 ;  /* 0x0000000003008211 */ /* 0x001fca00078ec0ff */
[----:B------:R1:W-:Y:S01]  /*c0c0*/  @!P0 STS.128 [R0+0x2a8d0], R16 ;  /* 0x02a8d01000008388 */ /* 0x0003e20000000c00 */
[----:B------:R-:W-:Y:S06]  /*c0d0*/  BAR.ARV 0x5, 0x180 ;  /* 0x0146000000007b1d */ /* 0x000fec0000002000 */
.L_x_2475:
[----:B------:R2:W-:Y:S01]  /*c0e0*/  STL [R1+0x18], RZ ;  /* 0x000018ff01007387 */ /* 0x0005e20000100800 */
[----:B------:R-:W-:Y:S01]  /*c0f0*/  ULDC UR4, c[0x0][0xc3c] ;  /* 0x00030f0000047ab9 */ /* 0x000fe20000000800 */
[----:B------:R-:W-:Y:S01]  /*c100*/  MOV R28, 0x1 ;  /* 0x00000001001c7802 */ /* 0x000fe20000000f00 */
[----:B------:R-:W-:Y:S01]  /*c110*/  IMAD.MOV.U32 R27, RZ, RZ, RZ ;  /* 0x000000ffff1b7224 */ /* 0x000fe200078e00ff */
[----:B0-----:R-:W-:-:S13]  /*c120*/  ISETP.GE.AND P0, PT, R19, UR4, PT ;  /* 0x0000000413007c0c */ /* 0x001fda000bf06270 */
[----:B--2---:R-:W-:Y:S05]  /*c130*/  @P0 BRA `(.L_x_2483) ;  /* 0x0000004800880947 */ /* 0x004fea0003800000 */
[----:B------:R-:W0:Y:S01]  /*c140*/  S2R R4, SR_TID.X ;  /* 0x0000000000047919 */ /* 0x000e220000002100 */
[----:B------:R-:W2:Y:S01]  /*c150*/  S2UR UR5, SR_CgaCtaId ;  /* 0x00000000000579c3 */ /* 0x000ea20000008800 */
[----:B------:R-:W-:Y:S01]  /*c160*/  UMOV UR4, 0x400 ;  /* 0x0000040000047882 */ /* 0x000fe20000000000 */
[----:B------:R-:W-:Y:S01]  /*c170*/  BSSY B8, `(.L_x_2483) ;  /* 0x000049e000087945 */ /* 0x000fe20003800000 */
[----:B------:R3:W-:Y:S01]  /*c180*/  STL [R1+0x18], RZ ;  /* 0x000018ff01007387 */ /* 0x0007e20000100800 */
[----:B------:R-:W-:Y:S01]  /*c190*/  IMAD.MOV.U32 R28, RZ, RZ, 0x1 ;  /* 0x00000001ff1c7424 */ /* 0x000fe200078e00ff */
[----:B------:R-:W-:Y:S01]  /*c1a0*/  MOV R27, RZ ;  /* 0x000000ff001b7202 */ /* 0x000fe20000000f00 */
[----:B------:R-:W-:Y:S01]  /*c1b0*/  ULOP3.LUT UR38, UR60, 0x2, URZ, 0xfc, !UPT ;  /* 0x000000023c267892 */ /* 0x000fe2000f8efc3f */
[----:B------:R-:W-:Y:S01]  /*c1c0*/  ULDC UR39, c[0x0][0xc] ;  /* 0x0000030000277ab9 */ /* 0x000fe20000000800 */
[----:B--2---:R-:W-:-:S06]  /*c1d0*/  ULEA UR4, UR5, UR4, 0x18 ;  /* 0x0000000405047291 */ /* 0x004fcc000f8ec03f */
[----:B------:R-:W-:Y:S01]  /*c1e0*/  IMAD.U32 R22, RZ, RZ, UR4 ;  /* 0x00000004ff167e24 */ /* 0x000fe2000f8e00ff */
[C---:B0-----:R-:W-:Y:S01]  /*c1f0*/  LOP3.LUT R3, R4.reuse, 0x7f, RZ, 0xc0, !PT ;  /* 0x0000007f04037812 */ /* 0x041fe200078ec0ff */
[----:B-1----:R-:W-:-:S05]  /*c200*/  IMAD.SHL.U32 R0, R4, 0x8, RZ ;  /* 0x0000000804007824 */ /* 0x002fca00078e00ff */
[----:B------:R-:W-:-:S04]  /*c210*/  LOP3.LUT R2, R0, 0x1f8, RZ, 0xc0, !PT ;  /* 0x000001f800027812 */ /* 0x000fc800078ec0ff */
[----:B------:R-:W-:Y:S01]  /*c220*/  LOP3.LUT R33, R2, 0x38, R4, 0x78, !PT ;  /* 0x0000003802217812 */ /* 0x000fe200078e7804 */
[----:B------:R-:W-:Y:S01]  /*c230*/  IMAD.SHL.U32 R2, R4, 0x10, RZ ;  /* 0x0000001004027824 */ /* 0x000fe200078e00ff */
[----:B------:R-:W-:Y:S02]  /*c240*/  SHF.R.U32.HI R4, RZ, 0x3, R3 ;  /* 0x00000003ff047819 */ /* 0x000fe40000011603 */
[----:B------:R-:W-:Y:S02]  /*c250*/  LOP3.LUT R33, R33, 0x200, R0, 0xf8, !PT ;  /* 0x0000020021217812 */ /* 0x000fe400078ef800 */
[----:B------:R-:W-:Y:S02]  /*c260*/  LOP3.LUT R3, R0, 0x38, RZ, 0xc0, !PT ;  /* 0x0000003800037812 */ /* 0x000fe400078ec0ff */
[----:B------:R-:W-:Y:S01]  /*c270*/  LOP3.LUT R4, R4, 0x70, R2, 0xf8, !PT ;  /* 0x0000007004047812 */ /* 0x000fe200078ef802 */
[----:B------:R-:W-:Y:S01]  /*c280*/  IMAD R34, R33, 0x2, R22 ;  /* 0x0000000221227824 */ /* 0x000fe200078e0216 */
[----:B------:R-:W-:-:S02]  /*c290*/  LOP3.LUT R2, R3, 0x40, RZ, 0xfc, !PT ;  /* 0x0000004003027812 */ /* 0x000fc400078efcff */
[----:B---3--:R-:W-:-:S07]  /*c2a0*/  LOP3.LUT R0, R3, 0x80, RZ, 0xfc, !PT ;  /* 0x0000008003007812 */ /* 0x008fce00078efcff */
.L_x_2546:
[----:B0-----:R-:W0:Y:S02]  /*c2b0*/  LDC.64 R30, c[0x0][0xc88] ;  /* 0x00032200ff1e7b82 */ /* 0x001e240000000a00 */
[----:B0-----:R-:W-:-:S06]  /*c2c0*/  IMAD.WIDE R30, R19, 0x4, R30 ;  /* 0x00000004131e7825 */ /* 0x001fcc00078e021e */
[----:B--2---:R-:W2:Y:S01]  /*c2d0*/  LDG.E R30, desc[UR36][R30.64] ;  /* 0x000000241e1e7981 */ /* 0x004ea2000c1e1900 */
[----:B------:R-:W-:Y:S05]  /*c2e0*/  YIELD ;  /* 0x0000000000007946 */ /* 0x000fea0003800000 */
[----:B------:R-:W-:Y:S01]  /*c2f0*/  ULDC.64 UR4, c[0x0][0xa28] ;  /* 0x00028a0000047ab9 */ /* 0x000fe20000000a00 */
[----:B------:R-:W-:Y:S01]  /*c300*/  IMAD.MOV.U32 R37, RZ, RZ, RZ ;  /* 0x000000ffff257224 */ /* 0x000fe200078e00ff */
[----:B------:R-:W-:Y:S01]  /*c310*/  ISETP.NE.U32.AND P0, PT, RZ, UR4, PT ;  /* 0x00000004ff007c0c */ /* 0x000fe2000bf05070 */
[----:B------:R-:W-:-:S03]  /*c320*/  ULDC.64 UR6, c[0x0][0xa18] ;  /* 0x0002860000067ab9 */ /* 0x000fc60000000a00 */
[----:B------:R-:W-:Y:S02]  /*c330*/  ISETP.NE.AND.EX P0, PT, RZ, UR5, PT, P0 ;  /* 0x00000005ff007c0c */ /* 0x000fe4000bf05300 */
[----:B------:R-:W-:Y:S02]  /*c340*/  MOV R35, RZ ;  /* 0x000000ff00237202 */ /* 0x000fe40000000f00 */
[----:B--2---:R-:W-:-:S09]  /*c350*/  SHF.R.S32.HI R0, RZ, 0x1f, R30 ;  /* 0x0000001fff007819 */ /* 0x004fd2000001141e */
[C---:B------:R-:W-:Y:S01]  /*c360*/  @P0 LEA R2, P1, R30.reuse, UR4, 0x2 ;  /* 0x000000041e020c11 */ /* 0x040fe2000f8210ff */
[C---:B------:R-:W-:Y:S01]  /*c370*/  IMAD.SHL.U32 R23, R30.reuse, 0x4, RZ ;  /* 0x000000041e177824 */ /* 0x040fe200078e00ff */
[C-C-:B------:R-:W-:Y:S01]  /*c380*/  SHF.L.U64.HI R24, R30.reuse, 0x2, R0.reuse ;  /* 0x000000021e187819 */ /* 0x140fe20000010200 */
[----:B------:R0:W-:Y:S01]  /*c390*/  STL [R1+0xc], R0 ;  /* 0x00000c0001007387 */ /* 0x0001e20000100800 */
[----:B------:R-:W-:Y:S01]  /*c3a0*/  @P0 LEA.HI.X R3, R30, UR5, R0, 0x2, P1 ;  /* 0x000000051e030c11 */ /* 0x000fe200088f1400 */
[----:B------:R-:W-:-:S04]  /*c3b0*/  ULDC.64 UR4, c[0x0][0xa00] ;  /* 0x0002800000047ab9 */ /* 0x000fc80000000a00 */
[----:B------:R1:W5:Y:S01]  /*c3c0*/  @P0 LDG.E R37, desc[UR36][R2.64] ;  /* 0x0000002402250981 */ /* 0x000362000c1e1900 */
        /* <DEDUP_REMOVED lines=19> */
[----:B------:R-:W-:Y:S01]  /*c500*/  IMAD.U32 R36, RZ, RZ, UR4 ;  /* 0x00000004ff247e24 */ /* 0x000fe2000f8e00ff */
[----:B--2---:R1:W-:Y:S01]  /*c510*/  @P0 STL [R1+0x4], R0 ;  /* 0x0000040001000387 */ /* 0x0043e20000100800 */
[----:B------:R-:W-:Y:S05]  /*c520*/  @P0 BRA `(.L_x_2484) ;  /* 0x0000000000200947 */ /* 0x000fea0003800000 */
        /* <DEDUP_REMOVED lines=8> */
.L_x_2484:
        /* <DEDUP_REMOVED lines=9> */
.L_x_2485:
        /* <DEDUP_REMOVED lines=9> */
.L_x_2486:
[----:B------:R-:W3:Y:S01]  /*c6d0*/  LDL R4, [R1+0x4] ;  /* 0x0000040001047983 */ /* 0x000ee20000100800 */
[----:B012---:R-:W0:Y:S01]  /*c6e0*/  LDC R0, c[0x0][0x448] ;  /* 0x00011200ff007b82 */ /* 0x007e220000000800 */
[----:B-----5:R-:W-:Y:S01]  /*c6f0*/  IMAD.IADD R36, R36, 0x1, -R37 ;  /* 0x0000000124247824 */ /* 0x020fe200078e0a25 */
[----:B------:R-:W-:Y:S01]  /*c700*/  LOP3.LUT R25, R25, 0xffffff7f, RZ, 0xc0, !PT ;  /* 0xffffff7f19197812 */ /* 0x000fe200078ec0ff */
[----:B------:R-:W-:Y:S01]  /*c710*/  BSSY B7, `(.L_x_2487) ;  /* 0x0000382000077945 */ /* 0x000fe20003800000 */
[----:B0-----:R-:W-:Y:S01]  /*c720*/  ISETP.NE.AND P0, PT, R0, 0x1, PT ;  /* 0x000000010000780c */ /* 0x001fe20003f05270 */
[----:B------:R-:W-:-:S04]  /*c730*/  IMAD.SHL.U32 R0, R17, 0x80, RZ ;  /* 0x0000008011007824 */ /* 0x000fc800078e00ff */
[----:B------:R-:W-:-:S08]  /*c740*/  VIADD R0, R0, 0x7f ;  /* 0x0000007f00007836 */ /* 0x000fd00000000000 */
[----:B------:R-:W0:Y:S01]  /*c750*/  @P0 LDC R3, c[0x0][0x44c] ;  /* 0x00011300ff030b82 */ /* 0x000e220000000800 */
[----:B------:R-:W-:-:S07]  /*c760*/  @P0 LOP3.LUT R25, R25, 0x80, RZ, 0xfc, !PT ;  /* 0x0000008019190812 */ /* 0x000fce00078efcff */
[----:B------:R-:W1:Y:S01]  /*c770*/  @P0 LDC R5, c[0x0][0x450] ;  /* 0x00011400ff050b82 */ /* 0x000e620000000800 */
[----:B0-----:R-:W-:-:S05]  /*c780*/  @P0 IMAD.HI.U32 R2, R0, R3, RZ ;  /* 0x0000000300020227 */ /* 0x001fca00078e00ff */
[----:B-1----:R-:W-:Y:S01]  /*c790*/  @P0 SHF.R.U32.HI R0, RZ, R5, R2 ;  /* 0x00000005ff000219 */ /* 0x002fe20000011602 */
[----:B------:R-:W-:-:S04]  /*c7a0*/  VIADD R2, R36, 0x5f ;  /* 0x0000005f24027836 */ /* 0x000fc80000000000 */
[----:B------:R-:W-:Y:S01]  /*c7b0*/  IMAD.HI R2, R2, 0x2aaaaaab, RZ ;  /* 0x2aaaaaab02027827 */ /* 0x000fe200078e02ff */
[----:B---3--:R-:W-:-:S04]  /*c7c0*/  IADD3 R3, R36, 0x60, -R4 ;  /* 0x0000006024037810 */ /* 0x008fc80007ffe804 */
[----:B------:R-:W-:Y:S02]  /*c7d0*/  IADD3 R0, R3, R0, RZ ;  /* 0x0000000003007210 */ /* 0x000fe40007ffe0ff */
[----:B------:R-:W-:-:S03]  /*c7e0*/  SHF.R.U32.HI R3, RZ, 0x1f, R2 ;  /* 0x0000001fff037819 */ /* 0x000fc60000011602 */
[----:B------:R-:W-:Y:S01]  /*c7f0*/  IMAD.HI R0, R0, 0x2aaaaaab, RZ ;  /* 0x2aaaaaab00007827 */ /* 0x000fe200078e02ff */
[----:B------:R-:W-:-:S04]  /*c800*/  LEA.HI.SX32 R3, R2, R3, 0x1c ;  /* 0x0000000302037211 */ /* 0x000fc800078fe2ff */
[----:B------:R-:W-:-:S04]  /*c810*/  SHF.R.U32.HI R5, RZ, 0x1f, R0 ;  /* 0x0000001fff057819 */ /* 0x000fc80000011600 */
[----:B------:R-:W-:-:S04]  /*c820*/  LEA.HI.SX32 R0, R0, R5, 0x1c ;  /* 0x0000000500007211 */ /* 0x000fc800078fe2ff */
[----:B------:R-:W-:-:S04]  /*c830*/  VIMNMX R29, R3, R0, PT ;  /* 0x00000000031d7248 */ /* 0x000fc80003fe0100 */
[----:B------:R-:W-:Y:S01]  /*c840*/  ISETP.GT.AND P0, PT, R29, RZ, PT ;  /* 0x000000ff1d00720c */ /* 0x000fe20003f04270 */
[----:B------:R0:W-:-:S12]  /*c850*/  STL [R1+0x8], R29 ;  /* 0x0000081d01007387 */ /* 0x0001d80000100800 */
        /* <DEDUP_REMOVED lines=18> */
.L_x_2488:
        /* <DEDUP_REMOVED lines=10> */
[----:B------:R-:W0:Y:S01]  /*ca20*/  LDC.64 R2, c[0x4][R2] ;  /* 0x0100000002027b82 */ /* 0x000e220000000a00 */
[----:B------:R-:W-:Y:S01]  /*ca30*/  IMAD.U32 R5, RZ, RZ, UR7 ;  /* 0x00000007ff057e24 */ /* 0x000fe2000f8e00ff */
[----:B------:R-:W-:Y:S01]  /*ca40*/  MOV R13, RZ ;  /* 0x000000ff000d7202 */ /* 0x000fe20000000f00 */
[----:B------:R-:W-:Y:S02]  /*ca50*/  IMAD.U32 R6, RZ, RZ, UR8 ;  /* 0x00000008ff067e24 */ /* 0x000fe4000f8e00ff */
[----:B------:R-:W-:-:S02]  /*ca60*/  IMAD.U32 R10, RZ, RZ, UR4 ;  /* 0x00000004ff0a7e24 */ /* 0x000fc4000f8e00ff */
[----:B------:R-:W-:Y:S02]  /*ca70*/  IMAD.U32 R11, RZ, RZ, UR5 ;  /* 0x00000005ff0b7e24 */ /* 0x000fe4000f8e00ff */
[----:B------:R-:W-:Y:S02]  /*ca80*/  IMAD.MOV.U32 R8, RZ, RZ, 0x70 ;  /* 0x00000070ff087424 */ /* 0x000fe400078e00ff */
[----:B------:R-:W-:-:S07]  /*ca90*/  IMAD.MOV.U32 R12, RZ, RZ, 0x1 ;  /* 0x00000001ff0c7424 */ /* 0x000fce00078e00ff */
[----:B------:R-:W-:-:S07]  /*caa0*/  LEPC R20, `(.L_x_2491) ;  /* 0x000000001014794e */ /* 0x000fce0000000000 */
[----:B0-----:R-:W-:Y:S05]  /*cab0*/  CALL.ABS.NOINC R2 ;  /* 0x0000000002007343 */ /* 0x001fea0003c00000 */
.L_x_2491:
[----:B------:R-:W-:Y:S05]  /*cac0*/  BSYNC B6 ;  /* 0x0000000000067941 */ /* 0x000fea0003800000 */
.L_x_2490:
        /* <DEDUP_REMOVED lines=12> */
[----:B------:R-:W-:Y:S01]  /*cb90*/  MOV R13, RZ ;  /* 0x000000ff000d7202 */ /* 0x000fe20000000f00 */
[----:B------:R-:W-:Y:S02]  /*cba0*/  IMAD.U32 R6, RZ, RZ, UR8 ;  /* 0x00000008ff067e24 */ /* 0x000fe4000f8e00ff */
[----:B------:R-:W-:-:S02]  /*cbb0*/  IMAD.U32 R10, RZ, RZ, UR4 ;  /* 0x00000004ff0a7e24 */ /* 0x000fc4000f8e00ff */
[----:B------:R-:W-:Y:S02]  /*cbc0*/  IMAD.U32 R11, RZ, RZ, UR5 ;  /* 0x00000005ff0b7e24 */ /* 0x000fe4000f8e00ff */
[----:B------:R-:W-:Y:S02]  /*cbd0*/  IMAD.MOV.U32 R8, RZ, RZ, 0x70 ;  /* 0x00000070ff087424 */ /* 0x000fe400078e00ff */
[----:B0-----:R-:W-:-:S07]  /*cbe0*/  IMAD.MOV.U32 R12, RZ, RZ, 0x1 ;  /* 0x00000001ff0c7424 */ /* 0x001fce00078e00ff */
[----:B------:R-:W-:-:S07]  /*cbf0*/  LEPC R20, `(.L_x_2494) ;  /* 0x000000001014794e */ /* 0x000fce0000000000 */
[----:B-1----:R-:W-:Y:S05]  /*cc00*/  CALL.ABS.NOINC R2 ;  /* 0x0000000002007343 */ /* 0x002fea0003c00000 */
.L_x_2494:
        /* <DEDUP_REMOVED lines=15> */
.L_x_2493:
[----:B------:R-:W-:Y:S05]  /*cd00*/  BSYNC B6 ;  /* 0x0000000000067941 */ /* 0x000fea0003800000 */
.L_x_2492:
[----:B------:R-:W0:Y:S01]  /*cd10*/  S2R R2, SR_TID.X ;  /* 0x0000000000027919 */ /* 0x000e220000002100 */
[----:B------:R-:W-:Y:S01]  /*cd20*/  ULDC.64 UR4, c[0x0][0x9f8] ;  /* 0x00027e0000047ab9 */ /* 0x000fe20000000a00 */
[----:B------:R-:W1:Y:S01]  /*cd30*/  LDC R8, c[0x0][0x430] ;  /* 0x00010c00ff087b82 */ /* 0x000e620000000800 */
[----:B------:R-:W-:Y:S01]  /*cd40*/  ISETP.NE.U32.AND P0, PT, RZ, UR4, PT ;  /* 0x00000004ff007c0c */ /* 0x000fe2000bf05070 */
[----:B------:R-:W2:Y:S03]  /*cd50*/  S2R R21, SR_TID.X ;  /* 0x0000000000157919 */ /* 0x000ea60000002100 */
[----:B------:R-:W-:Y:S02]  /*cd60*/  ISETP.NE.AND.EX P0, PT, RZ, UR5, PT, P0 ;  /* 0x00000005ff007c0c */ /* 0x000fe4000bf05300 */
[----:B0-----:R-:W-:-:S11]  /*cd70*/  LOP3.LUT R20, R2, 0x7f, RZ, 0xc0, !PT ;  /* 0x0000007f02147812 */ /* 0x001fd600078ec0ff */
[----:B------:R-:W-:Y:S01]  /*cd80*/  @P0 IADD3 R2, P1, R23, UR4, RZ ;  /* 0x0000000417020c10 */ /* 0x000fe2000ff3e0ff */
[----:B------:R-:W-:Y:S01]  /*cd90*/  ULDC UR4, c[0x0][0x320] ;  /* 0x0000c80000047ab9 */ /* 0x000fe20000000800 */
[----:B------:R-:W-:Y:S02]  /*cda0*/  SHF.R.U32.HI R26, RZ, 0x3, R20 ;  /* 0x00000003ff1a7819 */ /* 0x000fe40000011614 */
[----:B------:R-:W-:-:S05]  /*cdb0*/  @P0 IADD3.X R3, R24, UR5, RZ, P1, !PT ;  /* 0x0000000518030c10 */ /* 0x000fca0008ffe4ff */
[----:B------:R0:W3:Y:S01]  /*cdc0*/  @P0 LDG.E R31, desc[UR36][R2.64] ;  /* 0x00000024021f0981 */ /* 0x0000e2000c1e1900 */
[----:B-1----:R-:W-:Y:S02]  /*cdd0*/  ISETP.NE.AND P2, PT, R8, 0x1, PT ;  /* 0x000000010800780c */ /* 0x002fe40003f45270 */
[----:B--2---:R-:W-:Y:S02]  /*cde0*/  SHF.L.U32 R20, R21, 0x4, RZ ;  /* 0x0000000415147819 */ /* 0x004fe400000006ff */
[----:B------:R-:W-:Y:S02]  /*cdf0*/  LOP3.LUT R25, R25, 0xffffffdf, RZ, 0xc0, !PT ;  /* 0xffffffdf19197812 */ /* 0x000fe400078ec0ff */
[----:B------:R-:W-:Y:S01]  /*ce00*/  LOP3.LUT R20, R26, 0x70, R20, 0xf8, !PT ;  /* 0x000000701a147812 */ /* 0x000fe200078ef814 */
[----:B------:R-:W-:Y:S02]  /*ce10*/  VIADD R26, R29, 0xffffffff ;  /* 0xffffffff1d1a7836 */ /* 0x000fe40000000000 */
[----:B------:R-:W1:Y:S02]  /*ce20*/  S2R R29, SR_TID.X ;  /* 0x00000000001d7919 */ /* 0x000e640000002100 */
[----:B------:R-:W-:-:S02]  /*ce30*/  IMAD R0, R26, 0x60, R20 ;  /* 0x000000601a007824 */ /* 0x000fc400078e0214 */
[----:B------:R-:W2:Y:S01]  /*ce40*/  @P2 LDC R7, c[0x0][0x434] ;  /* 0x00010d00ff072b82 */ /* 0x000ea20000000800 */
[----:B------:R-:W-:Y:S02]  /*ce50*/  @P2 LOP3.LUT R25, R25, 0x20, RZ, 0xfc, !PT ;  /* 0x0000002019192812 */ /* 0x000fe400078efcff */
[C---:B------:R-:W-:Y:S01]  /*ce60*/  ISETP.GE.AND P0, PT, R0.reuse, R36, PT ;  /* 0x000000240000720c */ /* 0x040fe20003f06270 */
[----:B------:R-:W-:-:S03]  /*ce70*/  IMAD.IADD R0, R0, 0x1, R37 ;  /* 0x0000000100007824 */ /* 0x000fc600078e0225 */
[----:B------:R-:W-:Y:S01]  /*ce80*/  ISETP.GT.U32.OR P0, PT, R20, 0x5f, P0 ;  /* 0x0000005f1400780c */ /* 0x000fe20000704470 */
[----:B------:R-:W4:Y:S01]  /*ce90*/  @P2 LDC R6, c[0x0][0x438] ;  /* 0x00010e00ff062b82 */ /* 0x000f220000000800 */
[----:B0-----:R-:W-:-:S11]  /*cea0*/  IMAD.MOV.U32 R2, RZ, RZ, R0 ;  /* 0x000000ffff027224 */ /* 0x001fd600078e0000 */
[----:B------:R-:W0:Y:S01]  /*ceb0*/  @!P0 LDC.64 R4, c[0x0][0x428] ;  /* 0x00010a00ff048b82 */ /* 0x000e220000000a00 */
[----:B--2---:R-:W-:Y:S01]  /*cec0*/  @P2 IMAD.HI.U32 R3, R0, R7, RZ ;  /* 0x0000000700032227 */ /* 0x004fe200078e00ff */
[----:B-1----:R-:W-:-:S04]  /*ced0*/  SHF.L.U32 R10, R29, 0x3, RZ ;  /* 0x000000031d0a7819 */ /* 0x002fc800000006ff */
[----:B----4-:R-:W-:Y:S02]  /*cee0*/  @P2 SHF.R.U32.HI R2, RZ, R6, R3 ;  /* 0x00000006ff022219 */ /* 0x010fe40000011603 */
[----:B------:R-:W-:-:S03]  /*cef0*/  LOP3.LUT R10, R10, 0x38, RZ, 0xc0, !PT ;  /* 0x000000380a0a7812 */ /* 0x000fc600078ec0ff */
[----:B------:R-:W-:Y:S01]  /*cf00*/  IMAD.MOV R3, RZ, RZ, -R2 ;  /* 0x000000ffff037224 */ /* 0x000fe200078e0a02 */
[C---:B------:R-:W-:Y:S02]  /*cf10*/  LOP3.LUT R32, R10.reuse, 0x40, RZ, 0xfc, !PT ;  /* 0x000000400a207812 */ /* 0x040fe400078efcff */
[----:B------:R-:W-:Y:S01]  /*cf20*/  ISETP.GE.AND P1, PT, R10, UR4, PT ;  /* 0x000000040a007c0c */ /* 0x000fe2000bf26270 */
[----:B------:R-:W-:Y:S01]  /*cf30*/  IMAD R0, R8, R3, R0 ;  /* 0x0000000308007224 */ /* 0x000fe200078e0200 */
[----:B------:R-:W-:Y:S02]  /*cf40*/  @!P0 SHF.R.S32.HI R3, RZ, 0x1f, R2 ;  /* 0x0000001fff038819 */ /* 0x000fe40000011402 */
[----:B------:R-:W-:Y:S01]  /*cf50*/  ISETP.GE.AND P2, PT, R32, UR4, PT ;  /* 0x0000000420007c0c */ /* 0x000fe2000bf46270 */
[----:B------:R-:W-:Y:S01]  /*cf60*/  ULDC UR4, c[0x0][0x2f4] ;  /* 0x0000bd0000047ab9 */ /* 0x000fe20000000800 */
[----:B------:R-:W-:Y:S02]  /*cf70*/  SEL R29, RZ, 0x1, P1 ;  /* 0x00000001ff1d7807 */ /* 0x000fe40000800000 */
[----:B------:R-:W-:-:S02]  /*cf80*/  LOP3.LUT R25, R25, 0xfffffffb, RZ, 0xc0, !PT ;  /* 0xfffffffb19197812 */ /* 0x000fc400078ec0ff */
[----:B------:R-:W-:Y:S01]  /*cf90*/  LOP3.LUT R9, R10, 0x80, RZ, 0xfc, !PT ;  /* 0x000000800a097812 */ /* 0x000fe200078efcff */
[----:B------:R-:W-:Y:S01]  /*cfa0*/  UMOV UR5, 0xffffffff ;  /* 0xffffffff00057882 */ /* 0x000fe20000000000 */
[----:B---3--:R-:W-:-:S05]  /*cfb0*/  SHF.R.S32.HI R6, RZ, 0x1f, R31 ;  /* 0x0000001fff067819 */ /* 0x008fca000001141f */
[----:B------:R1:W-:Y:S01]  /*cfc0*/  STL [R1], R6 ;  /* 0x0000000601007387 */ /* 0x0003e20000100800 */
[----:B0-----:R-:W-:-:S04]  /*cfd0*/  @!P0 IMAD R8, R6, R4, RZ ;  /* 0x0000000406088224 */ /* 0x001fc800078e02ff */
[C---:B------:R-:W-:Y:S02]  /*cfe0*/  @!P0 IMAD R5, R31.reuse, R5, R8 ;  /* 0x000000051f058224 */ /* 0x040fe400078e0208 */
[----:B-1----:R-:W-:Y:S01]  /*cff0*/  @!P0 IMAD.WIDE.U32 R6, R31, R4, R2 ;  /* 0x000000041f068225 */ /* 0x002fe200078e0002 */
[----:B------:R-:W-:-:S03]  /*d000*/  SEL R2, RZ, 0xffffffff, P2 ;  /* 0xffffffffff027807 */ /* 0x000fc60001000000 */
[----:B------:R-:W-:Y:S02]  /*d010*/  @!P0 IMAD.IADD R5, R7, 0x1, R5 ;  /* 0x0000000107058824 */ /* 0x000fe400078e0205 */
[----:B------:R-:W-:Y:S02]  /*d020*/  IMAD.SHL.U32 R2, R2, 0x2, RZ ;  /* 0x0000000202027824 */ /* 0x000fe400078e00ff */
[----:B------:R-:W-:-:S03]  /*d030*/  IMAD.MOV.U32 R4, RZ, RZ, RZ ;  /* 0x000000ffff047224 */ /* 0x000fc600078e00ff */
[----:B------:R-:W-:Y:S02]  /*d040*/  LOP3.LUT R29, R2, 0x2, R29, 0xe2, !PT ;  /* 0x00000002021d7812 */ /* 0x000fe400078ee21d */
[----:B------:R-:W0:Y:S01]  /*d050*/  @!P0 LDC.64 R2, c[0x0][0x418] ;  /* 0x00010600ff028b82 */ /* 0x000e220000000a00 */
[----:B------:R-:W-:-:S13]  /*d060*/  ISETP.GE.AND P2, PT, R10, UR4, PT ;  /* 0x000000040a007c0c */ /* 0x000fda000bf46270 */
[----:B------:R-:W-:Y:S02]  /*d070*/  @P2 LOP3.LUT R25, R25, 0x4, RZ, 0xfc, !PT ;  /* 0x0000000419192812 */ /* 0x000fe400078efcff */
[----:B0-----:R-:W-:-:S04]  /*d080*/  @!P0 LEA R2, P1, R6, R2, 0x2 ;  /* 0x0000000206028211 */ /* 0x001fc800078210ff */
[----:B------:R-:W-:Y:S02]  /*d090*/  @!P0 LEA.HI.X R3, R6, R3, R5, 0x2, P1 ;  /* 0x0000000306038211 */ /* 0x000fe400008f1405 */
[----:B------:R-:W-:-:S03]  /*d0a0*/  ISETP.GE.AND P1, PT, R32, UR4, PT ;  /* 0x0000000420007c0c */ /* 0x000fc6000bf26270 */
[----:B------:R0:W5:Y:S01]  /*d0b0*/  @!P0 LDG.E R4, desc[UR36][R2.64] ;  /* 0x0000002402048981 */ /* 0x000162000c1e1900 */
[----:B------:R-:W-:Y:S02]  /*d0c0*/  ISETP.GE.AND P0, PT, R9, UR4, PT ;  /* 0x0000000409007c0c */ /* 0x000fe4000bf06270 */
[----:B------:R-:W-:-:S07]  /*d0d0*/  LOP3.LUT R25, R25, 0xfffffffd, RZ, 0xc0, !PT ;  /* 0xfffffffd19197812 */ /* 0x000fce00078ec0ff */
[----:B------:R-:W-:Y:S01]  /*d0e0*/  @P1 LOP3.LUT R25, R25, 0x2, RZ, 0xfc, !PT ;  /* 0x0000000219191812 */ /* 0x000fe200078efcff */
[----:B0-----:R-:W-:-:S03]  /*d0f0*/  IMAD.U32 R2, RZ, RZ, UR38 ;  /* 0x00000026ff027e24 */ /* 0x001fc6000f8e00ff */
[----:B------:R-:W-:-:S04]  /*d100*/  LOP3.LUT R25, R25, 0xfffffffe, RZ, 0xc0, !PT ;  /* 0xfffffffe19197812 */ /* 0x000fc800078ec0ff */
[----:B------:R-:W-:Y:S01]  /*d110*/  @P0 LOP3.LUT R25, R25, 0x1, RZ, 0xfc, !PT ;  /* 0x0000000119190812 */ /* 0x000fe200078efcff */
[----:B------:R-:W-:Y:S06]  /*d120*/  BRA.DIV UR5, `(.L_x_2495) ;  /* 0x0000004205187947 */ /* 0x000fec000b800000 */
.L_x_2563:
[----:B------:R-:W-:Y:S02]  /*d130*/  ISETP.NE.AND P0, PT, R2, 0x3, PT ;  /* 0x000000030200780c */ /* 0x000fe40003f05270 */
[----:B------:R-:W-:Y:S02]  /*d140*/  ISETP.GT.U32.AND P1, PT, R20, 0x5f, PT ;  /* 0x0000005f1400780c */ /* 0x000fe40003f24070 */
[----:B------:R-:W-:Y:S02]  /*d150*/  LOP3.LUT R25, R25, 0xffffffef, RZ, 0xc0, !PT ;  /* 0xffffffef19197812 */ /* 0x000fe400078ec0ff */
[----:B------:R-:W-:-:S07]  /*d160*/  SHF.R.S32.HI R32, RZ, 0x1f, R18 ;  /* 0x0000001fff207819 */ /* 0x000fce0000011412 */
[----:B------:R-:W-:-:S04]  /*d170*/  @P0 LOP3.LUT R25, R25, 0x10, RZ, 0xfc, !PT ;  /* 0x0000001019190812 */ /* 0x000fc800078efcff */
[----:B------:R-:W-:-:S04]  /*d180*/  LOP3.LUT R25, R25, 0xfffffff7, RZ, 0xc0, !PT ;  /* 0xfffffff719197812 */ /* 0x000fc800078ec0ff */
[----:B------:R-:W-:Y:S01]  /*d190*/  @P1 LOP3.LUT R25, R25, 0x8, RZ, 0xfc, !PT ;  /* 0x0000000819191812 */ /* 0x000fe200078efcff */
[----:B------:R-:W-:Y:S06]  /*d1a0*/  @!P0 BRA `(.L_x_2496) ;  /* 0x0000000000048947 */ /* 0x000fec0003800000 */
[----:B------:R-:W-:Y:S01]  /*d1b0*/  BPT.TRAP 0x1 ;  /* 0x000000040000795c */ /* 0x000fe20000300000 */
.L_x_2496:
[----:B------:R-:W-:Y:S01]  /*d1c0*/  SHF.R.S32.HI R5, RZ, 0x1f, R0 ;  /* 0x0000001fff057819 */ /* 0x000fe20000011400 */
[----:B------:R-:W-:Y:S01]  /*d1d0*/  ULDC.64 UR4, c[0x0][0x328] ;  /* 0x0000ca0000047ab9 */ /* 0x000fe20000000a00 */
[----:B------:R-:W-:Y:S01]  /*d1e0*/  BSSY B0, `(.L_x_2497) ;  /* 0x0000017000007945 */ /* 0x000fe20003800000 */
[----:B------:R-:W-:-:S04]  /*d1f0*/  IMAD.WIDE.U32 R2, R0, UR4, RZ ;  /* 0x0000000400027c25 */ /* 0x000fc8000f8e00ff */
[----:B------:R-:W-:-:S04]  /*d200*/  IMAD R6, R5, UR4, RZ ;  /* 0x0000000405067c24 */ /* 0x000fc8000f8e02ff */
[----:B------:R-:W-:Y:S01]  /*d210*/  IMAD R6, R0, UR5, R6 ;  /* 0x0000000500067c24 */ /* 0x000fe2000f8e0206 */
[----:B------:R-:W-:-:S04]  /*d220*/  ULDC.64 UR4, c[0x0][0x338] ;  /* 0x0000ce0000047ab9 */ /* 0x000fc80000000a00 */
[----:B------:R-:W-:Y:S02]  /*d230*/  IADD3 R3, R3, R6, RZ ;  /* 0x0000000603037210 */ /* 0x000fe40007ffe0ff */
        /* <DEDUP_REMOVED lines=17> */
.L_x_2564:
[----:B------:R-:W-:Y:S05]  /*d350*/  BSYNC B0 ;  /* 0x0000000000007941 */ /* 0x000fea0003800000 */
.L_x_2497:
        /* <DEDUP_REMOVED lines=14> */
[----:B------:R-:W-:Y:S01]  /*d440*/  IMAD R0, R32, UR4, RZ ;  /* 0x0000000420007c24 */ /* 0x000fe2000f8e02ff */
[----:B------:R-:W-:Y:S01]  /*d450*/  IADD3 R3, R3, R6, RZ ;  /* 0x0000000603037210 */ /* 0x000fe20007ffe0ff */
[----:B------:R-:W-:Y:S02]  /*d460*/  IMAD R6, R26, -0x60, R36 ;  /* 0xffffffa01a067824 */ /* 0x000fe400078e0224 */
[C---:B------:R-:W-:Y:S02]  /*d470*/  IMAD R0, R18.reuse, UR5, R0 ;  /* 0x0000000512007c24 */ /* 0x040fe4000f8e0200 */
[----:B------:R-:W-:Y:S01]  /*d480*/  IMAD.WIDE.U32 R2, R18, UR4, R2 ;  /* 0x0000000412027c25 */ /* 0x000fe2000f8e0002 */
[----:B------:R-:W-:Y:S01]  /*d490*/  ULDC.64 UR4, c[0x0][0x2e8] ;  /* 0x0000ba0000047ab9 */ /* 0x000fe20000000a00 */
[----:B-1----:R-:W-:Y:S02]  /*d4a0*/  LOP3.LUT R8, R8, 0x7f, RZ, 0xc0, !PT ;  /* 0x0000007f08087812 */ /* 0x002fe400078ec0ff */
[----:B------:R-:W-:Y:S01]  /*d4b0*/  IMAD.IADD R0, R3, 0x1, R0 ;  /* 0x0000000103007824 */ /* 0x000fe200078e0200 */
[C---:B------:R-:W-:Y:S01]  /*d4c0*/  LEA R4, P0, R2.reuse, UR4, 0x1 ;  /* 0x0000000402047c11 */ /* 0x040fe2000f8008ff */
[----:B------:R-:W-:Y:S01]  /*d4d0*/  UMOV UR4, 0xffffffff ;  /* 0xffffffff00047882 */ /* 0x000fe20000000000 */
[----:B------:R-:W-:Y:S01]  /*d4e0*/  SHF.R.U32.HI R9, RZ, 0x3, R8 ;  /* 0x00000003ff097819 */ /* 0x000fe20000011608 */
[----:B------:R-:W-:Y:S01]  /*d4f0*/  IMAD R5, R27, 0x4800, R33 ;  /* 0x000048001b057824 */ /* 0x000fe200078e0221 */
[----:B------:R-:W0:Y:S01]  /*d500*/  S2R R8, SR_TID.X ;  /* 0x0000000000087919 */ /* 0x000e220000002100 */
[----:B------:R-:W-:-:S02]  /*d510*/  LEA.HI.X R0, R2, UR5, R0, 0x1, P0 ;  /* 0x0000000502007c11 */ /* 0x000fc400080f0c00 */
[----:B------:R-:W-:-:S05]  /*d520*/  IMAD.IADD R6, R6, 0x1, -R9 ;  /* 0x0000000106067824 */ /* 0x000fca00078e0a09 */
[----:B------:R-:W-:Y:S01]  /*d530*/  ISETP.GE.AND P0, PT, R6, 0x1, PT ;  /* 0x000000010600780c */ /* 0x000fe20003f06270 */
[----:B0-----:R-:W-:-:S05]  /*d540*/  IMAD.SHL.U32 R9, R8, 0x8, RZ ;  /* 0x0000000808097824 */ /* 0x001fca00078e00ff */
[----:B------:R-:W-:Y:S01]  /*d550*/  LOP3.LUT R9, R9, 0x38, RZ, 0xc0, !PT ;  /* 0x0000003809097812 */ /* 0x000fe200078ec0ff */
[----:B------:R-:W-:Y:S06]  /*d560*/  BRA.DIV UR4, `(.L_x_2499) ;  /* 0x0000003e044c7947 */ /* 0x000fec000b800000 */
[----:B------:R-:W0:Y:S01]  /*d570*/  SHFL.IDX PT, R3, R4, RZ, 0x181f ;  /* 0x00181fff04037589 */ /* 0x000e2200000e0000 */
[----:B------:R-:W-:-:S03]  /*d580*/  @P0 LEA R8, R5, R22, 0x1 ;  /* 0x0000001605080211 */ /* 0x000fc600078e08ff */
        /* <DEDUP_REMOVED lines=60> */
.L_x_2578:
[----:B------:R-:W-:-:S13]  /*d950*/  ISETP.GE.AND P0, PT, R6, 0x51, PT ;  /* 0x000000510600780c */ /* 0x000fda0003f06270 */
[----:B-1----:R-:W-:Y:S02]  /*d960*/  @P0 LEA R2, P1, R9, R2, 0x1 ;  /* 0x0000000209020211 */ /* 0x002fe400078208ff */
[----:B------:R-:W-:-:S03]  /*d970*/  @P0 LEA R5, R5, R22, 0x1 ;  /* 0x0000001605050211 */ /* 0x000fc600078e08ff */
        /* <DEDUP_REMOVED lines=9> */
.L_x_2500:
[----:B------:R-:W-:Y:S02]  /*da10*/  PLOP3.LUT P1, PT, P1, P0, PT, 0xa2, 0x0 ;  /* 0x000000000000781c */ /* 0x000fe40000f21472 */
[----:B------:R-:W-:-:S08]  /*da20*/  @P0 R2UR P1, UR4, R7 ;  /* 0x00000000070402ca */ /* 0x000fd00000020000 */
[----:B------:R-:W-:-:S05]  /*da30*/  @P0 PLOP3.LUT P0, PT, P1, PT, PT, 0x80, 0x0 ;  /* 0x000000000000081c */ /* 0x000fca0000f0f070 */
[----:B------:R-:W-:Y:S01]  /*da40*/  @!P1 SYNCS.ARRIVE.TRANS64.RED.A0T1 RZ, [UR4+0x2a830], RZ ;  /* 0x02a830ffffff99a7 */ /* 0x000fe20008200404 */
[----:B------:R-:W-:Y:S07]  /*da50*/  @!P1 ARRIVES.LDGSTSBAR.64.TRANSCNT [UR4+0x2a830] ;  /* 0x02a83000ff0099b0 */ /* 0x000fee0008000a84 */
[----:B------:R-:W-:Y:S05]  /*da60*/  @P0 BRA.U.ANY `(.L_x_2500) ;  /* 0xfffffffd00e80947 */ /* 0x000fea000393ffff */
[----:B------:R-:W-:Y:S01]  /*da70*/  NOP ;  /* 0x0000000000007918 */ /* 0x000fe20000000000 */
[----:B------:R-:W-:-:S05]  /*da80*/  IMAD.U32 R0, RZ, RZ, UR38 ;  /* 0x00000026ff007e24 */ /* 0x000fca000f8e00ff */
[----:B------:R-:W-:-:S13]  /*da90*/  ISETP.NE.AND P2, PT, R0, 0x3, PT ;  /* 0x000000030000780c */ /* 0x000fda0003f45270 */
[----:B------:R-:W-:Y:S05]  /*daa0*/  @!P2 BRA `(.L_x_2501) ;  /* 0x000000000004a947 */ /* 0x000fea0003800000 */
[----:B------:R-:W-:Y:S01]  /*dab0*/  BPT.TRAP 0x1 ;  /* 0x000000040000795c */ /* 0x000fe20000300000 */
.L_x_2501:
        /* <DEDUP_REMOVED lines=27> */
[----:B------:R-:W-:Y:S01]  /*dc70*/  MOV R8, 0x70 ;  /* 0x0000007000087802 */ /* 0x000fe20000000f00 */
[----:B--2---:R-:W-:Y:S02]  /*dc80*/  IMAD.U32 R7, RZ, RZ, UR9 ;  /* 0x00000009ff077e24 */ /* 0x004fe4000f8e00ff */
[----:B------:R-:W-:-:S02]  /*dc90*/  IMAD.U32 R10, RZ, RZ, UR4 ;  /* 0x00000004ff0a7e24 */ /* 0x000fc4000f8e00ff */
[----:B------:R-:W-:Y:S02]  /*dca0*/  IMAD.U32 R11, RZ, RZ, UR5 ;  /* 0x00000005ff0b7e24 */ /* 0x000fe4000f8e00ff */
[----:B------:R-:W-:Y:S02]  /*dcb0*/  IMAD.MOV.U32 R12, RZ, RZ, 0x1 ;  /* 0x00000001ff0c7424 */ /* 0x000fe400078e00ff */
[----:B------:R-:W-:-:S07]  /*dcc0*/  IMAD.MOV.U32 R13, RZ, RZ, RZ ;  /* 0x000000ffff0d7224 */ /* 0x000fce00078e00ff */
[----:B------:R-:W-:-:S07]  /*dcd0*/  LEPC R20, `(.L_x_2503) ;  /* 0x000000001014794e */ /* 0x000fce0000000000 */
[----:B0-----:R-:W-:Y:S05]  /*dce0*/  CALL.ABS.NOINC R2 ;  /* 0x0000000002007343 */ /* 0x001fea0003c00000 */
.L_x_2503:
[----:B------:R-:W-:Y:S05]  /*dcf0*/  BSYNC B6 ;  /* 0x0000000000067941 */ /* 0x000fea0003800000 */
.L_x_2502:
[----:B------:R-:W3:Y:S01]  /*dd00*/  LDL.LU R2, [R1+0xc] ;  /* 0x00000c0001027983 */ /* 0x000ee20000300800 */
[----:B------:R-:W-:-:S03]  /*dd10*/  ULDC.64 UR4, c[0x0][0x2d8] ;  /* 0x0000b60000047ab9 */ /* 0x000fc60000000a00 */
[----:B------:R-:W4:Y:S01]  /*dd20*/  LDL.LU.64 R20, [R1+0x10] ;  /* 0x0000100001147983 */ /* 0x000f220000300a00 */
[----:B------:R-:W-:Y:S01]  /*dd30*/  MOV R3, R35 ;  /* 0x0000002300037202 */ /* 0x000fe20000000f00 */
[----:B------:R-:W-:Y:S02]  /*dd40*/  IMAD R0, R32, UR4, RZ ;  /* 0x0000000420007c24 */ /* 0x000fe4000f8e02ff */
[----:B------:R0:W5:Y:S02]  /*dd50*/  LDL R10, [R1+0x4] ;  /* 0x00000400010a7983 */ /* 0x0001640000100800 */
[----:B------:R-:W-:Y:S01]  /*dd60*/  IMAD R0, R18, UR5, R0 ;  /* 0x0000000512007c24 */ /* 0x000fe2000f8e0200 */
[----:B------:R-:W1:Y:S02]  /*dd70*/  S2R R11, SR_TID.X ;  /* 0x00000000000b7919 */ /* 0x000e640000002100 */
[----:B-1----:R-:W-:-:S05]  /*dd80*/  IMAD.SHL.U32 R8, R11, 0x8, RZ ;  /* 0x000000080b087824 */ /* 0x002fca00078e00ff */
[----:B------:R-:W-:Y:S01]  /*dd90*/  LOP3.LUT R8, R8, 0x38, RZ, 0xc0, !PT ;  /* 0x0000003808087812 */ /* 0x000fe200078ec0ff */
[----:B---3--:R-:W-:Y:S02]  /*dda0*/  IMAD.MOV.U32 R4, RZ, RZ, R2 ;  /* 0x000000ffff047224 */ /* 0x008fe400078e0002 */
[----:B----4-:R-:W-:Y:S01]  /*ddb0*/  IMAD.MOV.U32 R2, RZ, RZ, R20 ;  /* 0x000000ffff027224 */ /* 0x010fe200078e0014 */
[----:B------:R-:W1:Y:S01]  /*ddc0*/  S2R R21, SR_TID.X ;  /* 0x0000000000157919 */ /* 0x000e620000002100 */
[----:B------:R-:W3:Y:S02]  /*ddd0*/  LDC R20, c[0x0][0x448] ;  /* 0x00011200ff147b82 */ /* 0x000ee40000000800 */
[----:B------:R-:W-:Y:S01]  /*dde0*/  IMAD.WIDE.U32 R2, R18, UR4, R2 ;  /* 0x0000000412027c25 */ /* 0x000fe2000f8e0002 */
[----:B------:R-:W-:-:S03]  /*ddf0*/  ULDC.64 UR4, c[0x0][0x2e0] ;  /* 0x0000b80000047ab9 */ /* 0x000fc60000000a00 */
[----:B------:R-:W-:Y:S02]  /*de00*/  IMAD.IADD R3, R3, 0x1, R0 ;  /* 0x0000000103037824 */ /* 0x000fe400078e0200 */
[----:B------:R-:W-:Y:S02]  /*de10*/  IMAD R4, R4, UR4, RZ ;  /* 0x0000000404047c24 */ /* 0x000fe4000f8e02ff */
[----:B------:R-:W-:-:S04]  /*de20*/  IMAD.WIDE.U32 R2, R30, UR4, R2 ;  /* 0x000000041e027c25 */ /* 0x000fc8000f8e0002 */
[----:B------:R-:W-:Y:S01]  /*de30*/  IMAD R4, R30, UR5, R4 ;  /* 0x000000051e047c24 */ /* 0x000fe2000f8e0204 */
[----:B------:R-:W-:Y:S01]  /*de40*/  ULDC.64 UR4, c[0x0][0x2d0] ;  /* 0x0000b40000047ab9 */ /* 0x000fe20000000a00 */
[----:B---3--:R-:W-:Y:S02]  /*de50*/  ISETP.NE.AND P6, PT, R20, 0x1, PT ;  /* 0x000000011400780c */ /* 0x008fe40003fc5270 */
[----:B------:R-:W3:Y:S01]  /*de60*/  S2R R20, SR_TID.X ;  /* 0x0000000000147919 */ /* 0x000ee20000002100 */
[----:B-1----:R-:W-:-:S04]  /*de70*/  LOP3.LUT R21, R21, 0x7f, RZ, 0xc0, !PT ;  /* 0x0000007f15157812 */ /* 0x002fc800078ec0ff */
[----:B------:R-:W-:-:S06]  /*de80*/  SHF.R.U32.HI R21, RZ, 0x3, R21 ;  /* 0x00000003ff157819 */ /* 0x000fcc0000011615 */
[----:B--2---:R-:W1:Y:S08]  /*de90*/  @P6 LDC R7, c[0x0][0x44c] ;  /* 0x00011300ff076b82 */ /* 0x004e700000000800 */
[----:B------:R-:W2:Y:S01]  /*dea0*/  @P6 LDC R6, c[0x0][0x450] ;  /* 0x00011400ff066b82 */ /* 0x000ea20000000800 */
[----:B---3--:R-:W-:-:S05]  /*deb0*/  IMAD.SHL.U32 R20, R20, 0x10, RZ ;  /* 0x0000001014147824 */ /* 0x008fca00078e00ff */
[----:B------:R-:W-:-:S05]  /*dec0*/  LOP3.LUT R20, R21, 0x70, R20, 0xf8, !PT ;  /* 0x0000007015147812 */ /* 0x000fca00078ef814 */
[----:B------:R-:W-:-:S04]  /*ded0*/  IMAD R5, R17, 0x80, R20 ;  /* 0x0000008011057824 */ /* 0x000fc800078e0214 */
[----:B-1----:R-:W-:-:S04]  /*dee0*/  @P6 IMAD.HI.U32 R7, R5, R7, RZ ;  /* 0x0000000705076227 */ /* 0x002fc800078e00ff */
[----:B------:R-:W-:Y:S01]  /*def0*/  IMAD.MOV.U32 R0, RZ, RZ, R5 ;  /* 0x000000ffff007224 */ /* 0x000fe200078e0005 */
[----:B--2---:R-:W-:Y:S02]  /*df00*/  @P6 SHF.R.U32.HI R0, RZ, R6, R7 ;  /* 0x00000006ff006219 */ /* 0x004fe40000011607 */
[----:B------:R-:W1:Y:S01]  /*df10*/  LDC R6, c[0x0][0x448] ;  /* 0x00011200ff067b82 */ /* 0x000e620000000800 */
[----:B------:R-:W-:Y:S02]  /*df20*/  IADD3 R3, R3, R4, RZ ;  /* 0x0000000403037210 */ /* 0x000fe40007ffe0ff */
[----:B------:R-:W-:Y:S02]  /*df30*/  IMAD.MOV R4, RZ, RZ, -R0 ;  /* 0x000000ffff047224 */ /* 0x000fe400078e0a00 */
[----:B------:R-:W-:-:S04]  /*df40*/  IMAD.WIDE.U32 R2, R0, UR4, R2 ;  /* 0x0000000400027c25 */ /* 0x000fc8000f8e0002 */
[----:B-1----:R-:W-:Y:S01]  /*df50*/  IMAD R4, R6, R4, R5 ;  /* 0x0000000406047224 */ /* 0x002fe200078e0205 */
[----:B------:R-:W-:-:S05]  /*df60*/  SHF.R.S32.HI R5, RZ, 0x1f, R0 ;  /* 0x0000001fff057819 */ /* 0x000fca0000011400 */
        /* <DEDUP_REMOVED lines=23> */
[----:B0-----:R-:W-:Y:S10]  /*e0e0*/  BRA.DIV UR5, `(.L_x_2504) ;  /* 0x0000003a05947947 */ /* 0x001ff4000b800000 */
[----:B------:R-:W0:Y:S01]  /*e0f0*/  SHFL.IDX PT, R14, R0, RZ, 0x181f ;  /* 0x00181fff000e7589 */ /* 0x000e2200000e0000 */
[----:B-----5:R-:W-:Y:S02]  /*e100*/  IMAD R5, R10, R6, RZ ;  /* 0x000000060a057224 */ /* 0x020fe400078e02ff */
[----:B------:R-:W-:Y:S01]  /*e110*/  IMAD R17, R17, 0x80, R9 ;  /* 0x0000008011117824 */ /* 0x000fe200078e0209 */
[----:B------:R-:W1:Y:S03]  /*e120*/  SHFL.IDX PT, R2, R4, RZ, 0x181f ;  /* 0x00181fff04027589 */ /* 0x000e6600000e0000 */
[C---:B------:R-:W-:Y:S01]  /*e130*/  VIADD R6, R17.reuse, 0x10 ;  /* 0x0000001011067836 */ /* 0x040fe20000000000 */
[----:B------:R-:W-:-:S13]  /*e140*/  ISETP.GE.AND P2, PT, R17, R5, PT ;  /* 0x000000051100720c */ /* 0x000fda0003f46270 */
[----:B0-----:R-:W-:-:S05]  /*e150*/  @!P2 LEA R14, P4, R8, R14, 0x1 ;  /* 0x0000000e080ea211 */ /* 0x001fca00078808ff */
[----:B-1----:R-:W-:Y:S02]  /*e160*/  @!P2 IMAD.X R3, RZ, RZ, R2, P4 ;  /* 0x000000ffff03a224 */ /* 0x002fe400020e0602 */
[----:B------:R-:W-:Y:S02]  /*e170*/  @!P2 IMAD.MOV.U32 R2, RZ, RZ, R14 ;  /* 0x000000ffff02a224 */ /* 0x000fe400078e000e */
[----:B------:R-:W0:Y:S04]  /*e180*/  SHFL.IDX PT, R14, R0, 0x1, 0x181f ;  /* 0x00381f00000e7f89 */ /* 0x000e2800000e0000 */
[----:B------:R-:W-:Y:S04]  /*e190*/  @!P2 LDGSTS.E.BYPASS.LTC128B.128 [R34+0xc400], desc[UR36][R2.64], !P3 ;  /* 0x0c4000000222afae */ /* 0x000fe8000d901d64 */
[----:B------:R-:W-:Y:S04]  /*e1a0*/  @!P2 LDGSTS.E.BYPASS.LTC128B.128 [R34+0x10400], desc[UR36][R2.64+0x80], !P0 ;  /* 0x104000800222afae */ /* 0x000fe8000c101d64 */
[----:B------:R1:W-:Y:S01]  /*e1b0*/  @!P2 LDGSTS.E.BYPASS.LTC128B.128 [R34+0x14400], desc[UR36][R2.64+0x100], !P1 ;  /* 0x144001000222afae */ /* 0x0003e2000c901d64 */
[----:B------:R-:W-:Y:S01]  /*e1c0*/  ISETP.GE.AND P2, PT, R6, R5, PT ;  /* 0x000000050600720c */ /* 0x000fe20003f46270 */
[----:B------:R-:W-:-:S02]  /*e1d0*/  VIADD R6, R17, 0x20 ;  /* 0x0000002011067836 */ /* 0x000fc40000000000 */
[----:B-1----:R-:W1:Y:S10]  /*e1e0*/  SHFL.IDX PT, R2, R4, 0x1, 0x181f ;  /* 0x00381f0004027f89 */ /* 0x002e7400000e0000 */
[----:B0-----:R-:W-:-:S04]  /*e1f0*/  @!P2 LEA R14, P4, R8, R14, 0x1 ;  /* 0x0000000e080ea211 */ /* 0x001fc800078808ff */
[----:B-1----:R-:W-:Y:S01]  /*e200*/  @!P2 IADD3.X R7, RZ, R2, RZ, P4, !PT ;  /* 0x00000002ff07a210 */ /* 0x002fe200027fe4ff */
[----:B------:R-:W-:Y:S02]  /*e210*/  @!P2 IMAD.MOV.U32 R2, RZ, RZ, R14 ;  /* 0x000000ffff02a224 */ /* 0x000fe400078e000e */
[----:B------:R-:W0:Y:S02]  /*e220*/  SHFL.IDX PT, R14, R0, 0x2, 0x181f ;  /* 0x00581f00000e7f89 */ /* 0x000e2400000e0000 */
[----:B------:R-:W-:-:S05]  /*e230*/  @!P2 IMAD.MOV.U32 R3, RZ, RZ, R7 ;  /* 0x000000ffff03a224 */ /* 0x000fca00078e0007 */
[----:B------:R-:W-:Y:S04]  /*e240*/  @!P2 LDGSTS.E.BYPASS.LTC128B.128 [R34+0xcc00], desc[UR36][R2.64], !P3 ;  /* 0x0cc000000222afae */ /* 0x000fe8000d901d64 */
[----:B------:R-:W-:Y:S04]  /*e250*/  @!P2 LDGSTS.E.BYPASS.LTC128B.128 [R34+0x10c00], desc[UR36][R2.64+0x80], !P0 ;  /* 0x10c000800222afae */ /* 0x000fe8000c101d64 */
[----:B------:R1:W-:Y:S01]  /*e260*/  @!P2 LDGSTS.E.BYPASS.LTC128B.128 [R34+0x14c00], desc[UR36][R2.64+0x100], !P1 ;  /* 0x14c001000222afae */ /* 0x0003e2000c901d64 */
[----:B------:R-:W-:Y:S01]  /*e270*/  ISETP.GE.AND P2, PT, R6, R5, PT ;  /* 0x000000050600720c */ /* 0x000fe20003f46270 */
[----:B------:R-:W-:-:S02]  /*e280*/  VIADD R6, R17, 0x30 ;  /* 0x0000003011067836 */ /* 0x000fc40000000000 */
[----:B-1----:R-:W1:Y:S10]  /*e290*/  SHFL.IDX PT, R2, R4, 0x2, 0x181f ;  /* 0x00581f0004027f89 */ /* 0x002e7400000e0000 */
[----:B0-----:R-:W-:-:S05]  /*e2a0*/  @!P2 LEA R14, P4, R8, R14, 0x1 ;  /* 0x0000000e080ea211 */ /* 0x001fca00078808ff */
[----:B-1----:R-:W-:Y:S01]  /*e2b0*/  @!P2 IMAD.X R7, RZ, RZ, R2, P4 ;  /* 0x000000ffff07a224 */ /* 0x002fe200020e0602 */
[----:B------:R-:W-:Y:S02]  /*e2c0*/  @!P2 MOV R2, R14 ;  /* 0x0000000e0002a202 */ /* 0x000fe40000000f00 */
[----:B------:R-:W0:Y:S01]  /*e2d0*/  SHFL.IDX PT, R14, R0, 0x3, 0x181f ;  /* 0x00781f00000e7f89 */ /* 0x000e2200000e0000 */
        /* <DEDUP_REMOVED lines=8> */
[----:B-1----:R-:W-:Y:S02]  /*e360*/  @!P2 IMAD.X R7, RZ, RZ, R2, P4 ;  /* 0x000000ffff07a224 */ /* 0x002fe400020e0602 */
[----:B------:R-:W-:Y:S02]  /*e370*/  @!P2 IMAD.MOV.U32 R2, RZ, RZ, R14 ;  /* 0x000000ffff02a224 */ /* 0x000fe400078e000e */
[----:B------:R-:W0:Y:S01]  /*e380*/  SHFL.IDX PT, R14, R0, 0x4, 0x181f ;  /* 0x00981f00000e7f89 */ /* 0x000e2200000e0000 */
[----:B------:R-:W-:-:S05]  /*e390*/  @!P2 MOV R3, R7 ;  /* 0x000000070003a202 */ /* 0x000fca0000000f00 */
[----:B------:R-:W-:Y:S04]  /*e3a0*/  @!P2 LDGSTS.E.BYPASS.LTC128B.128 [R34+0xdc00], desc[UR36][R2.64], !P3 ;  /* 0x0dc000000222afae */ /* 0x000fe8000d901d64 */
[----:B------:R-:W-:Y:S04]  /*e3b0*/  @!P2 LDGSTS.E.BYPASS.LTC128B.128 [R34+0x11c00], desc[UR36][R2.64+0x80], !P0 ;  /* 0x11c000800222afae */ /* 0x000fe8000c101d64 */
[----:B------:R1:W-:Y:S01]  /*e3c0*/  @!P2 LDGSTS.E.BYPASS.LTC128B.128 [R34+0x15c00], desc[UR36][R2.64+0x100], !P1 ;  /* 0x15c001000222afae */ /* 0x0003e2000c901d64 */
[----:B------:R-:W-:Y:S02]  /*e3d0*/  ISETP.GE.AND P2, PT, R6, R5, PT ;  /* 0x000000050600720c */ /* 0x000fe40003f46270 */
[----:B------:R-:W-:Y:S01]  /*e3e0*/  IADD3 R6, R17, 0x50, RZ ;  /* 0x0000005011067810 */ /* 0x000fe20007ffe0ff */
[----:B-1----:R-:W1:Y:S10]  /*e3f0*/  SHFL.IDX PT, R2, R4, 0x4, 0x181f ;  /* 0x00981f0004027f89 */ /* 0x002e7400000e0000 */
[----:B0-----:R-:W-:-:S05]  /*e400*/  @!P2 LEA R14, P4, R8, R14, 0x1 ;  /* 0x0000000e080ea211 */ /* 0x001fca00078808ff */
[----:B-1----:R-:W-:Y:S02]  /*e410*/  @!P2 IMAD.X R7, RZ, RZ, R2, P4 ;  /* 0x000000ffff07a224 */ /* 0x002fe400020e0602 */
[----:B------:R-:W-:Y:S02]  /*e420*/  @!P2 IMAD.MOV.U32 R2, RZ, RZ, R14 ;  /* 0x000000ffff02a224 */ /* 0x000fe400078e000e */
[----:B------:R-:W-:Y:S01]  /*e430*/  @!P2 IMAD.MOV.U32 R3, RZ, RZ, R7 ;  /* 0x000000ffff03a224 */ /* 0x000fe200078e0007 */
[----:B------:R-:W0:Y:S04]  /*e440*/  SHFL.IDX PT, R14, R0, 0x5, 0x181f ;  /* 0x00b81f00000e7f89 */ /* 0x000e2800000e0000 */
        /* <DEDUP_REMOVED lines=14> */
[----:B------:R-:W-:-:S03]  /*e530*/  ISETP.GE.AND P2, PT, R6, R5, PT ;  /* 0x000000050600720c */ /* 0x000fc60003f46270 */
[----:B-1----:R-:W1:Y:S10]  /*e540*/  SHFL.IDX PT, R2, R4, 0x6, 0x181f ;  /* 0x00d81f0004027f89 */ /* 0x002e7400000e0000 */
[----:B0-----:R-:W-:Y:S01]  /*e550*/  @!P2 LEA R14, P4, R8, R14, 0x1 ;  /* 0x0000000e080ea211 */ /* 0x001fe200078808ff */
[----:B------:R-:W0:Y:S03]  /*e560*/  SHFL.IDX PT, R4, R4, 0x7, 0x181f ;  /* 0x00f81f0004047f89 */ /* 0x000e2600000e0000 */
[----:B-1----:R-:W-:Y:S01]  /*e570*/  @!P2 IADD3.X R7, RZ, R2, RZ, P4, !PT ;  /* 0x00000002ff07a210 */ /* 0x002fe200027fe4ff */
[----:B------:R-:W-:-:S02]  /*e580*/  @!P2 IMAD.MOV.U32 R2, RZ, RZ, R14 ;  /* 0x000000ffff02a224 */ /* 0x000fc400078e000e */
[----:B------:R1:W2:Y:S02]  /*e590*/  SHFL.IDX PT, R14, R0, 0x7, 0x181f ;  /* 0x00f81f00000e7f89 */ /* 0x0002a400000e0000 */
[----:B------:R-:W-:-:S05]  /*e5a0*/  @!P2 IMAD.MOV.U32 R3, RZ, RZ, R7 ;  /* 0x000000ffff03a224 */ /* 0x000fca00078e0007 */
[----:B------:R1:W-:Y:S04]  /*e5b0*/  @!P2 LDGSTS.E.BYPASS.LTC128B.128 [R34+0xf400], desc[UR36][R2.64], !P3 ;  /* 0x0f4000000222afae */ /* 0x0003e8000d901d64 */
[----:B------:R1:W-:Y:S04]  /*e5c0*/  @!P2 LDGSTS.E.BYPASS.LTC128B.128 [R34+0x13400], desc[UR36][R2.64+0x80], !P0 ;  /* 0x134000800222afae */ /* 0x0003e8000c101d64 */
[----:B0-----:R1:W-:Y:S02]  /*e5d0*/  @!P2 LDGSTS.E.BYPASS.LTC128B.128 [R34+0x17400], desc[UR36][R2.64+0x100], !P1 ;  /* 0x174001000222afae */ /* 0x0013e4000c901d64 */
.L_x_2595:
[----:B-1----:R-:W-:Y:S01]  /*e5e0*/  VIADD R0, R17, 0x70 ;  /* 0x0000007011007836 */ /* 0x002fe20000000000 */
[----:B------:R-:W-:Y:S04]  /*e5f0*/  BSSY B0, `(.L_x_2505) ;  /* 0x000000b000007945 */ /* 0x000fe80003800000 */
[----:B------:R-:W-:-:S13]  /*e600*/  ISETP.GE.AND P2, PT, R0, R5, PT ;  /* 0x000000050000720c */ /* 0x000fda0003f46270 */
[----:B------:R-:W-:Y:S05]  /*e610*/  @P2 BRA `(.L_x_2506) ;  /* 0x0000000000202947 */ /* 0x000fea0003800000 */
[----:B--2---:R-:W-:-:S05]  /*e620*/  LEA R2, P2, R8, R14, 0x1 ;  /* 0x0000000e08027211 */ /* 0x004fca00078408ff */
[----:B------:R-:W-:-:S05]  /*e630*/  IMAD.X R3, RZ, RZ, R4, P2 ;  /* 0x000000ffff037224 */ /* 0x000fca00010e0604 */
[----:B------:R-:W-:Y:S01]  /*e640*/  @!PT LDS RZ, [RZ] ;  /* 0x00000000fffff984 */ /* 0x000fe20000000800 */
[----:B------:R-:W-:Y:S01]  /*e650*/  @!PT LDS RZ, [RZ] ;  /* 0x00000000fffff984 */ /* 0x000fe20000000800 */
[----:B------:R-:W-:Y:S01]  /*e660*/  @!PT LDS RZ, [RZ] ;  /* 0x00000000fffff984 */ /* 0x000fe20000000800 */
[----:B------:R0:W-:Y:S04]  /*e670*/  LDGSTS.E.BYPASS.LTC128B.128 [R34+0xfc00], desc[UR36][R2.64], !P3 ;  /* 0x0fc0000002227fae */ /* 0x0001e8000d901d64 */
[----:B------:R0:W-:Y:S04]  /*e680*/  LDGSTS.E.BYPASS.LTC128B.128 [R34+0x13c00], desc[UR36][R2.64+0x80], !P0 ;  /* 0x13c0008002227fae */ /* 0x0001e8000c101d64 */
[----:B------:R0:W-:Y:S02]  /*e690*/  LDGSTS.E.BYPASS.LTC128B.128 [R34+0x17c00], desc[UR36][R2.64+0x100], !P1 ;  /* 0x17c0010002227fae */ /* 0x0001e4000c901d64 */
.L_x_2506:
[----:B------:R-:W-:Y:S05]  /*e6a0*/  BSYNC B0 ;  /* 0x0000000000007941 */ /* 0x000fea0003800000 */
.L_x_2505:
[----:B------:R-:W-:Y:S01]  /*e6b0*/  NOP ;  /* 0x0000000000007918 */ /* 0x000fe20000000000 */
[----:B------:R-:W-:-:S13]  /*e6c0*/  PLOP3.LUT P0, PT, PT, PT, PT, 0x80, 0x0 ;  /* 0x000000000000781c */ /* 0x000fda0003f0f070 */
.L_x_2507:
[----:B------:R-:W-:Y:S02]  /*e6d0*/  PLOP3.LUT P1, PT, P1, P0, PT, 0xa2, 0x0 ;  /* 0x000000000000781c */ /* 0x000fe40000f21472 */
[----:B------:R-:W-:-:S08]  /*e6e0*/  @P0 R2UR P1, UR4, R22 ;  /* 0x00000000160402ca */ /* 0x000fd00000020000 */
[----:B------:R-:W-:-:S05]  /*e6f0*/  @P0 PLOP3.LUT P0, PT, P1, PT, PT, 0x80, 0x0 ;  /* 0x000000000000081c */ /* 0x000fca0000f0f070 */
[----:B------:R-:W-:Y:S01]  /*e700*/  @!P1 SYNCS.ARRIVE.TRANS64.RED.A0T1 RZ, [UR4+0x2a800], RZ ;  /* 0x02a800ffffff99a7 */ /* 0x000fe20008200404 */
[----:B------:R-:W-:Y:S07]  /*e710*/  @!P1 ARRIVES.LDGSTSBAR.64.TRANSCNT [UR4+0x2a800] ;  /* 0x02a80000ff0099b0 */ /* 0x000fee0008000a84 */
[----:B------:R-:W-:Y:S05]  /*e720*/  @P0 BRA.U.ANY `(.L_x_2507) ;  /* 0xfffffffd00e80947 */ /* 0x000fea000393ffff */
[----:B0-----:R-:W3:Y:S02]  /*e730*/  LDL.LU R2, [R1+0x18] ;  /* 0x0000180001027983 */ /* 0x001ee40000300800 */
[----:B---3--:R-:W-:-:S04]  /*e740*/  IADD3 R2, R2, 0x1, RZ ;  /* 0x0000000102027810 */ /* 0x008fc80007ffe0ff */
[----:B------:R-:W-:Y:S01]  /*e750*/  LEA.HI R0, R2, R2, RZ, 0x1 ;  /* 0x0000000202007211 */ /* 0x000fe200078f08ff */
[----:B------:R0:W-:Y:S03]  /*e760*/  STL [R1+0x18], R2 ;  /* 0x0000180201007387 */ /* 0x0001e60000100800 */
        /* <DEDUP_REMOVED lines=8> */
.L_x_2596:
[----:B------:R-:W-:Y:S05]  /*e7f0*/  BSYNC B0 ;  /* 0x0000000000007941 */ /* 0x000fea0003800000 */
.L_x_2508:
[----:B------:R-:W3:Y:S01]  /*e800*/  LDL R0, [R1+0x8] ;  /* 0x0000080001007983 */ /* 0x000ee20000100800 */
[----:B------:R-:W-:Y:S01]  /*e810*/  BSSY B0, `(.L_x_2510) ;  /* 0x00000ff000007945 */ /* 0x000fe20003800000 */
[----:B---3--:R-:W-:-:S13]  /*e820*/  ISETP.GE.AND P0, PT, R0, 0x2, PT ;  /* 0x000000020000780c */ /* 0x008fda0003f06270 */
[----:B------:R-:W-:Y:S05]  /*e830*/  @!P0 BRA `(.L_x_2511) ;  /* 0x0000000c00f08947 */ /* 0x000fea0003800000 */
[----:B------:R-:W-:Y:S01]  /*e840*/  VIADD R0, R0, 0xfffffffe ;  /* 0xfffffffe00007836 */ /* 0x000fe20000000000 */
[----:B------:R-:W-:Y:S01]  /*e850*/  MOV R30, R26 ;  /* 0x0000001a001e7202 */ /* 0x000fe20000000f00 */
[----:B------:R-:W-:Y:S02]  /*e860*/  IMAD.MOV.U32 R17, RZ, RZ, R28 ;  /* 0x000000ffff117224 */ /* 0x000fe400078e001c */
[----:B------:R-:W-:-:S07]  /*e870*/  IMAD.MOV.U32 R10, RZ, RZ, R27 ;  /* 0x000000ffff0a7224 */ /* 0x000fce00078e001b */
.L_x_2524:
[----:B------:R-:W3:Y:S01]  /*e880*/  LDL R8, [R1] ;  /* 0x0000000001087983 */ /* 0x000ee20000100800 */
[----:B------:R-:W1:Y:S01]  /*e890*/  S2R R2, SR_TID.X ;  /* 0x0000000000027919 */ /* 0x000e620000002100 */
[----:B0-----:R-:W0:Y:S01]  /*e8a0*/  S2R R3, SR_TID.X ;  /* 0x0000000000037919 */ /* 0x001e220000002100 */
[----:B-1----:R-:W-:-:S04]  /*e8b0*/  LOP3.LUT R2, R2, 0x7f, RZ, 0xc0, !PT ;  /* 0x0000007f02027812 */ /* 0x002fc800078ec0ff */
[----:B------:R-:W-:Y:S01]  /*e8c0*/  SHF.R.U32.HI R4, RZ, 0x3, R2 ;  /* 0x00000003ff047819 */ /* 0x000fe20000011602 */
[----:B0-----:R-:W-:Y:S01]  /*e8d0*/  IMAD.SHL.U32 R3, R3, 0x10, RZ ;  /* 0x0000001003037824 */ /* 0x001fe200078e00ff */
[----:B------:R-:W0:Y:S04]  /*e8e0*/  LDC R2, c[0x0][0x430] ;  /* 0x00010c00ff027b82 */ /* 0x000e280000000800 */
[----:B------:R-:W-:-:S04]  /*e8f0*/  LOP3.LUT R3, R4, 0x70, R3, 0xf8, !PT ;  /* 0x0000007004037812 */ /* 0x000fc800078ef803 */
[----:B------:R-:W-:Y:S01]  /*e900*/  ISETP.GT.U32.AND P1, PT, R3, 0x5f, PT ;  /* 0x0000005f0300780c */ /* 0x000fe20003f24070 */
[----:B------:R-:W-:-:S12]  /*e910*/  IMAD R7, R0, 0x60, R37 ;  /* 0x0000006000077824 */ /* 0x000fd800078e0225 */
[----:B------:R-:W1:Y:S01]  /*e920*/  @!P1 LDC.64 R4, c[0x0][0x428] ;  /* 0x00010a00ff049b82 */ /* 0x000e620000000a00 */
[----:B0-----:R-:W-:-:S13]  /*e930*/  ISETP.NE.AND P0, PT, R2, 0x1, PT ;  /* 0x000000010200780c */ /* 0x001fda0003f05270 */
[----:B------:R-:W0:Y:S08]  /*e940*/  @P0 LDC R6, c[0x0][0x434] ;  /* 0x00010d00ff060b82 */ /* 0x000e300000000800 */
[----:B------:R-:W4:Y:S01]  /*e950*/  @P0 LDC R2, c[0x0][0x438] ;  /* 0x00010e00ff020b82 */ /* 0x000f220000000800 */
[----:B------:R-:W-:-:S04]  /*e960*/  IMAD.IADD R7, R3, 0x1, R7 ;  /* 0x0000000103077824 */ /* 0x000fc800078e0207 */
[----:B0-----:R-:W-:-:S04]  /*e970*/  @P0 IMAD.HI.U32 R3, R7, R6, RZ ;  /* 0x0000000607030227 */ /* 0x001fc800078e00ff */
[----:B------:R-:W-:Y:S01]  /*e980*/  IMAD.MOV.U32 R6, RZ, RZ, R7 ;  /* 0x000000ffff067224 */ /* 0x000fe200078e0007 */
[----:B----4-:R-:W-:-:S04]  /*e990*/  @P0 SHF.R.U32.HI R6, RZ, R2, R3 ;  /* 0x00000002ff060219 */ /* 0x010fc80000011603 */
[--C-:B------:R-:W-:Y:S01]  /*e9a0*/  @!P1 SHF.R.S32.HI R3, RZ, 0x1f, R6.reuse ;  /* 0x0000001fff039819 */ /* 0x100fe20000011406 */
[----:B------:R-:W-:-:S04]  /*e9b0*/  @!P1 IMAD.MOV.U32 R2, RZ, RZ, R6 ;  /* 0x000000ffff029224 */ /* 0x000fc800078e0006 */
[----:B-1----:R-:W-:-:S04]  /*e9c0*/  @!P1 IMAD.WIDE.U32 R2, R31, R4, R2 ;  /* 0x000000041f029225 */ /* 0x002fc800078e0002 */
[----:B------:R-:W-:Y:S02]  /*e9d0*/  IMAD.U32 R9, RZ, RZ, UR38 ;  /* 0x00000026ff097e24 */ /* 0x000fe4000f8e00ff */
[----:B------:R-:W-:Y:S01]  /*e9e0*/  VIADD R27, R10, 0x1 ;  /* 0x000000010a1b7836 */ /* 0x000fe20000000000 */
[----:B------:R-:W-:Y:S05]  /*e9f0*/  YIELD ;  /* 0x0000000000007946 */ /* 0x000fea0003800000 */
[----:B------:R-:W-:Y:S01]  /*ea00*/  ULDC UR4, c[0x0][0x430] ;  /* 0x00010c0000047ab9 */ /* 0x000fe20000000800 */
[----:B------:R-:W-:Y:S01]  /*ea10*/  MOV R26, R0 ;  /* 0x00000000001a7202 */ /* 0x000fe20000000f00 */
[----:B---3--:R-:W-:-:S04]  /*ea20*/  @!P1 IMAD R8, R8, R4, RZ ;  /* 0x0000000408089224 */ /* 0x008fc800078e02ff */
[----:B------:R-:W-:Y:S02]  /*ea30*/  @!P1 IMAD R8, R31, R5, R8 ;  /* 0x000000051f089224 */ /* 0x000fe400078e0208 */
[----:B------:R-:W0:Y:S03]  /*ea40*/  @!P1 LDC.64 R4, c[0x0][0x418] ;  /* 0x00010600ff049b82 */ /* 0x000e260000000a00 */
[----:B------:R-:W-:Y:S02]  /*ea50*/  @!P1 IADD3 R8, R8, R3, RZ ;  /* 0x0000000308089210 */ /* 0x000fe40007ffe0ff */
[----:B0-----:R-:W-:-:S04]  /*ea60*/  @!P1 LEA R4, P0, R2, R4, 0x2 ;  /* 0x0000000402049211 */ /* 0x001fc800078010ff */
[----:B------:R-:W-:Y:S01]  /*ea70*/  @!P1 LEA.HI.X R5, R2, R5, R8, 0x2, P0 ;  /* 0x0000000502059211 */ /* 0x000fe200000f1408 */
[----:B------:R-:W-:-:S06]  /*ea80*/  IMAD.MOV.U32 R8, RZ, RZ, RZ ;  /* 0x000000ffff087224 */ /* 0x000fcc00078e00ff */
[----:B------:R0:W5:Y:S01]  /*ea90*/  @!P1 LDG.E R8, desc[UR36][R4.64] ;  /* 0x0000002404089981 */ /* 0x000162000c1e1900 */
[----:B------:R-:W-:Y:S01]  /*eaa0*/  ISETP.NE.AND P1, PT, R9, 0x3, PT ;  /* 0x000000030900780c */ /* 0x000fe20003f25270 */
[----:B------:R-:W-:Y:S01]  /*eab0*/  IMAD.MOV R2, RZ, RZ, -R6 ;  /* 0x000000ffff027224 */ /* 0x000fe200078e0a06 */
[----:B------:R-:W-:-:S03]  /*eac0*/  ISETP.NE.AND P0, PT, R27, 0x2, PT ;  /* 0x000000021b00780c */ /* 0x000fc60003f05270 */
[----:B------:R-:W-:Y:S01]  /*ead0*/  IMAD R7, R2, UR4, R7 ;  /* 0x0000000402077c24 */ /* 0x000fe2000f8e0207 */
[----:B------:R-:W-:Y:S02]  /*eae0*/  SEL R28, RZ, 0x1, P0 ;  /* 0x00000001ff1c7807 */ /* 0x000fe40000000000 */
[----:B------:R-:W-:Y:S02]  /*eaf0*/  SEL R27, R27, RZ, P0 ;  /* 0x000000ff1b1b7207 */ /* 0x000fe40000000000 */
[----:B------:R-:W-:-:S03]  /*eb00*/  LOP3.LUT R28, R17, R28, RZ, 0x3c, !PT ;  /* 0x0000001c111c7212 */ /* 0x000fc600078e3cff */
[----:B0-----:R-:W-:Y:S05]  /*eb10*/  @!P1 BRA `(.L_x_2512) ;  /* 0x0000000000049947 */ /* 0x001fea0003800000 */
[----:B------:R-:W-:Y:S01]  /*eb20*/  BPT.TRAP 0x1 ;  /* 0x000000040000795c */ /* 0x000fe20000300000 */
.L_x_2512:
[----:B------:R-:W-:Y:S01]  /*eb30*/  IMAD R6, R27, 0x8, R22 ;  /* 0x000000081b067824 */ /* 0x000fe200078e0216 */
[----:B------:R-:W-:Y:S01]  /*eb40*/  SHF.L.U32 R3, R28, 0x1f, RZ ;  /* 0x0000001f1c037819 */ /* 0x000fe200000006ff */
[----:B------:R-:W-:Y:S03]  /*eb50*/  BSSY B1, `(.L_x_2513) ;  /* 0x0000003000017945 */ /* 0x000fe60003800000 */
[----:B------:R-:W0:Y:S02]  /*eb60*/  SYNCS.PHASECHK.TRANS64.TRYWAIT P0, [R6+URZ+0x2a840], R3 ;  /* 0x02a84003060075a7 */ /* 0x000e24000800017f */
[----:B0-----:R-:W-:Y:S05]  /*eb70*/  @!P0 BRA `(.L_x_2514) ;  /* 0x0000003800a08947 */ /* 0x001fea0003800000 */
.L_x_2597:
[----:B------:R-:W-:Y:S05]  /*eb80*/  BSYNC B1 ;  /* 0x0000000000017941 */ /* 0x000fea0003800000 */
.L_x_2513:
        /* <DEDUP_REMOVED lines=30> */
[----:B0-----:R-:W-:-:S03]  /*ed70*/  SHF.L.U32 R11, R3, 0x3, RZ ;  /* 0x00000003030b7819 */ /* 0x001fc600000006ff */
[----:B------:R-:W0:Y:S01]  /*ed80*/  SHFL.IDX PT, R3, R5, RZ, 0x181f ;  /* 0x00181fff05037589 */ /* 0x000e2200000e0000 */
        /* <DEDUP_REMOVED lines=15> */
[----:B0-----:R-:W-:-:S04]  /*ee80*/  IADD3 R2, P0, R2, R0, RZ ;  /* 0x0000000002027210 */ /* 0x001fc80007f1e0ff */
[----:B------:R-:W-:Y:S02]  /*ee90*/  IADD3.X R3, RZ, R35, RZ, P0, !PT ;  /* 0x00000023ff037210 */ /* 0x000fe400007fe4ff */
        /* <DEDUP_REMOVED lines=18> */
[----:B-1-3--:R0:W3:Y:S02]  /*efc0*/  SHFL.IDX PT, R2, R9, 0x5, 0x181f ;  /* 0x00b81f0009027f89 */ /* 0x00a0e400000e0000 */
.L_x_2611:
[----:B---3--:R-:W-:-:S05]  /*efd0*/  IADD3 R2, P0, R2, R0, RZ ;  /* 0x0000000002027210 */ /* 0x008fca0007f1e0ff */
        /* <DEDUP_REMOVED lines=9> */
.L_x_2516:
[----:B------:R-:W-:Y:S02]  /*f070*/  PLOP3.LUT P1, PT, P1, P0, PT, 0xa2, 0x0 ;  /* 0x000000000000781c */ /* 0x000fe40000f21472 */
[----:B------:R-:W-:-:S08]  /*f080*/  @P0 R2UR P1, UR4, R6 ;  /* 0x00000000060402ca */ /* 0x000fd00000020000 */
[----:B------:R-:W-:-:S05]  /*f090*/  @P0 PLOP3.LUT P0, PT, P1, PT, PT, 0x80, 0x0 ;  /* 0x000000000000081c */ /* 0x000fca0000f0f070 */
[----:B------:R-:W-:Y:S01]  /*f0a0*/  @!P1 SYNCS.ARRIVE.TRANS64.RED.A0T1 RZ, [UR4+0x2a830], RZ ;  /* 0x02a830ffffff99a7 */ /* 0x000fe20008200404 */
[----:B------:R-:W-:Y:S07]  /*f0b0*/  @!P1 ARRIVES.LDGSTSBAR.64.TRANSCNT [UR4+0x2a830] ;  /* 0x02a83000ff0099b0 */ /* 0x000fee0008000a84 */
[----:B------:R-:W-:Y:S05]  /*f0c0*/  @P0 BRA.U.ANY `(.L_x_2516) ;  /* 0xfffffffd00e80947 */ /* 0x000fea000393ffff */
[----:B------:R-:W-:Y:S01]  /*f0d0*/  NOP ;  /* 0x0000000000007918 */ /* 0x000fe20000000000 */
[----:B-1----:R-:W-:-:S05]  /*f0e0*/  IMAD.U32 R2, RZ, RZ, UR38 ;  /* 0x00000026ff027e24 */ /* 0x002fca000f8e00ff */
[----:B------:R-:W-:-:S13]  /*f0f0*/  ISETP.NE.AND P2, PT, R2, 0x3, PT ;  /* 0x000000030200780c */ /* 0x000fda0003f45270 */
[----:B------:R-:W-:Y:S05]  /*f100*/  @!P2 BRA `(.L_x_2517) ;  /* 0x000000000004a947 */ /* 0x000fea0003800000 */
[----:B------:R-:W-:Y:S01]  /*f110*/  BPT.TRAP 0x1 ;  /* 0x000000040000795c */ /* 0x000fe20000300000 */
.L_x_2517:
[----:B------:R1:W-:Y:S01]  /*f120*/  SYNCS.ARRIVE.TRANS64.A1T0 RZ, [R6+URZ+0x2a830], RZ ;  /* 0x02a830ff06ff79a7 */ /* 0x0003e2000810003f */
[----:B------:R-:W-:Y:S05]  /*f130*/  @!P2 BRA `(.L_x_2518) ;  /* 0x000000000004a947 */ /* 0x000fea0003800000 */
[----:B------:R-:W-:Y:S01]  /*f140*/  BPT.TRAP 0x1 ;  /* 0x000000040000795c */ /* 0x000fe20000300000 */
.L_x_2518:
[----:B------:R-:W-:Y:S01]  /*f150*/  SHF.L.U32 R2, R17, 0x1f, RZ ;  /* 0x0000001f11027819 */ /* 0x000fe200000006ff */
[----:B------:R-:W-:Y:S01]  /*f160*/  BSSY B1, `(.L_x_2519) ;  /* 0x0000004000017945 */ /* 0x000fe20003800000 */
[----:B------:R-:W-:-:S04]  /*f170*/  LEA R4, R10, R22, 0x3 ;  /* 0x000000160a047211 */ /* 0x000fc800078e18ff */
[----:B------:R-:W3:Y:S02]  /*f180*/  SYNCS.PHASECHK.TRANS64.TRYWAIT P0, [R4+URZ+0x2a860], R2 ;  /* 0x02a86002040075a7 */ /* 0x000ee4000800017f */
[----:B---3--:R-:W-:Y:S05]  /*f190*/  @!P0 BRA `(.L_x_2520) ;  /* 0x0000003c00088947 */ /* 0x008fea0003800000 */
.L_x_2612:
[----:B------:R-:W-:Y:S05]  /*f1a0*/  BSYNC B1 ;  /* 0x0000000000017941 */ /* 0x000fea0003800000 */
.L_x_2519:
[----:B------:R-:W4:Y:S01]  /*f1b0*/  S2R R3, SR_TID.X ;  /* 0x0000000000037919 */ /* 0x000f220000002100 */
[----:B------:R-:W-:Y:S01]  /*f1c0*/  UMOV UR4, 0xffffffff ;  /* 0xffffffff00047882 */ /* 0x000fe20000000000 */
[----:B-1----:R-:W-:Y:S01]  /*f1d0*/  IMAD R6, R30, -0x60, R36 ;  /* 0xffffffa01e067824 */ /* 0x002fe200078e0224 */
[----:B------:R-:W-:Y:S01]  /*f1e0*/  LOP3.LUT P0, RZ, R29, 0x2, RZ, 0xc0, !PT ;  /* 0x000000021dff7812 */ /* 0x000fe2000780c0ff */
[----:B0-----:R-:W-:Y:S01]  /*f1f0*/  IMAD R5, R10, 0x3000, R33 ;  /* 0x000030000a057824 */ /* 0x001fe200078e0221 */
[----:B----4-:R-:W-:-:S04]  /*f200*/  LOP3.LUT R3, R3, 0x7f, RZ, 0xc0, !PT ;  /* 0x0000007f03037812 */ /* 0x010fc800078ec0ff */
[----:B------:R-:W-:-:S05]  /*f210*/  SHF.R.U32.HI R3, RZ, 0x3, R3 ;  /* 0x00000003ff037819 */ /* 0x000fca0000011603 */
[----:B------:R-:W-:Y:S01]  /*f220*/  IMAD.IADD R6, R6, 0x1, -R3 ;  /* 0x0000000106067824 */ /* 0x000fe200078e0a03 */
[----:B------:R-:W-:Y:S06]  /*f230*/  BRA.DIV UR4, `(.L_x_2521) ;  /* 0x0000003a04f47947 */ /* 0x000fec000b800000 */
[----:B---3--:R-:W0:Y:S01]  /*f240*/  SHFL.IDX PT, R2, R23, RZ, 0x181f ;  /* 0x00181fff17027589 */ /* 0x008e2200000e0000 */
[----:B------:R-:W-:-:S03]  /*f250*/  IMAD R5, R5, 0x2, R22 ;  /* 0x0000000205057824 */ /* 0x000fc600078e0216 */
[----:B------:R-:W1:Y:S04]  /*f260*/  SHFL.IDX PT, R3, R24, RZ, 0x181f ;  /* 0x00181fff18037589 */ /* 0x000e6800000e0000 */
[----:B--2---:R-:W-:Y:S01]  /*f270*/  SHFL.IDX PT, R14, R23, 0x5, 0x181f ;  /* 0x00b81f00170e7f89 */ /* 0x004fe200000e0000 */
[----:B0-----:R-:W-:-:S05]  /*f280*/  IADD3 R2, P1, R2, R0, RZ ;  /* 0x0000000002027210 */ /* 0x001fca0007f3e0ff */
[----:B-1----:R-:W-:Y:S01]  /*f290*/  IMAD.X R3, RZ, RZ, R3, P1 ;  /* 0x000000ffff037224 */ /* 0x002fe200008e0603 */
[----:B------:R-:W-:-:S04]  /*f2a0*/  LOP3.LUT P1, RZ, R29, 0x1, RZ, 0xc0, !PT ;  /* 0x000000011dff7812 */ /* 0x000fc8000782c0ff */
        /* <DEDUP_REMOVED lines=34> */
[----:B------:R0:W-:Y:S01]  /*f4d0*/  LDGSTS.E.BYPASS.LTC128B.128 [R5+0x2400], desc[UR36][R2.64], !P2 ;  /* 0x0240000002057fae */ /* 0x0001e2000d101d64 */
[----:B------:R-:W-:-:S13]  /*f4e0*/  ISETP.LT.OR P2, PT, R6, 0x41, !P0 ;  /* 0x000000410600780c */ /* 0x000fda0004741670 */
[----:B--2---:R0:W-:Y:S02]  /*f4f0*/  LDGSTS.E.BYPASS.LTC128B.128 [R5+0x5400], desc[UR36][R2.64+0x80], !P2 ;  /* 0x0540008002057fae */ /* 0x0041e4000d101d64 */
.L_x_2626:
[C---:B------:R-:W-:Y:S01]  /*f500*/  ISETP.LT.OR P1, PT, R6.reuse, 0x51, !P1 ;  /* 0x000000510600780c */ /* 0x040fe20004f21670 */
[----:B------:R-:W-:Y:S01]  /*f510*/  ULDC.64 UR4, c[0x0][0x328] ;  /* 0x0000ca0000047ab9 */ /* 0x000fe20000000a00 */
[----:B------:R-:W-:Y:S01]  /*f520*/  ISETP.LT.OR P0, PT, R6, 0x51, !P0 ;  /* 0x000000510600780c */ /* 0x000fe20004701670 */
[----:B------:R-:W-:Y:S01]  /*f530*/  IMAD R20, R20, UR4, RZ ;  /* 0x0000000414147c24 */ /* 0x000fe2000f8e02ff */
[----:B01----:R-:W-:-:S03]  /*f540*/  IADD3 R2, P2, R14, R0, RZ ;  /* 0x000000000e027210 */ /* 0x003fc60007f5e0ff */
        /* <DEDUP_REMOVED lines=16> */
.L_x_2522:
        /* <DEDUP_REMOVED lines=11> */
.L_x_2523:
        /* <DEDUP_REMOVED lines=16> */
.L_x_2511:
[----:B------:R-:W-:Y:S05]  /*f800*/  BSYNC B0 ;  /* 0x0000000000007941 */ /* 0x000fea0003800000 */
.L_x_2510:
        /* <DEDUP_REMOVED lines=11> */
[----:B0-----:R-:W3:Y:S01]  /*f8c0*/  @P0 ATOMG.E.ADD.STRONG.GPU PT, R3, desc[UR36][R2.64], R5 ;  /* 0x00000005020309a8 */ /* 0x001ee200081ee1e4 */
[----:B------:R-:W0:Y:S02]  /*f8d0*/  S2R R4, SR_LTMASK ;  /* 0x0000000000047919 */ /* 0x000e240000003900 */
[----:B0-----:R-:W-:-:S04]  /*f8e0*/  LOP3.LUT R4, R4, UR4, RZ, 0xc0, !PT ;  /* 0x0000000404047c12 */ /* 0x001fc8000f8ec0ff */
[----:B------:R-:W0:Y:S01]  /*f8f0*/  POPC R7, R4 ;  /* 0x0000000400077309 */ /* 0x000e220000000000 */
[----:B---3--:R-:W0:Y:S02]  /*f900*/  SHFL.IDX PT, R0, R3, R0, 0x1f ;  /* 0x00001f0003007589 */ /* 0x008e2400000e0000 */
[----:B0-----:R-:W-:-:S07]  /*f910*/  IADD3 R16, R0, UR39, R7 ;  /* 0x0000002700107c10 */ /* 0x001fce000fffe007 */
.L_x_2526:
[----:B------:R-:W-:Y:S05]  /*f920*/  BSYNC B0 ;  /* 0x0000000000007941 */ /* 0x000fea0003800000 */
.L_x_2525:
[----:B------:R-:W-:-:S05]  /*f930*/  IMAD.U32 R0, RZ, RZ, UR38 ;  /* 0x00000026ff007e24 */ /* 0x000fca000f8e00ff */
[----:B------:R-:W-:-:S13]  /*f940*/  ISETP.NE.AND P0, PT, R0, 0x3, PT ;  /* 0x000000030000780c */ /* 0x000fda0003f05270 */
[----:B------:R-:W-:Y:S05]  /*f950*/  @!P0 BRA `(.L_x_2527) ;  /* 0x0000000000048947 */ /* 0x000fea0003800000 */
[----:B------:R-:W-:Y:S01]  /*f960*/  BPT.TRAP 0x1 ;  /* 0x000000040000795c */ /* 0x000fe20000300000 */
.L_x_2527:
[----:B------:R-:W-:Y:S01]  /*f970*/  IMAD R0, R27, 0x8, R22 ;  /* 0x000000081b007824 */ /* 0x000fe200078e0216 */
[----:B0-----:R-:W-:Y:S01]  /*f980*/  SHF.L.U32 R3, R28, 0x1f, RZ ;  /* 0x0000001f1c037819 */ /* 0x001fe200000006ff */
[----:B------:R-:W-:Y:S01]  /*f990*/  BSSY B0, `(.L_x_2528) ;  /* 0x0000004000007945 */ /* 0x000fe20003800000 */
[----:B------:R-:W-:Y:S02]  /*f9a0*/  IMAD R6, R26, -0x60, R36 ;  /* 0xffffffa01a067824 */ /* 0x000fe400078e0224 */
[----:B------:R-:W0:Y:S02]  /*f9b0*/  SYNCS.PHASECHK.TRANS64.TRYWAIT P0, [R0+URZ+0x2a860], R3 ;  /* 0x02a86003000075a7 */ /* 0x000e24000800017f */
[----:B0-----:R-:W-:Y:S05]  /*f9c0*/  @!P0 BRA `(.L_x_2529) ;  /* 0x0000003800fc8947 */ /* 0x001fea0003800000 */
.L_x_2627:
[----:B------:R-:W-:Y:S05]  /*f9d0*/  BSYNC B0 ;  /* 0x0000000000007941 */ /* 0x000fea0003800000 */
.L_x_2528:
        /* <DEDUP_REMOVED lines=8> */
[----:B------:R-:W-:Y:S01]  /*fa60*/  LOP3.LUT P0, RZ, R29, 0x2, RZ, 0xc0, !PT ;  /* 0x000000021dff7812 */ /* 0x000fe2000780c0ff */
[----:B------:R-:W-:Y:S01]  /*fa70*/  IMAD R4, R7, 0x2, R22 ;  /* 0x0000000207047824 */ /* 0x000fe200078e0216 */
[----:B--2---:R-:W2:Y:S02]  /*fa80*/  SHFL.IDX PT, R14, R23, RZ, 0x181f ;  /* 0x00181fff170e7589 */ /* 0x004ea400000e0000 */
        /* <DEDUP_REMOVED lines=19> */
[----:B------:R-:W0:Y:S02]  /*fbc0*/  SHFL.IDX PT, R14, R23, 0x3, 0x181f ;  /* 0x00781f00170e7f89 */ /* 0x000e2400000e0000 */
[----:B------:R-:W-:Y:S02]  /*fbd0*/  IADD3.X R3, RZ, R8, RZ, P4, !PT ;  /* 0x00000008ff037210 */ /* 0x000fe400027fe4ff */
        /* <DEDUP_REMOVED lines=25> */
.L_x_2641:
        /* <DEDUP_REMOVED lines=11> */
.L_x_2531:
[----:B------:R-:W-:Y:S02]  /*fe20*/  PLOP3.LUT P1, PT, P1, P0, PT, 0xa2, 0x0 ;  /* 0x000000000000781c */ /* 0x000fe40000f21472 */
[----:B------:R-:W-:-:S08]  /*fe30*/  @P0 R2UR P1, UR4, R0 ;  /* 0x00000000000402ca */ /* 0x000fd00000020000 */
[----:B------:R-:W-:-:S05]  /*fe40*/  @P0 PLOP3.LUT P0, PT, P1, PT, PT, 0x80, 0x0 ;  /* 0x000000000000081c */ /* 0x000fca0000f0f070 */
[----:B------:R-:W-:Y:S01]  /*fe50*/  @!P1 SYNCS.ARRIVE.TRANS64.RED.A0T1 RZ, [UR4+0x2a850], RZ ;  /* 0x02a850ffffff99a7 */ /* 0x000fe20008200404 */
[----:B------:R-:W-:Y:S07]  /*fe60*/  @!P1 ARRIVES.LDGSTSBAR.64.TRANSCNT [UR4+0x2a850] ;  /* 0x02a85000ff0099b0 */ /* 0x000fee0008000a84 */
[----:B------:R-:W-:Y:S05]  /*fe70*/  @P0 BRA.U.ANY `(.L_x_2531) ;  /* 0xfffffffd00e80947 */ /* 0x000fea000393ffff */
[----:B------:R-:W-:Y:S01]  /*fe80*/  NOP ;  /* 0x0000000000007918 */ /* 0x000fe20000000000 */
[----:B0-----:R-:W-:-:S04]  /*fe90*/  MOV R2, UR38 ;  /* 0x0000002600027c02 */ /* 0x001fc80008000f00 */
[----:B------:R-:W-:-:S13]  /*fea0*/  ISETP.NE.AND P2, PT, R2, 0x3, PT ;  /* 0x000000030200780c */ /* 0x000fda0003f45270 */
[----:B------:R-:W-:Y:S05]  /*feb0*/  @!P2 BRA `(.L_x_2532) ;  /* 0x000000000004a947 */ /* 0x000fea0003800000 */
[----:B------:R-:W-:Y:S01]  /*fec0*/  BPT.TRAP 0x1 ;  /* 0x000000040000795c */ /* 0x000fe20000300000 */
.L_x_2532:
[----:B------:R0:W-:Y:S01]  /*fed0*/  SYNCS.ARRIVE.TRANS64.A1T0 RZ, [R0+URZ+0x2a850], RZ ;  /* 0x02a850ff00ff79a7 */ /* 0x0001e2000810003f */
[----:B------:R-:W-:-:S05]  /*fee0*/  VIADD R27, R27, 0x1 ;  /* 0x000000011b1b7836 */ /* 0x000fca0000000000 */
[----:B------:R-:W-:-:S04]  /*fef0*/  ISETP.NE.AND P0, PT, R27, 0x2, PT ;  /* 0x000000021b00780c */ /* 0x000fc80003f05270 */
[----:B------:R-:W-:Y:S02]  /*ff00*/  SEL R3, RZ, 0x1, P0 ;  /* 0x00000001ff037807 */ /* 0x000fe40000000000 */
[----:B------:R-:W-:Y:S02]  /*ff10*/  SEL R27, R27, RZ, P0 ;  /* 0x000000ff1b1b7207 */ /* 0x000fe40000000000 */
[----:B0-----:R-:W-:-:S07]  /*ff20*/  LOP3.LUT R28, R28, R3, RZ, 0x3c, !PT ;  /* 0x000000031c1c7212 */ /* 0x001fce00078e3cff */
.L_x_2489:
[----:B------:R-:W-:Y:S05]  /*ff30*/  BSYNC B7 ;  /* 0x0000000000077941 */ /* 0x000fea0003800000 */
.L_x_2487:
        /* <DEDUP_REMOVED lines=8> */
[----:B------:R0:W1:Y:S01]  /*ffc0*/  LDS.128 R16, [R22+0x2a8d0] ;  /* 0x02a8d00016107984 */ /* 0x0000620000000c00 */
[----:B------:R-:W-:Y:S06]  /*ffd0*/  BAR.ARV 0x4, 0x180 ;  /* 0x0106000000007b1d */ /* 0x000fec0000002000 */
[----:B------:R-:W-:Y:S05]  /*ffe0*/  BRA `(.L_x_2534) ;  /* 0x0000000800cc7947 */ /* 0x000fea0003800000 */
.L_x_2533:
[----:B------:R-:W0:Y:S01]  /*fff0*/  S2R R0, SR_TID.X ;  /* 0x0000000000007919 */ /* 0x000e220000002100 */
[----:B------:R-:W-:Y:S01]  /*10000*/  UMOV UR4, 0xffffffff ;  /* 0xffffffff00047882 */ /* 0x000fe20000000000 */
[----:B0-----:R-:W-:-:S04]  /*10010*/  LOP3.LUT R8, R0, 0x1f, RZ, 0xc0, !PT ;  /* 0x0000001f00087812 */ /* 0x001fc800078ec0ff */
[----:B------:R-:W-:Y:S01]  /*10020*/  ISETP.NE.AND P0, PT, R8, 0x1f, PT ;  /* 0x0000001f0800780c */ /* 0x000fe20003f05270 */
[----:B------:R-:W-:-:S12]  /*10030*/  BRA.DIV UR4, `(.L_x_2535) ;  /* 0x0000003e04607947 */ /* 0x000fd8000b800000 */
[----:B------:R-:W-:Y:S01]  /*10040*/  IMAD.IADD R5, R19, 0x1, R8 ;  /* 0x0000000113057824 */ /* 0x000fe200078e0208 */
[----:B------:R-:W-:-:S04]  /*10050*/  ULDC UR4, c[0x0][0xc3c] ;  /* 0x00030f0000047ab9 */ /* 0x000fc80000000800 */
[----:B------:R-:W-:-:S13]  /*10060*/  ISETP.GE.OR P1, PT, R5, UR4, !P0 ;  /* 0x0000000405007c0c */ /* 0x000fda000c726670 */
[----:B------:R-:W0:Y:S02]  /*10070*/  @!P1 LDC.64 R2, c[0x0][0xc80] ;  /* 0x00032000ff029b82 */ /* 0x000e240000000a00 */
[----:B0-----:R-:W-:-:S06]  /*10080*/  @!P1 IMAD.WIDE R2, R5, 0x4, R2 ;  /* 0x0000000405029825 */ /* 0x001fcc00078e0202 */
[----:B------:R-:W2:Y:S01]  /*10090*/  @!P1 LDG.E R2, desc[UR36][R2.64] ;  /* 0x0000002402029981 */ /* 0x000ea2000c1e1900 */
[----:B------:R-:W-:Y:S01]  /*100a0*/  IMAD.MOV.U32 R4, RZ, RZ, RZ ;  /* 0x000000ffff047224 */ /* 0x000fe200078e00ff */
[C---:B------:R-:W-:Y:S02]  /*100b0*/  ISETP.GE.U32.AND P2, PT, R8.reuse, 0x2, PT ;  /* 0x000000020800780c */ /* 0x040fe40003f46070 */
[C---:B------:R-:W-:Y:S01]  /*100c0*/  ISETP.GE.U32.AND P3, PT, R8.reuse, 0x4, PT ;  /* 0x000000040800780c */ /* 0x040fe20003f66070 */
[----:B------:R-:W-:Y:S01]  /*100d0*/  SHFL.IDX PT, R0, R16, 0x1, 0x1f ;  /* 0x00201f0010007f89 */ /* 0x000fe200000e0000 */
[C---:B------:R-:W-:Y:S02]  /*100e0*/  ISETP.GE.U32.AND P4, PT, R8.reuse, 0x8, PT ;  /* 0x000000080800780c */ /* 0x040fe40003f86070 */
[----:B------:R-:W-:Y:S02]  /*100f0*/  ISETP.GE.U32.AND P5, PT, R8, 0x10, PT ;  /* 0x000000100800780c */ /* 0x000fe40003fa6070 */
[----:B--2---:R-:W-:-:S02]  /*10100*/  @!P1 MOV R4, R2 ;  /* 0x0000000200049202 */ /* 0x004fc40000000f00 */
[----:B------:R-:W-:-:S03]  /*10110*/  ISETP.NE.AND P1, PT, R8, RZ, PT ;  /* 0x000000ff0800720c */ /* 0x000fc60003f25270 */
        /* <DEDUP_REMOVED lines=16> */
[----:B------:R0:W1:Y:S02]  /*10220*/  SHFL.IDX PT, R14, R6, 0x1f, 0x1f ;  /* 0x03e01f00060e7f89 */ /* 0x00006400000e0000 */
.L_x_2651:
[----:B------:R-:W-:Y:S02]  /*10230*/  ULDC UR4, c[0x0][0xc38] ;  /* 0x00030e0000047ab9 */ /* 0x000fe40000000800 */
[----:B------:R-:W-:-:S04]  /*10240*/  IMAD.U32 R7, RZ, RZ, UR4 ;  /* 0x00000004ff077e24 */ /* 0x000fc8000f8e00ff */
[----:B-1----:R-:W-:-:S04]  /*10250*/  IMAD R3, R14, R7, RZ ;  /* 0x000000070e037224 */ /* 0x002fc800078e02ff */
[----:B------:R-:W-:-:S05]  /*10260*/  IMAD.IADD R8, R0, 0x1, R3 ;  /* 0x0000000100087824 */ /* 0x000fca00078e0203 */
[----:B------:R-:W-:-:S13]  /*10270*/  ISETP.GT.AND P6, PT, R8, R5, PT ;  /* 0x000000050800720c */ /* 0x000fda0003fc4270 */
[----:B------:R-:W-:Y:S05]  /*10280*/  @P6 BRA `(.L_x_2536) ;  /* 0x00000000009c6947 */ /* 0x000fea0003800000 */
.L_x_2541:
[----:B------:R-:W1:Y:S01]  /*10290*/  LDC R0, c[0x0][0xc3c] ;  /* 0x00030f00ff007b82 */ /* 0x000e620000000800 */
[----:B------:R-:W-:-:S05]  /*102a0*/  VIADD R19, R19, 0x1f ;  /* 0x0000001f13137836 */ /* 0x000fca0000000000 */
[----:B-1----:R-:W-:-:S13]  /*102b0*/  ISETP.GE.AND P6, PT, R19, R0, PT ;  /* 0x000000001300720c */ /* 0x002fda0003fc6270 */
[----:B------:R-:W-:Y:S05]  /*102c0*/  @P6 BRA `(.L_x_2537) ;  /* 0x0000000400d06947 */ /* 0x000fea0003800000 */
[----:B------:R-:W1:Y:S01]  /*102d0*/  S2R R2, SR_TID.X ;  /* 0x0000000000027919 */ /* 0x000e620000002100 */
[----:B------:R-:W-:Y:S01]  /*102e0*/  BSSY B0, `(.L_x_2538) ;  /* 0x0000009000007945 */ /* 0x000fe20003800000 */
[----:B------:R-:W-:Y:S02]  /*102f0*/  MOV R4, RZ ;  /* 0x000000ff00047202 */ /* 0x000fe40000000f00 */
[----:B-1----:R-:W-:-:S05]  /*10300*/  LOP3.LUT R2, R2, 0x1f, RZ, 0xc0, !PT ;  /* 0x0000001f02027812 */ /* 0x002fca00078ec0ff */
[----:B------:R-:W-:-:S05]  /*10310*/  IMAD.IADD R7, R19, 0x1, R2 ;  /* 0x0000000113077824 */ /* 0x000fca00078e0202 */
[----:B------:R-:W-:-:S13]  /*10320*/  ISETP.GE.OR P6, PT, R7, R0, !P0 ;  /* 0x000000000700720c */ /* 0x000fda00047c6670 */
[----:B------:R-:W-:Y:S05]  /*10330*/  @P6 BRA `(.L_x_2539) ;  /* 0x00000000000c6947 */ /* 0x000fea0003800000 */
[----:B------:R-:W1:Y:S02]  /*10340*/  LDC.64 R2, c[0x0][0xc80] ;  /* 0x00032000ff027b82 */ /* 0x000e640000000a00 */
[----:B-1----:R-:W-:-:S05]  /*10350*/  IMAD.WIDE R2, R7, 0x4, R2 ;  /* 0x0000000407027825 */ /* 0x002fca00078e0202 */
[----:B------:R1:W5:Y:S02]  /*10360*/  LDG.E R4, desc[UR36][R2.64] ;  /* 0x0000002402047981 */ /* 0x000364000c1e1900 */
.L_x_2539:
[----:B------:R-:W-:Y:S05]  /*10370*/  BSYNC B0 ;  /* 0x0000000000007941 */ /* 0x000fea0003800000 */
.L_x_2538:
[----:B------:R-:W-:-:S03]  /*10380*/  UMOV UR4, 0xffffffff ;  /* 0xffffffff00047882 */ /* 0x000fc60000000000 */
[----:B------:R-:W-:Y:S05]  /*10390*/  BRA.DIV UR4, `(.L_x_2540) ;  /* 0x0000003e04ac7947 */ /* 0x000fea000b800000 */
[----:B-----5:R-:W2:Y:S02]  /*103a0*/  SHFL.UP PT, R14, R4, 0x1, RZ ;  /* 0x04200000040e7989 */ /* 0x020ea400000e00ff */
[----:B--2---:R-:W-:-:S05]  /*103b0*/  SEL R13, R14, RZ, P1 ;  /* 0x000000ff0e0d7207 */ /* 0x004fca0000800000 */
[----:B------:R-:W-:-:S05]  /*103c0*/  IMAD.IADD R13, R4, 0x1, R13 ;  /* 0x00000001040d7824 */ /* 0x000fca00078e020d */
[----:B------:R-:W2:Y:S02]  /*103d0*/  SHFL.UP PT, R14, R13, 0x2, RZ ;  /* 0x044000000d0e7989 */ /* 0x000ea400000e00ff */
[----:B--2---:R-:W-:-:S05]  /*103e0*/  SEL R0, R14, RZ, P2 ;  /* 0x000000ff0e007207 */ /* 0x004fca0001000000 */
[----:B------:R-:W-:-:S05]  /*103f0*/  IMAD.IADD R0, R13, 0x1, R0 ;  /* 0x000000010d007824 */ /* 0x000fca00078e0200 */
[----:B------:R-:W1:Y:S02]  /*10400*/  SHFL.UP PT, R14, R0, 0x4, RZ ;  /* 0x04800000000e7989 */ /* 0x000e6400000e00ff */
[----:B-1----:R-:W-:-:S05]  /*10410*/  SEL R3, R14, RZ, P3 ;  /* 0x000000ff0e037207 */ /* 0x002fca0001800000 */
[----:B------:R-:W-:-:S05]  /*10420*/  IMAD.IADD R2, R0, 0x1, R3 ;  /* 0x0000000100027824 */ /* 0x000fca00078e0203 */
[----:B------:R-:W1:Y:S02]  /*10430*/  SHFL.UP PT, R14, R2, 0x8, RZ ;  /* 0x05000000020e7989 */ /* 0x000e6400000e00ff */
[----:B-1----:R-:W-:-:S05]  /*10440*/  SEL R3, R14, RZ, P4 ;  /* 0x000000ff0e037207 */ /* 0x002fca0002000000 */
[----:B------:R-:W-:-:S05]  /*10450*/  IMAD.IADD R3, R2, 0x1, R3 ;  /* 0x0000000102037824 */ /* 0x000fca00078e0203 */
[----:B------:R-:W0:Y:S02]  /*10460*/  SHFL.UP PT, R14, R3, 0x10, RZ ;  /* 0x06000000030e7989 */ /* 0x000e2400000e00ff */
[----:B0-----:R-:W-:-:S04]  /*10470*/  SEL R6, R14, RZ, P5 ;  /* 0x000000ff0e067207 */ /* 0x001fc80002800000 */
[----:B------:R-:W-:-:S05]  /*10480*/  IADD3 R6, R3, R6, RZ ;  /* 0x0000000603067210 */ /* 0x000fca0007ffe0ff */
[----:B------:R0:W1:Y:S02]  /*10490*/  SHFL.IDX PT, R14, R6, 0x1f, 0x1f ;  /* 0x03e01f00060e7f89 */ /* 0x00006400000e0000 */
.L_x_2659:
[----:B------:R-:W-:Y:S02]  /*104a0*/  ULDC UR4, c[0x0][0xc38] ;  /* 0x00030e0000047ab9 */ /* 0x000fe40000000800 */
[----:B------:R-:W-:-:S04]  /*104b0*/  IMAD.U32 R7, RZ, RZ, UR4 ;  /* 0x00000004ff077e24 */ /* 0x000fc8000f8e00ff */
[----:B-1----:R-:W-:-:S04]  /*104c0*/  IMAD R3, R14, R7, RZ ;  /* 0x000000070e037224 */ /* 0x002fc800078e02ff */
[----:B------:R-:W-:-:S05]  /*104d0*/  IMAD.IADD R8, R3, 0x1, R8 ;  /* 0x0000000103087824 */ /* 0x000fca00078e0208 */
[----:B------:R-:W-:-:S13]  /*104e0*/  ISETP.GT.AND P6, PT, R8, R5, PT ;  /* 0x000000050800720c */ /* 0x000fda0003fc4270 */
[----:B------:R-:W-:Y:S05]  /*104f0*/  @!P6 BRA `(.L_x_2541) ;  /* 0xfffffffc0064e947 */ /* 0x000fea000383ffff */
.L_x_2536:
        /* <DEDUP_REMOVED lines=8> */
.L_x_2663:
[----:B------:R-:W-:Y:S01]  /*10580*/  ISETP.NE.AND P0, PT, R0, RZ, PT ;  /* 0x000000ff0000720c */ /* 0x000fe20003f05270 */
[----:B------:R-:W-:-:S12]  /*10590*/  IMAD.MOV.U32 R14, RZ, RZ, RZ ;  /* 0x000000ffff0e7224 */ /* 0x000fd800078e00ff */
[----:B------:R-:W-:Y:S05]  /*105a0*/  @!P0 BRA `(.L_x_2543) ;  /* 0x0000000000108947 */ /* 0x000fea0003800000 */
[----:B------:R-:W-:Y:S01]  /*105b0*/  UMOV UR4, 0xffffffff ;  /* 0xffffffff00047882 */ /* 0x000fe20000000000 */
[----:B------:R-:W-:Y:S02]  /*105c0*/  IADD3 R12, R8, -0x1, RZ ;  /* 0xffffffff080c7810 */ /* 0x000fe40007ffe0ff */
[----:B------:R-:W-:Y:S05]  /*105d0*/  BRA.DIV UR4, `(.L_x_2544) ;  /* 0x0000004204207947 */ /* 0x000fea000b800000 */
[----:B------:R3:W4:Y:S02]  /*105e0*/  SHFL.IDX PT, R14, R6, R12, 0x1f ;  /* 0x00001f0c060e7589 */ /* 0x00072400000e0000 */
.L_x_2543:
[----:B------:R-:W5:Y:S01]  /*105f0*/  LDC.64 R2, c[0x0][0xc90] ;  /* 0x00032400ff027b82 */ /* 0x000f620000000a00 */
[----:B------:R-:W-:-:S04]  /*10600*/  IMAD.IADD R19, R8, 0x1, R19 ;  /* 0x0000000108137824 */ /* 0x000fc800078e0213 */
[----:B-----5:R-:W-:-:S05]  /*10610*/  IMAD.WIDE R2, R19, 0x4, R2 ;  /* 0x0000000413027825 */ /* 0x020fca00078e0202 */
[----:B0--3--:R0:W2:Y:S01]  /*10620*/  LDG.E R6, desc[UR36][R2.64] ;  /* 0x0000002402067981 */ /* 0x0090a2000c1e1900 */
[----:B----4-:R-:W-:-:S05]  /*10630*/  IMAD R16, R14, R7, R16 ;  /* 0x000000070e107224 */ /* 0x010fca00078e0210 */
[----:B------:R-:W-:Y:S01]  /*10640*/  IADD3 R5, R5, -R16, RZ ;  /* 0x8000001005057210 */ /* 0x000fe20007ffe0ff */
[----:B0-----:R-:W-:Y:S02]  /*10650*/  IMAD.MOV.U32 R2, RZ, RZ, RZ ;  /* 0x000000ffff027224 */ /* 0x001fe400078e00ff */
[----:B--2---:R-:W-:-:S05]  /*10660*/  IMAD R0, R4, R6, RZ ;  /* 0x0000000604007224 */ /* 0x004fca00078e02ff */
[----:B-1----:R-:W-:-:S04]  /*10670*/  IABS R8, R0 ;  /* 0x0000000000087213 */ /* 0x002fc80000000000 */
[----:B------:R-:W0:Y:S08]  /*10680*/  I2F.RP R9, R8 ;  /* 0x0000000800097306 */ /* 0x000e300000209400 */
[----:B0-----:R-:W0:Y:S02]  /*10690*/  MUFU.RCP R9, R9 ;  /* 0x0000000900097308 */ /* 0x001e240000001000 */
[----:B0-----:R-:W-:Y:S01]  /*106a0*/  VIADD R10, R9, 0xffffffe ;  /* 0x0ffffffe090a7836 */ /* 0x001fe20000000000 */
[----:B------:R-:W-:-:S05]  /*106b0*/  IABS R9, R0 ;  /* 0x0000000000097213 */ /* 0x000fca0000000000 */
[----:B------:R-:W0:Y:S01]  /*106c0*/  F2I.FTZ.U32.TRUNC.NTZ R3, R10 ;  /* 0x0000000a00037305 */ /* 0x000e22000021f000 */
[----:B------:R-:W-:Y:S02]  /*106d0*/  IMAD.MOV R9, RZ, RZ, -R9 ;  /* 0x000000ffff097224 */ /* 0x000fe400078e0a09 */
[----:B0-----:R-:W-:-:S04]  /*106e0*/  IMAD.MOV R11, RZ, RZ, -R3 ;  /* 0x000000ffff0b7224 */ /* 0x001fc800078e0a03 */
[----:B------:R-:W-:-:S04]  /*106f0*/  IMAD R11, R11, R8, RZ ;  /* 0x000000080b0b7224 */ /* 0x000fc800078e02ff */
[----:B------:R-:W-:Y:S01]  /*10700*/  IMAD.HI.U32 R2, R3, R11, R2 ;  /* 0x0000000b03027227 */ /* 0x000fe200078e0002 */
[----:B------:R-:W-:-:S05]  /*10710*/  IABS R3, R5 ;  /* 0x0000000500037213 */ /* 0x000fca0000000000 */
        /* <DEDUP_REMOVED lines=10> */
[----:B------:R-:W-:Y:S02]  /*107c0*/  @!P2 IADD3 R2, -R2, RZ, RZ ;  /* 0x000000ff0202a210 */ /* 0x000fe40007ffe1ff */
[----:B------:R-:W-:-:S05]  /*107d0*/  @!P1 LOP3.LUT R2, RZ, R0, RZ, 0x33, !PT ;  /* 0x00000000ff029212 */ /* 0x000fca00078e33ff */
[----:B------:R-:W-:Y:S02]  /*107e0*/  IMAD R8, R6, R2, RZ ;  /* 0x0000000206087224 */ /* 0x000fe400078e02ff */
[----:B------:R-:W-:Y:S02]  /*107f0*/  IMAD.MOV R2, RZ, RZ, -R2 ;  /* 0x000000ffff027224 */ /* 0x000fe400078e0a02 */
[----:B------:R-:W-:Y:S02]  /*10800*/  IMAD.MOV R3, RZ, RZ, -R8 ;  /* 0x000000ffff037224 */ /* 0x000fe400078e0a08 */
[----:B------:R-:W-:Y:S01]  /*10810*/  IMAD R11, R0, R2, R5 ;  /* 0x00000002000b7224 */ /* 0x000fe200078e0205 */
[----:B------:R-:W-:Y:S02]  /*10820*/  MOV R2, RZ ;  /* 0x000000ff00027202 */ /* 0x000fe40000000f00 */
[----:B------:R-:W-:-:S04]  /*10830*/  VIADDMNMX R6, R3, R7, R6, PT ;  /* 0x0000000703067246 */ /* 0x000fc80003800106 */
[----:B------:R-:W-:-:S04]  /*10840*/  IABS R7, R6 ;  /* 0x0000000600077213 */ /* 0x000fc80000000000 */
[----:B------:R-:W0:Y:S08]  /*10850*/  I2F.RP R9, R7 ;  /* 0x0000000700097306 */ /* 0x000e300000209400 */
[----:B0-----:R-:W0:Y:S02]  /*10860*/  MUFU.RCP R9, R9 ;  /* 0x0000000900097308 */ /* 0x001e240000001000 */
[----:B0-----:R-:W-:-:S06]  /*10870*/  VIADD R3, R9, 0xffffffe ;  /* 0x0ffffffe09037836 */ /* 0x001fcc0000000000 */
[----:B------:R-:W0:Y:S02]  /*10880*/  F2I.FTZ.U32.TRUNC.NTZ R3, R3 ;  /* 0x0000000300037305 */ /* 0x000e24000021f000 */
[----:B0-----:R-:W-:-:S04]  /*10890*/  IMAD.MOV R0, RZ, RZ, -R3 ;  /* 0x000000ffff007224 */ /* 0x001fc800078e0a03 */
[----:B------:R-:W-:Y:S01]  /*108a0*/  IMAD R5, R0, R7, RZ ;  /* 0x0000000700057224 */ /* 0x000fe200078e02ff */
[----:B------:R-:W-:-:S03]  /*108b0*/  IABS R0, R6 ;  /* 0x0000000600007213 */ /* 0x000fc60000000000 */
[----:B------:R-:W-:Y:S01]  /*108c0*/  IMAD.HI.U32 R2, R3, R5, R2 ;  /* 0x0000000503027227 */ /* 0x000fe200078e0002 */
[----:B------:R-:W-:-:S03]  /*108d0*/  IABS R5, R11 ;  /* 0x0000000b00057213 */ /* 0x000fc60000000000 */
[----:B------:R-:W-:Y:S02]  /*108e0*/  IMAD.MOV R0, RZ, RZ, -R0 ;  /* 0x000000ffff007224 */ /* 0x000fe400078e0a00 */
[----:B------:R-:W-:-:S04]  /*108f0*/  IMAD.HI.U32 R2, R2, R5, RZ ;  /* 0x0000000502027227 */ /* 0x000fc800078e00ff */
[----:B------:R-:W-:Y:S02]  /*10900*/  IMAD R0, R2, R0, R5 ;  /* 0x0000000002007224 */ /* 0x000fe400078e0205 */
[----:B------:R-:W-:-:S03]  /*10910*/  IMAD.IADD R3, R11, 0x1, R8 ;  /* 0x000000010b037824 */ /* 0x000fc600078e0208 */
        /* <DEDUP_REMOVED lines=9> */
[----:B------:R-:W-:Y:S01]  /*109b0*/  @!P1 LOP3.LUT R2, RZ, R6, RZ, 0x33, !PT ;  /* 0x00000006ff029212 */ /* 0x000fe200078e33ff */
[----:B------:R-:W-:-:S03]  /*109c0*/  IMAD.MOV R6, RZ, RZ, -R6 ;  /* 0x000000ffff067224 */ /* 0x000fc600078e0a06 */
[----:B------:R-:W-:Y:S01]  /*109d0*/  LOP3.LUT R17, RZ, R2, RZ, 0x33, !PT ;  /* 0x00000002ff117212 */ /* 0x000fe200078e33ff */
[----:B------:R-:W-:-:S04]  /*109e0*/  IMAD R18, R2, R6, R3 ;  /* 0x0000000602127224 */ /* 0x000fc800078e0203 */
[----:B------:R-:W-:Y:S01]  /*109f0*/  IMAD.IADD R17, R4, 0x1, R17 ;  /* 0x0000000104117824 */ /* 0x000fe200078e0211 */
[----:B------:R-:W-:Y:S06]  /*10a00*/  BRA `(.L_x_2545) ;  /* 0x00000000001c7947 */ /* 0x000fec0003800000 */
.L_x_2537:
[----:B------:R-:W-:Y:S01]  /*10a10*/  UMOV UR4, URZ ;  /* 0x0000003f00047c82 */ /* 0x000fe20008000000 */
[----:B------:R-:W-:Y:S01]  /*10a20*/  UMOV UR5, URZ ;  /* 0x0000003f00057c82 */ /* 0x000fe20008000000 */
[----:B------:R-:W-:Y:S01]  /*10a30*/  ULDC UR6, c[0x0][0xc3c] ;  /* 0x00030f0000067ab9 */ /* 0x000fe20000000800 */
[----:B------:R-:W-:Y:S01]  /*10a40*/  IMAD.MOV.U32 R16, RZ, RZ, R5 ;  /* 0x000000ffff107224 */ /* 0x000fe200078e0005 */
[----:B------:R-:W-:Y:S01]  /*10a50*/  MOV R17, UR4 ;  /* 0x0000000400117c02 */ /* 0x000fe20008000f00 */
[----:B------:R-:W-:Y:S02]  /*10a60*/  IMAD.U32 R18, RZ, RZ, UR5 ;  /* 0x00000005ff127e24 */ /* 0x000fe4000f8e00ff */
[----:B------:R-:W-:-:S07]  /*10a70*/  IMAD.U32 R19, RZ, RZ, UR6 ;  /* 0x00000006ff137e24 */ /* 0x000fce000f8e00ff */
.L_x_2545:
[----:B------:R-:W1:Y:S01]  /*10a80*/  S2R R0, SR_TID.X ;  /* 0x0000000000007919 */ /* 0x000e620000002100 */
        /* <DEDUP_REMOVED lines=9> */
.L_x_2534:
[----:B------:R-:W-:Y:S02]  /*10b20*/  ULDC UR4, c[0x0][0xc3c] ;  /* 0x00030f0000047ab9 */ /* 0x000fe40000000800 */
[----:B-1----:R-:W-:-:S13]  /*10b30*/  ISETP.GE.AND P0, PT, R19, UR4, PT ;  /* 0x0000000413007c0c */ /* 0x002fda000bf06270 */
[----:B------:R-:W-:Y:S05]  /*10b40*/  @!P0 BRA `(.L_x_2546) ;  /* 0xffffffb400d88947 */ /* 0x000fea000383ffff */
[----:B------:R-:W-:Y:S05]  /*10b50*/  BSYNC B8 ;  /* 0x0000000000087941 */ /* 0x000fea0003800000 */
.L_x_2483:
[----:B-1----:R-:W3:Y:S01]  /*10b60*/  LDL.LU R0, [R1+0x18] ;  /* 0x0000180001007983 */ /* 0x002ee20000300800 */
[----:B------:R-:W-:Y:S01]  /*10b70*/  BSSY B0, `(.L_x_2547) ;  /* 0x000000b000007945 */ /* 0x000fe20003800000 */
[----:B------:R-:W1:Y:S01]  /*10b80*/  S2R R5, SR_CgaCtaId ;  /* 0x0000000000057919 */ /* 0x000e620000008800 */
[----:B---3--:R-:W-:-:S05]  /*10b90*/  VIADD R0, R0, 0x1 ;  /* 0x0000000100007836 */ /* 0x008fca0000000000 */
        /* <DEDUP_REMOVED lines=8> */
.L_x_2666:
[----:B------:R-:W-:Y:S05]  /*10c20*/  BSYNC B0 ;  /* 0x0000000000007941 */ /* 0x000fea0003800000 */
.L_x_2547:
[----:B------:R-:W-:-:S03]  /*10c30*/  UMOV UR4, 0xffffffff ;  /* 0xffffffff00047882 */ /* 0x000fc60000000000 */
[----:B------:R-:W-:Y:S05]  /*10c40*/  BRA.DIV UR4, `(.L_x_2549) ;  /* 0x0000003a04bc7947 */ /* 0x000fea000b800000 */
[----:B-1----:R-:W1:Y:S02]  /*10c50*/  S2R R0, SR_TID.X ;  /* 0x0000000000007919 */ /* 0x002e640000002100 */
[----:B-1----:R-:W-:-:S04]  /*10c60*/  SHF.R.U32.HI R0, RZ, 0x5, R0 ;  /* 0x00000005ff007819 */ /* 0x002fc80000011600 */
[----:B------:R-:W-:-:S05]  /*10c70*/  LOP3.LUT R0, R0, 0x3, RZ, 0xc0, !PT ;  /* 0x0000000300007812 */ /* 0x000fca00078ec0ff */
[----:B------:R1:W3:Y:S02]  /*10c80*/  SHFL.IDX PT, R14, R0, RZ, 0x1f ;  /* 0x00001fff000e7589 */ /* 0x0002e400000e0000 */
.L_x_2669:
[----:B---3--:R-:W-:Y:S01]  /*10c90*/  ISETP.NE.AND P0, PT, R14, RZ, PT ;  /* 0x000000ff0e00720c */ /* 0x008fe20003f05270 */
[----:B------:R-:W-:-:S12]  /*10ca0*/  BSSY B0, `(.L_x_2550) ;  /* 0x0000024000007945 */ /* 0x000fd80003800000 */
[----:B------:R-:W-:Y:S05]  /*10cb0*/  @P0 BRA `(.L_x_2551) ;  /* 0x0000000000880947 */ /* 0x000fea0003800000 */
[----:B------:R-:W-:-:S03]  /*10cc0*/  UMOV UR4, 0xffffffff ;  /* 0xffffffff00047882 */ /* 0x000fc60000000000 */
[----:B------:R-:W-:Y:S05]  /*10cd0*/  BRA.DIV UR4, `(.L_x_2552) ;  /* 0x0000003a04cc7947 */ /* 0x000fea000b800000 */
[----:B------:R-:W-:-:S13]  /*10ce0*/  ELECT P6, URZ, PT ;  /* 0x00000000003f782f */ /* 0x000fda00038c0000 */
.L_x_2672:
[----:B------:R-:W-:Y:S05]  /*10cf0*/  @!P6 BRA `(.L_x_2551) ;  /* 0x000000000078e947 */ /* 0x000fea0003800000 */
[----:B------:R-:W-:-:S06]  /*10d00*/  ULOP3.LUT UR4, UR60, 0x2, URZ, 0xfc, !UPT ;  /* 0x000000023c047892 */ /* 0x000fcc000f8efc3f */
[----:B-1----:R-:W-:-:S04]  /*10d10*/  MOV R0, UR4 ;  /* 0x0000000400007c02 */ /* 0x002fc80008000f00 */
[----:B------:R-:W-:-:S13]  /*10d20*/  ISETP.NE.AND P0, PT, R0, 0x3, PT ;  /* 0x000000030000780c */ /* 0x000fda0003f05270 */
[----:B------:R-:W-:Y:S05]  /*10d30*/  @!P0 BRA `(.L_x_2553) ;  /* 0x0000000000048947 */ /* 0x000fea0003800000 */
[----:B------:R-:W-:Y:S01]  /*10d40*/  BPT.TRAP 0x1 ;  /* 0x000000040000795c */ /* 0x000fe20000300000 */
.L_x_2553:
[C---:B------:R-:W-:Y:S01]  /*10d50*/  IMAD R5, R27.reuse, 0x8, R4 ;  /* 0x000000081b057824 */ /* 0x040fe200078e0204 */
[----:B------:R-:W-:Y:S01]  /*10d60*/  SHF.L.U32 R0, R28, 0x1f, RZ ;  /* 0x0000001f1c007819 */ /* 0x000fe200000006ff */
[----:B------:R-:W-:-:S03]  /*10d70*/  VIADD R27, R27, 0x1 ;  /* 0x000000011b1b7836 */ /* 0x000fc60000000000 */
[----:B------:R-:W1:Y:S02]  /*10d80*/  SYNCS.PHASECHK.TRANS64.TRYWAIT P1, [R5+URZ+0x2a840], R0 ;  /* 0x02a84000050075a7 */ /* 0x000e64000802017f */
[----:B------:R-:W-:-:S04]  /*10d90*/  ISETP.NE.AND P2, PT, R27, 0x2, PT ;  /* 0x000000021b00780c */ /* 0x000fc80003f45270 */
[----:B------:R-:W-:Y:S01]  /*10da0*/  SEL R3, RZ, 0x1, P2 ;  /* 0x00000001ff037807 */ /* 0x000fe20001000000 */
[----:B-1----:R-:W-:Y:S08]  /*10db0*/  @!P1 BRA `(.L_x_2554) ;  /* 0x0000003800b49947 */ /* 0x002ff00003800000 */
.L_x_2673:
[----:B------:R-:W-:Y:S02]  /*10dc0*/  SEL R27, R27, RZ, P2 ;  /* 0x000000ff1b1b7207 */ /* 0x000fe40001000000 */
[----:B------:R-:W-:Y:S01]  /*10dd0*/  LOP3.LUT R2, R28, R3, RZ, 0x3c, !PT ;  /* 0x000000031c027212 */ /* 0x000fe200078e3cff */
[----:B------:R-:W-:Y:S06]  /*10de0*/  @!P0 BRA `(.L_x_2555) ;  /* 0x0000000000048947 */ /* 0x000fec0003800000 */
[----:B------:R-:W-:Y:S01]  /*10df0*/  BPT.TRAP 0x1 ;  /* 0x000000040000795c */ /* 0x000fe20000300000 */
.L_x_2555:
[----:B------:R-:W-:Y:S01]  /*10e00*/  IMAD R27, R27, 0x8, R4 ;  /* 0x000000081b1b7824 */ /* 0x000fe200078e0204 */
[----:B------:R-:W-:-:S04]  /*10e10*/  SHF.L.U32 R2, R2, 0x1f, RZ ;  /* 0x0000001f02027819 */ /* 0x000fc800000006ff */
[----:B------:R-:W3:Y:S02]  /*10e20*/  SYNCS.PHASECHK.TRANS64.TRYWAIT P1, [R27+URZ+0x2a840], R2 ;  /* 0x02a840021b0075a7 */ /* 0x000ee4000802017f */
[----:B---3--:R-:W-:Y:S05]  /*10e30*/  @!P1 BRA `(.L_x_2556) ;  /* 0x0000003800a89947 */ /* 0x008fea0003800000 */
.L_x_2674:
[----:B------:R-:W-:Y:S05]  /*10e40*/  @!P0 BRA `(.L_x_2557) ;  /* 0x0000000000048947 */ /* 0x000fea0003800000 */
[----:B------:R-:W-:Y:S01]  /*10e50*/  BPT.TRAP 0x1 ;  /* 0x000000040000795c */ /* 0x000fe20000300000 */
.L_x_2557:
[----:B------:R-:W4:Y:S02]  /*10e60*/  SYNCS.PHASECHK.TRANS64.TRYWAIT P1, [R5+URZ+0x2a860], R0 ;  /* 0x02a86000050075a7 */ /* 0x000f24000802017f */
[----:B----4-:R-:W-:Y:S05]  /*10e70*/  @!P1 BRA `(.L_x_2558) ;  /* 0x0000003800ac9947 */ /* 0x010fea0003800000 */
.L_x_2675:
[----:B------:R-:W-:Y:S05]  /*10e80*/  @!P0 BRA `(.L_x_2559) ;  /* 0x0000000000048947 */ /* 0x000fea0003800000 */
[----:B------:R-:W-:Y:S01]  /*10e90*/  BPT.TRAP 0x1 ;  /* 0x000000040000795c */ /* 0x000fe20000300000 */
.L_x_2559:
[----:B------:R0:W0:Y:S02]  /*10ea0*/  SYNCS.PHASECHK.TRANS64.TRYWAIT P0, [R27+URZ+0x2a860], R2 ;  /* 0x02a860021b0075a7 */ /* 0x000024000800017f */
[----:B0-----:R-:W-:Y:S05]  /*10eb0*/  @!P0 NANOSLEEP.SYNCS 0x989680 ;  /* 0x009896800000895d */ /* 0x001fea0003900000 */
[----:B------:R-:W0:Y:S02]  /*10ec0*/  @!P0 SYNCS.PHASECHK.TRANS64 P0, [R27+URZ+0x2a860], R2 ;  /* 0x02a860021b0085a7 */ /* 0x000e24000800007f */
[----:B0-----:R-:W-:Y:S05]  /*10ed0*/  @!P0 BRA `(.L_x_2559) ;  /* 0xfffffffc00f08947 */ /* 0x001fea000383ffff */
.L_x_2551:
[----:B------:R-:W-:Y:S05]  /*10ee0*/  BSYNC B0 ;  /* 0x0000000000007941 */ /* 0x000fea0003800000 */
.L_x_2550:
[----:B------:R-:W-:Y:S05]  /*10ef0*/  EXIT ;  /* 0x000000000000794d */ /* 0x000fea0003800000 */
.L_x_2419:
[----:B0-----:R-:W-:-:S04]  /*10f00*/  IMAD.U32 R3, RZ, RZ, UR40 ;  /* 0x00000028ff037e24 */ /* 0x001fc8000f8e00ff */
[----:B------:R0:W1:Y:S03]  /*10f10*/  SYNCS.PHASECHK.TRANS64.TRYWAIT P1, [R3+URZ+0x2a800], R0 ;  /* 0x02a80000030075a7 */ /* 0x000066000802017f */
[----:B-1----:R-:W-:Y:S05]  /*10f20*/  @!P1 NANOSLEEP.SYNCS 0x989680 ;  /* 0x009896800000995d */ /* 0x002fea0003900000 */
[----:B------:R-:W1:Y:S02]  /*10f30*/  @!P1 SYNCS.PHASECHK.TRANS64 P1, [R3+URZ+0x2a800], R0 ;  /* 0x02a80000030095a7 */ /* 0x000e64000802007f */
[----:B-1----:R-:W-:Y:S05]  /*10f40*/  @!P1 BRA `(.L_x_2419) ;  /* 0xfffffffc00ec9947 */ /* 0x002fea000383ffff */
[----:B------:R-:W-:Y:S05]  /*10f50*/  BRA `(.L_x_2560) ;  /* 0xffffff0400bc7947 */ /* 0x000fea000383ffff */
.L_x_2423:
[----:B-1----:R1:W2:Y:S02]  /*10f60*/  SYNCS.PHASECHK.TRANS64.TRYWAIT P1, [R0+URZ+0x2a830], R3 ;  /* 0x02a83003000075a7 */ /* 0x0022a4000802017f */
[----:B--2---:R-:W-:Y:S05]  /*10f70*/  @!P1 NANOSLEEP.SYNCS 0x989680 ;  /* 0x009896800000995d */ /* 0x004fea0003900000 */
[----:B------:R-:W2:Y:S02]  /*10f80*/  @!P1 SYNCS.PHASECHK.TRANS64 P1, [R0+URZ+0x2a830], R3 ;  /* 0x02a83003000095a7 */ /* 0x000ea4000802007f */
[----:B--2---:R-:W-:Y:S05]  /*10f90*/  @!P1 BRA `(.L_x_2423) ;  /* 0xfffffffc00f09947 */ /* 0x004fea000383ffff */
[----:B------:R-:W-:Y:S05]  /*10fa0*/  BRA `(.L_x_2422) ;  /* 0xffffff0400d87947 */ /* 0x000fea000383ffff */
.L_x_2429:
[----:B-1----:R-:W-:-:S04]  /*10fb0*/  MOV R10, UR7 ;  /* 0x00000007000a7c02 */ /* 0x002fc80008000f00 */
[----:B------:R1:W2:Y:S03]  /*10fc0*/  SYNCS.PHASECHK.TRANS64.TRYWAIT P1, [R10+URZ+0x2a830], R9 ;  /* 0x02a830090a0075a7 */ /* 0x0002a6000802017f */
[----:B--2---:R-:W-:Y:S05]  /*10fd0*/  @!P1 NANOSLEEP.SYNCS 0x989680 ;  /* 0x009896800000995d */ /* 0x004fea0003900000 */
[----:B------:R-:W2:Y:S02]  /*10fe0*/  @!P1 SYNCS.PHASECHK.TRANS64 P1, [R10+URZ+0x2a830], R9 ;  /* 0x02a830090a0095a7 */ /* 0x000ea4000802007f */
[----:B--2---:R-:W-:Y:S05]  /*10ff0*/  @!P1 BRA `(.L_x_2429) ;  /* 0xfffffffc00ec9947 */ /* 0x004fea000383ffff */
[----:B------:R-:W-:Y:S05]  /*11000*/  BRA `(.L_x_2428) ;  /* 0xffffff2c00507947 */ /* 0x000fea000383ffff */
.L_x_2433:
[----:B01----:R-:W-:-:S04]  /*11010*/  IMAD.U32 R9, RZ, RZ, UR10 ;  /* 0x0000000aff097e24 */ /* 0x003fc8000f8e00ff */
[----:B------:R0:W1:Y:S03]  /*11020*/  SYNCS.PHASECHK.TRANS64.TRYWAIT P1, [R9+URZ+0x2a850], R0 ;  /* 0x02a85000090075a7 */ /* 0x000066000802017f */
[----:B-1----:R-:W-:Y:S05]  /*11030*/  @!P1 NANOSLEEP.SYNCS 0x989680 ;  /* 0x009896800000995d */ /* 0x002fea0003900000 */
[----:B------:R-:W1:Y:S02]  /*11040*/  @!P1 SYNCS.PHASECHK.TRANS64 P1, [R9+URZ+0x2a850], R0 ;  /* 0x02a85000090095a7 */ /* 0x000e64000802007f */
[----:B-1----:R-:W-:Y:S05]  /*11050*/  @!P1 BRA `(.L_x_2433) ;  /* 0xfffffffc00ec9947 */ /* 0x002fea000383ffff */
[----:B------:R-:W-:Y:S05]  /*11060*/  BRA `(.L_x_2432) ;  /* 0xffffff3400987947 */ /* 0x000fea000383ffff */
.L_x_2441:
[----:B-1----:R-:W-:-:S04]  /*11070*/  IMAD.U32 R10, RZ, RZ, UR7 ;  /* 0x00000007ff0a7e24 */ /* 0x002fc8000f8e00ff */
[----:B------:R1:W2:Y:S03]  /*11080*/  SYNCS.PHASECHK.TRANS64.TRYWAIT P1, [R10+URZ+0x2a830], R9 ;  /* 0x02a830090a0075a7 */ /* 0x0002a6000802017f */
[----:B--2---:R-:W-:Y:S05]  /*11090*/  @!P1 NANOSLEEP.SYNCS 0x989680 ;  /* 0x009896800000995d */ /* 0x004fea0003900000 */
[----:B------:R-:W2:Y:S02]  /*110a0*/  @!P1 SYNCS.PHASECHK.TRANS64 P1, [R10+URZ+0x2a830], R9 ;  /* 0x02a830090a0095a7 */ /* 0x000ea4000802007f */
[----:B--2---:R-:W-:Y:S05]  /*110b0*/  @!P1 BRA `(.L_x_2441) ;  /* 0xfffffffc00ec9947 */ /* 0x004fea000383ffff */
[----:B------:R-:W-:Y:S05]  /*110c0*/  BRA `(.L_x_2440) ;  /* 0xffffff5400a87947 */ /* 0x000fea000383ffff */
.L_x_2445:
[----:B01----:R-:W-:-:S04]  /*110d0*/  IMAD.U32 R9, RZ, RZ, UR7 ;  /* 0x00000007ff097e24 */ /* 0x003fc8000f8e00ff */
[----:B------:R0:W1:Y:S03]  /*110e0*/  SYNCS.PHASECHK.TRANS64.TRYWAIT P1, [R9+URZ+0x2a850], R0 ;  /* 0x02a85000090075a7 */ /* 0x000066000802017f */
[----:B-1----:R-:W-:Y:S05]  /*110f0*/  @!P1 NANOSLEEP.SYNCS 0x989680 ;  /* 0x009896800000995d */ /* 0x002fea0003900000 */
[----:B------:R-:W1:Y:S02]  /*11100*/  @!P1 SYNCS.PHASECHK.TRANS64 P1, [R9+URZ+0x2a850], R0 ;  /* 0x02a85000090095a7 */ /* 0x000e64000802007f */
[----:B-1----:R-:W-:Y:S05]  /*11110*/  @!P1 BRA `(.L_x_2445) ;  /* 0xfffffffc00ec9947 */ /* 0x002fea000383ffff */
[----:B------:R-:W-:Y:S05]  /*11120*/  BRA `(.L_x_2444) ;  /* 0xffffff5c00f07947 */ /* 0x000fea000383ffff */
.L_x_2452:
[----:B-1----:R-:W-:-:S04]  /*11130*/  IMAD.U32 R3, RZ, RZ, UR5 ;  /* 0x00000005ff037e24 */ /* 0x002fc8000f8e00ff */
[----:B------:R1:W2:Y:S03]  /*11140*/  SYNCS.PHASECHK.TRANS64.TRYWAIT P1, [R3+URZ+0x2a850], R0 ;  /* 0x02a85000030075a7 */ /* 0x0002a6000802017f */
[----:B--2---:R-:W-:Y:S05]  /*11150*/  @!P1 NANOSLEEP.SYNCS 0x989680 ;  /* 0x009896800000995d */ /* 0x004fea0003900000 */
[----:B------:R-:W2:Y:S02]  /*11160*/  @!P1 SYNCS.PHASECHK.TRANS64 P1, [R3+URZ+0x2a850], R0 ;  /* 0x02a85000030095a7 */ /* 0x000ea4000802007f */
[----:B--2---:R-:W-:Y:S05]  /*11170*/  @!P1 BRA `(.L_x_2452) ;  /* 0xfffffffc00ec9947 */ /* 0x004fea000383ffff */
[----:B------:R-:W-:Y:S05]  /*11180*/  BRA `(.L_x_2451) ;  /* 0xffffff7c00047947 */ /* 0x000fea000383ffff */
.L_x_2495:
[----:B------:R-:W-:Y:S01]  /*11190*/  SHF.R.U32.HI R9, RZ, 0x5, R21 ;  /* 0x00000005ff097819 */ /* 0x000fe20000011615 */
[----:B------:R-:W-:Y:S01]  /*111a0*/  BSSY B0, `(.L_x_2561) ;  /* 0x0000009000007945 */ /* 0x000fe20003800000 */
[----:B------:R-:W-:Y:S02]  /*111b0*/  IMAD.MOV.U32 R12, RZ, RZ, RZ ;  /* 0x000000ffff0c7224 */ /* 0x000fe400078e00ff */
[----:B------:R-:W-:Y:S01]  /*111c0*/  LOP3.LUT R9, R9, 0x3, RZ, 0xc0, !PT ;  /* 0x0000000309097812 */ /* 0x000fe200078ec0ff */
[----:B------:R-:W-:Y:S02]  /*111d0*/  IMAD.MOV.U32 R11, RZ, RZ, 0x1f ;  /* 0x0000001fff0b7424 */ /* 0x000fe400078e00ff */
[----:B------:R-:W-:Y:S01]  /*111e0*/  IMAD.MOV.U32 R15, RZ, RZ, -0x1 ;  /* 0xffffffffff0f7424 */ /* 0x000fe200078e00ff */
[----:B------:R-:W-:-:S07]  /*111f0*/  MOV R13, R9 ;  /* 0x00000009000d7202 */ /* 0x000fce0000000f00 */
[----:B-----5:R-:W-:Y:S05]  /*11200*/  WARPSYNC.COLLECTIVE R15, `(.L_x_2562) ;  /* 0x000000000f087348 */ /* 0x020fea0003c00000 */
[----:B------:R0:W1:Y:S02]  /*11210*/  SHFL.IDX P6, R14, R13, R12, R11 ;  /* 0x0000000c0d0e7389 */ /* 0x00006400000c000b */
[----:B01---5:R-:W-:Y:S01]  /*11220*/  ENDCOLLECTIVE ;  /* 0x000000000000791b */ /* 0x023fe20003800000 */
.L_x_2562:
[----:B------:R-:W-:Y:S05]  /*11230*/  BSYNC B0 ;  /* 0x0000000000007941 */ /* 0x000fea0003800000 */
.L_x_2561:
[----:B------:R-:W-:Y:S05]  /*11240*/  BRA `(.L_x_2563) ;  /* 0xffffffbc00b87947 */ /* 0x000fea000383ffff */
.L_x_2498:
[----:B0-----:R0:W1:Y:S02]  /*11250*/  SYNCS.PHASECHK.TRANS64.TRYWAIT P0, [R7+URZ+0x2a840], R2 ;  /* 0x02a84002070075a7 */ /* 0x001064000800017f */
[----:B-1----:R-:W-:Y:S05]  /*11260*/  @!P0 NANOSLEEP.SYNCS 0x989680 ;  /* 0x009896800000895d */ /* 0x002fea0003900000 */
[----:B------:R-:W1:Y:S02]  /*11270*/  @!P0 SYNCS.PHASECHK.TRANS64 P0, [R7+URZ+0x2a840], R2 ;  /* 0x02a84002070085a7 */ /* 0x000e64000800007f */
[----:B-1----:R-:W-:Y:S05]  /*11280*/  @!P0 BRA `(.L_x_2498) ;  /* 0xfffffffc00f08947 */ /* 0x002fea000383ffff */
[----:B------:R-:W-:Y:S05]  /*11290*/  BRA `(.L_x_2564) ;  /* 0xffffffc0002c7947 */ /* 0x000fea000383ffff */
.L_x_2499:
        /* <DEDUP_REMOVED lines=8> */
.L_x_2566:
[----:B------:R-:W-:Y:S05]  /*11320*/  BSYNC B0 ;  /* 0x0000000000007941 */ /* 0x000fea0003800000 */
.L_x_2565:
[----:B------:R-:W-:Y:S01]  /*11330*/  IMAD.MOV.U32 R13, RZ, RZ, R4 ;  /* 0x000000ffff0d7224 */ /* 0x000fe200078e0004 */
[----:B------:R-:W-:Y:S01]  /*11340*/  MOV R12, RZ ;  /* 0x000000ff000c7202 */ /* 0x000fe20000000f00 */
[----:B------:R-:W-:Y:S01]  /*11350*/  IMAD.MOV.U32 R11, RZ, RZ, 0x181f ;  /* 0x0000181fff0b7424 */ /* 0x000fe200078e00ff */
[----:B------:R-:W-:Y:S01]  /*11360*/  @P0 LEA R8, R5, R22, 0x1 ;  /* 0x0000001605080211 */ /* 0x000fe200078e08ff */
[----:B------:R-:W-:Y:S02]  /*11370*/  IMAD.MOV.U32 R15, RZ, RZ, -0x1 ;  /* 0xffffffffff0f7424 */ /* 0x000fe400078e00ff */
[----:B------:R-:W-:-:S07]  /*11380*/  IMAD.MOV.U32 R2, RZ, RZ, R14 ;  /* 0x000000ffff027224 */ /* 0x000fce00078e000e */
[----:B------:R-:W-:Y:S05]  /*11390*/  WARPSYNC.COLLECTIVE R15, `(.L_x_2567) ;  /* 0x000000000f087348 */ /* 0x000fea0003c00000 */
[----:B------:R0:W1:Y:S02]  /*113a0*/  SHFL.IDX P6, R14, R13, R12, R11 ;  /* 0x0000000c0d0e7389 */ /* 0x00006400000c000b */
[----:B01----:R-:W-:Y:S01]  /*113b0*/  ENDCOLLECTIVE ;  /* 0x000000000000791b */ /* 0x003fe20003800000 */
.L_x_2567:
[----:B------:R-:W-:Y:S02]  /*113c0*/  IMAD.MOV.U32 R13, RZ, RZ, R0 ;  /* 0x000000ffff0d7224 */ /* 0x000fe400078e0000 */
[----:B------:R-:W-:Y:S02]  /*113d0*/  IMAD.MOV.U32 R12, RZ, RZ, 0x1 ;  /* 0x00000001ff0c7424 */ /* 0x000fe400078e00ff */
[----:B------:R-:W-:-:S07]  /*113e0*/  IMAD.MOV.U32 R3, RZ, RZ, R14 ;  /* 0x000000ffff037224 */ /* 0x000fce00078e000e */
[----:B------:R-:W-:Y:S05]  /*113f0*/  WARPSYNC.COLLECTIVE R15, `(.L_x_2568) ;  /* 0x000000000f087348 */ /* 0x000fea0003c00000 */
[----:B------:R0:W1:Y:S02]  /*11400*/  SHFL.IDX P6, R14, R13, R12, R11 ;  /* 0x0000000c0d0e7389 */ /* 0x00006400000c000b */
[----:B01----:R-:W-:Y:S01]  /*11410*/  ENDCOLLECTIVE ;  /* 0x000000000000791b */ /* 0x003fe20003800000 */
.L_x_2568:
        /* <DEDUP_REMOVED lines=17> */
.L_x_2569:
[----:B------:R-:W-:Y:S02]  /*11530*/  @P1 IMAD R8, R5, 0x2, R22 ;  /* 0x0000000205081824 */ /* 0x000fe400078e0216 */
[----:B------:R-:W-:Y:S02]  /*11540*/  IMAD.MOV.U32 R13, RZ, RZ, R0 ;  /* 0x000000ffff0d7224 */ /* 0x000fe400078e0000 */
[----:B------:R-:W-:Y:S01]  /*11550*/  IMAD.MOV.U32 R12, RZ, RZ, 0x2 ;  /* 0x00000002ff0c7424 */ /* 0x000fe200078e00ff */
[----:B------:R-:W-:-:S07]  /*11560*/  MOV R3, R14 ;  /* 0x0000000e00037202 */ /* 0x000fce0000000f00 */
[----:B------:R-:W-:Y:S05]  /*11570*/  WARPSYNC.COLLECTIVE R15, `(.L_x_2570) ;  /* 0x000000000f087348 */ /* 0x000fea0003c00000 */
[----:B------:R0:W1:Y:S02]  /*11580*/  SHFL.IDX P6, R14, R13, R12, R11 ;  /* 0x0000000c0d0e7389 */ /* 0x00006400000c000b */
[----:B01----:R-:W-:Y:S01]  /*11590*/  ENDCOLLECTIVE ;  /* 0x000000000000791b */ /* 0x003fe20003800000 */
.L_x_2570:
        /* <DEDUP_REMOVED lines=17> */
.L_x_2571:
[----:B------:R-:W-:Y:S01]  /*116b0*/  @P1 IMAD R8, R5, 0x2, R22 ;  /* 0x0000000205081824 */ /* 0x000fe200078e0216 */
[----:B------:R-:W-:Y:S01]  /*116c0*/  MOV R13, R0 ;  /* 0x00000000000d7202 */ /* 0x000fe20000000f00 */
[----:B------:R-:W-:Y:S02]  /*116d0*/  IMAD.MOV.U32 R12, RZ, RZ, 0x3 ;  /* 0x00000003ff0c7424 */ /* 0x000fe400078e00ff */
[----:B------:R-:W-:-:S07]  /*116e0*/  IMAD.MOV.U32 R3, RZ, RZ, R14 ;  /* 0x000000ffff037224 */ /* 0x000fce00078e000e */
[----:B------:R-:W-:Y:S05]  /*116f0*/  WARPSYNC.COLLECTIVE R15, `(.L_x_2572) ;  /* 0x000000000f087348 */ /* 0x000fea0003c00000 */
[----:B------:R0:W1:Y:S02]  /*11700*/  SHFL.IDX P6, R14, R13, R12, R11 ;  /* 0x0000000c0d0e7389 */ /* 0x00006400000c000b */
[----:B01----:R-:W-:Y:S01]  /*11710*/  ENDCOLLECTIVE ;  /* 0x000000000000791b */ /* 0x003fe20003800000 */
.L_x_2572:
        /* <DEDUP_REMOVED lines=17> */
.L_x_2573:
[----:B------:R-:W-:Y:S02]  /*11830*/  @P1 IMAD R8, R5, 0x2, R22 ;  /* 0x0000000205081824 */ /* 0x000fe400078e0216 */
[----:B------:R-:W-:Y:S02]  /*11840*/  IMAD.MOV.U32 R13, RZ, RZ, R0 ;  /* 0x000000ffff0d7224 */ /* 0x000fe400078e0000 */
[----:B------:R-:W-:Y:S02]  /*11850*/  IMAD.MOV.U32 R12, RZ, RZ, 0x4 ;  /* 0x00000004ff0c7424 */ /* 0x000fe400078e00ff */
[----:B------:R-:W-:-:S07]  /*11860*/  IMAD.MOV.U32 R3, RZ, RZ, R14 ;  /* 0x000000ffff037224 */ /* 0x000fce00078e000e */
[----:B------:R-:W-:Y:S05]  /*11870*/  WARPSYNC.COLLECTIVE R15, `(.L_x_2574) ;  /* 0x000000000f087348 */ /* 0x000fea0003c00000 */
[----:B------:R0:W1:Y:S02]  /*11880*/  SHFL.IDX P6, R14, R13, R12, R11 ;  /* 0x0000000c0d0e7389 */ /* 0x00006400000c000b */
[----:B01----:R-:W-:Y:S01]  /*11890*/  ENDCOLLECTIVE ;  /* 0x000000000000791b */ /* 0x003fe20003800000 */
.L_x_2574:
[----:B------:R-:W-:-:S04]  /*118a0*/  @P1 LEA R3, P0, R9, R3, 0x1 ;  /* 0x0000000309031211 */ /* 0x000fc800078008ff */
[----:B------:R-:W-:-:S04]  /*118b0*/  @P1 IADD3.X R2, RZ, R2, RZ, P0, !PT ;  /* 0x00000002ff021210 */ /* 0x000fc800007fe4ff */
        /* <DEDUP_REMOVED lines=15> */
.L_x_2575:
[----:B------:R-:W-:Y:S01]  /*119b0*/  @P1 IMAD R8, R5, 0x2, R22 ;  /* 0x0000000205081824 */ /* 0x000fe200078e0216 */
[----:B------:R-:W-:Y:S01]  /*119c0*/  MOV R13, R0 ;  /* 0x00000000000d7202 */ /* 0x000fe20000000f00 */
[----:B------:R-:W-:Y:S02]  /*119d0*/  IMAD.MOV.U32 R12, RZ, RZ, 0x5 ;  /* 0x00000005ff0c7424 */ /* 0x000fe400078e00ff */
[----:B------:R-:W-:-:S07]  /*119e0*/  IMAD.MOV.U32 R3, RZ, RZ, R14 ;  /* 0x000000ffff037224 */ /* 0x000fce00078e000e */
[----:B------:R-:W-:Y:S05]  /*119f0*/  WARPSYNC.COLLECTIVE R15, `(.L_x_2576) ;  /* 0x000000000f087348 */ /* 0x000fea0003c00000 */
[----:B------:R0:W1:Y:S02]  /*11a00*/  SHFL.IDX P6, R14, R13, R12, R11 ;  /* 0x0000000c0d0e7389 */ /* 0x00006400000c000b */
[----:B01----:R-:W-:Y:S01]  /*11a10*/  ENDCOLLECTIVE ;  /* 0x000000000000791b */ /* 0x003fe20003800000 */
.L_x_2576:
        /* <DEDUP_REMOVED lines=10> */
.L_x_2577:
        /* <DEDUP_REMOVED lines=8> */
.L_x_2504:
[----:B------:R-:W-:Y:S01]  /*11b40*/  IMAD.MOV.U32 R13, RZ, RZ, R4 ;  /* 0x000000ffff0d7224 */ /* 0x000fe200078e0004 */
[----:B------:R-:W-:Y:S01]  /*11b50*/  MOV R15, 0xffffffff ;  /* 0xffffffff000f7802 */ /* 0x000fe20000000f00 */
[----:B------:R-:W-:Y:S02]  /*11b60*/  IMAD.MOV.U32 R12, RZ, RZ, RZ ;  /* 0x000000ffff0c7224 */ /* 0x000fe400078e00ff */
[----:B------:R-:W-:Y:S02]  /*11b70*/  IMAD.MOV.U32 R11, RZ, RZ, 0x181f ;  /* 0x0000181fff0b7424 */ /* 0x000fe400078e00ff */
[----:B-----5:R-:W-:Y:S02]  /*11b80*/  IMAD R5, R10, R6, RZ ;  /* 0x000000060a057224 */ /* 0x020fe400078e02ff */
[----:B------:R-:W-:-:S07]  /*11b90*/  IMAD R17, R17, 0x80, R9 ;  /* 0x0000008011117824 */ /* 0x000fce00078e0209 */
[----:B------:R-:W-:Y:S05]  /*11ba0*/  WARPSYNC.COLLECTIVE R15, `(.L_x_2579) ;  /* 0x000000000f087348 */ /* 0x000fea0003c00000 */
[----:B------:R0:W1:Y:S02]  /*11bb0*/  SHFL.IDX P6, R14, R13, R12, R11 ;  /* 0x0000000c0d0e7389 */ /* 0x00006400000c000b */
[----:B01----:R-:W-:Y:S01]  /*11bc0*/  ENDCOLLECTIVE ;  /* 0x000000000000791b */ /* 0x003fe20003800000 */
.L_x_2579:
[C---:B------:R-:W-:Y:S01]  /*11bd0*/  VIADD R6, R17.reuse, 0x10 ;  /* 0x0000001011067836 */ /* 0x040fe20000000000 */
[----:B------:R-:W-:Y:S01]  /*11be0*/  ISETP.GE.AND P2, PT, R17, R5, PT ;  /* 0x000000051100720c */ /* 0x000fe20003f46270 */
[----:B------:R-:W-:Y:S02]  /*11bf0*/  IMAD.MOV.U32 R13, RZ, RZ, R0 ;  /* 0x000000ffff0d7224 */ /* 0x000fe400078e0000 */
[----:B------:R-:W-:-:S10]  /*11c00*/  IMAD.MOV.U32 R2, RZ, RZ, R14 ;  /* 0x000000ffff027224 */ /* 0x000fd400078e000e */
[----:B------:R-:W-:Y:S05]  /*11c10*/  WARPSYNC.COLLECTIVE R15, `(.L_x_2580) ;  /* 0x000000000f087348 */ /* 0x000fea0003c00000 */
[----:B------:R0:W1:Y:S02]  /*11c20*/  SHFL.IDX P6, R14, R13, R12, R11 ;  /* 0x0000000c0d0e7389 */ /* 0x00006400000c000b */
[----:B01----:R-:W-:Y:S01]  /*11c30*/  ENDCOLLECTIVE ;  /* 0x000000000000791b */ /* 0x003fe20003800000 */
.L_x_2580:
[----:B------:R-:W-:Y:S01]  /*11c40*/  IMAD.MOV.U32 R13, RZ, RZ, R4 ;  /* 0x000000ffff0d7224 */ /* 0x000fe200078e0004 */
[----:B------:R-:W-:Y:S02]  /*11c50*/  MOV R12, 0x1 ;  /* 0x00000001000c7802 */ /* 0x000fe40000000f00 */
[----:B------:R-:W-:-:S04]  /*11c60*/  @!P2 LEA R14, P4, R8, R14, 0x1 ;  /* 0x0000000e080ea211 */ /* 0x000fc800078808ff */
[----:B------:R-:W-:Y:S01]  /*11c70*/  @!P2 IADD3.X R3, RZ, R2, RZ, P4, !PT ;  /* 0x00000002ff03a210 */ /* 0x000fe200027fe4ff */
[----:B------:R-:W-:-:S08]  /*11c80*/  @!P2 IMAD.MOV.U32 R2, RZ, RZ, R14 ;  /* 0x000000ffff02a224 */ /* 0x000fd000078e000e */
[----:B------:R-:W-:Y:S05]  /*11c90*/  WARPSYNC.COLLECTIVE R15, `(.L_x_2581) ;  /* 0x000000000f087348 */ /* 0x000fea0003c00000 */
[----:B------:R0:W1:Y:S02]  /*11ca0*/  SHFL.IDX P6, R14, R13, R12, R11 ;  /* 0x0000000c0d0e7389 */ /* 0x00006400000c000b */
[----:B01----:R-:W-:Y:S01]  /*11cb0*/  ENDCOLLECTIVE ;  /* 0x000000000000791b */ /* 0x003fe20003800000 */
.L_x_2581:
[----:B------:R-:W-:Y:S01]  /*11cc0*/  @!PT LDS RZ, [RZ] ;  /* 0x00000000fffff984 */ /* 0x000fe20000000800 */
[----:B------:R-:W-:Y:S01]  /*11cd0*/  @!PT LDS RZ, [RZ] ;  /* 0x00000000fffff984 */ /* 0x000fe20000000800 */
[----:B------:R-:W-:Y:S01]  /*11ce0*/  @!PT LDS RZ, [RZ] ;  /* 0x00000000fffff984 */ /* 0x000fe20000000800 */
[----:B------:R-:W-:Y:S04]  /*11cf0*/  @!P2 LDGSTS.E.BYPASS.LTC128B.128 [R34+0xc400], desc[UR36][R2.64], !P3 ;  /* 0x0c4000000222afae */ /* 0x000fe8000d901d64 */
[----:B------:R-:W-:Y:S04]  /*11d00*/  @!P2 LDGSTS.E.BYPASS.LTC128B.128 [R34+0x10400], desc[UR36][R2.64+0x80], !P0 ;  /* 0x104000800222afae */ /* 0x000fe8000c101d64 */
[----:B------:R0:W-:Y:S01]  /*11d10*/  @!P2 LDGSTS.E.BYPASS.LTC128B.128 [R34+0x14400], desc[UR36][R2.64+0x100], !P1 ;  /* 0x144001000222afae */ /* 0x0001e2000c901d64 */
[----:B------:R-:W-:Y:S01]  /*11d20*/  ISETP.GE.AND P2, PT, R6, R5, PT ;  /* 0x000000050600720c */ /* 0x000fe20003f46270 */
[----:B------:R-:W-:-:S02]  /*11d30*/  IMAD.MOV.U32 R13, RZ, RZ, R0 ;  /* 0x000000ffff0d7224 */ /* 0x000fc400078e0000 */
[----:B------:R-:W-:Y:S02]  /*11d40*/  VIADD R6, R17, 0x20 ;  /* 0x0000002011067836 */ /* 0x000fe40000000000 */
[----:B0-----:R-:W-:-:S08]  /*11d50*/  IMAD.MOV.U32 R2, RZ, RZ, R14 ;  /* 0x000000ffff027224 */ /* 0x001fd000078e000e */
[----:B------:R-:W-:Y:S05]  /*11d60*/  WARPSYNC.COLLECTIVE R15, `(.L_x_2582) ;  /* 0x000000000f087348 */ /* 0x000fea0003c00000 */
[----:B------:R0:W1:Y:S02]  /*11d70*/  SHFL.IDX P6, R14, R13, R12, R11 ;  /* 0x0000000c0d0e7389 */ /* 0x00006400000c000b */
[----:B01----:R-:W-:Y:S01]  /*11d80*/  ENDCOLLECTIVE ;  /* 0x000000000000791b */ /* 0x003fe20003800000 */
.L_x_2582:
[----:B------:R-:W-:Y:S01]  /*11d90*/  IMAD.MOV.U32 R13, RZ, RZ, R4 ;  /* 0x000000ffff0d7224 */ /* 0x000fe200078e0004 */
[----:B------:R-:W-:Y:S02]  /*11da0*/  MOV R12, 0x2 ;  /* 0x00000002000c7802 */ /* 0x000fe40000000f00 */
[----:B------:R-:W-:-:S05]  /*11db0*/  @!P2 LEA R14, P4, R8, R14, 0x1 ;  /* 0x0000000e080ea211 */ /* 0x000fca00078808ff */
[----:B------:R-:W-:Y:S01]  /*11dc0*/  @!P2 IMAD.X R7, RZ, RZ, R2, P4 ;  /* 0x000000ffff07a224 */ /* 0x000fe200020e0602 */
[----:B------:R-:W-:-:S07]  /*11dd0*/  @!P2 MOV R2, R14 ;  /* 0x0000000e0002a202 */ /* 0x000fce0000000f00 */
[----:B------:R-:W-:Y:S05]  /*11de0*/  WARPSYNC.COLLECTIVE R15, `(.L_x_2583) ;  /* 0x000000000f087348 */ /* 0x000fea0003c00000 */
[----:B------:R0:W1:Y:S02]  /*11df0*/  SHFL.IDX P6, R14, R13, R12, R11 ;  /* 0x0000000c0d0e7389 */ /* 0x00006400000c000b */
[----:B01----:R-:W-:Y:S01]  /*11e00*/  ENDCOLLECTIVE ;  /* 0x000000000000791b */ /* 0x003fe20003800000 */
.L_x_2583:
[----:B------:R-:W-:-:S05]  /*11e10*/  @!P2 IMAD.MOV.U32 R3, RZ, RZ, R7 ;  /* 0x000000ffff03a224 */ /* 0x000fca00078e0007 */
[----:B------:R-:W-:Y:S01]  /*11e20*/  @!PT LDS RZ, [RZ] ;  /* 0x00000000fffff984 */ /* 0x000fe20000000800 */
[----:B------:R-:W-:Y:S01]  /*11e30*/  @!PT LDS RZ, [RZ] ;  /* 0x00000000fffff984 */ /* 0x000fe20000000800 */
[----:B------:R-:W-:Y:S01]  /*11e40*/  @!PT LDS RZ, [RZ] ;  /* 0x00000000fffff984 */ /* 0x000fe20000000800 */
[----:B------:R-:W-:Y:S04]  /*11e50*/  @!P2 LDGSTS.E.BYPASS.LTC128B.128 [R34+0xcc00], desc[UR36][R2.64], !P3 ;  /* 0x0cc000000222afae */ /* 0x000fe8000d901d64 */
[----:B------:R-:W-:Y:S01]  /*11e60*/  @!P2 LDGSTS.E.BYPASS.LTC128B.128 [R34+0x10c00], desc[UR36][R2.64+0x80], !P0 ;  /* 0x10c000800222afae */ /* 0x000fe2000c101d64 */
[----:B------:R-:W-:-:S03]  /*11e70*/  IMAD.MOV.U32 R13, RZ, RZ, R0 ;  /* 0x000000ffff0d7224 */ /* 0x000fc600078e0000 */
[----:B------:R0:W-:Y:S01]  /*11e80*/  @!P2 LDGSTS.E.BYPASS.LTC128B.128 [R34+0x14c00], desc[UR36][R2.64+0x100], !P1 ;  /* 0x14c001000222afae */ /* 0x0001e2000c901d64 */
[----:B------:R-:W-:Y:S01]  /*11e90*/  ISETP.GE.AND P2, PT, R6, R5, PT ;  /* 0x000000050600720c */ /* 0x000fe20003f46270 */
[----:B------:R-:W-:Y:S02]  /*11ea0*/  VIADD R6, R17, 0x30 ;  /* 0x0000003011067836 */ /* 0x000fe40000000000 */
[----:B0-----:R-:W-:-:S10]  /*11eb0*/  IMAD.MOV.U32 R2, RZ, RZ, R14 ;  /* 0x000000ffff027224 */ /* 0x001fd400078e000e */
[----:B------:R-:W-:Y:S05]  /*11ec0*/  WARPSYNC.COLLECTIVE R15, `(.L_x_2584) ;  /* 0x000000000f087348 */ /* 0x000fea0003c00000 */
[----:B------:R0:W1:Y:S02]  /*11ed0*/  SHFL.IDX P6, R14, R13, R12, R11 ;  /* 0x0000000c0d0e7389 */ /* 0x00006400000c000b */
[----:B01----:R-:W-:Y:S01]  /*11ee0*/  ENDCOLLECTIVE ;  /* 0x000000000000791b */ /* 0x003fe20003800000 */
.L_x_2584:
        /* <DEDUP_REMOVED lines=8> */
.L_x_2585:
        /* <DEDUP_REMOVED lines=14> */
.L_x_2586:
        /* <DEDUP_REMOVED lines=8> */
.L_x_2587:
        /* <DEDUP_REMOVED lines=14> */
.L_x_2588:
        /* <DEDUP_REMOVED lines=8> */
.L_x_2589:
        /* <DEDUP_REMOVED lines=14> */
.L_x_2590:
        /* <DEDUP_REMOVED lines=8> */
.L_x_2591:
        /* <DEDUP_REMOVED lines=9> */
[----:B0-----:R-:W-:-:S12]  /*12420*/  IMAD.MOV.U32 R2, RZ, RZ, R14 ;  /* 0x000000ffff027224 */ /* 0x001fd800078e000e */
[----:B------:R-:W-:Y:S05]  /*12430*/  WARPSYNC.COLLECTIVE R15, `(.L_x_2592) ;  /* 0x000000000f087348 */ /* 0x000fea0003c00000 */
[----:B------:R0:W1:Y:S02]  /*12440*/  SHFL.IDX P6, R14, R13, R12, R11 ;  /* 0x0000000c0d0e7389 */ /* 0x00006400000c000b */
[----:B01----:R-:W-:Y:S01]  /*12450*/  ENDCOLLECTIVE ;  /* 0x000000000000791b */ /* 0x003fe20003800000 */
.L_x_2592:
[----:B------:R-:W-:Y:S02]  /*12460*/  IMAD.MOV.U32 R13, RZ, RZ, R4 ;  /* 0x000000ffff0d7224 */ /* 0x000fe400078e0004 */
[----:B------:R-:W-:Y:S01]  /*12470*/  IMAD.MOV.U32 R12, RZ, RZ, 0x7 ;  /* 0x00000007ff0c7424 */ /* 0x000fe200078e00ff */
[----:B------:R-:W-:-:S05]  /*12480*/  @!P2 LEA R14, P4, R8, R14, 0x1 ;  /* 0x0000000e080ea211 */ /* 0x000fca00078808ff */
[----:B------:R-:W-:Y:S01]  /*12490*/  @!P2 IMAD.X R7, RZ, RZ, R2, P4 ;  /* 0x000000ffff07a224 */ /* 0x000fe200020e0602 */
[----:B------:R-:W-:-:S07]  /*124a0*/  @!P2 MOV R2, R14 ;  /* 0x0000000e0002a202 */ /* 0x000fce0000000f00 */
[----:B------:R-:W-:Y:S05]  /*124b0*/  WARPSYNC.COLLECTIVE R15, `(.L_x_2593) ;  /* 0x000000000f087348 */ /* 0x000fea0003c00000 */
[----:B------:R0:W1:Y:S02]  /*124c0*/  SHFL.IDX P6, R14, R13, R12, R11 ;  /* 0x0000000c0d0e7389 */ /* 0x00006400000c000b */
[----:B01----:R-:W-:Y:S01]  /*124d0*/  ENDCOLLECTIVE ;  /* 0x000000000000791b */ /* 0x003fe20003800000 */
.L_x_2593:
        /* <DEDUP_REMOVED lines=8> */
[----:B------:R-:W-:-:S07]  /*12560*/  MOV R4, R14 ;  /* 0x0000000e00047202 */ /* 0x000fce0000000f00 */
[----:B0-----:R-:W-:Y:S05]  /*12570*/  WARPSYNC.COLLECTIVE R15, `(.L_x_2594) ;  /* 0x000000000f087348 */ /* 0x001fea0003c00000 */
[----:B------:R1:W2:Y:S02]  /*12580*/  SHFL.IDX P6, R14, R13, R12, R11 ;  /* 0x0000000c0d0e7389 */ /* 0x0002a400000c000b */
[----:B012---:R-:W-:Y:S01]  /*12590*/  ENDCOLLECTIVE ;  /* 0x000000000000791b */ /* 0x007fe20003800000 */
.L_x_2594:
[----:B------:R-:W-:Y:S05]  /*125a0*/  BRA `(.L_x_2595) ;  /* 0xffffffc0000c7947 */ /* 0x000fea000383ffff */
.L_x_2509:
[----:B0-----:R0:W1:Y:S02]  /*125b0*/  SYNCS.PHASECHK.TRANS64.TRYWAIT P0, [R22+URZ+0x2a820], R3 ;  /* 0x02a82003160075a7 */ /* 0x001064000800017f */
[----:B-1----:R-:W-:Y:S05]  /*125c0*/  @!P0 NANOSLEEP.SYNCS 0x989680 ;  /* 0x009896800000895d */ /* 0x002fea0003900000 */
[----:B------:R-:W1:Y:S02]  /*125d0*/  @!P0 SYNCS.PHASECHK.TRANS64 P0, [R22+URZ+0x2a820], R3 ;  /* 0x02a82003160085a7 */ /* 0x000e64000800007f */
[----:B-1----:R-:W-:Y:S05]  /*125e0*/  @!P0 BRA `(.L_x_2509) ;  /* 0xfffffffc00f08947 */ /* 0x002fea000383ffff */
[----:B------:R-:W-:Y:S05]  /*125f0*/  BRA `(.L_x_2596) ;  /* 0xffffffc0007c7947 */ /* 0x000fea000383ffff */
.L_x_2514:
[----:B0-----:R0:W1:Y:S02]  /*12600*/  SYNCS.PHASECHK.TRANS64.TRYWAIT P0, [R6+URZ+0x2a840], R3 ;  /* 0x02a84003060075a7 */ /* 0x001064000800017f */
[----:B-1----:R-:W-:Y:S05]  /*12610*/  @!P0 NANOSLEEP.SYNCS 0x989680 ;  /* 0x009896800000895d */ /* 0x002fea0003900000 */
[----:B------:R-:W1:Y:S02]  /*12620*/  @!P0 SYNCS.PHASECHK.TRANS64 P0, [R6+URZ+0x2a840], R3 ;  /* 0x02a84003060085a7 */ /* 0x000e64000800007f */
[----:B-1----:R-:W-:Y:S05]  /*12630*/  @!P0 BRA `(.L_x_2514) ;  /* 0xfffffffc00f08947 */ /* 0x002fea000383ffff */
[----:B------:R-:W-:Y:S05]  /*12640*/  BRA `(.L_x_2597) ;  /* 0xffffffc4004c7947 */ /* 0x000fea000383ffff */
.L_x_2515:
[----:B------:R-:W-:Y:S01]  /*12650*/  BSSY B1, `(.L_x_2598) ;  /* 0x0000008000017945 */ /* 0x000fe20003800000 */
[----:B------:R-:W-:Y:S01]  /*12660*/  IMAD.MOV.U32 R13, RZ, RZ, R5 ;  /* 0x000000ffff0d7224 */ /* 0x000fe200078e0005 */
[----:B------:R-:W-:Y:S01]  /*12670*/  MOV R11, 0x181f ;  /* 0x0000181f000b7802 */ /* 0x000fe20000000f00 */
[----:B------:R-:W-:Y:S02]  /*12680*/  IMAD.MOV.U32 R12, RZ, RZ, RZ ;  /* 0x000000ffff0c7224 */ /* 0x000fe400078e00ff */
[----:B------:R-:W-:-:S07]  /*12690*/  IMAD.MOV.U32 R15, RZ, RZ, -0x1 ;  /* 0xffffffffff0f7424 */ /* 0x000fce00078e00ff */
[----:B--2---:R-:W-:Y:S05]  /*126a0*/  WARPSYNC.COLLECTIVE R15, `(.L_x_2599) ;  /* 0x000000000f087348 */ /* 0x004fea0003c00000 */
[----:B--2---:R0:W1:Y:S02]  /*126b0*/  SHFL.IDX P6, R14, R13, R12, R11 ;  /* 0x0000000c0d0e7389 */ /* 0x00406400000c000b */
[----:B01----:R-:W-:Y:S01]  /*126c0*/  ENDCOLLECTIVE ;  /* 0x000000000000791b */ /* 0x003fe20003800000 */
.L_x_2599:
[----:B------:R-:W-:Y:S05]  /*126d0*/  BSYNC B1 ;  /* 0x0000000000017941 */ /* 0x000fea0003800000 */
.L_x_2598:
[----:B------:R-:W0:Y:S01]  /*126e0*/  S2R R35, SR_TID.X ;  /* 0x0000000000237919 */ /* 0x000e220000002100 */
[----:B------:R-:W-:Y:S01]  /*126f0*/  IMAD.MOV.U32 R13, RZ, RZ, R9 ;  /* 0x000000ffff0d7224 */ /* 0x000fe200078e0009 */
[----:B------:R-:W-:Y:S01]  /*12700*/  MOV R12, RZ ;  /* 0x000000ff000c7202 */ /* 0x000fe20000000f00 */
[----:B------:R-:W-:Y:S02]  /*12710*/  IMAD.MOV.U32 R11, RZ, RZ, 0x181f ;  /* 0x0000181fff0b7424 */ /* 0x000fe400078e00ff */
[----:B------:R-:W-:Y:S02]  /*12720*/  IMAD.MOV.U32 R15, RZ, RZ, -0x1 ;  /* 0xffffffffff0f7424 */ /* 0x000fe400078e00ff */
[----:B------:R-:W-:Y:S02]  /*12730*/  IMAD.MOV.U32 R3, RZ, RZ, R14 ;  /* 0x000000ffff037224 */ /* 0x000fe400078e000e */
[----:B------:R-:W-:-:S07]  /*12740*/  IMAD R4, R4, 0x2, R22 ;  /* 0x0000000204047824 */ /* 0x000fce00078e0216 */
[----:B0-----:R-:W-:Y:S05]  /*12750*/  WARPSYNC.COLLECTIVE R15, `(.L_x_2600) ;  /* 0x000000000f087348 */ /* 0x001fea0003c00000 */
[----:B------:R1:W2:Y:S02]  /*12760*/  SHFL.IDX P6, R14, R13, R12, R11 ;  /* 0x0000000c0d0e7389 */ /* 0x0002a400000c000b */
[----:B012---:R-:W-:Y:S01]  /*12770*/  ENDCOLLECTIVE ;  /* 0x000000000000791b */ /* 0x007fe20003800000 */
.L_x_2600:
[----:B------:R-:W-:Y:S01]  /*12780*/  MOV R13, R5 ;  /* 0x00000005000d7202 */ /* 0x000fe20000000f00 */
[----:B------:R-:W-:Y:S02]  /*12790*/  IMAD.MOV.U32 R12, RZ, RZ, 0x1 ;  /* 0x00000001ff0c7424 */ /* 0x000fe400078e00ff */
[----:B------:R-:W-:Y:S01]  /*127a0*/  IMAD.SHL.U32 R35, R35, 0x8, RZ ;  /* 0x0000000823237824 */ /* 0x000fe200078e00ff */
[----:B------:R-:W-:-:S07]  /*127b0*/  MOV R2, R14 ;  /* 0x0000000e00027202 */ /* 0x000fce0000000f00 */
[----:B------:R-:W-:Y:S05]  /*127c0*/  WARPSYNC.COLLECTIVE R15, `(.L_x_2601) ;  /* 0x000000000f087348 */ /* 0x000fea0003c00000 */
[----:B------:R0:W1:Y:S02]  /*127d0*/  SHFL.IDX P6, R14, R13, R12, R11 ;  /* 0x0000000c0d0e7389 */ /* 0x00006400000c000b */
[----:B01----:R-:W-:Y:S01]  /*127e0*/  ENDCOLLECTIVE ;  /* 0x000000000000791b */ /* 0x003fe20003800000 */
.L_x_2601:
        /* <DEDUP_REMOVED lines=15> */
.L_x_2602:
[----:B------:R-:W-:Y:S02]  /*128e0*/  IMAD.MOV.U32 R13, RZ, RZ, R5 ;  /* 0x000000ffff0d7224 */ /* 0x000fe400078e0005 */
[----:B------:R-:W-:Y:S01]  /*128f0*/  IMAD.MOV.U32 R12, RZ, RZ, 0x2 ;  /* 0x00000002ff0c7424 */ /* 0x000fe200078e00ff */
[----:B------:R-:W-:-:S07]  /*12900*/  MOV R2, R14 ;  /* 0x0000000e00027202 */ /* 0x000fce0000000f00 */
[----:B------:R-:W-:Y:S05]  /*12910*/  WARPSYNC.COLLECTIVE R15, `(.L_x_2603) ;  /* 0x000000000f087348 */ /* 0x000fea0003c00000 */
[----:B------:R0:W1:Y:S02]  /*12920*/  SHFL.IDX P6, R14, R13, R12, R11 ;  /* 0x0000000c0d0e7389 */ /* 0x00006400000c000b */
[----:B01----:R-:W-:Y:S01]  /*12930*/  ENDCOLLECTIVE ;  /* 0x000000000000791b */ /* 0x003fe20003800000 */
.L_x_2603:
        /* <DEDUP_REMOVED lines=9> */
[----:B------:R-:W-:-:S07]  /*129d0*/  MOV R35, R14 ;  /* 0x0000000e00237202 */ /* 0x000fce0000000f00 */
[----:B0-----:R-:W-:Y:S05]  /*129e0*/  WARPSYNC.COLLECTIVE R15, `(.L_x_2604) ;  /* 0x000000000f087348 */ /* 0x001fea0003c00000 */
[----:B------:R1:W2:Y:S02]  /*129f0*/  SHFL.IDX P6, R14, R13, R12, R11 ;  /* 0x0000000c0d0e7389 */ /* 0x0002a400000c000b */
[----:B012---:R-:W-:Y:S01]  /*12a00*/  ENDCOLLECTIVE ;  /* 0x000000000000791b */ /* 0x007fe20003800000 */
.L_x_2604:
[----:B------:R-:W-:Y:S01]  /*12a10*/  MOV R13, R5 ;  /* 0x00000005000d7202 */ /* 0x000fe20000000f00 */
[----:B------:R-:W-:Y:S02]  /*12a20*/  IMAD.MOV.U32 R12, RZ, RZ, 0x3 ;  /* 0x00000003ff0c7424 */ /* 0x000fe400078e00ff */
[----:B------:R-:W-:-:S07]  /*12a30*/  IMAD.MOV.U32 R2, RZ, RZ, R14 ;  /* 0x000000ffff027224 */ /* 0x000fce00078e000e */
[----:B------:R-:W-:Y:S05]  /*12a40*/  WARPSYNC.COLLECTIVE R15, `(.L_x_2605) ;  /* 0x000000000f087348 */ /* 0x000fea0003c00000 */
[----:B------:R0:W1:Y:S02]  /*12a50*/  SHFL.IDX P6, R14, R13, R12, R11 ;  /* 0x0000000c0d0e7389 */ /* 0x00006400000c000b */
[----:B01----:R-:W-:Y:S01]  /*12a60*/  ENDCOLLECTIVE ;  /* 0x000000000000791b */ /* 0x003fe20003800000 */
.L_x_2605:
        /* <DEDUP_REMOVED lines=13> */
.L_x_2606:
[----:B------:R-:W-:Y:S02]  /*12b40*/  IMAD.MOV.U32 R13, RZ, RZ, R5 ;  /* 0x000000ffff0d7224 */ /* 0x000fe400078e0005 */
[----:B------:R-:W-:Y:S01]  /*12b50*/  IMAD.MOV.U32 R12, RZ, RZ, 0x4 ;  /* 0x00000004ff0c7424 */ /* 0x000fe200078e00ff */
[----:B------:R-:W-:-:S07]  /*12b60*/  MOV R2, R14 ;  /* 0x0000000e00027202 */ /* 0x000fce0000000f00 */
[----:B------:R-:W-:Y:S05]  /*12b70*/  WARPSYNC.COLLECTIVE R15, `(.L_x_2607) ;  /* 0x000000000f087348 */ /* 0x000fea0003c00000 */
[----:B------:R0:W1:Y:S02]  /*12b80*/  SHFL.IDX P6, R14, R13, R12, R11 ;  /* 0x0000000c0d0e7389 */ /* 0x00006400000c000b */
[----:B01----:R-:W-:Y:S01]  /*12b90*/  ENDCOLLECTIVE ;  /* 0x000000000000791b */ /* 0x003fe20003800000 */
.L_x_2607:
        /* <DEDUP_REMOVED lines=13> */
.L_x_2608:
[----:B------:R-:W-:Y:S01]  /*12c70*/  MOV R13, R5 ;  /* 0x00000005000d7202 */ /* 0x000fe20000000f00 */
[----:B------:R-:W-:Y:S02]  /*12c80*/  IMAD.MOV.U32 R12, RZ, RZ, 0x5 ;  /* 0x00000005ff0c7424 */ /* 0x000fe400078e00ff */
[----:B------:R-:W-:-:S07]  /*12c90*/  IMAD.MOV.U32 R2, RZ, RZ, R14 ;  /* 0x000000ffff027224 */ /* 0x000fce00078e000e */
[----:B------:R-:W-:Y:S05]  /*12ca0*/  WARPSYNC.COLLECTIVE R15, `(.L_x_2609) ;  /* 0x000000000f087348 */ /* 0x000fea0003c00000 */
[----:B------:R0:W1:Y:S02]  /*12cb0*/  SHFL.IDX P6, R14, R13, R12, R11 ;  /* 0x0000000c0d0e7389 */ /* 0x00006400000c000b */
[----:B01----:R-:W-:Y:S01]  /*12cc0*/  ENDCOLLECTIVE ;  /* 0x000000000000791b */ /* 0x003fe20003800000 */
.L_x_2609:
        /* <DEDUP_REMOVED lines=13> */
.L_x_2610:
[----:B------:R-:W-:Y:S01]  /*12da0*/  MOV R2, R14 ;  /* 0x0000000e00027202 */ /* 0x000fe20000000f00 */
[----:B------:R-:W-:Y:S06]  /*12db0*/  BRA `(.L_x_2611) ;  /* 0xffffffc000847947 */ /* 0x000fec000383ffff */
.L_x_2520:
[----:B---3--:R3:W4:Y:S02]  /*12dc0*/  SYNCS.PHASECHK.TRANS64.TRYWAIT P0, [R4+URZ+0x2a860], R2 ;  /* 0x02a86002040075a7 */ /* 0x008724000800017f */
[----:B----4-:R-:W-:Y:S05]  /*12dd0*/  @!P0 NANOSLEEP.SYNCS 0x989680 ;  /* 0x009896800000895d */ /* 0x010fea0003900000 */
[----:B------:R-:W4:Y:S02]  /*12de0*/  @!P0 SYNCS.PHASECHK.TRANS64 P0, [R4+URZ+0x2a860], R2 ;  /* 0x02a86002040085a7 */ /* 0x000f24000800007f */
[----:B----4-:R-:W-:Y:S05]  /*12df0*/  @!P0 BRA `(.L_x_2520) ;  /* 0xfffffffc00f08947 */ /* 0x010fea000383ffff */
[----:B------:R-:W-:Y:S05]  /*12e00*/  BRA `(.L_x_2612) ;  /* 0xffffffc000e47947 */ /* 0x000fea000383ffff */
.L_x_2521:
[----:B------:R-:W-:Y:S01]  /*12e10*/  BSSY B1, `(.L_x_2613) ;  /* 0x0000008000017945 */ /* 0x000fe20003800000 */
[----:B------:R-:W-:Y:S01]  /*12e20*/  IMAD.MOV.U32 R13, RZ, RZ, R24 ;  /* 0x000000ffff0d7224 */ /* 0x000fe200078e0018 */
[----:B------:R-:W-:Y:S01]  /*12e30*/  MOV R15, 0xffffffff ;  /* 0xffffffff000f7802 */ /* 0x000fe20000000f00 */
[----:B------:R-:W-:Y:S02]  /*12e40*/  IMAD.MOV.U32 R12, RZ, RZ, RZ ;  /* 0x000000ffff0c7224 */ /* 0x000fe400078e00ff */
[----:B------:R-:W-:-:S07]  /*12e50*/  IMAD.MOV.U32 R11, RZ, RZ, 0x181f ;  /* 0x0000181fff0b7424 */ /* 0x000fce00078e00ff */
[----:B--23--:R-:W-:Y:S05]  /*12e60*/  WARPSYNC.COLLECTIVE R15, `(.L_x_2614) ;  /* 0x000000000f087348 */ /* 0x00cfea0003c00000 */
[----:B--2---:R0:W1:Y:S02]  /*12e70*/  SHFL.IDX P6, R14, R13, R12, R11 ;  /* 0x0000000c0d0e7389 */ /* 0x00406400000c000b */
[----:B01-3--:R-:W-:Y:S01]  /*12e80*/  ENDCOLLECTIVE ;  /* 0x000000000000791b */ /* 0x00bfe20003800000 */
.L_x_2614:
[----:B------:R-:W-:Y:S05]  /*12e90*/  BSYNC B1 ;  /* 0x0000000000017941 */ /* 0x000fea0003800000 */
.L_x_2613:
[----:B------:R-:W-:Y:S01]  /*12ea0*/  IMAD.MOV.U32 R13, RZ, RZ, R23 ;  /* 0x000000ffff0d7224 */ /* 0x000fe200078e0017 */
[----:B------:R-:W-:Y:S01]  /*12eb0*/  MOV R11, 0x181f ;  /* 0x0000181f000b7802 */ /* 0x000fe20000000f00 */
[----:B------:R-:W-:Y:S01]  /*12ec0*/  IMAD.MOV.U32 R12, RZ, RZ, RZ ;  /* 0x000000ffff0c7224 */ /* 0x000fe200078e00ff */
[----:B------:R-:W-:Y:S01]  /*12ed0*/  LEA R5, R5, R22, 0x1 ;  /* 0x0000001605057211 */ /* 0x000fe200078e08ff */
[----:B------:R-:W-:Y:S02]  /*12ee0*/  IMAD.MOV.U32 R15, RZ, RZ, -0x1 ;  /* 0xffffffffff0f7424 */ /* 0x000fe400078e00ff */
[----:B------:R-:W-:-:S07]  /*12ef0*/  IMAD.MOV.U32 R3, RZ, RZ, R14 ;  /* 0x000000ffff037224 */ /* 0x000fce00078e000e */
[----:B------:R-:W-:Y:S05]  /*12f00*/  WARPSYNC.COLLECTIVE R15, `(.L_x_2615) ;  /* 0x000000000f087348 */ /* 0x000fea0003c00000 */
[----:B------:R0:W1:Y:S02]  /*12f10*/  SHFL.IDX P6, R14, R13, R12, R11 ;  /* 0x0000000c0d0e7389 */ /* 0x00006400000c000b */
[----:B01----:R-:W-:Y:S01]  /*12f20*/  ENDCOLLECTIVE ;  /* 0x000000000000791b */ /* 0x003fe20003800000 */
.L_x_2615:
[----:B------:R-:W-:Y:S02]  /*12f30*/  IMAD.MOV.U32 R13, RZ, RZ, R24 ;  /* 0x000000ffff0d7224 */ /* 0x000fe400078e0018 */
[----:B------:R-:W-:Y:S02]  /*12f40*/  IMAD.MOV.U32 R12, RZ, RZ, 0x1 ;  /* 0x00000001ff0c7424 */ /* 0x000fe400078e00ff */
[----:B------:R-:W-:-:S07]  /*12f50*/  IMAD.MOV.U32 R2, RZ, RZ, R14 ;  /* 0x000000ffff027224 */ /* 0x000fce00078e000e */
[----:B------:R-:W-:Y:S05]  /*12f60*/  WARPSYNC.COLLECTIVE R15, `(.L_x_2616) ;  /* 0x000000000f087348 */ /* 0x000fea0003c00000 */
[----:B------:R0:W1:Y:S02]  /*12f70*/  SHFL.IDX P6, R14, R13, R12, R11 ;  /* 0x0000000c0d0e7389 */ /* 0x00006400000c000b */
[----:B01----:R-:W-:Y:S01]  /*12f80*/  ENDCOLLECTIVE ;  /* 0x000000000000791b */ /* 0x003fe20003800000 */
.L_x_2616:
[----:B------:R-:W-:-:S05]  /*12f90*/  IADD3 R2, P1, R2, R0, RZ ;  /* 0x0000000002027210 */ /* 0x000fca0007f3e0ff */
[----:B------:R-:W-:Y:S01]  /*12fa0*/  IMAD.X R3, RZ, RZ, R3, P1 ;  /* 0x000000ffff037224 */ /* 0x000fe200008e0603 */
[----:B------:R-:W-:-:S04]  /*12fb0*/  LOP3.LUT P1, RZ, R29, 0x1, RZ, 0xc0, !PT ;  /* 0x000000011dff7812 */ /* 0x000fc8000782c0ff */
[----:B------:R-:W-:Y:S02]  /*12fc0*/  ISETP.LT.OR P2, PT, R6, 0x1, !P1 ;  /* 0x000000010600780c */ /* 0x000fe40004f41670 */
[----:B------:R-:W-:-:S11]  /*12fd0*/  MOV R13, R23 ;  /* 0x00000017000d7202 */ /* 0x000fd60000000f00 */
        /* <DEDUP_REMOVED lines=10> */
.L_x_2617:
[----:B------:R-:W-:Y:S01]  /*13080*/  IMAD.MOV.U32 R13, RZ, RZ, R24 ;  /* 0x000000ffff0d7224 */ /* 0x000fe200078e0018 */
[----:B------:R-:W-:Y:S01]  /*13090*/  MOV R12, 0x2 ;  /* 0x00000002000c7802 */ /* 0x000fe20000000f00 */
[----:B------:R-:W-:-:S07]  /*130a0*/  IMAD.MOV.U32 R2, RZ, RZ, R14 ;  /* 0x000000ffff027224 */ /* 0x000fce00078e000e */
[----:B------:R-:W-:Y:S05]  /*130b0*/  WARPSYNC.COLLECTIVE R15, `(.L_x_2618) ;  /* 0x000000000f087348 */ /* 0x000fea0003c00000 */
[----:B------:R0:W1:Y:S02]  /*130c0*/  SHFL.IDX P6, R14, R13, R12, R11 ;  /* 0x0000000c0d0e7389 */ /* 0x00006400000c000b */
[----:B01----:R-:W-:Y:S01]  /*130d0*/  ENDCOLLECTIVE ;  /* 0x000000000000791b */ /* 0x003fe20003800000 */
.L_x_2618:
        /* <DEDUP_REMOVED lines=14> */
.L_x_2619:
[----:B------:R-:W-:Y:S02]  /*131c0*/  IMAD.MOV.U32 R13, RZ, RZ, R24 ;  /* 0x000000ffff0d7224 */ /* 0x000fe400078e0018 */
[----:B------:R-:W-:Y:S02]  /*131d0*/  IMAD.MOV.U32 R12, RZ, RZ, 0x3 ;  /* 0x00000003ff0c7424 */ /* 0x000fe400078e00ff */
[----:B------:R-:W-:-:S07]  /*131e0*/  IMAD.MOV.U32 R2, RZ, RZ, R14 ;  /* 0x000000ffff027224 */ /* 0x000fce00078e000e */
[----:B------:R-:W-:Y:S05]  /*131f0*/  WARPSYNC.COLLECTIVE R15, `(.L_x_2620) ;  /* 0x000000000f087348 */ /* 0x000fea0003c00000 */
[----:B------:R0:W1:Y:S02]  /*13200*/  SHFL.IDX P6, R14, R13, R12, R11 ;  /* 0x0000000c0d0e7389 */ /* 0x00006400000c000b */
[----:B01----:R-:W-:Y:S01]  /*13210*/  ENDCOLLECTIVE ;  /* 0x000000000000791b */ /* 0x003fe20003800000 */
.L_x_2620:
[----:B------:R-:W-:-:S04]  /*13220*/  IADD3 R2, P2, R2, R0, RZ ;  /* 0x0000000002027210 */ /* 0x000fc80007f5e0ff */
[----:B------:R-:W-:Y:S02]  /*13230*/  IADD3.X R3, RZ, R3, RZ, P2, !PT ;  /* 0x00000003ff037210 */ /* 0x000fe400017fe4ff */
        /* <DEDUP_REMOVED lines=12> */
.L_x_2621:
[----:B------:R-:W-:Y:S01]  /*13300*/  IMAD.MOV.U32 R13, RZ, RZ, R24 ;  /* 0x000000ffff0d7224 */ /* 0x000fe200078e0018 */
[----:B------:R-:W-:Y:S01]  /*13310*/  MOV R12, 0x4 ;  /* 0x00000004000c7802 */ /* 0x000fe20000000f00 */
[----:B------:R-:W-:-:S07]  /*13320*/  IMAD.MOV.U32 R2, RZ, RZ, R14 ;  /* 0x000000ffff027224 */ /* 0x000fce00078e000e */
[----:B------:R-:W-:Y:S05]  /*13330*/  WARPSYNC.COLLECTIVE R15, `(.L_x_2622) ;  /* 0x000000000f087348 */ /* 0x000fea0003c00000 */
[----:B------:R0:W1:Y:S02]  /*13340*/  SHFL.IDX P6, R14, R13, R12, R11 ;  /* 0x0000000c0d0e7389 */ /* 0x00006400000c000b */
[----:B01----:R-:W-:Y:S01]  /*13350*/  ENDCOLLECTIVE ;  /* 0x000000000000791b */ /* 0x003fe20003800000 */
.L_x_2622:
        /* <DEDUP_REMOVED lines=14> */
.L_x_2623:
[----:B------:R-:W-:Y:S02]  /*13440*/  IMAD.MOV.U32 R13, RZ, RZ, R24 ;  /* 0x000000ffff0d7224 */ /* 0x000fe400078e0018 */
[----:B------:R-:W-:Y:S02]  /*13450*/  IMAD.MOV.U32 R12, RZ, RZ, 0x5 ;  /* 0x00000005ff0c7424 */ /* 0x000fe400078e00ff */
[----:B------:R-:W-:-:S07]  /*13460*/  IMAD.MOV.U32 R2, RZ, RZ, R14 ;  /* 0x000000ffff027224 */ /* 0x000fce00078e000e */
[----:B------:R-:W-:Y:S05]  /*13470*/  WARPSYNC.COLLECTIVE R15, `(.L_x_2624) ;  /* 0x000000000f087348 */ /* 0x000fea0003c00000 */
[----:B------:R0:W1:Y:S02]  /*13480*/  SHFL.IDX P6, R14, R13, R12, R11 ;  /* 0x0000000c0d0e7389 */ /* 0x00006400000c000b */
[----:B01----:R-:W-:Y:S01]  /*13490*/  ENDCOLLECTIVE ;  /* 0x000000000000791b */ /* 0x003fe20003800000 */
.L_x_2624:
[----:B------:R-:W-:-:S04]  /*134a0*/  IADD3 R2, P2, R2, R0, RZ ;  /* 0x0000000002027210 */ /* 0x000fc80007f5e0ff */
[----:B------:R-:W-:Y:S02]  /*134b0*/  IADD3.X R3, RZ, R3, RZ, P2, !PT ;  /* 0x00000003ff037210 */ /* 0x000fe400017fe4ff */
[----:B------:R-:W-:Y:S02]  /*134c0*/  ISETP.LT.OR P2, PT, R6, 0x41, !P1 ;  /* 0x000000410600780c */ /* 0x000fe40004f41670 */
[----:B------:R-:W-:-:S11]  /*134d0*/  MOV R13, R23 ;  /* 0x00000017000d7202 */ /* 0x000fd60000000f00 */
        /* <DEDUP_REMOVED lines=9> */
.L_x_2625:
[----:B------:R-:W-:Y:S01]  /*13570*/  @!PT LDS RZ, [RZ] ;  /* 0x00000000fffff984 */ /* 0x000fe20000000800 */
[----:B------:R-:W-:Y:S01]  /*13580*/  @!PT LDS RZ, [RZ] ;  /* 0x00000000fffff984 */ /* 0x000fe20000000800 */
[----:B------:R-:W-:Y:S01]  /*13590*/  @!PT LDS RZ, [RZ] ;  /* 0x00000000fffff984 */ /* 0x000fe20000000800 */
[----:B------:R1:W-:Y:S01]  /*135a0*/  LDGSTS.E.BYPASS.LTC128B.128 [R5+0x5400], desc[UR36][R2.64+0x80], !P2 ;  /* 0x0540008002057fae */ /* 0x0003e2000d101d64 */
[----:B------:R-:W-:Y:S05]  /*135b0*/  BRA `(.L_x_2626) ;  /* 0xffffffbc00d07947 */ /* 0x000fea000383ffff */
.L_x_2529:
[----:B0-----:R0:W1:Y:S02]  /*135c0*/  SYNCS.PHASECHK.TRANS64.TRYWAIT P0, [R0+URZ+0x2a860], R3 ;  /* 0x02a86003000075a7 */ /* 0x001064000800017f */
[----:B-1----:R-:W-:Y:S05]  /*135d0*/  @!P0 NANOSLEEP.SYNCS 0x989680 ;  /* 0x009896800000895d */ /* 0x002fea0003900000 */
[----:B------:R-:W1:Y:S02]  /*135e0*/  @!P0 SYNCS.PHASECHK.TRANS64 P0, [R0+URZ+0x2a860], R3 ;  /* 0x02a86003000085a7 */ /* 0x000e64000800007f */
[----:B-1----:R-:W-:Y:S05]  /*135f0*/  @!P0 BRA `(.L_x_2529) ;  /* 0xfffffffc00f08947 */ /* 0x002fea000383ffff */
[----:B------:R-:W-:Y:S05]  /*13600*/  BRA `(.L_x_2627) ;  /* 0xffffffc000f07947 */ /* 0x000fea000383ffff */
.L_x_2530:
[----:B------:R-:W-:Y:S01]  /*13610*/  BSSY B0, `(.L_x_2628) ;  /* 0x0000008000007945 */ /* 0x000fe20003800000 */
[----:B------:R-:W-:Y:S01]  /*13620*/  IMAD.MOV.U32 R13, RZ, RZ, R24 ;  /* 0x000000ffff0d7224 */ /* 0x000fe200078e0018 */
[----:B------:R-:W-:Y:S01]  /*13630*/  MOV R15, 0xffffffff ;  /* 0xffffffff000f7802 */ /* 0x000fe20000000f00 */
[----:B------:R-:W-:Y:S02]  /*13640*/  IMAD.MOV.U32 R12, RZ, RZ, RZ ;  /* 0x000000ffff0c7224 */ /* 0x000fe400078e00ff */
[----:B------:R-:W-:-:S07]  /*13650*/  IMAD.MOV.U32 R11, RZ, RZ, 0x181f ;  /* 0x0000181fff0b7424 */ /* 0x000fce00078e00ff */
[----:B0-2---:R-:W-:Y:S05]  /*13660*/  WARPSYNC.COLLECTIVE R15, `(.L_x_2629) ;  /* 0x000000000f087348 */ /* 0x005fea0003c00000 */
[----:B--2---:R1:W2:Y:S02]  /*13670*/  SHFL.IDX P6, R14, R13, R12, R11 ;  /* 0x0000000c0d0e7389 */ /* 0x0042a400000c000b */
[----:B012---:R-:W-:Y:S01]  /*13680*/  ENDCOLLECTIVE ;  /* 0x000000000000791b */ /* 0x007fe20003800000 */
.L_x_2629:
[----:B------:R-:W-:Y:S05]  /*13690*/  BSYNC B0 ;  /* 0x0000000000007941 */ /* 0x000fea0003800000 */
.L_x_2628:
        /* <DEDUP_REMOVED lines=12> */
.L_x_2630:
        /* <DEDUP_REMOVED lines=12> */
.L_x_2631:
        /* <DEDUP_REMOVED lines=13> */
.L_x_2632:
[----:B------:R-:W-:Y:S01]  /*138f0*/  IMAD.MOV.U32 R13, RZ, RZ, R24 ;  /* 0x000000ffff0d7224 */ /* 0x000fe200078e0018 */
[----:B------:R-:W-:Y:S02]  /*13900*/  MOV R12, 0x2 ;  /* 0x00000002000c7802 */ /* 0x000fe40000000f00 */
[----:B------:R-:W-:-:S13]  /*13910*/  IADD3 R2, P2, R14, R5, RZ ;  /* 0x000000050e027210 */ /* 0x000fda0007f5e0ff */
[----:B------:R-:W-:Y:S05]  /*13920*/  WARPSYNC.COLLECTIVE R15, `(.L_x_2633) ;  /* 0x000000000f087348 */ /* 0x000fea0003c00000 */
[----:B------:R0:W1:Y:S02]  /*13930*/  SHFL.IDX P6, R14, R13, R12, R11 ;  /* 0x0000000c0d0e7389 */ /* 0x00006400000c000b */
[----:B01----:R-:W-:Y:S01]  /*13940*/  ENDCOLLECTIVE ;  /* 0x000000000000791b */ /* 0x003fe20003800000 */
.L_x_2633:
        /* <DEDUP_REMOVED lines=13> */
.L_x_2634:
[----:B------:R-:W-:Y:S02]  /*13a20*/  IMAD.MOV.U32 R13, RZ, RZ, R24 ;  /* 0x000000ffff0d7224 */ /* 0x000fe400078e0018 */
[----:B------:R-:W-:Y:S02]  /*13a30*/  IMAD.MOV.U32 R12, RZ, RZ, 0x3 ;  /* 0x00000003ff0c7424 */ /* 0x000fe400078e00ff */
[----:B------:R-:W-:-:S07]  /*13a40*/  IMAD.MOV.U32 R10, RZ, RZ, R14 ;  /* 0x000000ffff0a7224 */ /* 0x000fce00078e000e */
[----:B------:R-:W-:Y:S05]  /*13a50*/  WARPSYNC.COLLECTIVE R15, `(.L_x_2635) ;  /* 0x000000000f087348 */ /* 0x000fea0003c00000 */
[----:B------:R0:W1:Y:S02]  /*13a60*/  SHFL.IDX P6, R14, R13, R12, R11 ;  /* 0x0000000c0d0e7389 */ /* 0x00006400000c000b */
[----:B01----:R-:W-:Y:S01]  /*13a70*/  ENDCOLLECTIVE ;  /* 0x000000000000791b */ /* 0x003fe20003800000 */
.L_x_2635:
        /* <DEDUP_REMOVED lines=14> */
.L_x_2636:
[----:B------:R-:W-:Y:S02]  /*13b60*/  IMAD.MOV.U32 R13, RZ, RZ, R24 ;  /* 0x000000ffff0d7224 */ /* 0x000fe400078e0018 */
[----:B------:R-:W-:Y:S01]  /*13b70*/  IMAD.MOV.U32 R12, RZ, RZ, 0x4 ;  /* 0x00000004ff0c7424 */ /* 0x000fe200078e00ff */
[----:B------:R-:W-:-:S13]  /*13b80*/  IADD3 R2, P2, R14, R5, RZ ;  /* 0x000000050e027210 */ /* 0x000fda0007f5e0ff */
[----:B------:R-:W-:Y:S05]  /*13b90*/  WARPSYNC.COLLECTIVE R15, `(.L_x_2637) ;  /* 0x000000000f087348 */ /* 0x000fea0003c00000 */
[----:B------:R0:W1:Y:S02]  /*13ba0*/  SHFL.IDX P6, R14, R13, R12, R11 ;  /* 0x0000000c0d0e7389 */ /* 0x00006400000c000b */
[----:B01----:R-:W-:Y:S01]  /*13bb0*/  ENDCOLLECTIVE ;  /* 0x000000000000791b */ /* 0x003fe20003800000 */
.L_x_2637:
        /* <DEDUP_REMOVED lines=13> */
.L_x_2638:
[----:B------:R-:W-:Y:S01]  /*13c90*/  MOV R13, R24 ;  /* 0x00000018000d7202 */ /* 0x000fe20000000f00 */
[----:B------:R-:W-:Y:S02]  /*13ca0*/  IMAD.MOV.U32 R12, RZ, RZ, 0x5 ;  /* 0x00000005ff0c7424 */ /* 0x000fe400078e00ff */
[----:B------:R-:W-:-:S07]  /*13cb0*/  IMAD.MOV.U32 R10, RZ, RZ, R14 ;  /* 0x000000ffff0a7224 */ /* 0x000fce00078e000e */
[----:B------:R-:W-:Y:S05]  /*13cc0*/  WARPSYNC.COLLECTIVE R15, `(.L_x_2639) ;  /* 0x000000000f087348 */ /* 0x000fea0003c00000 */
[----:B------:R0:W1:Y:S02]  /*13cd0*/  SHFL.IDX P6, R14, R13, R12, R11 ;  /* 0x0000000c0d0e7389 */ /* 0x00006400000c000b */
[----:B01----:R-:W-:Y:S01]  /*13ce0*/  ENDCOLLECTIVE ;  /* 0x000000000000791b */ /* 0x003fe20003800000 */
.L_x_2639:
        /* <DEDUP_REMOVED lines=12> */
.L_x_2640:
[----:B------:R-:W-:Y:S05]  /*13db0*/  BRA `(.L_x_2641) ;  /* 0xffffffbc00ec7947 */ /* 0x000fea000383ffff */
.L_x_2535:
        /* <DEDUP_REMOVED lines=8> */
.L_x_2643:
[----:B------:R-:W-:Y:S05]  /*13e40*/  BSYNC B0 ;  /* 0x0000000000007941 */ /* 0x000fea0003800000 */
.L_x_2642:
        /* <DEDUP_REMOVED lines=9> */
.L_x_2644:
        /* <DEDUP_REMOVED lines=18> */
.L_x_2645:
[----:B------:R-:W-:Y:S01]  /*14000*/  IMAD.MOV.U32 R12, RZ, RZ, 0x2 ;  /* 0x00000002ff0c7424 */ /* 0x000fe200078e00ff */
[----:B------:R-:W-:-:S05]  /*14010*/  SEL R7, R14, RZ, P1 ;  /* 0x000000ff0e077207 */ /* 0x000fca0000800000 */
[----:B------:R-:W-:-:S05]  /*14020*/  IMAD.IADD R6, R4, 0x1, R7 ;  /* 0x0000000104067824 */ /* 0x000fca00078e0207 */
[----:B------:R-:W-:-:S07]  /*14030*/  MOV R13, R6 ;  /* 0x00000006000d7202 */ /* 0x000fce0000000f00 */
[----:B------:R-:W-:Y:S05]  /*14040*/  WARPSYNC.COLLECTIVE R15, `(.L_x_2646) ;  /* 0x000000000f087348 */ /* 0x000fea0003c00000 */
[----:B------:R0:W1:Y:S02]  /*14050*/  SHFL.UP P6, R14, R13, R12, R11 ;  /* 0x0400000c0d0e7389 */ /* 0x00006400000c000b */
[----:B01----:R-:W-:Y:S01]  /*14060*/  ENDCOLLECTIVE ;  /* 0x000000000000791b */ /* 0x003fe20003800000 */
.L_x_2646:
[----:B------:R-:W-:Y:S02]  /*14070*/  MOV R12, 0x4 ;  /* 0x00000004000c7802 */ /* 0x000fe40000000f00 */
[----:B------:R-:W-:-:S05]  /*14080*/  SEL R7, R14, RZ, P2 ;  /* 0x000000ff0e077207 */ /* 0x000fca0001000000 */
[----:B------:R-:W-:-:S04]  /*14090*/  IMAD.IADD R7, R6, 0x1, R7 ;  /* 0x0000000106077824 */ /* 0x000fc800078e0207 */
[----:B------:R-:W-:-:S07]  /*140a0*/  IMAD.MOV.U32 R13, RZ, RZ, R7 ;  /* 0x000000ffff0d7224 */ /* 0x000fce00078e0007 */
[----:B------:R-:W-:Y:S05]  /*140b0*/  WARPSYNC.COLLECTIVE R15, `(.L_x_2647) ;  /* 0x000000000f087348 */ /* 0x000fea0003c00000 */
[----:B------:R0:W1:Y:S02]  /*140c0*/  SHFL.UP P6, R14, R13, R12, R11 ;  /* 0x0400000c0d0e7389 */ /* 0x00006400000c000b */
[----:B01----:R-:W-:Y:S01]  /*140d0*/  ENDCOLLECTIVE ;  /* 0x000000000000791b */ /* 0x003fe20003800000 */
.L_x_2647:
[----:B------:R-:W-:Y:S01]  /*140e0*/  IMAD.MOV.U32 R12, RZ, RZ, 0x8 ;  /* 0x00000008ff0c7424 */ /* 0x000fe200078e00ff */
[----:B------:R-:W-:-:S05]  /*140f0*/  SEL R2, R14, RZ, P3 ;  /* 0x000000ff0e027207 */ /* 0x000fca0001800000 */
[----:B------:R-:W-:-:S04]  /*14100*/  IMAD.IADD R2, R7, 0x1, R2 ;  /* 0x0000000107027824 */ /* 0x000fc800078e0202 */
[----:B------:R-:W-:-:S07]  /*14110*/  IMAD.MOV.U32 R13, RZ, RZ, R2 ;  /* 0x000000ffff0d7224 */ /* 0x000fce00078e0002 */
[----:B------:R-:W-:Y:S05]  /*14120*/  WARPSYNC.COLLECTIVE R15, `(.L_x_2648) ;  /* 0x000000000f087348 */ /* 0x000fea0003c00000 */
[----:B------:R0:W1:Y:S02]  /*14130*/  SHFL.UP P6, R14, R13, R12, R11 ;  /* 0x0400000c0d0e7389 */ /* 0x00006400000c000b */
[----:B01----:R-:W-:Y:S01]  /*14140*/  ENDCOLLECTIVE ;  /* 0x000000000000791b */ /* 0x003fe20003800000 */
.L_x_2648:
[----:B------:R-:W-:Y:S01]  /*14150*/  IMAD.MOV.U32 R12, RZ, RZ, 0x10 ;  /* 0x00000010ff0c7424 */ /* 0x000fe200078e00ff */
[----:B------:R-:W-:-:S04]  /*14160*/  SEL R3, R14, RZ, P4 ;  /* 0x000000ff0e037207 */ /* 0x000fc80002000000 */
[----:B------:R-:W-:-:S05]  /*14170*/  IADD3 R3, R2, R3, RZ ;  /* 0x0000000302037210 */ /* 0x000fca0007ffe0ff */
[----:B------:R-:W-:-:S07]  /*14180*/  IMAD.MOV.U32 R13, RZ, RZ, R3 ;  /* 0x000000ffff0d7224 */ /* 0x000fce00078e0003 */
[----:B------:R-:W-:Y:S05]  /*14190*/  WARPSYNC.COLLECTIVE R15, `(.L_x_2649) ;  /* 0x000000000f087348 */ /* 0x000fea0003c00000 */
[----:B------:R0:W1:Y:S02]  /*141a0*/  SHFL.UP P6, R14, R13, R12, R11 ;  /* 0x0400000c0d0e7389 */ /* 0x00006400000c000b */
[----:B01----:R-:W-:Y:S01]  /*141b0*/  ENDCOLLECTIVE ;  /* 0x000000000000791b */ /* 0x003fe20003800000 */
.L_x_2649:
        /* <DEDUP_REMOVED lines=8> */
.L_x_2650:
[----:B------:R-:W-:Y:S05]  /*14240*/  BRA `(.L_x_2651) ;  /* 0xffffffbc00f87947 */ /* 0x000fea000383ffff */
.L_x_2540:
[----:B------:R-:W-:Y:S01]  /*14250*/  BSSY B0, `(.L_x_2652) ;  /* 0x0000008000007945 */ /* 0x000fe20003800000 */
[----:B-----5:R-:W-:Y:S01]  /*14260*/  IMAD.MOV.U32 R13, RZ, RZ, R4 ;  /* 0x000000ffff0d7224 */ /* 0x020fe200078e0004 */
[----:B------:R-:W-:Y:S01]  /*14270*/  MOV R12, 0x1 ;  /* 0x00000001000c7802 */ /* 0x000fe20000000f00 */
[----:B------:R-:W-:Y:S02]  /*14280*/  IMAD.MOV.U32 R11, RZ, RZ, RZ ;  /* 0x000000ffff0b7224 */ /* 0x000fe400078e00ff */
[----:B------:R-:W-:-:S07]  /*14290*/  IMAD.MOV.U32 R15, RZ, RZ, -0x1 ;  /* 0xffffffffff0f7424 */ /* 0x000fce00078e00ff */
[----:B01----:R-:W-:Y:S05]  /*142a0*/  WARPSYNC.COLLECTIVE R15, `(.L_x_2653) ;  /* 0x000000000f087348 */ /* 0x003fea0003c00000 */
[----:B------:R2:W3:Y:S02]  /*142b0*/  SHFL.UP P6, R14, R13, R12, R11 ;  /* 0x0400000c0d0e7389 */ /* 0x0004e400000c000b */
[----:B0123--:R-:W-:Y:S01]  /*142c0*/  ENDCOLLECTIVE ;  /* 0x000000000000791b */ /* 0x00ffe20003800000 */
.L_x_2653:
[----:B------:R-:W-:Y:S05]  /*142d0*/  BSYNC B0 ;  /* 0x0000000000007941 */ /* 0x000fea0003800000 */
.L_x_2652:
        /* <DEDUP_REMOVED lines=8> */
.L_x_2654:
[----:B------:R-:W-:Y:S01]  /*14360*/  IMAD.MOV.U32 R12, RZ, RZ, 0x4 ;  /* 0x00000004ff0c7424 */ /* 0x000fe200078e00ff */
[----:B------:R-:W-:-:S05]  /*14370*/  SEL R0, R14, RZ, P2 ;  /* 0x000000ff0e007207 */ /* 0x000fca0001000000 */
[----:B------:R-:W-:-:S05]  /*14380*/  IMAD.IADD R0, R13, 0x1, R0 ;  /* 0x000000010d007824 */ /* 0x000fca00078e0200 */
[----:B------:R-:W-:-:S07]  /*14390*/  MOV R13, R0 ;  /* 0x00000000000d7202 */ /* 0x000fce0000000f00 */
[----:B------:R-:W-:Y:S05]  /*143a0*/  WARPSYNC.COLLECTIVE R15, `(.L_x_2655) ;  /* 0x000000000f087348 */ /* 0x000fea0003c00000 */
[----:B------:R0:W1:Y:S02]  /*143b0*/  SHFL.UP P6, R14, R13, R12, R11 ;  /* 0x0400000c0d0e7389 */ /* 0x00006400000c000b */
[----:B01----:R-:W-:Y:S01]  /*143c0*/  ENDCOLLECTIVE ;  /* 0x000000000000791b */ /* 0x003fe20003800000 */
.L_x_2655:
[----:B------:R-:W-:Y:S02]  /*143d0*/  MOV R12, 0x8 ;  /* 0x00000008000c7802 */ /* 0x000fe40000000f00 */
[----:B------:R-:W-:-:S05]  /*143e0*/  SEL R3, R14, RZ, P3 ;  /* 0x000000ff0e037207 */ /* 0x000fca0001800000 */
[----:B------:R-:W-:-:S04]  /*143f0*/  IMAD.IADD R2, R0, 0x1, R3 ;  /* 0x0000000100027824 */ /* 0x000fc800078e0203 */
[----:B------:R-:W-:-:S07]  /*14400*/  IMAD.MOV.U32 R13, RZ, RZ, R2 ;  /* 0x000000ffff0d7224 */ /* 0x000fce00078e0002 */
[----:B------:R-:W-:Y:S05]  /*14410*/  WARPSYNC.COLLECTIVE R15, `(.L_x_2656) ;  /* 0x000000000f087348 */ /* 0x000fea0003c00000 */
[----:B------:R0:W1:Y:S02]  /*14420*/  SHFL.UP P6, R14, R13, R12, R11 ;  /* 0x0400000c0d0e7389 */ /* 0x00006400000c000b */
[----:B01----:R-:W-:Y:S01]  /*14430*/  ENDCOLLECTIVE ;  /* 0x000000000000791b */ /* 0x003fe20003800000 */
.L_x_2656:
[----:B------:R-:W-:Y:S01]  /*14440*/  IMAD.MOV.U32 R12, RZ, RZ, 0x10 ;  /* 0x00000010ff0c7424 */ /* 0x000fe200078e00ff */
[----:B------:R-:W-:-:S05]  /*14450*/  SEL R3, R14, RZ, P4 ;  /* 0x000000ff0e037207 */ /* 0x000fca0002000000 */
[----:B------:R-:W-:-:S04]  /*14460*/  IMAD.IADD R3, R2, 0x1, R3 ;  /* 0x0000000102037824 */ /* 0x000fc800078e0203 */
[----:B------:R-:W-:-:S07]  /*14470*/  IMAD.MOV.U32 R13, RZ, RZ, R3 ;  /* 0x000000ffff0d7224 */ /* 0x000fce00078e0003 */
[----:B------:R-:W-:Y:S05]  /*14480*/  WARPSYNC.COLLECTIVE R15, `(.L_x_2657) ;  /* 0x000000000f087348 */ /* 0x000fea0003c00000 */
[----:B------:R0:W1:Y:S02]  /*14490*/  SHFL.UP P6, R14, R13, R12, R11 ;  /* 0x0400000c0d0e7389 */ /* 0x00006400000c000b */
[----:B01----:R-:W-:Y:S01]  /*144a0*/  ENDCOLLECTIVE ;  /* 0x000000000000791b */ /* 0x003fe20003800000 */
.L_x_2657:
        /* <DEDUP_REMOVED lines=8> */
.L_x_2658:
[----:B------:R-:W-:Y:S05]  /*14530*/  BRA `(.L_x_2659) ;  /* 0xffffffbc00d87947 */ /* 0x000fea000383ffff */
.L_x_2542:
[----:B------:R-:W-:Y:S01]  /*14540*/  BSSY B0, `(.L_x_2660) ;  /* 0x0000006000007945 */ /* 0x000fe20003800000 */
[----:B------:R-:W-:Y:S02]  /*14550*/  PLOP3.LUT P6, PT, P6, PT, PT, 0x8, 0x0 ;  /* 0x000000000000781c */ /* 0x000fe400037ce170 */
[----:B------:R-:W-:-:S11]  /*14560*/  MOV R15, 0xffffffff ;  /* 0xffffffff000f7802 */ /* 0x000fd60000000f00 */
[----:B0-----:R-:W-:Y:S05]  /*14570*/  WARPSYNC.COLLECTIVE R15, `(.L_x_2661) ;  /* 0x000000000f087348 */ /* 0x001fea0003c00000 */
[----:B------:R-:W-:Y:S01]  /*14580*/  VOTE.ANY R14, PT, P6 ;  /* 0x00000000000e7806 */ /* 0x000fe200030e0100 */
[----:B0-----:R-:W-:Y:S06]  /*14590*/  ENDCOLLECTIVE ;  /* 0x000000000000791b */ /* 0x001fec0003800000 */
.L_x_2661:
[----:B------:R-:W-:Y:S05]  /*145a0*/  BSYNC B0 ;  /* 0x0000000000007941 */ /* 0x000fea0003800000 */
.L_x_2660:
        /* <DEDUP_REMOVED lines=9> */
.L_x_2662:
[----:B------:R-:W-:Y:S01]  /*14640*/  IMAD.MOV.U32 R4, RZ, RZ, R14 ;  /* 0x000000ffff047224 */ /* 0x000fe200078e000e */
[----:B------:R-:W-:Y:S06]  /*14650*/  BRA `(.L_x_2663) ;  /* 0xffffffbc00c87947 */ /* 0x000fec000383ffff */
.L_x_2544:
[----:B------:R-:W-:Y:S01]  /*14660*/  BSSY B0, `(.L_x_2664) ;  /* 0x0000007000007945 */ /* 0x000fe20003800000 */
[----:B------:R-:W-:Y:S01]  /*14670*/  IMAD.MOV.U32 R13, RZ, RZ, R6 ;  /* 0x000000ffff0d7224 */ /* 0x000fe200078e0006 */
[----:B------:R-:W-:Y:S01]  /*14680*/  MOV R11, 0x1f ;  /* 0x0000001f000b7802 */ /* 0x000fe20000000f00 */
[----:B------:R-:W-:-:S07]  /*14690*/  IMAD.MOV.U32 R15, RZ, RZ, -0x1 ;  /* 0xffffffffff0f7424 */ /* 0x000fce00078e00ff */
[----:B012---:R-:W-:Y:S05]  /*146a0*/  WARPSYNC.COLLECTIVE R15, `(.L_x_2665) ;  /* 0x000000000f087348 */ /* 0x007fea0003c00000 */
[----:B------:R3:W4:Y:S02]  /*146b0*/  SHFL.IDX P6, R14, R13, R12, R11 ;  /* 0x0000000c0d0e7389 */ /* 0x00072400000c000b */
[----:B01234-:R-:W-:Y:S01]  /*146c0*/  ENDCOLLECTIVE ;  /* 0x000000000000791b */ /* 0x01ffe20003800000 */
.L_x_2665:
[----:B------:R-:W-:Y:S05]  /*146d0*/  BSYNC B0 ;  /* 0x0000000000007941 */ /* 0x000fea0003800000 */
.L_x_2664:
[----:B------:R-:W-:Y:S05]  /*146e0*/  BRA `(.L_x_2543) ;  /* 0xffffffbc00c07947 */ /* 0x000fea000383ffff */
.L_x_2548:
[----:B-1----:R1:W3:Y:S02]  /*146f0*/  SYNCS.PHASECHK.TRANS64.TRYWAIT P0, [R4+URZ+0x2a820], R0 ;  /* 0x02a82000040075a7 */ /* 0x0022e4000800017f */
[----:B---3--:R-:W-:Y:S05]  /*14700*/  @!P0 NANOSLEEP.SYNCS 0x989680 ;  /* 0x009896800000895d */ /* 0x008fea0003900000 */
[----:B------:R-:W3:Y:S02]  /*14710*/  @!P0 SYNCS.PHASECHK.TRANS64 P0, [R4+URZ+0x2a820], R0 ;  /* 0x02a82000040085a7 */ /* 0x000ee4000800007f */
[----:B---3--:R-:W-:Y:S05]  /*14720*/  @!P0 BRA `(.L_x_2548) ;  /* 0xfffffffc00f08947 */ /* 0x008fea000383ffff */
[----:B------:R-:W-:Y:S05]  /*14730*/  BRA `(.L_x_2666) ;  /* 0xffffffc400387947 */ /* 0x000fea000383ffff */
.L_x_2549:
[----:B------:R-:W3:Y:S01]  /*14740*/  S2R R2, SR_TID.X ;  /* 0x0000000000027919 */ /* 0x000ee20000002100 */
[----:B------:R-:W-:Y:S01]  /*14750*/  BSSY B0, `(.L_x_2667) ;  /* 0x000000a000007945 */ /* 0x000fe20003800000 */
[----:B------:R-:W-:Y:S01]  /*14760*/  IMAD.MOV.U32 R12, RZ, RZ, RZ ;  /* 0x000000ffff0c7224 */ /* 0x000fe200078e00ff */
[----:B------:R-:W-:Y:S01]  /*14770*/  MOV R11, 0x1f ;  /* 0x0000001f000b7802 */ /* 0x000fe20000000f00 */
[----:B------:R-:W-:Y:S01]  /*14780*/  IMAD.MOV.U32 R15, RZ, RZ, -0x1 ;  /* 0xffffffffff0f7424 */ /* 0x000fe200078e00ff */
[----:B---3--:R-:W-:-:S04]  /*14790*/  SHF.R.U32.HI R2, RZ, 0x5, R2 ;  /* 0x00000005ff027819 */ /* 0x008fc80000011602 */
[----:B------:R-:W-:-:S05]  /*147a0*/  LOP3.LUT R2, R2, 0x3, RZ, 0xc0, !PT ;  /* 0x0000000302027812 */ /* 0x000fca00078ec0ff */
[----:B------:R-:W-:-:S07]  /*147b0*/  IMAD.MOV.U32 R13, RZ, RZ, R2 ;  /* 0x000000ffff0d7224 */ /* 0x000fce00078e0002 */
[----:B012---:R-:W-:Y:S05]  /*147c0*/  WARPSYNC.COLLECTIVE R15, `(.L_x_2668) ;  /* 0x000000000f087348 */ /* 0x007fea0003c00000 */
[----:B------:R3:W4:Y:S02]  /*147d0*/  SHFL.IDX P6, R14, R13, R12, R11 ;  /* 0x0000000c0d0e7389 */ /* 0x00072400000c000b */
[----:B01234-:R-:W-:Y:S01]  /*147e0*/  ENDCOLLECTIVE ;  /* 0x000000000000791b */ /* 0x01ffe20003800000 */
.L_x_2668:
[----:B------:R-:W-:Y:S05]  /*147f0*/  BSYNC B0 ;  /* 0x0000000000007941 */ /* 0x000fea0003800000 */
.L_x_2667:
[----:B------:R-:W-:Y:S05]  /*14800*/  BRA `(.L_x_2669) ;  /* 0xffffffc400207947 */ /* 0x000fea000383ffff */
.L_x_2552:
[----:B------:R-:W-:Y:S01]  /*14810*/  BSSY B1, `(.L_x_2670) ;  /* 0x0000006000017945 */ /* 0x000fe20003800000 */
[----:B------:R-:W-:-:S07]  /*14820*/  IMAD.MOV.U32 R15, RZ, RZ, -0x1 ;  /* 0xffffffffff0f7424 */ /* 0x000fce00078e00ff */
[----:B012---:R-:W-:Y:S05]  /*14830*/  WARPSYNC.COLLECTIVE R15, `(.L_x_2671) ;  /* 0x000000000f0c7348 */ /* 0x007fea0003c00000 */
[----:B------:R-:W-:Y:S02]  /*14840*/  ELECT P6, UR62, PT ;  /* 0x00000000003e782f */ /* 0x000fe400038c0000 */
[----:B------:R-:W-:Y:S01]  /*14850*/  MOV R14, UR62 ;  /* 0x0000003e000e7c02 */ /* 0x000fe20008000f00 */
[----:B012---:R-:W-:Y:S10]  /*14860*/  ENDCOLLECTIVE ;  /* 0x000000000000791b */ /* 0x007ff40003800000 */
.L_x_2671:
[----:B------:R-:W-:Y:S05]  /*14870*/  BSYNC B1 ;  /* 0x0000000000017941 */ /* 0x000fea0003800000 */
.L_x_2670:
[----:B------:R-:W-:Y:S05]  /*14880*/  BRA `(.L_x_2672) ;  /* 0xffffffc400187947 */ /* 0x000fea000383ffff */
.L_x_2554:
[----:B-1----:R1:W3:Y:S02]  /*14890*/  SYNCS.PHASECHK.TRANS64.TRYWAIT P1, [R5+URZ+0x2a840], R0 ;  /* 0x02a84000050075a7 */ /* 0x0022e4000802017f */
[----:B---3--:R-:W-:Y:S05]  /*148a0*/  @!P1 NANOSLEEP.SYNCS 0x989680 ;  /* 0x009896800000995d */ /* 0x008fea0003900000 */
[----:B------:R-:W3:Y:S02]  /*148b0*/  @!P1 SYNCS.PHASECHK.TRANS64 P1, [R5+URZ+0x2a840], R0 ;  /* 0x02a84000050095a7 */ /* 0x000ee4000802007f */
[----:B---3--:R-:W-:Y:S05]  /*148c0*/  @!P1 BRA `(.L_x_2554) ;  /* 0xfffffffc00f09947 */ /* 0x008fea000383ffff */
[----:B------:R-:W-:Y:S05]  /*148d0*/  BRA `(.L_x_2673) ;  /* 0xffffffc400387947 */ /* 0x000fea000383ffff */
.L_x_2556:
[----:B---3--:R3:W4:Y:S02]  /*148e0*/  SYNCS.PHASECHK.TRANS64.TRYWAIT P1, [R27+URZ+0x2a840], R2 ;  /* 0x02a840021b0075a7 */ /* 0x008724000802017f */
[----:B----4-:R-:W-:Y:S05]  /*148f0*/  @!P1 NANOSLEEP.SYNCS 0x989680 ;  /* 0x009896800000995d */ /* 0x010fea0003900000 */
[----:B------:R-:W4:Y:S02]  /*14900*/  @!P1 SYNCS.PHASECHK.TRANS64 P1, [R27+URZ+0x2a840], R2 ;  /* 0x02a840021b0095a7 */ /* 0x000f24000802007f */
[----:B----4-:R-:W-:Y:S05]  /*14910*/  @!P1 BRA `(.L_x_2556) ;  /* 0xfffffffc00f09947 */ /* 0x010fea000383ffff */
[----:B------:R-:W-:Y:S05]  /*14920*/  BRA `(.L_x_2674) ;  /* 0xffffffc400447947 */ /* 0x000fea000383ffff */
.L_x_2558:
[----:B----4-:R4:W0:Y:S02]  /*14930*/  SYNCS.PHASECHK.TRANS64.TRYWAIT P1, [R5+URZ+0x2a860], R0 ;  /* 0x02a86000050075a7 */ /* 0x010824000802017f */
[----:B0-----:R-:W-:Y:S05]  /*14940*/  @!P1 NANOSLEEP.SYNCS 0x989680 ;  /* 0x009896800000995d */ /* 0x001fea0003900000 */
[----:B------:R-:W0:Y:S02]  /*14950*/  @!P1 SYNCS.PHASECHK.TRANS64 P1, [R5+URZ+0x2a860], R0 ;  /* 0x02a86000050095a7 */ /* 0x000e24000802007f */
[----:B0-----:R-:W-:Y:S05]  /*14960*/  @!P1 BRA `(.L_x_2558) ;  /* 0xfffffffc00f09947 */ /* 0x001fea000383ffff */
[----:B------:R-:W-:Y:S05]  /*14970*/  BRA `(.L_x_2675) ;  /* 0xffffffc400407947 */ /* 0x000fea000383ffff */
.L_x_2676:
        /* <DEDUP_REMOVED lines=16> */
.L_x_3233:


//--------------------- .text._ZN7cutlass13device_kernelIN5flash11enable_sm90INS1_16FlashAttnFwdSm90INS1_25CollectiveMainloopFwdSm90ILi2EN4cute5tupleIJNS5_1CILi1EEES8_S8_EEENS6_IJNS7_ILi128EEENS7_ILi96EEENS7_ILi192EEEEEELi128ENS_10bfloat16_tEfNS_4arch4Sm90ELb1ELb0ELb1ELb1ELb1ELb1ELb0ELb1ELb1ELb1ELb0ELb0EEENS1_21CollectiveEpilogueFwdINS6_IJSA_SA_SB_EEES9_SE_SG_Li256ELb1ELb1ELb0ELb0EEENS1_36VarlenDynamicPersistentTileSchedulerILi128ELi96ELi256ELi128ELb0ELb1ELb1ELb1ELb1ELb1EEEEEEEEEvNT_6ParamsE --------------------------
	.section	.text._ZN7cutlass13device_kernelIN5flash11enable_sm90INS1_16FlashAttnFwdSm90INS1_25CollectiveMainloopFwdSm90ILi2EN4cute5tupleIJNS5_1CILi1EEES8_S8_EEENS6_IJNS7_ILi128EEENS7_ILi96EEENS7_ILi192EEEEEELi128ENS_10bfloat16_tEfNS_4arch4Sm90ELb1ELb0ELb1ELb1ELb1ELb1ELb0ELb1ELb1ELb1ELb0ELb0EEENS1_21CollectiveEpilogueFwdINS6_IJSA_SA_SB_EEES9_SE_SG_Li256ELb1ELb1ELb0ELb0EEENS1_36VarlenDynamicPersistentTileSchedulerILi128ELi96ELi256ELi128ELb0ELb1ELb1ELb1ELb1ELb1EEEEEEEEEvNT_6ParamsE,"ax",@progbits
	.align	128
.text._ZN7cutlass13device_kernelIN5flash11enable_sm90INS1_16FlashAttnFwdSm90INS1_25CollectiveMainloopFwdSm90ILi2EN4cute5tupleIJNS5_1CILi1EEES8_S8_EEENS6_IJNS7_ILi128EEENS7_ILi96EEENS7_ILi192EEEEEELi128ENS_10bfloat16_tEfNS_4arch4Sm90ELb1ELb0ELb1ELb1ELb1ELb1ELb0ELb1ELb1ELb1ELb0ELb0EEENS1_21CollectiveEpilogueFwdINS6_IJSA_SA_SB_EEES9_SE_SG_Li256ELb1ELb1ELb0ELb0EEENS1_36VarlenDynamicPersistentTileSchedulerILi128ELi96ELi256ELi128ELb0ELb1ELb1ELb1ELb1ELb1EEEEEEEEEvNT_6ParamsE:
        .type           _ZN7cutlass13device_kernelIN5flash11enable_sm90INS1_16FlashAttnFwdSm90INS1_25CollectiveMainloopFwdSm90ILi2EN4cute5tupleIJNS5_1CILi1EEES8_S8_EEENS6_IJNS7_ILi128EEENS7_ILi96EEENS7_ILi192EEEEEELi128ENS_10bfloat16_tEfNS_4arch4Sm90ELb1ELb0ELb1ELb1ELb1ELb1ELb0ELb1ELb1ELb1ELb0ELb0EEENS1_21CollectiveEpilogueFwdINS6_IJSA_SA_SB_EEES9_SE_SG_Li256ELb1ELb1ELb0ELb0EEENS1_36VarlenDynamicPersistentTileSchedulerILi128ELi96ELi256ELi128ELb0ELb1ELb1ELb1ELb1ELb1EEEEEEEEEvNT_6ParamsE,@function
        .size           _ZN7cutlass13device_kernelIN5flash11enable_sm90INS1_16FlashAttnFwdSm90INS1_25CollectiveMainloopFwdSm90ILi2EN4cute5tupleIJNS5_1CILi1EEES8_S8_EEENS6_IJNS7_ILi128EEENS7_ILi96EEENS7_ILi192EEEEEELi128ENS_10bfloat16_tEfNS_4arch4Sm90ELb1ELb0ELb1ELb1ELb1ELb1ELb0ELb1ELb1ELb1ELb0ELb0EEENS1_21CollectiveEpilogueFwdINS6_IJSA_SA_SB_EEES9_SE_SG_Li256ELb1ELb1ELb0ELb0EEENS1_36VarlenDynamicPersistentTileSchedulerILi128ELi96ELi256ELi128ELb0ELb1ELb1ELb1ELb1ELb1EEEEEEEEEvNT_6ParamsE,(.L_x_3234 - _ZN7cutlass13device_kernelIN5flash11enable_sm90INS1_16FlashAttnFwdSm90INS1_25CollectiveMainloopFwdSm90ILi2EN4cute5tupleIJNS5_1CILi1EEES8_S8_EEENS6_IJNS7_ILi128EEENS7_ILi96EEENS7_ILi192EEEEEELi128ENS_10bfloat16_tEfNS_4arch4Sm90ELb1ELb0ELb1ELb1ELb1ELb1ELb0ELb1ELb1ELb1ELb0ELb0EEENS1_21CollectiveEpilogueFwdINS6_IJSA_SA_SB_EEES9_SE_SG_Li256ELb1ELb1ELb0ELb0EEENS1_36VarlenDynamicPersistentTileSchedulerILi128ELi96ELi256ELi128ELb0ELb1ELb1ELb1ELb1ELb1EEEEEEEEEvNT_6ParamsE)
        .other          _ZN7cutlass13device_kernelIN5flash11enable_sm90INS1_16FlashAttnFwdSm90INS1_25CollectiveMainloopFwdSm90ILi2EN4cute5tupleIJNS5_1CILi1EEES8_S8_EEENS6_IJNS7_ILi128EEENS7_ILi96EEENS7_ILi192EEEEEELi128ENS_10bfloat16_tEfNS_4arch4Sm90ELb1ELb0ELb1ELb1ELb1ELb1ELb0ELb1ELb1ELb1ELb0ELb0EEENS1_21CollectiveEpilogueFwdINS6_IJSA_SA_SB_EEES9_SE_SG_Li256ELb1ELb1ELb0ELb0EEENS1_36VarlenDynamicPersistentTileSchedulerILi128ELi96ELi256ELi128ELb0ELb1ELb1ELb1ELb1ELb1EEEEEEEEEvNT_6ParamsE,@"STO_CUDA_ENTRY STV_DEFAULT"
_ZN7cutlass13device_kernelIN5flash11enable_sm90INS1_16FlashAttnFwdSm90INS1_25CollectiveMainloopFwdSm90ILi2EN4cute5tupleIJNS5_1CILi1EEES8_S8_EEENS6_IJNS7_ILi128EEENS7_ILi96EEENS7_ILi192EEEEEELi128ENS_10bfloat16_tEfNS_4arch4Sm90ELb1ELb0ELb1ELb1ELb1ELb1ELb0ELb1ELb1ELb1ELb0ELb0EEENS1_21CollectiveEpilogueFwdINS6_IJSA_SA_SB_EEES9_SE_SG_Li256ELb1ELb1ELb0ELb0EEENS1_36VarlenDynamicPersistentTileSchedulerILi128ELi96ELi256ELi128ELb0ELb1ELb1ELb1ELb1ELb1EEEEEEEEEvNT_6ParamsE:
        /* <DEDUP_REMOVED lines=18> */
.L_x_2678:
[----:B------:R-:W-:Y:S05]  /*0120*/  BSYNC B0 ;  /* 0x0000000000007941 */ /* 0x000fea0003800000 */
.L_x_2677:
        /* <DEDUP_REMOVED lines=41> */
.L_x_2679:
        /* <DEDUP_REMOVED lines=22> */
.L_x_2680:
        /* <DEDUP_REMOVED lines=18> */
.L_x_2681:
        /* <DEDUP_REMOVED lines=22> */
.L_x_2682:
        /* <DEDUP_REMOVED lines=22> */
.L_x_2683:
        /* <DEDUP_REMOVED lines=10> */
.L_x_2686:
        /* <DEDUP_REMOVED lines=18> */
[----:B------:R-:W-:Y:S01]  /*0ac0*/  IMAD.MOV.U32 R196, RZ, RZ, RZ ;  /* 0x000000ffffc47224 */ /* 0x000fe200078e00ff */
[----:B------:R-:W-:Y:S01]  /*0ad0*/  MOV R170, RZ ;  /* 0x000000ff00aa7202 */ /* 0x000fe20000000f00 */
[----:B------:R-:W-:Y:S02]  /*0ae0*/  IMAD.MOV.U32 R18, RZ, RZ, RZ ;  /* 0x000000ffff127224 */ /* 0x000fe400078e00ff */
[----:B------:R-:W-:Y:S02]  /*0af0*/  IMAD.MOV.U32 R167, RZ, RZ, RZ ;  /* 0x000000ffffa77224 */ /* 0x000fe400078e00ff */
[----:B------:R-:W-:-:S06]  /*0b00*/  IMAD.MOV.U32 R162, RZ, RZ, RZ ;  /* 0x000000ffffa27224 */ /* 0x000fcc00078e00ff */
[----:B------:R-:W-:Y:S01]  /*0b10*/  UIADD3 UR4, UR4, 0xc400, URZ ;  /* 0x0000c40004047890 */ /* 0x000fe2000fffe03f */
[----:B--2---:R-:W-:Y:S02]  /*0b20*/  R2UR UR5, R3 ;  /* 0x00000000030572ca */ /* 0x004fe400000e0000 */
[----:B------:R-:W-:-:S04]  /*0b30*/  SHF.R.S32.HI R3, RZ, 0x1f, R0 ;  /* 0x0000001fff037819 */ /* 0x000fc80000011400 */
[CC--:B------:R-:W-:Y:S02]  /*0b40*/  LEA.HI R5, R3.reuse, R0.reuse, RZ, 0x7 ;  /* 0x0000000003057211 */ /* 0x0c0fe400078f38ff */
[-C--:B------:R-:W-:Y:S02]  /*0b50*/  LEA.HI R4, R3, R0.reuse, RZ, 0x4 ;  /* 0x0000000003047211 */ /* 0x080fe400078f20ff */
[----:B------:R-:W-:Y:S02]  /*0b60*/  LOP3.LUT R7, R5, 0xffffff80, RZ, 0xc0, !PT ;  /* 0xffffff8005077812 */ /* 0x000fe400078ec0ff */
[----:B------:R-:W-:Y:S01]  /*0b70*/  LEA.HI R198, R3, R0, RZ, 0x3 ;  /* 0x0000000003c67211 */ /* 0x000fe200078f18ff */
[----:B------:R-:W-:Y:S01]  /*0b80*/  ULOP3.LUT UR5, UR5, 0x1, URZ, 0xfc, !UPT ;  /* 0x0000000105057892 */ /* 0x000fe2000f8efc3f */
[----:B------:R-:W-:Y:S01]  /*0b90*/  SHF.R.S32.HI R222, RZ, 0x7, R5 ;  /* 0x00000007ffde7819 */ /* 0x000fe20000011405 */
[----:B------:R-:W-:Y:S01]  /*0ba0*/  IMAD.IADD R214, R0, 0x1, -R7 ;  /* 0x0000000100d67824 */ /* 0x000fe200078e0a07 */
[----:B------:R-:W-:-:S02]  /*0bb0*/  SHF.R.S32.HI R7, RZ, 0x4, R4 ;  /* 0x00000004ff077819 */ /* 0x000fc40000011404 */
[----:B------:R-:W-:Y:S02]  /*0bc0*/  LOP3.LUT R191, R198, 0xfffffff8, RZ, 0xc0, !PT ;  /* 0xfffffff8c6bf7812 */ /* 0x000fe400078ec0ff */
[----:B------:R-:W-:Y:S02]  /*0bd0*/  SHF.R.S32.HI R9, RZ, 0x1f, R214 ;  /* 0x0000001fff097819 */ /* 0x000fe400000114d6 */
[----:B------:R-:W-:Y:S01]  /*0be0*/  LEA.HI R6, R4, R7, RZ, 0x1 ;  /* 0x0000000704067211 */ /* 0x000fe200078f08ff */
[----:B------:R-:W-:Y:S01]  /*0bf0*/  IMAD.IADD R191, R0, 0x1, -R191 ;  /* 0x0000000100bf7824 */ /* 0x000fe200078e0abf */
[CC--:B------:R-:W-:Y:S02]  /*0c00*/  LEA.HI R8, R9.reuse, R214.reuse, RZ, 0x2 ;  /* 0x000000d609087211 */ /* 0x0c0fe400078f10ff */
[----:B------:R-:W-:Y:S01]  /*0c10*/  LEA.HI R9, R9, R214, RZ, 0x5 ;  /* 0x000000d609097211 */ /* 0x000fe200078f28ff */
[----:B------:R-:W-:Y:S01]  /*0c20*/  IMAD.SHL.U32 R187, R191, 0x8, RZ ;  /* 0x00000008bfbb7824 */ /* 0x000fe200078e00ff */
[----:B------:R-:W-:-:S02]  /*0c30*/  SHF.R.S32.HI R10, RZ, 0x2, R8 ;  /* 0x00000002ff0a7819 */ /* 0x000fc40000011408 */
[----:B------:R-:W-:Y:S01]  /*0c40*/  SHF.R.S32.HI R11, RZ, 0x1f, R8 ;  /* 0x0000001fff0b7819 */ /* 0x000fe20000011408 */
[----:B------:R-:W-:Y:S01]  /*0c50*/  VIADD R190, R187, 0x40 ;  /* 0x00000040bbbe7836 */ /* 0x000fe20000000000 */
[----:B------:R-:W-:Y:S02]  /*0c60*/  SHF.R.S32.HI R9, RZ, 0x5, R9 ;  /* 0x00000005ff097819 */ /* 0x000fe40000011409 */
[----:B------:R-:W-:Y:S02]  /*0c70*/  LEA.HI R11, R11, R10, RZ, 0x3 ;  /* 0x0000000a0b0b7211 */ /* 0x000fe400078f18ff */
[----:B------:R-:W-:Y:S02]  /*0c80*/  LOP3.LUT R6, R6, 0x1ffffffe, RZ, 0xc0, !PT ;  /* 0x1ffffffe06067812 */ /* 0x000fe400078ec0ff */
[----:B------:R-:W-:Y:S02]  /*0c90*/  LOP3.LUT R11, R11, 0xfffffff8, RZ, 0xc0, !PT ;  /* 0xfffffff80b0b7812 */ /* 0x000fe400078ec0ff */
[----:B------:R-:W-:Y:S01]  /*0ca0*/  LEA.HI R5, R5, R222, RZ, 0x1 ;  /* 0x000000de05057211 */ /* 0x000fe200078f08ff */
[----:B------:R-:W-:Y:S01]  /*0cb0*/  IMAD.IADD R7, R7, 0x1, -R6 ;  /* 0x0000000107077824 */ /* 0x000fe200078e0a06 */
[----:B------:R-:W-:Y:S01]  /*0cc0*/  LEA.HI R6, R3, R0, RZ, 0x5 ;  /* 0x0000000003067211 */ /* 0x000fe200078f28ff */
[----:B------:R-:W-:Y:S01]  /*0cd0*/  IMAD.IADD R10, R10, 0x1, -R11 ;  /* 0x000000010a0a7824 */ /* 0x000fe200078e0a0b */
[----:B------:R-:W-:-:S02]  /*0ce0*/  LOP3.LUT R5, R5, 0x3fffffe, RZ, 0xc0, !PT ;  /* 0x03fffffe05057812 */ /* 0x000fc400078ec0ff */
[----:B------:R-:W-:Y:S01]  /*0cf0*/  SHF.R.S32.HI R6, RZ, 0x5, R6 ;  /* 0x00000005ff067819 */ /* 0x000fe20000011406 */
[----:B------:R-:W-:Y:S01]  /*0d00*/  IMAD R10, R9, 0x10, R10 ;  /* 0x00000010090a7824 */ /* 0x000fe200078e020a */
[----:B------:R-:W-:Y:S01]  /*0d10*/  LEA.HI R9, R3, R0, RZ, 0x2 ;  /* 0x0000000003097211 */ /* 0x000fe200078f10ff */
[----:B------:R-:W-:Y:S01]  /*0d20*/  IMAD.IADD R5, R222, 0x1, -R5 ;  /* 0x00000001de057824 */ /* 0x000fe200078e0a05 */
[----:B------:R-:W-:Y:S01]  /*0d30*/  LOP3.LUT R3, R4, 0x3fffff0, RZ, 0xc0, !PT ;  /* 0x03fffff004037812 */ /* 0x000fe200078ec0ff */
[----:B------:R-:W-:Y:S01]  /*0d40*/  IMAD.SHL.U32 R182, R6, 0x200, RZ ;  /* 0x0000020006b67824 */ /* 0x000fe200078e00ff */
[----:B------:R-:W-:Y:S01]  /*0d50*/  LOP3.LUT R197, R9, 0xfffffffc, RZ, 0xc0, !PT ;  /* 0xfffffffc09c57812 */ /* 0x000fe200078ec0ff */
[----:B------:R-:W-:Y:S01]  /*0d60*/  IMAD R223, R5, 0x40, R10 ;  /* 0x0000004005df7824 */ /* 0x000fe200078e020a */
[----:B------:R-:W-:Y:S01]  /*0d70*/  SHF.R.S32.HI R169, RZ, 0x2, R9 ;  /* 0x00000002ffa97819 */ /* 0x000fe20000011409 */
[C---:B------:R-:W-:Y:S01]  /*0d80*/  IMAD.IADD R3, R0.reuse, 0x1, -R3 ;  /* 0x0000000100037824 */ /* 0x040fe200078e0a03 */
[----:B------:R-:W-:Y:S01]  /*0d90*/  SHF.R.S32.HI R4, RZ, 0x1f, R9 ;  /* 0x0000001fff047819 */ /* 0x000fe20000011409 */
[----:B------:R-:W-:Y:S01]  /*0da0*/  IMAD.IADD R197, R0, 0x1, -R197 ;  /* 0x0000000100c57824 */ /* 0x000fe200078e0ac5 */
[----:B------:R-:W-:Y:S01]  /*0db0*/  IADD3 R221, R169, 0x40, RZ ;  /* 0x00000040a9dd7810 */ /* 0x000fe20007ffe0ff */
[----:B------:R-:W-:Y:S01]  /*0dc0*/  IMAD R12, R6, 0x10, R3 ;  /* 0x00000010060c7824 */ /* 0x000fe200078e0203 */
[----:B------:R-:W-:Y:S01]  /*0dd0*/  LEA.HI R4, R4, R169, RZ, 0x3 ;  /* 0x000000a904047211 */ /* 0x000fe200078f18ff */
[----:B------:R-:W-:Y:S01]  /*0de0*/  IMAD.SHL.U32 R160, R197, 0x4, RZ ;  /* 0x00000004c5a07824 */ /* 0x000fe200078e00ff */
[----:B------:R-:W-:Y:S01]  /*0df0*/  SHF.R.S32.HI R0, RZ, 0x1f, R221 ;  /* 0x0000001fff007819 */ /* 0x000fe200000114dd */
[----:B------:R-:W-:Y:S01]  /*0e00*/  IMAD.SHL.U32 R176, R221, 0x40, RZ ;  /* 0x00000040ddb07824 */ /* 0x000fe200078e00ff */
[----:B------:R-:W-:Y:S01]  /*0e10*/  LOP3.LUT R4, R4, 0xfffffff8, RZ, 0xc0, !PT ;  /* 0xfffffff804047812 */ /* 0x000fe200078ec0ff */
[----:B------:R-:W-:Y:S01]  /*0e20*/  VIADD R172, R160, 0x20 ;  /* 0x00000020a0ac7836 */ /* 0x000fe20000000000 */
[----:B------:R-:W-:Y:S01]  /*0e30*/  LEA.HI R0, R0, R221, RZ, 0x3 ;  /* 0x000000dd00007211 */ /* 0x000fe200078f18ff */
[----:B------:R-:W-:Y:S01]  /*0e40*/  VIADD R171, R160, 0x40 ;  /* 0x00000040a0ab7836 */ /* 0x000fe20000000000 */
[----:B------:R-:W-:Y:S01]  /*0e50*/  LOP3.LUT R176, R176, 0x1c0, RZ, 0xc0, !PT ;  /* 0x000001c0b0b07812 */ /* 0x000fe200078ec0ff */
[C---:B------:R-:W-:Y:S01]  /*0e60*/  IMAD.IADD R163, R160.reuse, 0x1, R172 ;  /* 0x00000001a0a37824 */ /* 0x040fe200078e02ac */
[----:B------:R-:W-:Y:S01]  /*0e70*/  SHF.R.S32.HI R198, RZ, 0x3, R198 ;  /* 0x00000003ffc67819 */ /* 0x000fe200000114c6 */
[----:B------:R-:W-:Y:S01]  /*0e80*/  IMAD.IADD R164, R160, 0x1, R171 ;  /* 0x00000001a0a47824 */ /* 0x000fe200078e02ab */
[----:B------:R-:W-:Y:S01]  /*0e90*/  SHF.R.U32.HI R220, RZ, 0x3, R176 ;  /* 0x00000003ffdc7819 */ /* 0x000fe200000116b0 */
[----:B------:R-:W-:Y:S01]  /*0ea0*/  IMAD.IADD R213, R169, 0x1, -R4 ;  /* 0x00000001a9d57824 */ /* 0x000fe200078e0a04 */
[----:B------:R-:W-:Y:S01]  /*0eb0*/  SHF.R.S32.HI R227, RZ, 0x1f, R187 ;  /* 0x0000001fffe37819 */ /* 0x000fe200000114bb */
[----:B------:R-:W-:Y:S01]  /*0ec0*/  IMAD.SHL.U32 R183, R0, 0x40, RZ ;  /* 0x0000004000b77824 */ /* 0x000fe200078e00ff */
[----:B------:R-:W-:Y:S01]  /*0ed0*/  SHF.R.S32.HI R0, RZ, 0x1f, R163 ;  /* 0x0000001fff007819 */ /* 0x000fe200000114a3 */
[----:B------:R-:W-:Y:S01]  /*0ee0*/  IMAD.SHL.U32 R180, R213, 0x40, RZ ;  /* 0x00000040d5b47824 */ /* 0x000fe200078e00ff */
[----:B------:R-:W-:Y:S01]  /*0ef0*/  SHF.R.S32.HI R3, RZ, 0x1f, R164 ;  /* 0x0000001fff037819 */ /* 0x000fe200000114a4 */
[----:B------:R-:W-:Y:S01]  /*0f00*/  IMAD R12, R12, 0x8, R7 ;  /* 0x000000080c0c7824 */ /* 0x000fe200078e0207 */
[CC--:B------:R-:W-:Y:S01]  /*0f10*/  LEA.HI R165, R0.reuse, R163.reuse, RZ, 0x3 ;  /* 0x000000a300a57211 */ /* 0x0c0fe200078f18ff */
[----:B------:R-:W-:Y:S01]  /*0f20*/  IMAD.SHL.U32 R16, R197, 0x8, RZ ;  /* 0x00000008c5107824 */ /* 0x000fe200078e00ff */
[----:B------:R-:W-:Y:S01]  /*0f30*/  LEA.HI R0, R0, R163, RZ, 0x6 ;  /* 0x000000a300007211 */ /* 0x000fe200078f30ff */
[----:B------:R-:W-:Y:S01]  /*0f40*/  VIADD R174, R160, 0x10 ;  /* 0x00000010a0ae7836 */ /* 0x000fe20000000000 */
[CC--:B------:R-:W-:Y:S01]  /*0f50*/  LEA.HI R5, R3.reuse, R164.reuse, RZ, 0x6 ;  /* 0x000000a403057211 */ /* 0x0c0fe200078f30ff */
[----:B------:R-:W-:Y:S01]  /*0f60*/  VIADD R19, R16, 0x60 ;  /* 0x0000006010137836 */ /* 0x000fe20000000000 */
[----:B------:R-:W-:Y:S01]  /*0f70*/  LOP3.LUT R180, R180, 0x1c0, RZ, 0xc0, !PT ;  /* 0x000001c0b4b47812 */ /* 0x000fe200078ec0ff */
[----:B------:R-:W-:Y:S01]  /*0f80*/  IMAD.SHL.U32 R4, R0, 0x80, RZ ;  /* 0x0000008000047824 */ /* 0x000fe200078e00ff */
[----:B------:R-:W-:Y:S01]  /*0f90*/  LEA.HI R3, R3, R164, RZ, 0x3 ;  /* 0x000000a403037211 */ /* 0x000fe200078f18ff */
[----:B------:R-:W-:Y:S01]  /*0fa0*/  IMAD.SHL.U32 R7, R5, 0x80, RZ ;  /* 0x0000008005077824 */ /* 0x000fe200078e00ff */
[----:B------:R-:W-:Y:S01]  /*0fb0*/  SHF.R.U32.HI R181, RZ, 0x3, R180 ;  /* 0x00000003ffb57819 */ /* 0x000fe200000116b4 */
[----:B------:R-:W-:Y:S01]  /*0fc0*/  VIADD R22, R16, 0x80 ;  /* 0x0000008010167836 */ /* 0x000fe20000000000 */
[----:B------:R-:W-:Y:S01]  /*0fd0*/  LOP3.LUT R0, R180, 0x38, R165, 0xf8, !PT ;  /* 0x00000038b4007812 */ /* 0x000fe200078ef8a5 */
[----:B------:R-:W-:Y:S01]  /*0fe0*/  VIADD R23, R16, 0xa0 ;  /* 0x000000a010177836 */ /* 0x000fe20000000000 */
[----:B------:R-:W-:Y:S01]  /*0ff0*/  LOP3.LUT R11, R176, 0x38, R3, 0xf8, !PT ;  /* 0x00000038b00b7812 */ /* 0x000fe200078ef803 */
[----:B------:R-:W-:Y:S01]  /*1000*/  VIADD R173, R160, 0x30 ;  /* 0x00000030a0ad7836 */ /* 0x000fe20000000000 */
[----:B------:R-:W-:Y:S01]  /*1010*/  LOP3.LUT R5, R0, R181, RZ, 0x3c, !PT ;  /* 0x000000b500057212 */ /* 0x000fe200078e3cff */
[----:B------:R-:W-:Y:S01]  /*1020*/  VIADD R175, R160, 0x50 ;  /* 0x00000050a0af7836 */ /* 0x000fe20000000000 */
[----:B------:R-:W-:Y:S01]  /*1030*/  LOP3.LUT R183, R183, 0xfffffe00, RZ, 0xc0, !PT ;  /* 0xfffffe00b7b77812 */ /* 0x000fe200078ec0ff */
[----:B------:R-:W-:Y:S01]  /*1040*/  IMAD.SHL.U32 R224, R12, 0x8, RZ ;  /* 0x000000080ce07824 */ /* 0x000fe200078e00ff */
[----:B------:R-:W-:-:S02]  /*1050*/  LOP3.LUT R7, R7, 0xffffe000, RZ, 0xc0, !PT ;  /* 0xffffe00007077812 */ /* 0x000fc400078ec0ff */
[-C--:B------:R-:W-:Y:S02]  /*1060*/  LOP3.LUT R0, R11, R220.reuse, RZ, 0x3c, !PT ;  /* 0x000000dc0b007212 */ /* 0x080fe400078e3cff */
[----:B------:R-:W-:Y:S02]  /*1070*/  LOP3.LUT R9, R176, 0x38, R165, 0xf8, !PT ;  /* 0x00000038b0097812 */ /* 0x000fe400078ef8a5 */
[--C-:B------:R-:W-:Y:S01]  /*1080*/  IADD3 R215, R0, R7, R183.reuse ;  /* 0x0000000700d77210 */ /* 0x100fe20007ffe0b7 */
[----:B------:R-:W-:Y:S01]  /*1090*/  IMAD.U32 R0, RZ, RZ, UR5 ;  /* 0x00000005ff007e24 */ /* 0x000fe2000f8e00ff */
[----:B------:R-:W-:Y:S02]  /*10a0*/  LOP3.LUT R4, R4, 0xffffe000, RZ, 0xc0, !PT ;  /* 0xffffe00004047812 */ /* 0x000fe400078ec0ff */
[----:B------:R-:W-:Y:S02]  /*10b0*/  LOP3.LUT R9, R9, R220, RZ, 0x3c, !PT ;  /* 0x000000dc09097212 */ /* 0x000fe400078e3cff */
[-C--:B------:R-:W-:Y:S01]  /*10c0*/  IADD3 R219, R5, R4.reuse, R182 ;  /* 0x0000000405db7210 */ /* 0x080fe20007ffe0b6 */
[----:B------:R0:W-:Y:S01]  /*10d0*/  STL [R1+0x30], R0 ;  /* 0x0000300001007387 */ /* 0x0001e20000100800 */
[----:B------:R-:W-:Y:S01]  /*10e0*/  IADD3 R9, R9, R4, R183 ;  /* 0x0000000409097210 */ /* 0x000fe20007ffe0b7 */
[----:B------:R-:W-:Y:S01]  /*10f0*/  IMAD.U32 R4, RZ, RZ, UR4 ;  /* 0x00000004ff047e24 */ /* 0x000fe2000f8e00ff */
[----:B------:R-:W-:-:S02]  /*1100*/  LOP3.LUT R6, R180, 0x38, R3, 0xf8, !PT ;  /* 0x00000038b4067812 */ /* 0x000fc400078ef803 */
[----:B------:R-:W-:Y:S02]  /*1110*/  LOP3.LUT R5, R8, 0x7ffffffc, RZ, 0xc0, !PT ;  /* 0x7ffffffc08057812 */ /* 0x000fe400078ec0ff */
[----:B------:R1:W-:Y:S01]  /*1120*/  STL [R1+0x34], R4 ;  /* 0x0000340401007387 */ /* 0x0003e20000100800 */
[----:B------:R-:W-:Y:S02]  /*1130*/  LOP3.LUT R6, R6, R181, RZ, 0x3c, !PT ;  /* 0x000000b506067212 */ /* 0x000fe400078e3cff */
[----:B0-----:R-:W-:Y:S01]  /*1140*/  LEA.HI R0, R197, R197, RZ, 0x1 ;  /* 0x000000c5c5007211 */ /* 0x001fe200078f08ff */
[----:B------:R-:W-:Y:S01]  /*1150*/  IMAD.IADD R188, R214, 0x1, -R5 ;  /* 0x00000001d6bc7824 */ /* 0x000fe200078e0a05 */
[----:B------:R-:W-:Y:S02]  /*1160*/  IADD3 R6, R6, R7, R182 ;  /* 0x0000000706067210 */ /* 0x000fe40007ffe0b6 */
[----:B------:R-:W-:Y:S02]  /*1170*/  LOP3.LUT R0, R0, 0x1ffffffe, RZ, 0xc0, !PT ;  /* 0x1ffffffe00007812 */ /* 0x000fe400078ec0ff */
[----:B------:R-:W-:-:S02]  /*1180*/  SHF.R.S32.HI R17, RZ, 0x1f, R16 ;  /* 0x0000001fff117819 */ /* 0x000fc40000011410 */
[----:B-1----:R-:W-:Y:S01]  /*1190*/  LOP3.LUT R4, R176, 0x38, R16, 0xf8, !PT ;  /* 0x00000038b0047812 */ /* 0x002fe200078ef810 */
[----:B------:R-:W-:Y:S01]  /*11a0*/  IMAD.IADD R0, R197, 0x1, -R0 ;  /* 0x00000001c5007824 */ /* 0x000fe200078e0a00 */
[----:B------:R-:W-:Y:S02]  /*11b0*/  SHF.R.S32.HI R168, RZ, 0x1f, R19 ;  /* 0x0000001fffa87819 */ /* 0x000fe40000011413 */
[----:B------:R-:W-:Y:S02]  /*11c0*/  LOP3.LUT R4, R183, R4, R220, 0xf6, !PT ;  /* 0x00000004b7047212 */ /* 0x000fe400078ef6dc */
[----:B------:R-:W-:Y:S02]  /*11d0*/  SHF.R.S32.HI R179, RZ, 0x1f, R22 ;  /* 0x0000001fffb37819 */ /* 0x000fe40000011416 */
[----:B------:R-:W-:Y:S02]  /*11e0*/  SHF.R.S32.HI R178, RZ, 0x1f, R23 ;  /* 0x0000001fffb27819 */ /* 0x000fe40000011417 */
[----:B------:R-:W-:-:S02]  /*11f0*/  SHF.R.S32.HI R204, RZ, 0x1f, R174 ;  /* 0x0000001fffcc7819 */ /* 0x000fc400000114ae */
[----:B------:R-:W-:Y:S02]  /*1200*/  SHF.R.S32.HI R226, RZ, 0x1f, R190 ;  /* 0x0000001fffe27819 */ /* 0x000fe400000114be */
[----:B------:R-:W-:Y:S02]  /*1210*/  SHF.R.S32.HI R203, RZ, 0x1f, R172 ;  /* 0x0000001fffcb7819 */ /* 0x000fe400000114ac */
[----:B------:R-:W-:Y:S02]  /*1220*/  SHF.R.S32.HI R202, RZ, 0x1f, R173 ;  /* 0x0000001fffca7819 */ /* 0x000fe400000114ad */
[----:B------:R-:W-:Y:S02]  /*1230*/  SHF.R.S32.HI R201, RZ, 0x1f, R171 ;  /* 0x0000001fffc97819 */ /* 0x000fe400000114ab */
[----:B------:R-:W-:Y:S02]  /*1240*/  SHF.R.S32.HI R200, RZ, 0x1f, R175 ;  /* 0x0000001fffc87819 */ /* 0x000fe400000114af */
[----:B------:R-:W-:-:S02]  /*1250*/  SHF.R.S32.HI R165, RZ, 0x3, R165 ;  /* 0x00000003ffa57819 */ /* 0x000fc400000114a5 */
[----:B------:R-:W-:Y:S02]  /*1260*/  SHF.R.S32.HI R166, RZ, 0x3, R3 ;  /* 0x00000003ffa67819 */ /* 0x000fe40000011403 */
[----:B------:R-:W-:Y:S02]  /*1270*/  LEA R218, R4, UR4, 0x1 ;  /* 0x0000000404da7c11 */ /* 0x000fe4000f8e08ff */
[----:B------:R-:W-:Y:S02]  /*1280*/  LEA R219, R219, UR4, 0x1 ;  /* 0x00000004dbdb7c11 */ /* 0x000fe4000f8e08ff */
[----:B------:R-:W-:Y:S02]  /*1290*/  LEA R216, R9, UR4, 0x1 ;  /* 0x0000000409d87c11 */ /* 0x000fe4000f8e08ff */
[----:B------:R-:W-:Y:S02]  /*12a0*/  LEA R217, R6, UR4, 0x1 ;  /* 0x0000000406d97c11 */ /* 0x000fe4000f8e08ff */
[----:B------:R-:W-:-:S02]  /*12b0*/  LEA R215, R215, UR4, 0x1 ;  /* 0x00000004d7d77c11 */ /* 0x000fc4000f8e08ff */
[----:B------:R-:W-:-:S07]  /*12c0*/  LEA R189, R0, R223, 0x3 ;  /* 0x000000df00bd7211 */ /* 0x000fce00078e18ff */
.L_x_2923:
[----:B0--34-:R-:W0:Y:S01]  /*12d0*/  LDC.64 R4, c[0x0][0xc88] ;  /* 0x00032200ff047b82 */ /* 0x019e220000000a00 */
        /* <DEDUP_REMOVED lines=39> */
[----:B------:R-:W-:Y:S01]  /*1550*/  IMAD.MOV.U32 R25, RZ, RZ, R195 ;  /* 0x000000ffff197224 */ /* 0x000fe200078e00c3 */
[----:B0-----:R-:W-:Y:S06]  /*1560*/  @P1 BRA `(.L_x_2688) ;  /* 0x0000000000241947 */ /* 0x001fec0003800000 */
        /* <DEDUP_REMOVED lines=9> */
.L_x_2688:
[----:B------:R-:W-:Y:S02]  /*1600*/  IMAD.U32 R24, RZ, RZ, UR5 ;  /* 0x00000005ff187e24 */ /* 0x000fe4000f8e00ff */
[----:B------:R-:W-:Y:S01]  /*1610*/  IMAD.U32 R27, RZ, RZ, UR4 ;  /* 0x00000004ff1b7e24 */ /* 0x000fe2000f8e00ff */
[----:B------:R-:W-:Y:S06]  /*1620*/  @!P2 BRA `(.L_x_2689) ;  /* 0x000000000010a947 */ /* 0x000fec0003800000 */
[----:B------:R-:W-:-:S04]  /*1630*/  IADD3 R4, P0, R193, UR8, RZ ;  /* 0x00000008c1047c10 */ /* 0x000fc8000ff1e0ff */
[----:B------:R-:W-:-:S05]  /*1640*/  IADD3.X R5, R194, UR9, RZ, P0, !PT ;  /* 0x00000009c2057c10 */ /* 0x000fca00087fe4ff */
[----:B------:R0:W5:Y:S01]  /*1650*/  LDG.E R27, desc[UR60][R4.64] ;  /* 0x0000003c041b7981 */ /* 0x000162000c1e1900 */
[----:B------:R-:W-:Y:S05]  /*1660*/  BRA `(.L_x_2690) ;  /* 0x0000000000107947 */ /* 0x000fea0003800000 */
.L_x_2689:
[----:B------:R-:W-:Y:S05]  /*1670*/  @!P0 BRA `(.L_x_2690) ;  /* 0x00000000000c8947 */ /* 0x000fea0003800000 */
[----:B------:R-:W2:Y:S04]  /*1680*/  LDG.E R4, desc[UR60][R8.64] ;  /* 0x0000003c08047981 */ /* 0x000ea8000c1e1900 */
[----:B------:R-:W2:Y:S02]  /*1690*/  LDG.E R27, desc[UR60][R8.64+0x4] ;  /* 0x0000043c081b7981 */ /* 0x000ea4000c1e1900 */
[----:B--2---:R-:W-:-:S07]  /*16a0*/  IMAD.IADD R27, R27, 0x1, -R4 ;  /* 0x000000011b1b7824 */ /* 0x004fce00078e0a04 */
.L_x_2690:
[----:B------:R-:W-:Y:S01]  /*16b0*/  ULDC.64 UR4, c[0x0][0xa10] ;  /* 0x0002840000047ab9 */ /* 0x000fe20000000a00 */
[----:B------:R-:W1:Y:S01]  /*16c0*/  LDC R9, c[0x0][0x448] ;  /* 0x00011200ff097b82 */ /* 0x000e620000000800 */
[----:B------:R-:W-:-:S04]  /*16d0*/  ISETP.NE.U32.AND P0, PT, RZ, UR4, PT ;  /* 0x00000004ff007c0c */ /* 0x000fc8000bf05070 */
[----:B------:R-:W-:Y:S01]  /*16e0*/  ISETP.NE.AND.EX P0, PT, RZ, UR5, PT, P0 ;  /* 0x00000005ff007c0c */ /* 0x000fe2000bf05300 */
[----:B------:R-:W-:-:S12]  /*16f0*/  ULDC.64 UR4, c[0x0][0xa30] ;  /* 0x00028c0000047ab9 */ /* 0x000fd80000000a00 */
[----:B0-----:R-:W0:Y:S02]  /*1700*/  @P0 LDC.64 R4, c[0x0][0xa10] ;  /* 0x00028400ff040b82 */ /* 0x001e240000000a00 */
[----:B0-----:R-:W-:-:S05]  /*1710*/  @P0 IMAD.WIDE R4, R25, 0x4, R4 ;  /* 0x0000000419040825 */ /* 0x001fca00078e0204 */
[----:B------:R-:W2:Y:S04]  /*1720*/  @P0 LDG.E R3, desc[UR60][R4.64] ;  /* 0x0000003c04030981 */ /* 0x000ea8000c1e1900 */
[----:B------:R0:W2:Y:S01]  /*1730*/  @P0 LDG.E R8, desc[UR60][R4.64+0x4] ;  /* 0x0000043c04080981 */ /* 0x0000a2000c1e1900 */
[----:B------:R-:W-:Y:S01]  /*1740*/  ISETP.NE.U32.AND P1, PT, RZ, UR4, PT ;  /* 0x00000004ff007c0c */ /* 0x000fe2000bf25070 */
[----:B-----5:R-:W-:-:S03]  /*1750*/  IMAD.MOV.U32 R142, RZ, RZ, R27 ;  /* 0x000000ffff8e7224 */ /* 0x020fc600078e001b */
[----:B------:R-:W-:-:S13]  /*1760*/  ISETP.NE.AND.EX P1, PT, RZ, UR5, PT, P1 ;  /* 0x00000005ff007c0c */ /* 0x000fda000bf25310 */
[----:B------:R-:W-:-:S04]  /*1770*/  @P1 IADD3 R6, P2, R193, UR4, RZ ;  /* 0x00000004c1061c10 */ /* 0x000fc8000ff5e0ff */
[----:B------:R-:W-:-:S05]  /*1780*/  @P1 IADD3.X R7, R194, UR5, RZ, P2, !PT ;  /* 0x00000005c2071c10 */ /* 0x000fca00097fe4ff */
[----:B------:R3:W5:Y:S01]  /*1790*/  @P1 LDG.E R142, desc[UR60][R6.64] ;  /* 0x0000003c068e1981 */ /* 0x000762000c1e1900 */
[----:B-1----:R-:W-:Y:S01]  /*17a0*/  ISETP.NE.AND P1, PT, R9, 0x1, PT ;  /* 0x000000010900780c */ /* 0x002fe20003f25270 */
[----:B------:R-:W-:-:S04]  /*17b0*/  IMAD.SHL.U32 R184, R29, 0x80, RZ ;  /* 0x000000801db87824 */ /* 0x000fc800078e00ff */
[----:B0-----:R-:W-:-:S08]  /*17c0*/  VIADD R4, R184, 0x7f ;  /* 0x0000007fb8047836 */ /* 0x001fd00000000000 */
[----:B------:R-:W0:Y:S08]  /*17d0*/  @P1 LDC R9, c[0x0][0x44c] ;  /* 0x00011300ff091b82 */ /* 0x000e300000000800 */
[----:B------:R-:W1:Y:S01]  /*17e0*/  @P1 LDC R5, c[0x0][0x450] ;  /* 0x00011400ff051b82 */ /* 0x000e620000000800 */
[----:B--2---:R-:W-:Y:S02]  /*17f0*/  @P0 IMAD.IADD R24, R8, 0x1, -R3 ;  /* 0x0000000108180824 */ /* 0x004fe400078e0a03 */
[----:B------:R-:W-:-:S02]  /*1800*/  IMAD.IADD R8, R27, 0x1, -R0 ;  /* 0x000000011b087824 */ /* 0x000fc400078e0a00 */
[----:B0-----:R-:W-:-:S03]  /*1810*/  @P1 IMAD.HI.U32 R0, R4, R9, RZ ;  /* 0x0000000904001227 */ /* 0x001fc600078e00ff */
[----:B------:R-:W-:Y:S02]  /*1820*/  IADD3 R186, R8, R24, RZ ;  /* 0x0000001808ba7210 */ /* 0x000fe40007ffe0ff */
[----:B-1----:R-:W-:Y:S02]  /*1830*/  @P1 SHF.R.U32.HI R4, RZ, R5, R0 ;  /* 0x00000005ff041219 */ /* 0x002fe40000011600 */
[C---:B------:R-:W-:Y:S01]  /*1840*/  IADD3 R143, R186.reuse, 0x60, -R185 ;  /* 0x00000060ba8f7810 */ /* 0x040fe20007ffe8b9 */
[----:B------:R-:W-:-:S04]  /*1850*/  VIADD R0, R186, 0x5f ;  /* 0x0000005fba007836 */ /* 0x000fc80000000000 */
[----:B------:R-:W-:Y:S02]  /*1860*/  IMAD.IADD R4, R143, 0x1, R4 ;  /* 0x000000018f047824 */ /* 0x000fe400078e0204 */
[----:B------:R-:W-:-:S04]  /*1870*/  IMAD.HI R0, R0, 0x2aaaaaab, RZ ;  /* 0x2aaaaaab00007827 */ /* 0x000fc800078e02ff */
[----:B------:R-:W-:Y:S01]  /*1880*/  IMAD.HI R4, R4, 0x2aaaaaab, RZ ;  /* 0x2aaaaaab04047827 */ /* 0x000fe200078e02ff */
[----:B------:R-:W-:-:S04]  /*1890*/  SHF.R.U32.HI R3, RZ, 0x1f, R0 ;  /* 0x0000001fff037819 */ /* 0x000fc80000011600 */
[----:B------:R-:W-:Y:S02]  /*18a0*/  SHF.R.U32.HI R5, RZ, 0x1f, R4 ;  /* 0x0000001fff057819 */ /* 0x000fe40000011604 */
[----:B------:R-:W-:Y:S02]  /*18b0*/  LEA.HI.SX32 R144, R0, R3, 0x1c ;  /* 0x0000000300907211 */ /* 0x000fe400078fe2ff */
[----:B------:R-:W-:Y:S01]  /*18c0*/  LEA.HI.SX32 R5, R4, R5, 0x1c ;  /* 0x0000000504057211 */ /* 0x000fe200078fe2ff */
[----:B------:R-:W-:-:S03]  /*18d0*/  IMAD.MOV R4, RZ, RZ, -R8 ;  /* 0x000000ffff047224 */ /* 0x000fc600078e0a08 */
[----:B------:R-:W-:Y:S02]  /*18e0*/  VIMNMX R5, R144, R5, PT ;  /* 0x0000000590057248 */ /* 0x000fe40003fe0100 */
[----:B------:R-:W-:-:S03]  /*18f0*/  VIMNMX R4, RZ, R4, !PT ;  /* 0x00000004ff047248 */ /* 0x000fc60007fe0100 */
[----:B------:R-:W-:-:S05]  /*1900*/  IMAD R5, R5, 0x60, -R8 ;  /* 0x0000006005057824 */ /* 0x000fca00078e0a08 */
        /* <DEDUP_REMOVED lines=11> */
[----:B---3--:R-:W-:Y:S05]  /*19c0*/  @!P1 BRA `(.L_x_2691) ;  /* 0x0000009000fc9947 */ /* 0x008fea0003800000 */
        /* <DEDUP_REMOVED lines=20> */
.L_x_2693:
[----:B------:R-:W-:Y:S05]  /*1b10*/  BSYNC B6 ;  /* 0x0000000000067941 */ /* 0x000fea0003800000 */
.L_x_2692:
        /* <DEDUP_REMOVED lines=20> */
.L_x_2695:
[----:B------:R-:W-:Y:S05]  /*1c60*/  BSYNC B6 ;  /* 0x0000000000067941 */ /* 0x000fea0003800000 */
.L_x_2694:
[----:B------:R-:W-:Y:S01]  /*1c70*/  ULDC.64 UR4, c[0x0][0x9f8] ;  /* 0x00027e0000047ab9 */ /* 0x000fe20000000a00 */
[----:B------:R-:W0:Y:S01]  /*1c80*/  LDC.64 R94, c[0x0][0x3f8] ;  /* 0x0000fe00ff5e7b82 */ /* 0x000e220000000a00 */
[----:B------:R-:W-:-:S04]  /*1c90*/  ISETP.NE.U32.AND P0, PT, RZ, UR4, PT ;  /* 0x00000004ff007c0c */ /* 0x000fc8000bf05070 */
[----:B------:R-:W-:-:S03]  /*1ca0*/  ISETP.NE.AND.EX P0, PT, RZ, UR5, PT, P0 ;  /* 0x00000005ff007c0c */ /* 0x000fc6000bf05300 */
[----:B------:R-:W1:Y:S08]  /*1cb0*/  LDC R29, c[0x0][0x3f4] ;  /* 0x0000fd00ff1d7b82 */ /* 0x000e700000000800 */
[----:B------:R-:W2:Y:S02]  /*1cc0*/  LDC.64 R88, c[0x0][0x408] ;  /* 0x00010200ff587b82 */ /* 0x000ea40000000a00 */
[----:B------:R-:W-:Y:S01]  /*1cd0*/  @P0 IADD3 R4, P1, R193, UR4, RZ ;  /* 0x00000004c1040c10 */ /* 0x000fe2000ff3e0ff */
[----:B------:R-:W-:-:S03]  /*1ce0*/  ULDC UR4, c[0x0][0x2f4] ;  /* 0x0000bd0000047ab9 */ /* 0x000fc60000000800 */
        /* <DEDUP_REMOVED lines=10> */
[----:B------:R-:W-:Y:S01]  /*1d90*/  IMAD R131, R95, 0x60, RZ ;  /* 0x000000605f837824 */ /* 0x000fe200078e02ff */
[----:B------:R-:W-:Y:S01]  /*1da0*/  ISETP.GE.AND P0, PT, R163, UR5, PT ;  /* 0x00000005a3007c0c */ /* 0x000fe2000bf06270 */
[----:B------:R-:W-:Y:S01]  /*1db0*/  IMAD.SHL.U32 R3, R3, 0x2, RZ ;  /* 0x0000000203037824 */ /* 0x000fe200078e00ff */
[----:B------:R-:W-:Y:S01]  /*1dc0*/  ISETP.GE.AND P1, PT, R19, UR4, PT ;  /* 0x0000000413007c0c */ /* 0x000fe2000bf26270 */
[----:B------:R-:W-:Y:S01]  /*1dd0*/  IMAD.SHL.U32 R108, R94, 0x40, RZ ;  /* 0x000000405e6c7824 */ /* 0x000fe200078e00ff */
[----:B------:R-:W-:Y:S01]  /*1de0*/  SHF.R.S32.HI R7, RZ, 0x1f, R169 ;  /* 0x0000001fff077819 */ /* 0x000fe200000114a9 */
[----:B--2---:R-:W-:Y:S01]  /*1df0*/  IMAD.WIDE.U32 R90, R169, R88, R16 ;  /* 0x00000058a95a7225 */ /* 0x004fe200078e0010 */
[----:B------:R-:W-:-:S02]  /*1e00*/  LOP3.LUT R0, R3, 0x2, R0, 0xe2, !PT ;  /* 0x0000000203007812 */ /* 0x000fc400078ee200 */
[----:B------:R-:W-:Y:S01]  /*1e10*/  SEL R3, RZ, 0xffffffff, P0 ;  /* 0xffffffffff037807 */ /* 0x000fe20000000000 */
[----:B------:R-:W-:Y:S01]  /*1e20*/  IMAD R133, R89, 0x60, RZ ;  /* 0x0000006059857824 */ /* 0x000fe200078e02ff */
[----:B------:R-:W-:Y:S01]  /*1e30*/  ISETP.GE.AND P0, PT, R164, UR4, PT ;  /* 0x00000004a4007c0c */ /* 0x000fe2000bf06270 */
[----:B------:R-:W-:Y:S01]  /*1e40*/  IMAD.SHL.U32 R110, R88, 0x40, RZ ;  /* 0x00000040586e7824 */ /* 0x000fe200078e00ff */
[----:B---3--:R-:W-:Y:S01]  /*1e50*/  SEL R4, RZ, 0x8, P1 ;  /* 0x00000008ff047807 */ /* 0x008fe20000800000 */
[----:B------:R-:W-:Y:S01]  /*1e60*/  IMAD.SHL.U32 R6, R3, 0x2, RZ ;  /* 0x0000000203067824 */ /* 0x000fe200078e00ff */
[----:B------:R-:W-:Y:S01]  /*1e70*/  SEL R3, RZ, 0x4, P0 ;  /* 0x00000004ff037807 */ /* 0x000fe20000000000 */
[----:B------:R-:W-:Y:S01]  /*1e80*/  IMAD.IADD R130, R130, 0x1, R27 ;  /* 0x0000000182827824 */ /* 0x000fe200078e021b */
[--C-:B------:R-:W-:Y:S01]  /*1e90*/  SHF.R.S32.HI R161, RZ, 0x1f, R160.reuse ;  /* 0x0000001fffa17819 */ /* 0x100fe200000114a0 */
[----:B------:R-:W-:Y:S01]  /*1ea0*/  IMAD R114, R197, 0x40, R169 ;  /* 0x00000040c5727824 */ /* 0x000fe200078e02a9 */
[----:B------:R-:W-:Y:S01]  /*1eb0*/  LOP3.LUT R0, R4, R0, R3, 0xfe, !PT ;  /* 0x0000000004007212 */ /* 0x000fe200078efe03 */
[-C--:B------:R-:W-:Y:S01]  /*1ec0*/  IMAD R4, R7, R94.reuse, RZ ;  /* 0x0000005e07047224 */ /* 0x080fe200078e02ff */
[----:B------:R-:W-:Y:S01]  /*1ed0*/  ISETP.GE.AND P0, PT, R22, UR4, PT ;  /* 0x0000000416007c0c */ /* 0x000fe2000bf06270 */
[----:B------:R-:W-:Y:S01]  /*1ee0*/  IMAD.WIDE.U32 R98, R169, R94, R160 ;  /* 0x0000005ea9627225 */ /* 0x000fe200078e00a0 */
[----:B------:R-:W-:-:S02]  /*1ef0*/  ISETP.GE.AND P2, PT, R16, UR5, PT ;  /* 0x0000000510007c0c */ /* 0x000fc4000bf46270 */
[----:B------:R-:W-:Y:S01]  /*1f00*/  SEL R3, RZ, 0x10, P0 ;  /* 0x00000010ff037807 */ /* 0x000fe20000000000 */
[C---:B------:R-:W-:Y:S01]  /*1f10*/  IMAD R9, R169.reuse, R95, R4 ;  /* 0x0000005fa9097224 */ /* 0x040fe200078e0204 */
[-C--:B-1----:R-:W-:Y:S01]  /*1f20*/  ISETP.GE.AND P3, PT, R16, R29.reuse, PT ;  /* 0x0000001d1000720c */ /* 0x082fe20003f66270 */
[-C--:B------:R-:W-:Y:S01]  /*1f30*/  IMAD.WIDE.U32 R92, R169, R88.reuse, R160 ;  /* 0x00000058a95c7225 */ /* 0x080fe200078e00a0 */
[----:B------:R-:W-:Y:S02]  /*1f40*/  SEL R5, RZ, 0x1, P2 ;  /* 0x00000001ff057807 */ /* 0x000fe40001000000 */
[----:B------:R-:W-:Y:S01]  /*1f50*/  ISETP.GE.AND P1, PT, R164, UR5, PT ;  /* 0x00000005a4007c0c */ /* 0x000fe2000bf26270 */
[----:B------:R-:W-:Y:S01]  /*1f60*/  IMAD.IADD R99, R99, 0x1, R9 ;  /* 0x0000000163637824 */ /* 0x000fe200078e0209 */
[----:B------:R-:W-:Y:S01]  /*1f70*/  ISETP.GE.AND P2, PT, R163, R29, PT ;  /* 0x0000001da300720c */ /* 0x000fe20003f46270 */
[----:B------:R-:W-:Y:S01]  /*1f80*/  IMAD.IADD R97, R9, 0x1, R97 ;  /* 0x0000000109617824 */ /* 0x000fe200078e0261 */
[----:B------:R-:W-:Y:S01]  /*1f90*/  LOP3.LUT R9, R0, R3, RZ, 0xfc, !PT ;  /* 0x0000000300097212 */ /* 0x000fe200078efcff */
[----:B------:R-:W-:Y:S01]  /*1fa0*/  IMAD R0, R7, R88, RZ ;  /* 0x0000005807007224 */ /* 0x000fe200078e02ff */
[----:B------:R-:W-:Y:S01]  /*1fb0*/  SEL R3, R29, RZ, P3 ;  /* 0x000000ff1d037207 */ /* 0x000fe20001800000 */
[----:B-----5:R-:W-:Y:S01]  /*1fc0*/  IMAD.WIDE.U32 R98, R142, R94, R98 ;  /* 0x0000005e8e627225 */ /* 0x020fe200078e0062 */
[----:B------:R-:W-:-:S02]  /*1fd0*/  LOP3.LUT R5, R6, 0x2, R5, 0xe2, !PT ;  /* 0x0000000206057812 */ /* 0x000fc400078ee205 */
[----:B------:R-:W-:Y:S01]  /*1fe0*/  SEL R4, RZ, 0x4, P1 ;  /* 0x00000004ff047807 */ /* 0x000fe20000800000 */
[----:B------:R-:W-:Y:S01]  /*1ff0*/  IMAD R11, R169, R89, R0 ;  /* 0x00000059a90b7224 */ /* 0x000fe200078e0200 */
[----:B------:R-:W-:Y:S01]  /*2000*/  SEL R0, R29, RZ, P2 ;  /* 0x000000ff1d007207 */ /* 0x000fe20001000000 */
[----:B------:R-:W-:Y:S01]  /*2010*/  IMAD.IADD R3, R16, 0x1, R3 ;  /* 0x0000000110037824 */ /* 0x000fe200078e0203 */
[----:B------:R-:W-:Y:S01]  /*2020*/  ISETP.GE.AND P1, PT, R164, R29, PT ;  /* 0x0000001da400720c */ /* 0x000fe20003f26270 */
[----:B------:R-:W-:Y:S01]  /*2030*/  IMAD.IADD R93, R93, 0x1, R11 ;  /* 0x000000015d5d7824 */ /* 0x000fe200078e020b */
[----:B------:R-:W-:Y:S01]  /*2040*/  LOP3.LUT R5, R5, R4, RZ, 0xfc, !PT ;  /* 0x0000000405057212 */ /* 0x000fe200078efcff */
[----:B------:R-:W-:Y:S01]  /*2050*/  IMAD.IADD R4, R163, 0x1, R0 ;  /* 0x00000001a3047824 */ /* 0x000fe200078e0200 */
[----:B------:R-:W-:Y:S01]  /*2060*/  SEL R7, R29, RZ, P1 ;  /* 0x000000ff1d077207 */ /* 0x000fe20000800000 */
[----:B------:R-:W-:Y:S01]  /*2070*/  IMAD.WIDE.U32 R96, R142, R94, R96 ;  /* 0x0000005e8e607225 */ /* 0x000fe200078e0060 */
[----:B------:R-:W-:-:S02]  /*2080*/  SHF.R.S32.HI R0, RZ, 0x1f, R3 ;  /* 0x0000001fff007819 */ /* 0x000fc40000011403 */
[----:B------:R-:W-:Y:S01]  /*2090*/  IADD3 R91, R11, R91, RZ ;  /* 0x0000005b0b5b7210 */ /* 0x000fe20007ffe0ff */
[----:B------:R-:W-:Y:S01]  /*20a0*/  IMAD.IADD R10, R164, 0x1, R7 ;  /* 0x00000001a40a7824 */ /* 0x000fe200078e0207 */
[----:B------:R-:W-:Y:S01]  /*20b0*/  SHF.R.S32.HI R11, RZ, 0x1f, R4 ;  /* 0x0000001fff0b7819 */ /* 0x000fe20000011404 */
[-C--:B------:R-:W-:Y:S01]  /*20c0*/  IMAD.WIDE.U32 R92, R142, R88.reuse, R92 ;  /* 0x000000588e5c7225 */ /* 0x080fe200078e005c */
[CC--:B------:R-:W-:Y:S02]  /*20d0*/  LEA.HI R7, R0.reuse, R3.reuse, RZ, 0x3 ;  /* 0x0000000300077211 */ /* 0x0c0fe400078f18ff */
[----:B------:R-:W-:Y:S01]  /*20e0*/  LEA.HI R0, R0, R3, RZ, 0x6 ;  /* 0x0000000300007211 */ /* 0x000fe200078f30ff */
[----:B------:R-:W-:Y:S01]  /*20f0*/  IMAD.WIDE.U32 R90, R142, R88, R90 ;  /* 0x000000588e5a7225 */ /* 0x000fe200078e005a */
[CC--:B------:R-:W-:Y:S02]  /*2100*/  LEA.HI R6, R11.reuse, R4.reuse, RZ, 0x6 ;  /* 0x000000040b067211 */ /* 0x0c0fe400078f30ff */
[----:B------:R-:W-:Y:S01]  /*2110*/  LEA.HI R11, R11, R4, RZ, 0x3 ;  /* 0x000000040b0b7211 */ /* 0x000fe200078f18ff */
[----:B------:R-:W-:Y:S01]  /*2120*/  IMAD.SHL.U32 R126, R29, 0x2, RZ ;  /* 0x000000021d7e7824 */ /* 0x000fe200078e00ff */
[----:B------:R-:W-:-:S02]  /*2130*/  SHF.R.S32.HI R3, RZ, 0x6, R0 ;  /* 0x00000006ff037819 */ /* 0x000fc40000011400 */
[----:B------:R-:W-:Y:S02]  /*2140*/  SHF.R.S32.HI R6, RZ, 0x6, R6 ;  /* 0x00000006ff067819 */ /* 0x000fe40000011406 */
[C---:B------:R-:W-:Y:S01]  /*2150*/  LOP3.LUT R4, R180.reuse, 0x38, R11, 0xf8, !PT ;  /* 0x00000038b4047812 */ /* 0x040fe200078ef80b */
[C-C-:B------:R-:W-:Y:S01]  /*2160*/  IMAD R141, R3.reuse, 0x1800, R182.reuse ;  /* 0x00001800038d7824 */ /* 0x140fe200078e02b6 */
[----:B------:R-:W-:Y:S01]  /*2170*/  LOP3.LUT R0, R180, 0x38, R7, 0xf8, !PT ;  /* 0x00000038b4007812 */ /* 0x000fe200078ef807 */
[--C-:B------:R-:W-:Y:S01]  /*2180*/  IMAD R139, R3, 0x1800, R183.reuse ;  /* 0x00001800038b7824 */ /* 0x100fe200078e02b7 */
[-C--:B------:R-:W-:Y:S01]  /*2190*/  LOP3.LUT R3, R4, R181.reuse, RZ, 0x3c, !PT ;  /* 0x000000b504037212 */ /* 0x080fe200078e3cff */
[C---:B------:R-:W-:Y:S01]  /*21a0*/  IMAD R140, R6.reuse, 0x1800, R182 ;  /* 0x00001800068c7824 */ /* 0x040fe200078e02b6 */
[----:B------:R-:W-:Y:S01]  /*21b0*/  SHF.R.S32.HI R15, RZ, 0x1f, R10 ;  /* 0x0000001fff0f7819 */ /* 0x000fe2000001140a */
[----:B------:R-:W-:Y:S01]  /*21c0*/  IMAD R137, R6, 0x1800, R183 ;  /* 0x0000180006897824 */ /* 0x000fe200078e02b7 */
[----:B------:R-:W-:Y:S01]  /*21d0*/  LOP3.LUT R0, R0, R181, RZ, 0x3c, !PT ;  /* 0x000000b500007212 */ /* 0x000fe200078e3cff */
[----:B------:R-:W-:Y:S01]  /*21e0*/  IMAD.IADD R140, R140, 0x1, R3 ;  /* 0x000000018c8c7824 */ /* 0x000fe200078e0203 */
[----:B------:R-:W-:-:S02]  /*21f0*/  LOP3.LUT R3, R176, 0x38, R11, 0xf8, !PT ;  /* 0x00000038b0037812 */ /* 0x000fc400078ef80b */
[-C--:B------:R-:W-:Y:S01]  /*2200*/  LEA.HI R21, R15, R10.reuse, RZ, 0x3 ;  /* 0x0000000a0f157211 */ /* 0x080fe200078f18ff */
[----:B------:R-:W-:Y:S01]  /*2210*/  IMAD.IADD R141, R141, 0x1, R0 ;  /* 0x000000018d8d7824 */ /* 0x000fe200078e0200 */
[----:B------:R-:W-:Y:S02]  /*2220*/  LOP3.LUT R13, R176, 0x38, R7, 0xf8, !PT ;  /* 0x00000038b00d7812 */ /* 0x000fe400078ef807 */
[----:B------:R-:W-:Y:S02]  /*2230*/  LEA.HI R10, R15, R10, RZ, 0x6 ;  /* 0x0000000a0f0a7211 */ /* 0x000fe400078f30ff */
[-C--:B------:R-:W-:Y:S02]  /*2240*/  LOP3.LUT R4, R3, R220.reuse, RZ, 0x3c, !PT ;  /* 0x000000dc03047212 */ /* 0x080fe400078e3cff */
[----:B------:R-:W-:Y:S02]  /*2250*/  SHF.R.S32.HI R15, RZ, 0x1f, R142 ;  /* 0x0000001fff0f7819 */ /* 0x000fe4000001148e */
[----:B------:R-:W-:Y:S01]  /*2260*/  LOP3.LUT R8, R13, R220, RZ, 0x3c, !PT ;  /* 0x000000dc0d087212 */ /* 0x000fe200078e3cff */
[----:B------:R-:W-:Y:S01]  /*2270*/  IMAD.IADD R137, R137, 0x1, R4 ;  /* 0x0000000189897824 */ /* 0x000fe200078e0204 */
[--C-:B------:R-:W-:Y:S01]  /*2280*/  LOP3.LUT R0, R180, 0x38, R21.reuse, 0xf8, !PT ;  /* 0x00000038b4007812 */ /* 0x100fe200078ef815 */
[----:B------:R-:W-:Y:S01]  /*2290*/  IMAD R4, R15, R94, RZ ;  /* 0x0000005e0f047224 */ /* 0x000fe200078e02ff */
[----:B------:R-:W-:Y:S01]  /*22a0*/  SHF.R.S32.HI R10, RZ, 0x6, R10 ;  /* 0x00000006ff0a7819 */ /* 0x000fe2000001140a */
[----:B------:R-:W-:Y:S01]  /*22b0*/  IMAD.IADD R139, R139, 0x1, R8 ;  /* 0x000000018b8b7824 */ /* 0x000fe200078e0208 */
[----:B------:R-:W-:Y:S01]  /*22c0*/  LOP3.LUT R13, R176, 0x38, R21, 0xf8, !PT ;  /* 0x00000038b00d7812 */ /* 0x000fe200078ef815 */
[----:B------:R-:W-:Y:S01]  /*22d0*/  IMAD R15, R15, R88, RZ ;  /* 0x000000580f0f7224 */ /* 0x000fe200078e02ff */
[----:B------:R-:W-:Y:S01]  /*22e0*/  LOP3.LUT R3, R0, R181, RZ, 0x3c, !PT ;  /* 0x000000b500037212 */ /* 0x000fe200078e3cff */
[----:B------:R-:W-:Y:S01]  /*22f0*/  IMAD R138, R10, 0x1800, R182 ;  /* 0x000018000a8a7824 */ /* 0x000fe200078e02b6 */
[----:B------:R-:W-:Y:S01]  /*2300*/  LOP3.LUT R0, R13, R220, RZ, 0x3c, !PT ;  /* 0x000000dc0d007212 */ /* 0x000fe200078e3cff */
[----:B------:R-:W-:Y:S01]  /*2310*/  IMAD R13, R142, R95, R4 ;  /* 0x0000005f8e0d7224 */ /* 0x000fe200078e0204 */
[----:B------:R-:W-:Y:S01]  /*2320*/  LOP3.LUT R4, R180, 0x18, R16, 0xf8, !PT ;  /* 0x00000018b4047812 */ /* 0x000fe200078ef810 */
[----:B------:R-:W-:Y:S01]  /*2330*/  IMAD.IADD R138, R138, 0x1, R3 ;  /* 0x000000018a8a7824 */ /* 0x000fe200078e0203 */
[----:B------:R-:W-:Y:S01]  /*2340*/  ISETP.GE.AND P4, PT, R19, UR5, PT ;  /* 0x0000000513007c0c */ /* 0x000fe2000bf86270 */
[----:B------:R-:W-:Y:S01]  /*2350*/  IMAD R135, R10, 0x1800, R183 ;  /* 0x000018000a877824 */ /* 0x000fe200078e02b7 */
[----:B------:R-:W-:Y:S01]  /*2360*/  ISETP.GE.AND P0, PT, R23, UR4, PT ;  /* 0x0000000417007c0c */ /* 0x000fe2000bf06270 */
[----:B------:R-:W-:Y:S01]  /*2370*/  IMAD R15, R142, R89, R15 ;  /* 0x000000598e0f7224 */ /* 0x000fe200078e020f */
[----:B------:R-:W-:Y:S01]  /*2380*/  LOP3.LUT R3, R4, R181, RZ, 0x3c, !PT ;  /* 0x000000b504037212 */ /* 0x000fe200078e3cff */
[----:B------:R-:W-:Y:S01]  /*2390*/  IMAD.IADD R135, R135, 0x1, R0 ;  /* 0x0000000187877824 */ /* 0x000fe200078e0200 */
[----:B------:R-:W-:Y:S01]  /*23a0*/  SEL R4, RZ, 0x8, P4 ;  /* 0x00000008ff047807 */ /* 0x000fe20002000000 */
[----:B------:R-:W-:Y:S01]  /*23b0*/  IMAD.IADD R106, R99, 0x1, R13 ;  /* 0x00000001636a7824 */ /* 0x000fe200078e020d */
[----:B------:R-:W-:Y:S01]  /*23c0*/  LOP3.LUT P5, RZ, R213, 0x4, RZ, 0xc0, !PT ;  /* 0x00000004d5ff7812 */ /* 0x000fe200078ac0ff */
[----:B------:R-:W-:Y:S01]  /*23d0*/  IMAD.IADD R3, R182, 0x1, R3 ;  /* 0x00000001b6037824 */ /* 0x000fe200078e0203 */
[----:B------:R-:W-:Y:S01]  /*23e0*/  SEL R8, RZ, 0x20, P0 ;  /* 0x00000020ff087807 */ /* 0x000fe20000000000 */
[----:B------:R-:W-:Y:S01]  /*23f0*/  IMAD.IADD R104, R13, 0x1, R97 ;  /* 0x000000010d687824 */ /* 0x000fe200078e0261 */
[----:B------:R-:W-:Y:S01]  /*2400*/  LOP3.LUT R20, R5, R4, RZ, 0xfc, !PT ;  /* 0x0000000405147212 */ /* 0x000fe200078efcff */
[----:B------:R-:W-:Y:S01]  /*2410*/  IMAD.IADD R105, R93, 0x1, R15 ;  /* 0x000000015d697824 */ /* 0x000fe200078e020f */
[C---:B------:R-:W-:Y:S01]  /*2420*/  SHF.L.U64.HI R107, R94.reuse, 0x6, R95 ;  /* 0x000000065e6b7819 */ /* 0x040fe2000001025f */
[----:B------:R-:W-:Y:S01]  /*2430*/  IMAD.WIDE.U32 R94, R94, 0x60, RZ ;  /* 0x000000605e5e7825 */ /* 0x000fe200078e00ff */
[----:B------:R-:W-:-:S02]  /*2440*/  LOP3.LUT R4, R5, 0x1, RZ, 0xc0, !PT ;  /* 0x0000000105047812 */ /* 0x000fc400078ec0ff */
[C---:B------:R-:W-:Y:S01]  /*2450*/  SHF.L.U64.HI R109, R88.reuse, 0x6, R89 ;  /* 0x00000006586d7819 */ /* 0x040fe20000010259 */
[----:B------:R-:W-:Y:S01]  /*2460*/  IMAD.WIDE.U32 R88, R88, 0x60, RZ ;  /* 0x0000006058587825 */ /* 0x000fe200078e00ff */
[----:B------:R-:W-:Y:S02]  /*2470*/  SEL R128, R128, 0xffffffe0, !P5 ;  /* 0xffffffe080807807 */ /* 0x000fe40006800000 */
[----:B------:R-:W-:Y:S01]  /*2480*/  SHF.R.S32.HI R119, RZ, 0x3, R7 ;  /* 0x00000003ff777819 */ /* 0x000fe20000011407 */
[----:B------:R-:W-:Y:S01]  /*2490*/  IMAD.IADD R133, R89, 0x1, R133 ;  /* 0x0000000159857824 */ /* 0x000fe200078e0285 */
[----:B------:R-:W-:Y:S01]  /*24a0*/  LOP3.LUT R5, R7, 0xfffffff8, RZ, 0xc0, !PT ;  /* 0xfffffff807057812 */ /* 0x000fe200078ec0ff */
[----:B------:R-:W-:Y:S01]  /*24b0*/  IMAD.IADD R134, R128, 0x1, R3 ;  /* 0x0000000180867824 */ /* 0x000fe200078e0203 */
[----:B------:R-:W-:Y:S01]  /*24c0*/  LOP3.LUT R100, R9, R8, RZ, 0xfc, !PT ;  /* 0x0000000809647212 */ /* 0x000fe200078efcff */
[----:B------:R-:W-:Y:S01]  /*24d0*/  IMAD.IADD R103, R15, 0x1, R91 ;  /* 0x000000010f677824 */ /* 0x000fe200078e025b */
[----:B------:R-:W-:-:S02]  /*24e0*/  LOP3.LUT R6, R11, 0xfffffff8, RZ, 0xc0, !PT ;  /* 0xfffffff80b067812 */ /* 0x000fc400078ec0ff */
[----:B------:R-:W-:Y:S02]  /*24f0*/  LOP3.LUT R7, R21, 0xfffffff8, RZ, 0xc0, !PT ;  /* 0xfffffff815077812 */ /* 0x000fe400078ec0ff */
[----:B------:R-:W-:Y:S02]  /*2500*/  SHF.R.S32.HI R115, RZ, 0x3, R21 ;  /* 0x00000003ff737819 */ /* 0x000fe40000011415 */
[----:B------:R-:W-:Y:S02]  /*2510*/  LOP3.LUT R8, R9, 0x1, RZ, 0xc0, !PT ;  /* 0x0000000109087812 */ /* 0x000fe400078ec0ff */
[C---:B------:R-:W-:Y:S02]  /*2520*/  LOP3.LUT R9, R20.reuse, 0x2, RZ, 0xc0, !PT ;  /* 0x0000000214097812 */ /* 0x040fe400078ec0ff */
[----:B------:R-:W-:Y:S02]  /*2530*/  LOP3.LUT R10, R20, 0x4, RZ, 0xc0, !PT ;  /* 0x00000004140a7812 */ /* 0x000fe400078ec0ff */
[----:B------:R-:W-:-:S02]  /*2540*/  LOP3.LUT R21, R100, 0x2, RZ, 0xc0, !PT ;  /* 0x0000000264157812 */ /* 0x000fc400078ec0ff */
[C---:B------:R-:W-:Y:S02]  /*2550*/  LOP3.LUT R27, R100.reuse, 0x4, RZ, 0xc0, !PT ;  /* 0x00000004641b7812 */ /* 0x040fe400078ec0ff */
[C---:B------:R-:W-:Y:S02]  /*2560*/  LOP3.LUT R102, R100.reuse, 0x8, RZ, 0xc0, !PT ;  /* 0x0000000864667812 */ /* 0x040fe400078ec0ff */
[----:B------:R-:W-:Y:S02]  /*2570*/  LOP3.LUT R101, R100, 0x10, RZ, 0xc0, !PT ;  /* 0x0000001064657812 */ /* 0x000fe400078ec0ff */
[----:B------:R-:W-:Y:S02]  /*2580*/  SHF.R.S32.HI R0, RZ, 0x1f, R30 ;  /* 0x0000001fff007819 */ /* 0x000fe4000001141e */
[----:B0-----:R-:W-:Y:S02]  /*2590*/  LEA.HI R145, R145, 0x8, RZ, 0x19 ;  /* 0x0000000891917811 */ /* 0x001fe400078fc8ff */
[----:B------:R-:W-:-:S02]  /*25a0*/  IADD3 R131, R95, R131, RZ ;  /* 0x000000835f837210 */ /* 0x000fc40007ffe0ff */
[----:B------:R-:W-:Y:S02]  /*25b0*/  SHF.R.S32.HI R116, RZ, 0x3, R11 ;  /* 0x00000003ff747819 */ /* 0x000fe4000001140b */
[----:B------:R-:W-:Y:S02]  /*25c0*/  LOP3.LUT R20, R20, 0x8, RZ, 0xc0, !PT ;  /* 0x0000000814147812 */ /* 0x000fe400078ec0ff */
[----:B------:R-:W-:Y:S02]  /*25d0*/  SHF.R.S32.HI R113, RZ, 0x1f, R5 ;  /* 0x0000001fff717819 */ /* 0x000fe40000011405 */
[----:B------:R-:W-:Y:S02]  /*25e0*/  SHF.R.S32.HI R112, RZ, 0x1f, R6 ;  /* 0x0000001fff707819 */ /* 0x000fe40000011406 */
[----:B------:R-:W-:Y:S02]  /*25f0*/  SHF.R.S32.HI R111, RZ, 0x1f, R7 ;  /* 0x0000001fff6f7819 */ /* 0x000fe40000011407 */
[----:B------:R-:W-:-:S02]  /*2600*/  LOP3.LUT R100, R100, 0x20, RZ, 0xc0, !PT ;  /* 0x0000002064647812 */ /* 0x000fc400078ec0ff */
[----:B----4-:R-:W-:-:S07]  /*2610*/  SHF.R.S32.HI R129, RZ, 0x1f, R25 ;  /* 0x0000001fff817819 */ /* 0x010fce0000011419 */
.L_x_2801:
        /* <DEDUP_REMOVED lines=9> */
[----:B--2---:R-:W0:Y:S08]  /*26b0*/  @!P0 LDC.64 R14, c[0x0][0x428] ;  /* 0x00010a00ff0e8b82 */ /* 0x004e300000000a00 */
        /* <DEDUP_REMOVED lines=38> */
[----:B------:R-:W-:Y:S01]  /*2920*/  IMAD R15, R84, UR4, RZ ;  /* 0x00000004540f7c24 */ /* 0x000fe2000f8e02ff */
[----:B------:R-:W-:Y:S01]  /*2930*/  IADD3 R13, R13, R11, RZ ;  /* 0x0000000b0d0d7210 */ /* 0x000fe20007ffe0ff */
[----:B------:R-:W-:Y:S01]  /*2940*/  IMAD R85, R26, -0x60, R24 ;  /* 0xffffffa01a557824 */ /* 0x000fe200078e0218 */
[----:B------:R-:W-:Y:S01]  /*2950*/  SHF.R.S32.HI R11, RZ, 0x1f, R26 ;  /* 0x0000001fff0b7819 */ /* 0x000fe2000001141a */
[C---:B------:R-:W-:Y:S02]  /*2960*/  IMAD R15, R28.reuse, UR5, R15 ;  /* 0x000000051c0f7c24 */ /* 0x040fe4000f8e020f */
[----:B------:R-:W-:Y:S01]  /*2970*/  IMAD.WIDE.U32 R12, R28, UR4, R12 ;  /* 0x000000041c0c7c25 */ /* 0x000fe2000f8e000c */
[----:B------:R-:W-:Y:S01]  /*2980*/  ULDC.64 UR4, c[0x0][0x308] ;  /* 0x0000c20000047ab9 */ /* 0x000fe20000000a00 */
[----:B------:R-:W-:Y:S02]  /*2990*/  VIMNMX R85, R85, 0x60, PT ;  /* 0x0000006055557848 */ /* 0x000fe40003fe0100 */
[----:B------:R-:W-:-:S02]  /*29a0*/  IMAD.IADD R13, R13, 0x1, R15 ;  /* 0x000000010d0d7824 */ /* 0x000fc400078e020f */
        /* <DEDUP_REMOVED lines=8> */
[----:B------:R-:W-:Y:S01]  /*2a30*/  IMAD.WIDE.U32 R14, R94, R26, RZ ;  /* 0x0000001a5e0e7225 */ /* 0x000fe200078e00ff */
[----:B------:R-:W-:-:S03]  /*2a40*/  LEA.HI.X R117, R34, UR5, R117, 0x1, P4 ;  /* 0x0000000522757c11 */ /* 0x000fc6000a0f0c75 */
        /* <DEDUP_REMOVED lines=60> */
.L_x_2700:
[----:B------:R-:W-:Y:S05]  /*2e10*/  BSYNC B1 ;  /* 0x0000000000017941 */ /* 0x000fea0003800000 */
.L_x_2699:
        /* <DEDUP_REMOVED lines=56> */
.L_x_2702:
[----:B------:R-:W-:Y:S05]  /*31a0*/  BSYNC B1 ;  /* 0x0000000000017941 */ /* 0x000fea0003800000 */
.L_x_2701:
        /* <DEDUP_REMOVED lines=14> */
[----:B------:R-:W-:Y:S02]  /*3290*/  IMAD.MOV.U32 R14, RZ, RZ, R72 ;  /* 0x000000ffff0e7224 */ /* 0x000fe400078e0048 */
        /* <DEDUP_REMOVED lines=11> */
[----:B------:R-:W-:Y:S01]  /*3350*/  UISETP.NE.AND UP0, UPT, UR4, 0x3, UPT ;  /* 0x000000030400788c */ /* 0x000fe2000bf05270 */
[----:B------:R-:W-:Y:S02]  /*3360*/  MOV R12, R75 ;  /* 0x0000004b000c7202 */ /* 0x000fe40000000f00 */
[----:B------:R-:W-:Y:S01]  /*3370*/  PRMT R211, R211, 0x5410, R11 ;  /* 0x00005410d3d37816 */ /* 0x000fe2000000000b */
[----:B------:R-:W-:Y:S01]  /*3380*/  IMAD.MOV.U32 R11, RZ, RZ, R60 ;  /* 0x000000ffff0b7224 */ /* 0x000fe200078e003c */
[----:B------:R-:W-:Y:S01]  /*3390*/  PRMT R212, R212, 0x5410, R12 ;  /* 0x00005410d4d47816 */ /* 0x000fe2000000000c */
[----:B------:R-:W-:Y:S01]  /*33a0*/  IMAD.MOV.U32 R12, RZ, RZ, R61 ;  /* 0x000000ffff0c7224 */ /* 0x000fe200078e003d */
[----:B------:R-:W-:Y:S01]  /*33b0*/  PRMT R207, R207, 0x5410, R13 ;  /* 0x00005410cfcf7816 */ /* 0x000fe2000000000d */
[----:B------:R-:W-:Y:S01]  /*33c0*/  IMAD.MOV.U32 R13, RZ, RZ, R80 ;  /* 0x000000ffff0d7224 */ /* 0x000fe200078e0050 */
[----:B------:R-:W-:-:S02]  /*33d0*/  PLOP3.LUT P0, PT, PT, PT, UP0, 0x80, 0x0 ;  /* 0x000000000000781c */ /* 0x000fc40003f0f008 */
[----:B------:R-:W-:Y:S01]  /*33e0*/  PRMT R159, R11, 0x5410, R12 ;  /* 0x000054100b9f7816 */ /* 0x000fe2000000000c */
[----:B------:R-:W-:Y:S01]  /*33f0*/  IMAD.MOV.U32 R12, RZ, RZ, R68 ;  /* 0x000000ffff0c7224 */ /* 0x000fe200078e0044 */
[----:B------:R-:W-:Y:S01]  /*3400*/  PRMT R151, R13, 0x7610, R151 ;  /* 0x000076100d977816 */ /* 0x000fe20000000097 */
[----:B------:R-:W-:Y:S01]  /*3410*/  IMAD.MOV.U32 R11, RZ, RZ, R73 ;  /* 0x000000ffff0b7224 */ /* 0x000fe200078e0049 */
[----:B-----5:R-:W-:Y:S02]  /*3420*/  MOV R13, R35 ;  /* 0x00000023000d7202 */ /* 0x020fe40000000f00 */
        /* <DEDUP_REMOVED lines=28> */
[----:B------:R-:W-:Y:S01]  /*35f0*/  IMAD.MOV.U32 R12, RZ, RZ, R44 ;  /* 0x000000ffff0c7224 */ /* 0x000fe200078e002c */
[----:B------:R-:W-:-:S02]  /*3600*/  MOV R11, R45 ;  /* 0x0000002d000b7202 */ /* 0x000fc40000000f00 */
[----:B------:R-:W-:Y:S02]  /*3610*/  PRMT R122, R14, 0x5410, R13 ;  /* 0x000054100e7a7816 */ /* 0x000fe4000000000d */
        /* <DEDUP_REMOVED lines=12> */
.L_x_2703:
[----:B------:R-:W-:Y:S01]  /*36e0*/  IMAD R86, R18, 0x8, R2 ;  /* 0x0000000812567824 */ /* 0x000fe200078e0202 */
[----:B------:R-:W-:Y:S01]  /*36f0*/  SHF.L.U32 R87, R170, 0x1f, RZ ;  /* 0x0000001faa577819 */ /* 0x000fe200000006ff */
[----:B------:R-:W-:Y:S03]  /*3700*/  BSSY B1, `(.L_x_2704) ;  /* 0x0000003000017945 */ /* 0x000fe60003800000 */
[----:B------:R-:W0:Y:S02]  /*3710*/  SYNCS.PHASECHK.TRANS64.TRYWAIT P6, [R86+URZ+0x2a890], R87 ;  /* 0x02a89057560075a7 */ /* 0x000e2400080c017f */
[----:B0-----:R-:W-:Y:S05]  /*3720*/  @!P6 BRA `(.L_x_2705) ;  /* 0x000002080050e947 */ /* 0x001fea0003800000 */
.L_x_3046:
[----:B------:R-:W-:Y:S05]  /*3730*/  BSYNC B1 ;  /* 0x0000000000017941 */ /* 0x000fea0003800000 */
.L_x_2704:
[----:B------:R-:W-:-:S03]  /*3740*/  UMOV UR4, 0xffffffff ;  /* 0xffffffff00047882 */ /* 0x000fc60000000000 */
[----:B------:R-:W-:Y:S05]  /*3750*/  BRA.DIV UR4, `(.L_x_2706) ;  /* 0x0000020a04587947 */ /* 0x000fea000b800000 */
[----:B------:R1:W2:Y:S04]  /*3760*/  SHFL.IDX PT, R82, R117, RZ, 0x1c1f ;  /* 0x001c1fff75527589 */ /* 0x0002a800000e0000 */
[----:B------:R1:W3:Y:S02]  /*3770*/  SHFL.IDX PT, R11, R118, RZ, 0x1c1f ;  /* 0x001c1fff760b7589 */ /* 0x0002e400000e0000 */
.L_x_3050:
        /* <DEDUP_REMOVED lines=25> */
[----:B------:R-:W-:Y:S02]  /*3910*/  PRMT R13, R209, 0x5410, R149 ;  /* 0x00005410d10d7816 */ /* 0x000fe40000000095 */
[----:B------:R-:W-:Y:S02]  /*3920*/  PRMT R149, R225, 0x5432, R150 ;  /* 0x00005432e1957816 */ /* 0x000fe40000000096 */
[C---:B------:R-:W-:Y:S01]  /*3930*/  LOP3.LUT R151, R14.reuse, 0xffff0000, RZ, 0xc0, !PT ;  /* 0xffff00000e977812 */ /* 0x040fe200078ec0ff */
        /* <DEDUP_REMOVED lines=19> */
[CC--:B------:R-:W-:Y:S01]  /*3a70*/  FMUL.FTZ R15, R13.reuse, R81.reuse ;  /* 0x000000510d0f7220 */ /* 0x0c0fe20000410000 */
[----:B------:R-:W-:Y:S01]  /*3a80*/  FMUL.FTZ R13, R13, R78 ;  /* 0x0000004e0d0d7220 */ /* 0x000fe20000410000 */
[----:B------:R-:W-:Y:S02]  /*3a90*/  F2FP.BF16.F32.PACK_AB R14, R14, R150 ;  /* 0x000000960e0e723e */ /* 0x000fe400000010ff */
[C---:B------:R-:W-:Y:S01]  /*3aa0*/  FFMA.FTZ R15, R12.reuse, R78, -R15 ;  /* 0x0000004e0c0f7223 */ /* 0x040fe2000001080f */
[----:B------:R-:W-:-:S05]  /*3ab0*/  FFMA.FTZ R13, R12, R81, R13 ;  /* 0x000000510c0d7223 */ /* 0x000fca000001000d */
[----:B------:R-:W-:Y:S02]  /*3ac0*/  F2FP.BF16.F32.PACK_AB R13, R13, R15 ;  /* 0x0000000f0d0d723e */ /* 0x000fe400000010ff */
[----:B------:R-:W-:Y:S01]  /*3ad0*/  MOV R15, R14 ;  /* 0x0000000e000f7202 */ /* 0x000fe20000000f00 */
[----:B------:R-:W-:Y:S02]  /*3ae0*/  IMAD.MOV.U32 R14, RZ, RZ, R151 ;  /* 0x000000ffff0e7224 */ /* 0x000fe400078e0097 */
[----:B------:R-:W-:Y:S02]  /*3af0*/  IMAD.MOV.U32 R12, RZ, RZ, R13 ;  /* 0x000000ffff0c7224 */ /* 0x000fe400078e000d */
[----:B------:R-:W-:-:S07]  /*3b00*/  IMAD.MOV.U32 R13, RZ, RZ, R79 ;  /* 0x000000ffff0d7224 */ /* 0x000fce00078e004f */
.L_x_2712:
[----:B------:R-:W-:Y:S05]  /*3b10*/  BSYNC B3 ;  /* 0x0000000000037941 */ /* 0x000fea0003800000 */
.L_x_2711:
[----:B---3--:R-:W-:-:S04]  /*3b20*/  LEA R78, P4, R16, R11, 0x1 ;  /* 0x0000000b104e7211 */ /* 0x008fc800078808ff */
[----:B--2---:R-:W-:-:S05]  /*3b30*/  LEA.HI.X R79, R16, R82, R17, 0x1, P4 ;  /* 0x00000052104f7211 */ /* 0x004fca00020f0c11 */
[----:B0-----:R4:W-:Y:S04]  /*3b40*/  ST.E.128 desc[UR60][R78.64], R12 ;  /* 0x0000000c4e007985 */ /* 0x0019e8000c101d3c */
.L_x_2710:
[----:B------:R-:W-:Y:S05]  /*3b50*/  BSYNC B2 ;  /* 0x0000000000027941 */ /* 0x000fea0003800000 */
.L_x_2709:
        /* <DEDUP_REMOVED lines=55> */
.L_x_2716:
[----:B------:R-:W-:Y:S05]  /*3ed0*/  BSYNC B3 ;  /* 0x0000000000037941 */ /* 0x000fea0003800000 */
.L_x_2715:
[----:B------:R-:W-:Y:S01]  /*3ee0*/  SHF.L.U32 R76, R165, 0x3, RZ ;  /* 0x00000003a54c7819 */ /* 0x000fe200000006ff */
[----:B---3--:R-:W-:Y:S02]  /*3ef0*/  IMAD.MOV.U32 R74, RZ, RZ, R11 ;  /* 0x000000ffff4a7224 */ /* 0x008fe400078e000b */
[----:B--2---:R-:W-:Y:S02]  /*3f00*/  IMAD.MOV.U32 R75, RZ, RZ, R82 ;  /* 0x000000ffff4b7224 */ /* 0x004fe400078e0052 */
[----:B------:R-:W-:-:S05]  /*3f10*/  IMAD.WIDE R74, R76, 0x2, R74 ;  /* 0x000000024c4a7825 */ /* 0x000fca00078e024a */
[----:B0-----:R0:W-:Y:S02]  /*3f20*/  ST.E.128 desc[UR60][R74.64], R12 ;  /* 0x0000000c4a007985 */ /* 0x0011e4000c101d3c */
.L_x_2714:
[----:B------:R-:W-:Y:S05]  /*3f30*/  BSYNC B2 ;  /* 0x0000000000027941 */ /* 0x000fea0003800000 */
.L_x_2713:
        /* <DEDUP_REMOVED lines=59> */
.L_x_2720:
[----:B------:R-:W-:Y:S05]  /*42f0*/  BSYNC B3 ;  /* 0x0000000000037941 */ /* 0x000fea0003800000 */
.L_x_2719:
[----:B----4-:R0:W-:Y:S02]  /*4300*/  ST.E.128 desc[UR60][R74.64], R12 ;  /* 0x0000000c4a007985 */ /* 0x0101e4000c101d3c */
.L_x_2718:
[----:B------:R-:W-:Y:S05]  /*4310*/  BSYNC B2 ;  /* 0x0000000000027941 */ /* 0x000fea0003800000 */
.L_x_2717:
        /* <DEDUP_REMOVED lines=28> */
[----:B------:R-:W-:Y:S01]  /*44e0*/  LOP3.LUT R13, R14, 0xffff0000, RZ, 0xc0, !PT ;  /* 0xffff00000e0d7812 */ /* 0x000fe200078ec0ff */
[C---:B------:R-:W-:Y:S01]  /*44f0*/  IMAD.U32 R75, R72.reuse, 0x10000, RZ ;  /* 0x00010000484b7824 */ /* 0x040fe200078e00ff */
[----:B------:R-:W-:Y:S01]  /*4500*/  LOP3.LUT R72, R72, 0xffff0000, RZ, 0xc0, !PT ;  /* 0xffff000048487812 */ /* 0x000fe200078ec0ff */
[C---:B------:R-:W-:Y:S01]  /*4510*/  IMAD.U32 R76, R67.reuse, 0x10000, RZ ;  /* 0x00010000434c7824 */ /* 0x040fe200078e00ff */
[----:B------:R-:W-:Y:S01]  /*4520*/  LOP3.LUT R67, R67, 0xffff0000, RZ, 0xc0, !PT ;  /* 0xffff000043437812 */ /* 0x000fe200078ec0ff */
[----:B------:R-:W-:Y:S02]  /*4530*/  IMAD.U32 R74, R14, 0x10000, RZ ;  /* 0x000100000e4a7824 */ /* 0x000fe400078e00ff */
[----:B------:R-:W-:Y:S01]  /*4540*/  FMUL.FTZ R77, R13, R75 ;  /* 0x0000004b0d4d7220 */ /* 0x000fe20000410000 */
[----:B------:R-:W-:Y:S01]  /*4550*/  LOP3.LUT R14, R15, 0xffff0000, RZ, 0xc0, !PT ;  /* 0xffff00000f0e7812 */ /* 0x000fe200078ec0ff */
[-C--:B------:R-:W-:Y:S01]  /*4560*/  FMUL.FTZ R13, R13, R76.reuse ;  /* 0x0000004c0d0d7220 */ /* 0x080fe20000410000 */
[----:B------:R-:W-:Y:S01]  /*4570*/  LOP3.LUT R12, R12, 0xffff0000, RZ, 0xc0, !PT ;  /* 0xffff00000c0c7812 */ /* 0x000fe200078ec0ff */
        /* <DEDUP_REMOVED lines=14> */
[----:B------:R-:W-:Y:S01]  /*4660*/  F2FP.BF16.F32.PACK_AB R12, R12, R14 ;  /* 0x0000000e0c0c723e */ /* 0x000fe200000010ff */
[----:B------:R-:W-:Y:S02]  /*4670*/  IMAD.MOV.U32 R14, RZ, RZ, R13 ;  /* 0x000000ffff0e7224 */ /* 0x000fe400078e000d */
[----:B------:R-:W-:Y:S02]  /*4680*/  IMAD.MOV.U32 R15, RZ, RZ, R74 ;  /* 0x000000ffff0f7224 */ /* 0x000fe400078e004a */
[----:B------:R-:W-:-:S07]  /*4690*/  IMAD.MOV.U32 R13, RZ, RZ, R69 ;  /* 0x000000ffff0d7224 */ /* 0x000fce00078e0045 */
.L_x_2724:
[----:B------:R-:W-:Y:S05]  /*46a0*/  BSYNC B3 ;  /* 0x0000000000037941 */ /* 0x000fea0003800000 */
.L_x_2723:
[----:B----4-:R0:W-:Y:S02]  /*46b0*/  ST.E.128 desc[UR60][R70.64], R12 ;  /* 0x0000000c46007985 */ /* 0x0101e4000c101d3c */
.L_x_2722:
[----:B------:R-:W-:Y:S05]  /*46c0*/  BSYNC B2 ;  /* 0x0000000000027941 */ /* 0x000fea0003800000 */
.L_x_2721:
        /* <DEDUP_REMOVED lines=30> */
[----:B------:R-:W-:Y:S01]  /*48b0*/  SHF.L.U32 R72, R12, 0x10, RZ ;  /* 0x000000100c487819 */ /* 0x000fe200000006ff */
[----:B------:R-:W-:Y:S01]  /*48c0*/  IMAD.U32 R68, R68, 0x10000, RZ ;  /* 0x0001000044447824 */ /* 0x000fe200078e00ff */
[----:B------:R-:W-:Y:S01]  /*48d0*/  LOP3.LUT R12, R12, 0xffff0000, RZ, 0xc0, !PT ;  /* 0xffff00000c0c7812 */ /* 0x000fe200078ec0ff */
[----:B------:R-:W-:Y:S01]  /*48e0*/  FFMA.FTZ R76, R15, R13, R76 ;  /* 0x0000000d0f4c7223 */ /* 0x000fe2000001004c */
[----:B------:R-:W-:Y:S01]  /*48f0*/  FMUL.FTZ R13, R62, R65 ;  /* 0x000000413e0d7220 */ /* 0x000fe20000410000 */
[----:B------:R-:W-:Y:S01]  /*4900*/  LOP3.LUT R14, R14, 0xffff0000, RZ, 0xc0, !PT ;  /* 0xffff00000e0e7812 */ /* 0x000fe200078ec0ff */
        /* <DEDUP_REMOVED lines=19> */
.L_x_2728:
[----:B------:R-:W-:Y:S05]  /*4a40*/  BSYNC B3 ;  /* 0x0000000000037941 */ /* 0x000fea0003800000 */
.L_x_2727:
[----:B----4-:R0:W-:Y:S02]  /*4a50*/  ST.E.128 desc[UR60][R66.64], R12 ;  /* 0x0000000c42007985 */ /* 0x0101e4000c101d3c */
.L_x_2726:
[----:B------:R-:W-:Y:S05]  /*4a60*/  BSYNC B2 ;  /* 0x0000000000027941 */ /* 0x000fea0003800000 */
.L_x_2725:
        /* <DEDUP_REMOVED lines=10> */
[----:B------:R-:W-:Y:S01]  /*4b10*/  SHF.R.U32.HI R64, RZ, 0x10, R61 ;  /* 0x00000010ff407819 */ /* 0x000fe2000001163d */
[----:B------:R-:W-:Y:S01]  /*4b20*/  IMAD.U32 R65, R12, 0x10000, RZ ;  /* 0x000100000c417824 */ /* 0x000fe200078e00ff */
[----:B------:R-:W-:Y:S02]  /*4b30*/  SHF.R.U32.HI R59, RZ, 0x10, R59 ;  /* 0x00000010ff3b7819 */ /* 0x000fe4000001163b */
[----:B------:R-:W-:Y:S01]  /*4b40*/  SHF.R.U64 R58, R60, 0x10, R61 ;  /* 0x000000103c3a7819 */ /* 0x000fe2000000123d */
[----:B------:R-:W-:Y:S01]  /*4b50*/  IMAD.U32 R61, R14, 0x10000, RZ ;  /* 0x000100000e3d7824 */ /* 0x000fe200078e00ff */
[----:B------:R-:W-:Y:S02]  /*4b60*/  PRMT R64, R159, 0x5432, R64 ;  /* 0x000054329f407816 */ /* 0x000fe40000000040 */
[----:B------:R-:W-:-:S02]  /*4b70*/  PRMT R59, R158, 0x5432, R59 ;  /* 0x000054329e3b7816 */ /* 0x000fc4000000003b */
[----:B------:R-:W-:Y:S01]  /*4b80*/  PRMT R58, R159, 0x5410, R58 ;  /* 0x000054109f3a7816 */ /* 0x000fe2000000003a */
[----:B------:R-:W-:Y:S01]  /*4b90*/  IMAD.U32 R67, R64, 0x10000, RZ ;  /* 0x0001000040437824 */ /* 0x000fe200078e00ff */
[----:B------:R-:W-:Y:S01]  /*4ba0*/  PRMT R11, R158, 0x5410, R11 ;  /* 0x000054109e0b7816 */ /* 0x000fe2000000000b */
[----:B------:R-:W-:Y:S01]  /*4bb0*/  IMAD.U32 R68, R59, 0x10000, RZ ;  /* 0x000100003b447824 */ /* 0x000fe200078e00ff */
[----:B------:R-:W-:Y:S02]  /*4bc0*/  LOP3.LUT R14, R14, 0xffff0000, RZ, 0xc0, !PT ;  /* 0xffff00000e0e7812 */ /* 0x000fe400078ec0ff */
[----:B------:R-:W-:Y:S02]  /*4bd0*/  LOP3.LUT R13, R13, 0xffff0000, RZ, 0xc0, !PT ;  /* 0xffff00000d0d7812 */ /* 0x000fe400078ec0ff */
[----:B------:R-:W-:Y:S01]  /*4be0*/  LOP3.LUT R70, R58, 0xffff0000, RZ, 0xc0, !PT ;  /* 0xffff00003a467812 */ /* 0x000fe200078ec0ff */
[C---:B------:R-:W-:Y:S01]  /*4bf0*/  FMUL.FTZ R72, R14.reuse, R67 ;  /* 0x000000430e487220 */ /* 0x040fe20000410000 */
[----:B------:R-:W-:Y:S01]  /*4c00*/  LOP3.LUT R71, R11, 0xffff0000, RZ, 0xc0, !PT ;  /* 0xffff00000b477812 */ /* 0x000fe200078ec0ff */
[----:B------:R-:W-:Y:S01]  /*4c10*/  FMUL.FTZ R14, R14, R68 ;  /* 0x000000440e0e7220 */ /* 0x000fe20000410000 */
[----:B------:R-:W-:Y:S01]  /*4c20*/  LOP3.LUT R12, R12, 0xffff0000, RZ, 0xc0, !PT ;  /* 0xffff00000c0c7812 */ /* 0x000fe200078ec0ff */
[----:B------:R-:W-:Y:S01]  /*4c30*/  FMUL.FTZ R66, R13, R70 ;  /* 0x000000460d427220 */ /* 0x000fe20000410000 */
[----:B------:R-:W-:Y:S01]  /*4c40*/  LOP3.LUT R60, R15, 0xffff0000, RZ, 0xc0, !PT ;  /* 0xffff00000f3c7812 */ /* 0x000fe200078ec0ff */
[----:B------:R-:W-:Y:S01]  /*4c50*/  FMUL.FTZ R13, R13, R71 ;  /* 0x000000470d0d7220 */ /* 0x000fe20000410000 */
[----:B------:R-:W-:Y:S01]  /*4c60*/  LOP3.LUT R64, R64, 0xffff0000, RZ, 0xc0, !PT ;  /* 0xffff000040407812 */ /* 0x000fe200078ec0ff */
[----:B------:R-:W-:Y:S01]  /*4c70*/  IMAD.U32 R58, R58, 0x10000, RZ ;  /* 0x000100003a3a7824 */ /* 0x000fe200078e00ff */
[----:B------:R-:W-:Y:S01]  /*4c80*/  LOP3.LUT R59, R59, 0xffff0000, RZ, 0xc0, !PT ;  /* 0xffff00003b3b7812 */ /* 0x000fe200078ec0ff */
[----:B------:R-:W-:-:S02]  /*4c90*/  IMAD.U32 R11, R11, 0x10000, RZ ;  /* 0x000100000b0b7824 */ /* 0x000fc400078e00ff */
[C---:B------:R-:W-:Y:S01]  /*4ca0*/  FFMA.FTZ R72, R61.reuse, R68, -R72 ;  /* 0x000000443d487223 */ /* 0x040fe20000010848 */
[----:B------:R-:W-:Y:S01]  /*4cb0*/  FFMA.FTZ R61, R61, R67, R14 ;  /* 0x000000433d3d7223 */ /* 0x000fe2000001000e */
[C---:B------:R-:W-:Y:S01]  /*4cc0*/  FFMA.FTZ R66, R69.reuse, R71, -R66 ;  /* 0x0000004745427223 */ /* 0x040fe20000010842 */
[----:B------:R-:W-:Y:S01]  /*4cd0*/  FFMA.FTZ R13, R69, R70, R13 ;  /* 0x00000046450d7223 */ /* 0x000fe2000001000d */
[C---:B------:R-:W-:Y:S01]  /*4ce0*/  FMUL.FTZ R14, R12.reuse, R58 ;  /* 0x0000003a0c0e7220 */ /* 0x040fe20000410000 */
[----:B------:R-:W-:Y:S01]  /*4cf0*/  FMUL.FTZ R67, R12, R11 ;  /* 0x0000000b0c437220 */ /* 0x000fe20000410000 */
[----:B------:R-:W-:Y:S02]  /*4d00*/  IMAD.U32 R15, R15, 0x10000, RZ ;  /* 0x000100000f0f7824 */ /* 0x000fe400078e00ff */
        /* <DEDUP_REMOVED lines=10> */
[----:B------:R-:W-:-:S07]  /*4db0*/  F2FP.BF16.F32.PACK_AB R15, R69, R68 ;  /* 0x00000044450f723e */ /* 0x000fce00000010ff */
.L_x_2730:
[----:B------:R-:W-:Y:S05]  /*4dc0*/  BSYNC B2 ;  /* 0x0000000000027941 */ /* 0x000fea0003800000 */
.L_x_2729:
[----:B----4-:R0:W-:Y:S02]  /*4dd0*/  ST.E.128 desc[UR60][R62.64], R12 ;  /* 0x0000000c3e007985 */ /* 0x0101e4000c101d3c */
.L_x_2708:
[----:B------:R-:W-:Y:S05]  /*4de0*/  BSYNC B1 ;  /* 0x0000000000017941 */ /* 0x000fea0003800000 */
.L_x_2707:
[----:B------:R-:W-:-:S03]  /*4df0*/  UMOV UR4, 0xffffffff ;  /* 0xffffffff00047882 */ /* 0x000fc60000000000 */
[----:B------:R-:W-:Y:S05]  /*4e00*/  BRA.DIV UR4, `(.L_x_2731) ;  /* 0x000001f204f87947 */ /* 0x000fea000b800000 */
[----:B-1----:R-:W1:Y:S04]  /*4e10*/  SHFL.IDX PT, R117, R117, 0x1, 0x1c1f ;  /* 0x003c1f0075757f89 */ /* 0x002e6800000e0000 */
[----:B------:R-:W0:Y:S02]  /*4e20*/  SHFL.IDX PT, R118, R118, 0x1, 0x1c1f ;  /* 0x003c1f0076767f89 */ /* 0x000e2400000e0000 */
.L_x_3054:
        /* <DEDUP_REMOVED lines=11> */
[--C-:B------:R-:W-:Y:S02]  /*4ee0*/  SHF.R.U64 R63, R54, 0x10, R55.reuse ;  /* 0x00000010363f7819 */ /* 0x100fe40000001237 */
[----:B------:R-:W-:Y:S02]  /*4ef0*/  SHF.R.U32.HI R61, RZ, 0x10, R55 ;  /* 0x00000010ff3d7819 */ /* 0x000fe40000011637 */
[----:B------:R-:W-:Y:S02]  /*4f00*/  SHF.R.U32.HI R56, RZ, 0x10, R57 ;  /* 0x00000010ff387819 */ /* 0x000fe40000011639 */
[C---:B----4-:R-:W-:Y:S02]  /*4f10*/  SHF.L.U32 R54, R14.reuse, 0x10, RZ ;  /* 0x000000100e367819 */ /* 0x050fe400000006ff */
[----:B------:R-:W-:Y:S01]  /*4f20*/  LOP3.LUT R55, R14, 0xffff0000, RZ, 0xc0, !PT ;  /* 0xffff00000e377812 */ /* 0x000fe200078ec0ff */
[C---:B------:R-:W-:Y:S01]  /*4f30*/  IMAD.U32 R14, R15.reuse, 0x10000, RZ ;  /* 0x000100000f0e7824 */ /* 0x040fe200078e00ff */
[----:B---3--:R-:W-:-:S02]  /*4f40*/  LOP3.LUT R11, R15, 0xffff0000, RZ, 0xc0, !PT ;  /* 0xffff00000f0b7812 */ /* 0x008fc400078ec0ff */
[----:B------:R-:W-:Y:S02]  /*4f50*/  PRMT R57, R157, 0x5410, R60 ;  /* 0x000054109d397816 */ /* 0x000fe4000000003c */
[C---:B------:R-:W-:Y:S02]  /*4f60*/  PRMT R15, R156.reuse, 0x5410, R63 ;  /* 0x000054109c0f7816 */ /* 0x040fe4000000003f */
[----:B------:R-:W-:Y:S02]  /*4f70*/  LOP3.LUT R60, R13, 0xffff0000, RZ, 0xc0, !PT ;  /* 0xffff00000d3c7812 */ /* 0x000fe400078ec0ff */
[C---:B------:R-:W-:Y:S01]  /*4f80*/  LOP3.LUT R64, R57.reuse, 0xffff0000, RZ, 0xc0, !PT ;  /* 0xffff000039407812 */ /* 0x040fe200078ec0ff */
[----:B------:R-:W-:Y:S01]  /*4f90*/  IMAD.U32 R57, R57, 0x10000, RZ ;  /* 0x0001000039397824 */ /* 0x000fe200078e00ff */
[C---:B------:R-:W-:Y:S01]  /*4fa0*/  LOP3.LUT R62, R15.reuse, 0xffff0000, RZ, 0xc0, !PT ;  /* 0xffff00000f3e7812 */ /* 0x040fe200078ec0ff */
[----:B------:R-:W-:Y:S01]  /*4fb0*/  IMAD.U32 R15, R15, 0x10000, RZ ;  /* 0x000100000f0f7824 */ /* 0x000fe200078e00ff */
[----:B------:R-:W-:Y:S01]  /*4fc0*/  PRMT R156, R156, 0x5432, R61 ;  /* 0x000054329c9c7816 */ /* 0x000fe2000000003d */
[----:B------:R-:W-:Y:S01]  /*4fd0*/  IMAD.U32 R61, R13, 0x10000, RZ ;  /* 0x000100000d3d7824 */ /* 0x000fe200078e00ff */
[----:B------:R-:W-:Y:S01]  /*4fe0*/  PRMT R157, R157, 0x5432, R56 ;  /* 0x000054329d9d7816 */ /* 0x000fe20000000038 */
[C---:B------:R-:W-:Y:S01]  /*4ff0*/  FMUL.FTZ R66, R60.reuse, R64 ;  /* 0x000000403c427220 */ /* 0x040fe20000410000 */
[----:B------:R-:W-:Y:S01]  /*5000*/  FMUL.FTZ R65, R60, R62 ;  /* 0x0000003e3c417220 */ /* 0x000fe20000410000 */
[----:B------:R-:W-:Y:S01]  /*5010*/  IMAD.U32 R63, R156, 0x10000, RZ ;  /* 0x000100009c3f7824 */ /* 0x000fe200078e00ff */
[C---:B------:R-:W-:Y:S01]  /*5020*/  LOP3.LUT R60, R12.reuse, 0xffff0000, RZ, 0xc0, !PT ;  /* 0xffff00000c3c7812 */ /* 0x040fe200078ec0ff */
[C---:B------:R-:W-:Y:S01]  /*5030*/  IMAD.U32 R56, R157.reuse, 0x10000, RZ ;  /* 0x000100009d387824 */ /* 0x040fe200078e00ff */
[----:B------:R-:W-:Y:S01]  /*5040*/  LOP3.LUT R157, R157, 0xffff0000, RZ, 0xc0, !PT ;  /* 0xffff00009d9d7812 */ /* 0x000fe200078ec0ff */
[----:B------:R-:W-:-:S02]  /*5050*/  IMAD.U32 R13, R12, 0x10000, RZ ;  /* 0x000100000c0d7824 */ /* 0x000fc400078e00ff */
[C---:B------:R-:W-:Y:S01]  /*5060*/  FFMA.FTZ R12, R61.reuse, R62, -R66 ;  /* 0x0000003e3d0c7223 */ /* 0x040fe20000010842 */
[----:B------:R-:W-:Y:S01]  /*5070*/  FFMA.FTZ R61, R61, R64, R65 ;  /* 0x000000403d3d7223 */ /* 0x000fe20000010041 */
[CC--:B------:R-:W-:Y:S01]  /*5080*/  FMUL.FTZ R67, R55.reuse, R56.reuse ;  /* 0x0000003837437220 */ /* 0x0c0fe20000410000 */
[-C--:B------:R-:W-:Y:S01]  /*5090*/  FMUL.FTZ R65, R55, R63.reuse ;  /* 0x0000003f37417220 */ /* 0x080fe20000410000 */
[----:B------:R-:W-:Y:S02]  /*50a0*/  LOP3.LUT R156, R156, 0xffff0000, RZ, 0xc0, !PT ;  /* 0xffff00009c9c7812 */ /* 0x000fe400078ec0ff */
[C---:B------:R-:W-:Y:S01]  /*50b0*/  FFMA.FTZ R55, R54.reuse, R63, -R67 ;  /* 0x0000003f36377223 */ /* 0x040fe20000010843 */
[----:B------:R-:W-:Y:S01]  /*50c0*/  FFMA.FTZ R56, R54, R56, R65 ;  /* 0x0000003836387223 */ /* 0x000fe20000010041 */
[C---:B------:R-:W-:Y:S01]  /*50d0*/  FMUL.FTZ R54, R60.reuse, R57 ;  /* 0x000000393c367220 */ /* 0x040fe20000410000 */
[----:B------:R-:W-:Y:S01]  /*50e0*/  FMUL.FTZ R60, R60, R15 ;  /* 0x0000000f3c3c7220 */ /* 0x000fe20000410000 */
        /* <DEDUP_REMOVED lines=11> */
.L_x_2736:
[----:B------:R-:W-:Y:S05]  /*51a0*/  BSYNC B2 ;  /* 0x0000000000027941 */ /* 0x000fea0003800000 */
.L_x_2735:
[----:B----4-:R0:W-:Y:S02]  /*51b0*/  ST.E.128 desc[UR60][R58.64], R12 ;  /* 0x0000000c3a007985 */ /* 0x0101e4000c101d3c */
.L_x_2734:
[----:B------:R-:W-:Y:S05]  /*51c0*/  BSYNC B1 ;  /* 0x0000000000017941 */ /* 0x000fea0003800000 */
.L_x_2733:
        /* <DEDUP_REMOVED lines=24> */
[C---:B------:R-:W-:Y:S01]  /*5350*/  LOP3.LUT R56, R53.reuse, 0xffff0000, RZ, 0xc0, !PT ;  /* 0xffff000035387812 */ /* 0x040fe200078ec0ff */
[----:B------:R-:W-:Y:S01]  /*5360*/  IMAD.U32 R53, R53, 0x10000, RZ ;  /* 0x0001000035357824 */ /* 0x000fe200078e00ff */
[----:B------:R-:W-:Y:S01]  /*5370*/  LOP3.LUT R52, R14, 0xffff0000, RZ, 0xc0, !PT ;  /* 0xffff00000e347812 */ /* 0x000fe200078ec0ff */
[C---:B------:R-:W-:Y:S01]  /*5380*/  IMAD.U32 R14, R15.reuse, 0x10000, RZ ;  /* 0x000100000f0e7824 */ /* 0x040fe200078e00ff */
[----:B------:R-:W-:Y:S01]  /*5390*/  LOP3.LUT R11, R15, 0xffff0000, RZ, 0xc0, !PT ;  /* 0xffff00000f0b7812 */ /* 0x000fe200078ec0ff */
[----:B------:R-:W-:Y:S01]  /*53a0*/  FMUL.FTZ R62, R51, R60 ;  /* 0x0000003c333e7220 */ /* 0x000fe20000410000 */
[----:B------:R-:W-:-:S02]  /*53b0*/  IMAD.U32 R15, R13, 0x10000, RZ ;  /* 0x000100000d0f7824 */ /* 0x000fc400078e00ff */
[-C--:B------:R-:W-:Y:S01]  /*53c0*/  FMUL.FTZ R51, R51, R56.reuse ;  /* 0x0000003833337220 */ /* 0x080fe20000410000 */
[----:B------:R-:W-:Y:S01]  /*53d0*/  SHF.L.U32 R59, R155, 0x10, RZ ;  /* 0x000000109b3b7819 */ /* 0x000fe200000006ff */
[----:B------:R-:W-:Y:S02]  /*53e0*/  IMAD.U32 R13, R12, 0x10000, RZ ;  /* 0x000100000c0d7824 */ /* 0x000fe400078e00ff */
[C---:B------:R-:W-:Y:S01]  /*53f0*/  FFMA.FTZ R62, R15.reuse, R56, -R62 ;  /* 0x000000380f3e7223 */ /* 0x040fe2000001083e */
[----:B------:R-:W-:Y:S01]  /*5400*/  FFMA.FTZ R51, R15, R60, R51 ;  /* 0x0000003c0f337223 */ /* 0x000fe20000010033 */
[C---:B------:R-:W-:Y:S01]  /*5410*/  FMUL.FTZ R15, R52.reuse, R57 ;  /* 0x00000039340f7220 */ /* 0x040fe20000410000 */
        /* <DEDUP_REMOVED lines=18> */
.L_x_2740:
[----:B------:R-:W-:Y:S05]  /*5540*/  BSYNC B2 ;  /* 0x0000000000027941 */ /* 0x000fea0003800000 */
.L_x_2739:
[----:B----4-:R0:W-:Y:S02]  /*5550*/  ST.E.128 desc[UR60][R54.64], R12 ;  /* 0x0000000c36007985 */ /* 0x0101e4000c101d3c */
.L_x_2738:
[----:B------:R-:W-:Y:S05]  /*5560*/  BSYNC B1 ;  /* 0x0000000000017941 */ /* 0x000fea0003800000 */
.L_x_2737:
        /* <DEDUP_REMOVED lines=15> */
[----:B------:R-:W-:Y:S02]  /*5660*/  PRMT R49, R147, 0x5410, R54 ;  /* 0x0000541093317816 */ /* 0x000fe40000000036 */
[----:B------:R-:W-:Y:S02]  /*5670*/  SHF.R.U32.HI R52, RZ, 0x10, R47 ;  /* 0x00000010ff347819 */ /* 0x000fe4000001162f */
[----:B------:R-:W-:-:S02]  /*5680*/  PRMT R54, R148, 0x5410, R53 ;  /* 0x0000541094367816 */ /* 0x000fc40000000035 */
[----:B------:R-:W-:Y:S01]  /*5690*/  LOP3.LUT R47, R14, 0xffff0000, RZ, 0xc0, !PT ;  /* 0xffff00000e2f7812 */ /* 0x000fe200078ec0ff */
[C---:B------:R-:W-:Y:S01]  /*56a0*/  IMAD.U32 R14, R15.reuse, 0x10000, RZ ;  /* 0x000100000f0e7824 */ /* 0x040fe200078e00ff */
[----:B------:R-:W-:Y:S01]  /*56b0*/  LOP3.LUT R48, R15, 0xffff0000, RZ, 0xc0, !PT ;  /* 0xffff00000f307812 */ /* 0x000fe200078ec0ff */
[----:B------:R-:W-:Y:S01]  /*56c0*/  IMAD.U32 R15, R13, 0x10000, RZ ;  /* 0x000100000d0f7824 */ /* 0x000fe200078e00ff */
        /* <DEDUP_REMOVED lines=8> */
[----:B------:R-:W-:Y:S01]  /*5750*/  LOP3.LUT R147, R147, 0xffff0000, RZ, 0xc0, !PT ;  /* 0xffff000093937812 */ /* 0x000fe200078ec0ff */
[----:B------:R-:W-:Y:S01]  /*5760*/  IMAD.U32 R55, R148, 0x10000, RZ ;  /* 0x0001000094377824 */ /* 0x000fe200078e00ff */
[----:B------:R-:W-:Y:S01]  /*5770*/  LOP3.LUT R12, R12, 0xffff0000, RZ, 0xc0, !PT ;  /* 0xffff00000c0c7812 */ /* 0x000fe200078ec0ff */
[-C--:B------:R-:W-:Y:S01]  /*5780*/  FMUL.FTZ R13, R13, R52.reuse ;  /* 0x000000340d0d7220 */ /* 0x080fe20000410000 */
[----:B------:R-:W-:Y:S01]  /*5790*/  FFMA.FTZ R58, R15, R52, -R58 ;  /* 0x000000340f3a7223 */ /* 0x000fe2000001083a */
[C---:B------:R-:W-:Y:S01]  /*57a0*/  FMUL.FTZ R59, R47.reuse, R55 ;  /* 0x000000372f3b7220 */ /* 0x040fe20000410000 */
[----:B------:R-:W-:Y:S01]  /*57b0*/  FMUL.FTZ R47, R47, R53 ;  /* 0x000000352f2f7220 */ /* 0x000fe20000410000 */
[----:B------:R-:W-:Y:S01]  /*57c0*/  FFMA.FTZ R57, R15, R56, R13 ;  /* 0x000000380f397223 */ /* 0x000fe2000001000d */
[----:B------:R-:W-:Y:S01]  /*57d0*/  LOP3.LUT R13, R148, 0xffff0000, RZ, 0xc0, !PT ;  /* 0xffff0000940d7812 */ /* 0x000fe200078ec0ff */
[----:B------:R-:W-:-:S02]  /*57e0*/  IMAD.U32 R54, R54, 0x10000, RZ ;  /* 0x0001000036367824 */ /* 0x000fc400078e00ff */
[C---:B------:R-:W-:Y:S01]  /*57f0*/  FFMA.FTZ R52, R46.reuse, R55, R47 ;  /* 0x000000372e347223 */ /* 0x040fe2000001002f */
[----:B------:R-:W-:Y:S02]  /*5800*/  IMAD.U32 R49, R49, 0x10000, RZ ;  /* 0x0001000031317824 */ /* 0x000fe400078e00ff */
[----:B------:R-:W-:Y:S01]  /*5810*/  FFMA.FTZ R59, R46, R53, -R59 ;  /* 0x000000352e3b7223 */ /* 0x000fe2000001083b */
[C---:B------:R-:W-:Y:S01]  /*5820*/  FMUL.FTZ R47, R48.reuse, R13 ;  /* 0x0000000d302f7220 */ /* 0x040fe20000410000 */
[----:B------:R-:W-:Y:S01]  /*5830*/  FMUL.FTZ R48, R48, R147 ;  /* 0x0000009330307220 */ /* 0x000fe20000410000 */
[CC--:B------:R-:W-:Y:S01]  /*5840*/  FMUL.FTZ R46, R12.reuse, R54.reuse ;  /* 0x000000360c2e7220 */ /* 0x0c0fe20000410000 */
        /* <DEDUP_REMOVED lines=9> */
[----:B------:R-:W-:-:S07]  /*58e0*/  IMAD.MOV.U32 R15, RZ, RZ, R47 ;  /* 0x000000ffff0f7224 */ /* 0x000fce00078e002f */
.L_x_2744:
[----:B------:R-:W-:Y:S05]  /*58f0*/  BSYNC B2 ;  /* 0x0000000000027941 */ /* 0x000fea0003800000 */
.L_x_2743:
[----:B----4-:R0:W-:Y:S02]  /*5900*/  ST.E.128 desc[UR60][R50.64], R12 ;  /* 0x0000000c32007985 */ /* 0x0101e4000c101d3c */
.L_x_2742:
[----:B------:R-:W-:Y:S05]  /*5910*/  BSYNC B1 ;  /* 0x0000000000017941 */ /* 0x000fea0003800000 */
.L_x_2741:
        /* <DEDUP_REMOVED lines=11> */
[----:B---3--:R-:W-:Y:S02]  /*59d0*/  SHF.R.U32.HI R11, RZ, 0x10, R45 ;  /* 0x00000010ff0b7819 */ /* 0x008fe4000001162d */
[----:B------:R-:W-:Y:S02]  /*59e0*/  SHF.R.U32.HI R51, RZ, 0x10, R43 ;  /* 0x00000010ff337819 */ /* 0x000fe4000001162b */
[----:B------:R-:W-:Y:S02]  /*59f0*/  PRMT R45, R136, 0x5410, R53 ;  /* 0x00005410882d7816 */ /* 0x000fe40000000035 */
[----:B------:R-:W-:-:S02]  /*5a00*/  PRMT R50, R146, 0x5410, R49 ;  /* 0x0000541092327816 */ /* 0x000fc40000000031 */
[----:B------:R-:W-:Y:S01]  /*5a10*/  PRMT R146, R146, 0x5432, R11 ;  /* 0x0000543292927816 */ /* 0x000fe2000000000b */
[----:B----4-:R-:W-:Y:S01]  /*5a20*/  IMAD.U32 R11, R12, 0x10000, RZ ;  /* 0x000100000c0b7824 */ /* 0x010fe200078e00ff */
[C---:B------:R-:W-:Y:S02]  /*5a30*/  SHF.L.U32 R42, R14.reuse, 0x10, RZ ;  /* 0x000000100e2a7819 */ /* 0x040fe400000006ff */
[----:B------:R-:W-:Y:S01]  /*5a40*/  LOP3.LUT R43, R14, 0xffff0000, RZ, 0xc0, !PT ;  /* 0xffff00000e2b7812 */ /* 0x000fe200078ec0ff */
[C---:B------:R-:W-:Y:S01]  /*5a50*/  IMAD.U32 R14, R13.reuse, 0x10000, RZ ;  /* 0x000100000d0e7824 */ /* 0x040fe200078e00ff */
[----:B------:R-:W-:Y:S01]  /*5a60*/  PRMT R136, R136, 0x5432, R51 ;  /* 0x0000543288887816 */ /* 0x000fe20000000033 */
[----:B------:R-:W-:Y:S01]  /*5a70*/  IMAD.U32 R52, R146, 0x10000, RZ ;  /* 0x0001000092347824 */ /* 0x000fe200078e00ff */
[----:B------:R-:W-:Y:S02]  /*5a80*/  LOP3.LUT R13, R13, 0xffff0000, RZ, 0xc0, !PT ;  /* 0xffff00000d0d7812 */ /* 0x000fe400078ec0ff */
[----:B------:R-:W-:Y:S01]  /*5a90*/  LOP3.LUT R51, R50, 0xffff0000, RZ, 0xc0, !PT ;  /* 0xffff000032337812 */ /* 0x000fe200078ec0ff */
[----:B------:R-:W-:Y:S01]  /*5aa0*/  IMAD.U32 R49, R136, 0x10000, RZ ;  /* 0x0001000088317824 */ /* 0x000fe200078e00ff */
[----:B------:R-:W-:Y:S01]  /*5ab0*/  LOP3.LUT R48, R45, 0xffff0000, RZ, 0xc0, !PT ;  /* 0xffff00002d307812 */ /* 0x000fe200078ec0ff */
        /* <DEDUP_REMOVED lines=29> */
.L_x_2748:
[----:B------:R-:W-:Y:S05]  /*5c90*/  BSYNC B2 ;  /* 0x0000000000027941 */ /* 0x000fea0003800000 */
.L_x_2747:
[----:B----4-:R0:W-:Y:S02]  /*5ca0*/  ST.E.128 desc[UR60][R46.64], R12 ;  /* 0x0000000c2e007985 */ /* 0x0101e4000c101d3c */
.L_x_2746:
[----:B------:R-:W-:Y:S05]  /*5cb0*/  BSYNC B1 ;  /* 0x0000000000017941 */ /* 0x000fea0003800000 */
.L_x_2745:
        /* <DEDUP_REMOVED lines=23> */
[----:B------:R-:W-:Y:S02]  /*5e30*/  PRMT R123, R123, 0x5432, R44 ;  /* 0x000054327b7b7816 */ /* 0x000fe4000000002c */
        /* <DEDUP_REMOVED lines=12> */
[----:B------:R-:W-:Y:S01]  /*5f00*/  SHF.L.U32 R45, R45, 0x10, RZ ;  /* 0x000000102d2d7819 */ /* 0x000fe200000006ff */
[----:B------:R-:W-:Y:S01]  /*5f10*/  FFMA.FTZ R48, R33, R44, -R48 ;  /* 0x0000002c21307223 */ /* 0x000fe20000010830 */
[----:B------:R-:W-:Y:S01]  /*5f20*/  LOP3.LUT R14, R123, 0xffff0000, RZ, 0xc0, !PT ;  /* 0xffff00007b0e7812 */ /* 0x000fe200078ec0ff */
        /* <DEDUP_REMOVED lines=14> */
.L_x_2752:
[----:B------:R-:W-:Y:S05]  /*6010*/  BSYNC B2 ;  /* 0x0000000000027941 */ /* 0x000fea0003800000 */
.L_x_2751:
[----:B----4-:R0:W-:Y:S02]  /*6020*/  ST.E.128 desc[UR60][R42.64], R12 ;  /* 0x0000000c2a007985 */ /* 0x0101e4000c101d3c */
.L_x_2750:
[----:B------:R-:W-:Y:S05]  /*6030*/  BSYNC B1 ;  /* 0x0000000000017941 */ /* 0x000fea0003800000 */
.L_x_2749:
        /* <DEDUP_REMOVED lines=54> */
.L_x_2754:
[----:B------:R-:W-:Y:S05]  /*63a0*/  BSYNC B1 ;  /* 0x0000000000017941 */ /* 0x000fea0003800000 */
.L_x_2753:
[----:B----4-:R0:W-:Y:S01]  /*63b0*/  ST.E.128 desc[UR60][R38.64], R12 ;  /* 0x0000000c26007985 */ /* 0x0101e2000c101d3c */
[----:B------:R-:W-:Y:S05]  /*63c0*/  BRA `(.L_x_2732) ;  /* 0x0000004000ac7947 */ /* 0x000fea0003800000 */
.L_x_2698:
        /* <DEDUP_REMOVED lines=47> */
.L_x_2756:
[----:B------:R-:W-:Y:S05]  /*66c0*/  BSYNC B1 ;  /* 0x0000000000017941 */ /* 0x000fea0003800000 */
.L_x_2755:
        /* <DEDUP_REMOVED lines=47> */
.L_x_2758:
[----:B------:R-:W-:Y:S05]  /*69c0*/  BSYNC B1 ;  /* 0x0000000000017941 */ /* 0x000fea0003800000 */
.L_x_2757:
[----:B------:R-:W2:Y:S01]  /*69d0*/  LDL R11, [R1+0x30] ;  /* 0x00003000010b7983 */ /* 0x000ea20000100800 */
[----:B0-----:R-:W-:Y:S01]  /*69e0*/  IMAD.MOV.U32 R12, RZ, RZ, R33 ;  /* 0x000000ffff0c7224 */ /* 0x001fe200078e0021 */
        /* <DEDUP_REMOVED lines=14> */
[----:B------:R-:W-:-:S05]  /*6ad0*/  IMAD.MOV.U32 R13, RZ, RZ, R44 ;  /* 0x000000ffff0d7224 */ /* 0x000fca00078e002c */
[----:B------:R-:W-:Y:S02]  /*6ae0*/  PRMT R210, R210, 0x5410, R13 ;  /* 0x00005410d2d27816 */ /* 0x000fe4000000000d */
[----:B------:R-:W-:-:S04]  /*6af0*/  MOV R13, R48 ;  /* 0x00000030000d7202 */ /* 0x000fc80000000f00 */
[----:B------:R-:W-:Y:S01]  /*6b00*/  PRMT R228, R228, 0x5410, R13 ;  /* 0x00005410e4e47816 */ /* 0x000fe2000000000d */
[----:B------:R-:W-:Y:S01]  /*6b10*/  IMAD.MOV.U32 R13, RZ, RZ, R55 ;  /* 0x000000ffff0d7224 */ /* 0x000fe200078e0037 */
[----:B--2---:R-:W-:Y:S02]  /*6b20*/  R2UR UR4, R11 ;  /* 0x000000000b0472ca */ /* 0x004fe400000e0000 */
[----:B------:R-:W-:-:S04]  /*6b30*/  MOV R11, R32 ;  /* 0x00000020000b7202 */ /* 0x000fc80000000f00 */
[----:B------:R-:W-:Y:S01]  /*6b40*/  PRMT R211, R211, 0x5410, R11 ;  /* 0x00005410d3d37816 */ /* 0x000fe2000000000b */
[----:B------:R-:W-:-:S03]  /*6b50*/  IMAD.MOV.U32 R11, RZ, RZ, R38 ;  /* 0x000000ffff0b7224 */ /* 0x000fc600078e0026 */
[----:B------:R-:W-:Y:S01]  /*6b60*/  PRMT R211, R14, 0x7610, R211 ;  /* 0x000076100ed37816 */ /* 0x000fe200000000d3 */
[----:B------:R-:W-:Y:S01]  /*6b70*/  IMAD.MOV.U32 R14, RZ, RZ, R49 ;  /* 0x000000ffff0e7224 */ /* 0x000fe200078e0031 */
[----:B------:R-:W-:Y:S01]  /*6b80*/  PRMT R225, R225, 0x5410, R11 ;  /* 0x00005410e1e17816 */ /* 0x000fe2000000000b */
[----:B------:R-:W-:Y:S01]  /*6b90*/  IMAD.MOV.U32 R11, RZ, RZ, R42 ;  /* 0x000000ffff0b7224 */ /* 0x000fe200078e002a */
[----:B------:R-:W-:-:S04]  /*6ba0*/  UISETP.NE.AND UP0, UPT, UR4, 0x3, UPT ;  /* 0x000000030400788c */ /* 0x000fc8000bf05270 */
[----:B------:R-:W-:Y:S01]  /*6bb0*/  PRMT R158, R158, 0x5410, R11 ;  /* 0x000054109e9e7816 */ /* 0x000fe2000000000b */
[----:B------:R-:W-:Y:S01]  /*6bc0*/  IMAD.MOV.U32 R11, RZ, RZ, R46 ;  /* 0x000000ffff0b7224 */ /* 0x000fe200078e002e */
[----:B------:R-:W-:Y:S02]  /*6bd0*/  PLOP3.LUT P0, PT, PT, PT, UP0, 0x80, 0x0 ;  /* 0x000000000000781c */ /* 0x000fe40003f0f008 */
[----:B------:R-:W-:Y:S01]  /*6be0*/  PRMT R158, R13, 0x7610, R158 ;  /* 0x000076100d9e7816 */ /* 0x000fe2000000009e */
[----:B-----5:R-:W-:Y:S01]  /*6bf0*/  IMAD.MOV.U32 R13, RZ, RZ, R59 ;  /* 0x000000ffff0d7224 */ /* 0x020fe200078e003b */
[----:B------:R-:W-:Y:S01]  /*6c00*/  PRMT R209, R11, 0x5410, R12 ;  /* 0x000054100bd17816 */ /* 0x000fe2000000000c */
[----:B------:R-:W-:Y:S02]  /*6c10*/  IMAD.MOV.U32 R12, RZ, RZ, R51 ;  /* 0x000000ffff0c7224 */ /* 0x000fe400078e0033 */
[----:B------:R-:W-:-:S03]  /*6c20*/  IMAD.MOV.U32 R11, RZ, RZ, R50 ;  /* 0x000000ffff0b7224 */ /* 0x000fc600078e0032 */
[----:B------:R0:W-:Y:S02]  /*6c30*/  STL.S16 [R1+0x38], R12 ;  /* 0x0000380c01007387 */ /* 0x0001e40000100600 */
[----:B------:R-:W-:Y:S01]  /*6c40*/  PRMT R225, R11, 0x7610, R225 ;  /* 0x000076100be17816 */ /* 0x000fe200000000e1 */
[----:B------:R-:W-:Y:S01]  /*6c50*/  IMAD.MOV.U32 R11, RZ, RZ, R53 ;  /* 0x000000ffff0b7224 */ /* 0x000fe200078e0035 */
[----:B------:R1:W-:Y:S01]  /*6c60*/  STL.S16 [R1+0x3a], R14 ;  /* 0x00003a0e01007387 */ /* 0x0003e20000100600 */
[----:B0-----:R-:W-:Y:S02]  /*6c70*/  IMAD.MOV.U32 R12, RZ, RZ, R52 ;  /* 0x000000ffff0c7224 */ /* 0x001fe400078e0034 */
[----:B-1----:R-:W-:-:S03]  /*6c80*/  IMAD.MOV.U32 R14, RZ, RZ, R54 ;  /* 0x000000ffff0e7224 */ /* 0x002fc600078e0036 */
        /* <DEDUP_REMOVED lines=12> */
[----:B------:R-:W-:Y:S01]  /*6d50*/  IMAD.MOV.U32 R11, RZ, RZ, R65 ;  /* 0x000000ffff0b7224 */ /* 0x000fe200078e0041 */
[----:B------:R-:W-:-:S02]  /*6d60*/  MOV R12, R64 ;  /* 0x00000040000c7202 */ /* 0x000fc40000000f00 */
        /* <DEDUP_REMOVED lines=25> */
.L_x_2759:
[----:B------:R-:W-:Y:S01]  /*6f00*/  IMAD R86, R18, 0x8, R2 ;  /* 0x0000000812567824 */ /* 0x000fe200078e0202 */
[----:B------:R-:W-:Y:S01]  /*6f10*/  SHF.L.U32 R87, R170, 0x1f, RZ ;  /* 0x0000001faa577819 */ /* 0x000fe200000006ff */
[----:B------:R-:W0:Y:S01]  /*6f20*/  LDC R132, c[0x0][0x2f4] ;  /* 0x0000bd00ff847b82 */ /* 0x000e220000000800 */
[----:B------:R-:W-:Y:S02]  /*6f30*/  BSSY B1, `(.L_x_2760) ;  /* 0x0000003000017945 */ /* 0x000fe40003800000 */
[----:B------:R-:W1:Y:S02]  /*6f40*/  SYNCS.PHASECHK.TRANS64.TRYWAIT P6, [R86+URZ+0x2a890], R87 ;  /* 0x02a89057560075a7 */ /* 0x000e6400080c017f */
[----:B-1----:R-:W-:Y:S05]  /*6f50*/  @!P6 BRA `(.L_x_2761) ;  /* 0x000001d000f0e947 */ /* 0x002fea0003800000 */
.L_x_3055:
[----:B------:R-:W-:Y:S05]  /*6f60*/  BSYNC B1 ;  /* 0x0000000000017941 */ /* 0x000fea0003800000 */
.L_x_2760:
[----:B------:R-:W-:Y:S01]  /*6f70*/  UMOV UR4, 0xffffffff ;  /* 0xffffffff00047882 */ /* 0x000fe20000000000 */
[----:B0-----:R-:W-:Y:S02]  /*6f80*/  IMAD.IADD R136, R132, 0x1, -R126 ;  /* 0x0000000184887824 */ /* 0x001fe400078e0a7e */
[----:B------:R-:W-:Y:S05]  /*6f90*/  BRA.DIV UR4, `(.L_x_2762) ;  /* 0x000001d204f47947 */ /* 0x000fea000b800000 */
[----:B------:R0:W2:Y:S04]  /*6fa0*/  SHFL.IDX PT, R123, R117, RZ, 0x1c1f ;  /* 0x001c1fff757b7589 */ /* 0x0000a800000e0000 */
[----:B------:R0:W3:Y:S02]  /*6fb0*/  SHFL.IDX PT, R11, R118, RZ, 0x1c1f ;  /* 0x001c1fff760b7589 */ /* 0x0000e400000e0000 */
.L_x_3059:
[----:B------:R-:W-:Y:S04]  /*6fc0*/  BSSY B1, `(.L_x_2763) ;  /* 0x000017c000017945 */ /* 0x000fe80003800000 */
[----:B------:R-:W-:Y:S05]  /*6fd0*/  @P4 BRA `(.L_x_2764) ;  /* 0x0000001400e84947 */ /* 0x000fea0003800000 */
[----:B------:R-:W-:Y:S01]  /*6fe0*/  ISETP.NE.AND P4, PT, R8, RZ, PT ;  /* 0x000000ff0800720c */ /* 0x000fe20003f85270 */
[----:B------:R-:W-:Y:S01]  /*6ff0*/  BSSY B2, `(.L_x_2765) ;  /* 0x000007d000027945 */ /* 0x000fe20003800000 */
[----:B---3--:R-:W-:-:S11]  /*7000*/  MOV R122, R11 ;  /* 0x0000000b007a7202 */ /* 0x008fd60000000f00 */
        /* <DEDUP_REMOVED lines=52> */
[C---:B------:R-:W-:Y:S01]  /*7350*/  FMUL.FTZ R13, R81.reuse, R157 ;  /* 0x0000009d510d7220 */ /* 0x040fe20000410000 */
[C---:B------:R-:W-:Y:S01]  /*7360*/  IMAD.U32 R159, R54.reuse, 0x10000, RZ ;  /* 0x00010000369f7824 */ /* 0x040fe200078e00ff */
[----:B------:R-:W-:Y:S02]  /*7370*/  LOP3.LUT R54, R54, 0xffff0000, RZ, 0xc0, !PT ;  /* 0xffff000036367812 */ /* 0x000fe400078ec0ff */
        /* <DEDUP_REMOVED lines=20> */
[----:B------:R-:W-:Y:S01]  /*74c0*/  SHF.L.U32 R81, R40, 0x10, RZ ;  /* 0x0000001028517819 */ /* 0x000fe200000006ff */
[----:B------:R-:W-:Y:S01]  /*74d0*/  IMAD.U32 R15, R12, 0x10000, RZ ;  /* 0x000100000c0f7824 */ /* 0x000fe200078e00ff */
[----:B------:R-:W-:Y:S01]  /*74e0*/  LOP3.LUT R43, R43, 0xffff0000, RZ, 0xc0, !PT ;  /* 0xffff00002b2b7812 */ /* 0x000fe200078ec0ff */
[C---:B------:R-:W-:Y:S01]  /*74f0*/  FMUL.FTZ R83, R55.reuse, R54 ;  /* 0x0000003637537220 */ /* 0x040fe20000410000 */
[----:B------:R-:W-:Y:S01]  /*7500*/  LOP3.LUT R40, R40, 0xffff0000, RZ, 0xc0, !PT ;  /* 0xffff000028287812 */ /* 0x000fe200078ec0ff */
[----:B------:R-:W-:Y:S01]  /*7510*/  FMUL.FTZ R55, R55, R81 ;  /* 0x0000005137377220 */ /* 0x000fe20000410000 */
[----:B------:R-:W-:Y:S01]  /*7520*/  F2FP.BF16.F32.PACK_AB R42, R42, R157 ;  /* 0x0000009d2a2a723e */ /* 0x000fe200000010ff */
[----:B------:R-:W-:Y:S01]  /*7530*/  FFMA.FTZ R83, R15, R81, -R83 ;  /* 0x000000510f537223 */ /* 0x000fe20000010853 */
[----:B------:R-:W-:-:S02]  /*7540*/  IMAD.U32 R81, R82, 0x10000, RZ ;  /* 0x0001000052517824 */ /* 0x000fc400078e00ff */
[----:B------:R-:W-:Y:S01]  /*7550*/  FFMA.FTZ R55, R15, R54, R55 ;  /* 0x000000360f377223 */ /* 0x000fe20000010037 */
[----:B------:R-:W-:Y:S02]  /*7560*/  LOP3.LUT R15, R80, 0xffff0000, RZ, 0xc0, !PT ;  /* 0xffff0000500f7812 */ /* 0x000fe400078ec0ff */
        /* <DEDUP_REMOVED lines=30> */
.L_x_2768:
[----:B------:R-:W-:Y:S05]  /*7750*/  BSYNC B3 ;  /* 0x0000000000037941 */ /* 0x000fea0003800000 */
.L_x_2767:
[----:B------:R-:W-:-:S04]  /*7760*/  LEA R40, P4, R5, R11, 0x1 ;  /* 0x0000000b05287211 */ /* 0x000fc800078808ff */
[----:B--2---:R-:W-:Y:S02]  /*7770*/  LEA.HI.X R41, R5, R123, R113, 0x1, P4 ;  /* 0x0000007b05297211 */ /* 0x004fe400020f0c71 */
[----:B------:R-:W-:-:S03]  /*7780*/  ISETP.GE.AND P4, PT, R155, R132, PT ;  /* 0x000000849b00720c */ /* 0x000fc60003f86270 */
[----:B----4-:R2:W-:Y:S10]  /*7790*/  ST.E.128 desc[UR60][R40.64], R12 ;  /* 0x0000000c28007985 */ /* 0x0105f4000c101d3c */
[----:B--2---:R-:W-:-:S05]  /*77a0*/  @!P4 IMAD.WIDE R12, R155, 0x2, R122 ;  /* 0x000000029b0cc825 */ /* 0x004fca00078e027a */
[----:B---3--:R3:W-:Y:S02]  /*77b0*/  @!P4 ST.E.128 desc[UR60][R12.64], R80 ;  /* 0x000000500c00c985 */ /* 0x0087e4000c101d3c */
.L_x_2766:
[----:B------:R-:W-:Y:S05]  /*77c0*/  BSYNC B2 ;  /* 0x0000000000027941 */ /* 0x000fea0003800000 */
.L_x_2765:
        /* <DEDUP_REMOVED lines=25> */
[----:B------:R-:W2:Y:S01]  /*7960*/  LDL.LU.S16 R155, [R1+0x38] ;  /* 0x00003800019b7983 */ /* 0x000ea20000300600 */
[----:B------:R-:W-:Y:S01]  /*7970*/  SHF.R.U32.HI R53, RZ, 0x10, R49 ;  /* 0x00000010ff357819 */ /* 0x000fe20000011631 */
[C---:B----4-:R-:W-:Y:S01]  /*7980*/  IMAD.U32 R82, R41.reuse, 0x10000, RZ ;  /* 0x0001000029527824 */ /* 0x050fe200078e00ff */
[----:B------:R-:W-:Y:S02]  /*7990*/  SHF.R.U32.HI R54, RZ, 0x10, R37 ;  /* 0x00000010ff367819 */ /* 0x000fe40000011625 */
[----:B------:R-:W-:Y:S02]  /*79a0*/  LOP3.LUT R41, R41, 0xffff0000, RZ, 0xc0, !PT ;  /* 0xffff000029297812 */ /* 0x000fe400078ec0ff */
[----:B------:R-:W-:-:S02]  /*79b0*/  PRMT R54, R229, 0x5410, R54 ;  /* 0x00005410e5367816 */ /* 0x000fc40000000036 */
[----:B------:R-:W-:Y:S02]  /*79c0*/  SHF.R.U64 R36, R36, 0x10, R37 ;  /* 0x0000001024247819 */ /* 0x000fe40000001225 */
[----:B------:R-:W-:Y:S01]  /*79d0*/  SHF.R.U64 R48, R48, 0x10, R49 ;  /* 0x0000001030307819 */ /* 0x000fe20000001231 */
[----:B------:R-:W-:Y:S01]  /*79e0*/  IMAD.U32 R80, R54, 0x10000, RZ ;  /* 0x0001000036507824 */ /* 0x000fe200078e00ff */
[----:B------:R-:W-:Y:S02]  /*79f0*/  SHF.R.U64 R50, R50, 0x10, R51 ;  /* 0x0000001032327819 */ /* 0x000fe40000001233 */
[----:B------:R-:W-:Y:S02]  /*7a00*/  SHF.R.U64 R38, R38, 0x10, R39 ;  /* 0x0000001026267819 */ /* 0x000fe40000001227 */
[C---:B------:R-:W-:Y:S02]  /*7a10*/  PRMT R50, R225.reuse, 0x5410, R50 ;  /* 0x00005410e1327816 */ /* 0x040fe40000000032 */
[----:B------:R-:W-:-:S02]  /*7a20*/  PRMT R38, R225, 0x5432, R38 ;  /* 0x00005432e1267816 */ /* 0x000fc40000000026 */
[----:B-----5:R-:W-:Y:S01]  /*7a30*/  PRMT R53, R55, 0x5410, R53 ;  /* 0x0000541037357816 */ /* 0x020fe20000000035 */
[C---:B---3--:R-:W-:Y:S01]  /*7a40*/  IMAD.U32 R55, R13.reuse, 0x10000, RZ ;  /* 0x000100000d377824 */ /* 0x048fe200078e00ff */
[----:B------:R-:W-:Y:S02]  /*7a50*/  LOP3.LUT R13, R13, 0xffff0000, RZ, 0xc0, !PT ;  /* 0xffff00000d0d7812 */ /* 0x000fe400078ec0ff */
[----:B------:R-:W-:-:S05]  /*7a60*/  SHF.L.U32 R81, R53, 0x10, RZ ;  /* 0x0000001035517819 */ /* 0x000fca00000006ff */
[C---:B------:R-:W-:Y:S01]  /*7a70*/  FMUL.FTZ R83, R82.reuse, R81 ;  /* 0x0000005152537220 */ /* 0x040fe20000410000 */
[----:B------:R-:W-:-:S03]  /*7a80*/  FMUL.FTZ R82, R82, R80 ;  /* 0x0000005052527220 */ /* 0x000fc60000410000 */
[C---:B------:R-:W-:Y:S01]  /*7a90*/  FFMA.FTZ R80, R55.reuse, R80, -R83 ;  /* 0x0000005037507223 */ /* 0x040fe20000010853 */
[----:B------:R-:W-:Y:S01]  /*7aa0*/  FFMA.FTZ R55, R55, R81, R82 ;  /* 0x0000005137377223 */ /* 0x000fe20000010052 */
[----:B------:R-:W-:Y:S01]  /*7ab0*/  LOP3.LUT R81, R54, 0xffff0000, RZ, 0xc0, !PT ;  /* 0xffff000036517812 */ /* 0x000fe200078ec0ff */
[----:B------:R-:W-:Y:S01]  /*7ac0*/  IMAD.U32 R83, R43, 0x10000, RZ ;  /* 0x000100002b537824 */ /* 0x000fe200078e00ff */
[----:B------:R-:W-:Y:S02]  /*7ad0*/  LOP3.LUT R54, R53, 0xffff0000, RZ, 0xc0, !PT ;  /* 0xffff000035367812 */ /* 0x000fe400078ec0ff */
[----:B------:R-:W-:-:S03]  /*7ae0*/  LOP3.LUT R43, R43, 0xffff0000, RZ, 0xc0, !PT ;  /* 0xffff00002b2b7812 */ /* 0x000fc600078ec0ff */
[C---:B------:R-:W-:Y:S01]  /*7af0*/  FMUL.FTZ R53, R41.reuse, R54 ;  /* 0x0000003629357220 */ /* 0x040fe20000410000 */
[----:B------:R-:W-:-:S03]  /*7b00*/  FMUL.FTZ R41, R41, R81 ;  /* 0x0000005129297220 */ /* 0x000fc60000410000 */
[C---:B------:R-:W-:Y:S01]  /*7b10*/  FFMA.FTZ R53, R13.reuse, R81, -R53 ;  /* 0x000000510d357223 */ /* 0x040fe20000010835 */
[----:B------:R-:W-:Y:S01]  /*7b20*/  FFMA.FTZ R13, R13, R54, R41 ;  /* 0x000000360d0d7223 */ /* 0x000fe20000010029 */
[----:B------:R-:W-:Y:S01]  /*7b30*/  SHF.R.U32.HI R41, RZ, 0x10, R51 ;  /* 0x00000010ff297819 */ /* 0x000fe20000011633 */
[----:B------:R-:W-:Y:S01]  /*7b40*/  IMAD.U32 R81, R15, 0x10000, RZ ;  /* 0x000100000f517824 */ /* 0x000fe200078e00ff */
[----:B------:R-:W-:Y:S02]  /*7b50*/  SHF.R.U32.HI R54, RZ, 0x10, R39 ;  /* 0x00000010ff367819 */ /* 0x000fe40000011627 */
[----:B--2---:R-:W-:Y:S02]  /*7b60*/  PRMT R41, R155, 0x5410, R41 ;  /* 0x000054109b297816 */ /* 0x004fe40000000029 */
[----:B------:R-:W-:Y:S02]  /*7b70*/  PRMT R54, R228, 0x5410, R54 ;  /* 0x00005410e4367816 */ /* 0x000fe40000000036 */
[----:B------:R-:W-:Y:S01]  /*7b80*/  LOP3.LUT R15, R15, 0xffff0000, RZ, 0xc0, !PT ;  /* 0xffff00000f0f7812 */ /* 0x000fe200078ec0ff */
[C---:B------:R-:W-:Y:S01]  /*7b90*/  IMAD.U32 R82, R41.reuse, 0x10000, RZ ;  /* 0x0001000029527824 */ /* 0x040fe200078e00ff */
[----:B------:R-:W-:Y:S01]  /*7ba0*/  LOP3.LUT R41, R41, 0xffff0000, RZ, 0xc0, !PT ;  /* 0xffff000029297812 */ /* 0x000fe200078ec0ff */
[C---:B------:R-:W-:Y:S01]  /*7bb0*/  IMAD.U32 R155, R54.reuse, 0x10000, RZ ;  /* 0x00010000369b7824 */ /* 0x040fe200078e00ff */
[----:B------:R-:W-:Y:S01]  /*7bc0*/  LOP3.LUT R37, R54, 0xffff0000, RZ, 0xc0, !PT ;  /* 0xffff000036257812 */ /* 0x000fe200078ec0ff */
[-C--:B------:R-:W-:Y:S01]  /*7bd0*/  FMUL.FTZ R156, R83, R82.reuse ;  /* 0x00000052539c7220 */ /* 0x080fe20000410000 */
        /* <DEDUP_REMOVED lines=17> */
[----:B------:R-:W-:Y:S01]  /*7cf0*/  F2FP.BF16.F32.PACK_AB R53, R53, R80 ;  /* 0x000000503535723e */ /* 0x000fe200000010ff */
        /* <DEDUP_REMOVED lines=35> */
[----:B------:R-:W-:-:S02]  /*7f30*/  F2FP.BF16.F32.PACK_AB R42, R42, R48 ;  /* 0x000000302a2a723e */ /* 0x000fc400000010ff */
[----:B------:R-:W-:-:S07]  /*7f40*/  MOV R40, R36 ;  /* 0x0000002400287202 */ /* 0x000fce0000000f00 */
.L_x_2772:
[----:B------:R-:W-:Y:S05]  /*7f50*/  BSYNC B3 ;  /* 0x0000000000037941 */ /* 0x000fea0003800000 */
.L_x_2771:
[----:B------:R-:W-:-:S04]  /*7f60*/  LEA R36, P4, R6, R11, 0x1 ;  /* 0x0000000b06247211 */ /* 0x000fc800078808ff */
[----:B--2---:R-:W-:Y:S02]  /*7f70*/  LEA.HI.X R37, R6, R123, R112, 0x1, P4 ;  /* 0x0000007b06257211 */ /* 0x004fe400020f0c70 */
[----:B------:R-:W-:-:S03]  /*7f80*/  ISETP.GE.AND P4, PT, R52, R132, PT ;  /* 0x000000843400720c */ /* 0x000fc60003f86270 */
[----:B---3--:R2:W-:Y:S10]  /*7f90*/  ST.E.128 desc[UR60][R36.64], R12 ;  /* 0x0000000c24007985 */ /* 0x0085f4000c101d3c */
[----:B------:R-:W-:-:S05]  /*7fa0*/  @!P4 IMAD.WIDE R38, R52, 0x2, R122 ;  /* 0x000000023426c825 */ /* 0x000fca00078e027a */
[----:B----4-:R2:W-:Y:S02]  /*7fb0*/  @!P4 ST.E.128 desc[UR60][R38.64], R40 ;  /* 0x000000282600c985 */ /* 0x0105e4000c101d3c */
.L_x_2770:
[----:B------:R-:W-:Y:S05]  /*7fc0*/  BSYNC B2 ;  /* 0x0000000000027941 */ /* 0x000fea0003800000 */
.L_x_2769:
[----:B------:R-:W-:-:S13]  /*7fd0*/  ISETP.NE.AND P4, PT, R27, RZ, PT ;  /* 0x000000ff1b00720c */ /* 0x000fda0003f85270 */
[----:B------:R-:W-:Y:S05]  /*7fe0*/  @!P4 BRA `(.L_x_2764) ;  /* 0x0000000400e4c947 */ /* 0x000fea0003800000 */
[----:B--23--:R-:W-:Y:S01]  /*7ff0*/  SEL R12, R126, R136, !P1 ;  /* 0x000000887e0c7207 */ /* 0x00cfe20004800000 */
[----:B------:R-:W-:Y:S01]  /*8000*/  BSSY B2, `(.L_x_2773) ;  /* 0x0000075000027945 */ /* 0x000fe20003800000 */
[C---:B------:R-:W-:Y:S02]  /*8010*/  LEA R40, P4, R7.reuse, R11, 0x1 ;  /* 0x0000000b07287211 */ /* 0x040fe400078808ff */
[----:B------:R-:W-:Y:S02]  /*8020*/  SHF.R.S32.HI R13, RZ, 0x1f, R12 ;  /* 0x0000001fff0d7819 */ /* 0x000fe4000001140c */
[----:B------:R-:W-:Y:S02]  /*8030*/  LEA.HI.X R41, R7, R123, R111, 0x1, P4 ;  /* 0x0000007b07297211 */ /* 0x000fe400020f0c6f */
        /* <DEDUP_REMOVED lines=28> */
[--C-:B------:R-:W-:Y:S02]  /*8200*/  SHF.R.U64 R35, R44, 0x10, R45.reuse ;  /* 0x000000102c237819 */ /* 0x100fe4000000122d */
[----:B------:R-:W-:Y:S01]  /*8210*/  SHF.R.U32.HI R44, RZ, 0x10, R45 ;  /* 0x00000010ff2c7819 */ /* 0x000fe2000001162d */
[----:B------:R-:W-:Y:S01]  /*8220*/  IMAD.U32 R45, R13, 0x10000, RZ ;  /* 0x000100000d2d7824 */ /* 0x000fe200078e00ff */
[----:B------:R-:W-:-:S02]  /*8230*/  PRMT R32, R210, 0x5410, R32 ;  /* 0x00005410d2207816 */ /* 0x000fc40000000020 */
[----:B------:R-:W-:Y:S02]  /*8240*/  PRMT R44, R211, 0x5410, R44 ;  /* 0x00005410d32c7816 */ /* 0x000fe4000000002c */
[--C-:B------:R-:W-:Y:S01]  /*8250*/  SHF.R.U64 R42, R46, 0x10, R47.reuse ;  /* 0x000000102e2a7819 */ /* 0x100fe2000000122f */
[----:B------:R-:W-:Y:S01]  /*8260*/  IMAD.U32 R54, R32, 0x10000, RZ ;  /* 0x0001000020367824 */ /* 0x000fe200078e00ff */
[----:B------:R-:W-:Y:S01]  /*8270*/  SHF.R.U32.HI R46, RZ, 0x10, R47 ;  /* 0x00000010ff2e7819 */ /* 0x000fe2000001162f */
[C---:B------:R-:W-:Y:S01]  /*8280*/  IMAD.U32 R47, R37.reuse, 0x10000, RZ ;  /* 0x00010000252f7824 */ /* 0x040fe200078e00ff */
[----:B------:R-:W-:Y:S01]  /*8290*/  LOP3.LUT R48, R37, 0xffff0000, RZ, 0xc0, !PT ;  /* 0xffff000025307812 */ /* 0x000fe200078ec0ff */
[C---:B------:R-:W-:Y:S01]  /*82a0*/  IMAD.U32 R53, R44.reuse, 0x10000, RZ ;  /* 0x000100002c357824 */ /* 0x040fe200078e00ff */
[----:B------:R-:W-:Y:S01]  /*82b0*/  LOP3.LUT R44, R44, 0xffff0000, RZ, 0xc0, !PT ;  /* 0xffff00002c2c7812 */ /* 0x000fe200078ec0ff */
[----:B------:R-:W-:Y:S01]  /*82c0*/  IMAD.U32 R37, R36, 0x10000, RZ ;  /* 0x0001000024257824 */ /* 0x000fe200078e00ff */
[----:B------:R-:W-:Y:S01]  /*82d0*/  PRMT R46, R209, 0x5432, R46 ;  /* 0x00005432d12e7816 */ /* 0x000fe2000000002e */
[C---:B------:R-:W-:Y:S01]  /*82e0*/  FMUL.FTZ R55, R47.reuse, R53 ;  /* 0x000000352f377220 */ /* 0x040fe20000410000 */
[----:B------:R-:W-:Y:S01]  /*82f0*/  FMUL.FTZ R47, R47, R54 ;  /* 0x000000362f2f7220 */ /* 0x000fe20000410000 */
[----:B------:R-:W-:-:S02]  /*8300*/  PRMT R34, R212, 0x5410, R34 ;  /* 0x00005410d4227816 */ /* 0x000fc40000000022 */
[----:B------:R-:W-:Y:S01]  /*8310*/  LOP3.LUT R13, R13, 0xffff0000, RZ, 0xc0, !PT ;  /* 0xffff00000d0d7812 */ /* 0x000fe200078ec0ff */
[C---:B------:R-:W-:Y:S01]  /*8320*/  FFMA.FTZ R47, R45.reuse, R53, R47 ;  /* 0x000000352d2f7223 */ /* 0x040fe2000001002f */
[----:B------:R-:W-:Y:S01]  /*8330*/  LOP3.LUT R53, R32, 0xffff0000, RZ, 0xc0, !PT ;  /* 0xffff000020357812 */ /* 0x000fe200078ec0ff */
[----:B------:R-:W-:Y:S01]  /*8340*/  FFMA.FTZ R55, R45, R54, -R55 ;  /* 0x000000362d377223 */ /* 0x000fe20000010837 */
[----:B------:R-:W-:Y:S01]  /*8350*/  FMUL.FTZ R32, R48, R44 ;  /* 0x0000002c30207220 */ /* 0x000fe20000410000 */
[----:B------:R-:W-:Y:S01]  /*8360*/  IMAD.U32 R45, R46, 0x10000, RZ ;  /* 0x000100002e2d7824 */ /* 0x000fe200078e00ff */
[----:B------:R-:W-:Y:S01]  /*8370*/  LOP3.LUT R39, R39, 0xffff0000, RZ, 0xc0, !PT ;  /* 0xffff000027277812 */ /* 0x000fe200078ec0ff */
[----:B------:R-:W-:Y:S02]  /*8380*/  IMAD.U32 R54, R34, 0x10000, RZ ;  /* 0x0001000022367824 */ /* 0x000fe400078e00ff */
[-C--:B------:R-:W-:Y:S01]  /*8390*/  FMUL.FTZ R48, R48, R53.reuse ;  /* 0x0000003530307220 */ /* 0x080fe20000410000 */
[----:B------:R-:W-:Y:S01]  /*83a0*/  FFMA.FTZ R53, R13, R53, -R32 ;  /* 0x000000350d357223 */ /* 0x000fe20000010820 */
[CC--:B------:R-:W-:Y:S01]  /*83b0*/  FMUL.FTZ R32, R51.reuse, R45.reuse ;  /* 0x0000002d33207220 */ /* 0x0c0fe20000410000 */
[----:B------:R-:W-:Y:S01]  /*83c0*/  LOP3.LUT R46, R46, 0xffff0000, RZ, 0xc0, !PT ;  /* 0xffff00002e2e7812 */ /* 0x000fe200078ec0ff */
[----:B------:R-:W-:Y:S01]  /*83d0*/  FMUL.FTZ R51, R51, R54 ;  /* 0x0000003633337220 */ /* 0x000fe20000410000 */
[----:B------:R-:W-:Y:S01]  /*83e0*/  PRMT R35, R210, 0x5432, R35 ;  /* 0x00005432d2237816 */ /* 0x000fe20000000023 */
[----:B------:R-:W-:Y:S01]  /*83f0*/  FFMA.FTZ R48, R13, R44, R48 ;  /* 0x0000002c0d307223 */ /* 0x000fe20000010030 */
[----:B------:R-:W-:Y:S01]  /*8400*/  LOP3.LUT R15, R15, 0xffff0000, RZ, 0xc0, !PT ;  /* 0xffff00000f0f7812 */ /* 0x000fe200078ec0ff */
[----:B------:R-:W-:Y:S01]  /*8410*/  FFMA.FTZ R51, R50, R45, R51 ;  /* 0x0000002d32337223 */ /* 0x000fe20000010033 */
[----:B------:R-:W-:Y:S01]  /*8420*/  LOP3.LUT R34, R34, 0xffff0000, RZ, 0xc0, !PT ;  /* 0xffff000022227812 */ /* 0x000fe200078ec0ff */
[----:B------:R-:W-:Y:S01]  /*8430*/  FMUL.FTZ R45, R39, R46 ;  /* 0x0000002e272d7220 */ /* 0x000fe20000410000 */
[----:B------:R-:W-:Y:S01]  /*8440*/  PRMT R11, R211, 0x5432, R11 ;  /* 0x00005432d30b7816 */ /* 0x000fe2000000000b */
[----:B------:R-:W-:Y:S01]  /*8450*/  IMAD.U32 R44, R35, 0x10000, RZ ;  /* 0x00010000232c7824 */ /* 0x000fe200078e00ff */
[----:B------:R-:W-:Y:S01]  /*8460*/  LOP3.LUT R36, R36, 0xffff0000, RZ, 0xc0, !PT ;  /* 0xffff000024247812 */ /* 0x000fe200078ec0ff */
[-C--:B------:R-:W-:Y:S01]  /*8470*/  FMUL.FTZ R39, R39, R34.reuse ;  /* 0x0000002227277220 */ /* 0x080fe20000410000 */
[----:B------:R-:W-:Y:S01]  /*8480*/  FFMA.FTZ R45, R15, R34, -R45 ;  /* 0x000000220f2d7223 */ /* 0x000fe2000001082d */
[----:B------:R-:W-:Y:S01]  /*8490*/  LOP3.LUT R35, R35, 0xffff0000, RZ, 0xc0, !PT ;  /* 0xffff000023237812 */ /* 0x000fe200078ec0ff */
[C---:B------:R-:W-:Y:S01]  /*84a0*/  IMAD.U32 R13, R11.reuse, 0x10000, RZ ;  /* 0x000100000b0d7824 */ /* 0x040fe200078e00ff */
[----:B------:R-:W-:Y:S01]  /*84b0*/  LOP3.LUT R34, R11, 0xffff0000, RZ, 0xc0, !PT ;  /* 0xffff00000b227812 */ /* 0x000fe200078ec0ff */
[----:B------:R-:W-:Y:S01]  /*84c0*/  FMUL.FTZ R11, R37, R44 ;  /* 0x0000002c250b7220 */ /* 0x000fe20000410000 */
[----:B------:R-:W-:Y:S01]  /*84d0*/  PRMT R42, R209, 0x5410, R42 ;  /* 0x00005410d12a7816 */ /* 0x000fe2000000002a */
[----:B------:R-:W-:Y:S01]  /*84e0*/  FFMA.FTZ R39, R15, R46, R39 ;  /* 0x0000002e0f277223 */ /* 0x000fe20000010027 */
[----:B------:R-:W-:Y:S01]  /*84f0*/  LOP3.LUT R12, R12, 0xffff0000, RZ, 0xc0, !PT ;  /* 0xffff00000c0c7812 */ /* 0x000fe200078ec0ff */
[----:B------:R-:W-:Y:S01]  /*8500*/  FMUL.FTZ R15, R36, R35 ;  /* 0x00000023240f7220 */ /* 0x000fe20000410000 */
[----:B------:R-:W-:Y:S01]  /*8510*/  PRMT R33, R212, 0x5432, R33 ;  /* 0x00005432d4217816 */ /* 0x000fe20000000021 */
[-C--:B------:R-:W-:Y:S01]  /*8520*/  FMUL.FTZ R37, R37, R13.reuse ;  /* 0x0000000d25257220 */ /* 0x080fe20000410000 */
[----:B------:R-:W-:Y:S01]  /*8530*/  FFMA.FTZ R11, R43, R13, -R11 ;  /* 0x0000000d2b0b7223 */ /* 0x000fe2000001080b */
[----:B------:R-:W-:Y:S01]  /*8540*/  SHF.L.U32 R52, R38, 0x10, RZ ;  /* 0x0000001026347819 */ /* 0x000fe200000006ff */
[----:B------:R-:W-:Y:S01]  /*8550*/  IMAD.U32 R13, R42, 0x10000, RZ ;  /* 0x000100002a0d7824 */ /* 0x000fe200078e00ff */
        /* <DEDUP_REMOVED lines=10> */
[-C--:B------:R-:W-:Y:S01]  /*8600*/  FMUL.FTZ R38, R38, R33.reuse ;  /* 0x0000002126267220 */ /* 0x080fe20000410000 */
[----:B------:R-:W-:Y:S01]  /*8610*/  FFMA.FTZ R32, R50, R54, -R32 ;  /* 0x0000003632207223 */ /* 0x000fe20000010820 */
[-C--:B------:R-:W-:Y:S01]  /*8620*/  FFMA.FTZ R12, R49, R34.reuse, -R12 ;  /* 0x00000022310c7223 */ /* 0x080fe2000001080c */
[----:B------:R-:W-:Y:S01]  /*8630*/  FFMA.FTZ R35, R14, R33, -R35 ;  /* 0x000000210e237223 */ /* 0x000fe20000010823 */
[----:B------:R-:W-:Y:S01]  /*8640*/  FMUL.FTZ R52, R52, R34 ;  /* 0x0000002234347220 */ /* 0x000fe20000410000 */
[----:B------:R-:W-:Y:S01]  /*8650*/  FFMA.FTZ R38, R14, R42, R38 ;  /* 0x0000002a0e267223 */ /* 0x000fe20000010026 */
[----:B------:R-:W-:Y:S01]  /*8660*/  FFMA.FTZ R37, R43, R44, R37 ;  /* 0x0000002c2b257223 */ /* 0x000fe20000010025 */
[----:B------:R-:W-:Y:S01]  /*8670*/  F2FP.BF16.F32.PACK_AB R14, R15, R11 ;  /* 0x0000000b0f0e723e */ /* 0x000fe200000010ff */
        /* <DEDUP_REMOVED lines=13> */
.L_x_2774:
[----:B------:R-:W-:Y:S05]  /*8750*/  BSYNC B2 ;  /* 0x0000000000027941 */ /* 0x000fea0003800000 */
.L_x_2773:
[----:B--2---:R4:W-:Y:S04]  /*8760*/  ST.E.128 desc[UR60][R40.64], R12 ;  /* 0x0000000c28007985 */ /* 0x0049e8000c101d3c */
[----:B---3--:R4:W-:Y:S02]  /*8770*/  @!P4 ST.E.128 desc[UR60][R122.64], R36 ;  /* 0x000000247a00c985 */ /* 0x0089e4000c101d3c */
.L_x_2764:
[----:B------:R-:W-:Y:S05]  /*8780*/  BSYNC B1 ;  /* 0x0000000000017941 */ /* 0x000fea0003800000 */
.L_x_2763:
[----:B------:R-:W-:-:S03]  /*8790*/  UMOV UR4, 0xffffffff ;  /* 0xffffffff00047882 */ /* 0x000fc60000000000 */
[----:B------:R-:W-:Y:S05]  /*87a0*/  BRA.DIV UR4, `(.L_x_2775) ;  /* 0x000001be043c7947 */ /* 0x000fea000b800000 */
[----:B0-----:R-:W0:Y:S04]  /*87b0*/  SHFL.IDX PT, R117, R117, 0x1, 0x1c1f ;  /* 0x003c1f0075757f89 */ /* 0x001e2800000e0000 */
[----:B------:R-:W0:Y:S02]  /*87c0*/  SHFL.IDX PT, R118, R118, 0x1, 0x1c1f ;  /* 0x003c1f0076767f89 */ /* 0x000e2400000e0000 */
.L_x_3063:
        /* <DEDUP_REMOVED lines=14> */
[----:B------:R-:W-:Y:S02]  /*88b0*/  SHF.R.S32.HI R11, RZ, 0x1f, R12 ;  /* 0x0000001fff0b7819 */ /* 0x000fe4000001140c */
[----:B------:R-:W-:Y:S02]  /*88c0*/  SHF.L.U32 R41, R12, 0x3, RZ ;  /* 0x000000030c297819 */ /* 0x000fe400000006ff */
        /* <DEDUP_REMOVED lines=15> */
[----:B0-----:R-:W-:Y:S01]  /*89c0*/  SHF.R.U64 R11, R64, 0x10, R65 ;  /* 0x00000010400b7819 */ /* 0x001fe20000001241 */
[----:B---3--:R-:W-:Y:S01]  /*89d0*/  IMAD.U32 R47, R33, 0x10000, RZ ;  /* 0x00010000212f7824 */ /* 0x008fe200078e00ff */
[----:B------:R-:W-:Y:S01]  /*89e0*/  SHF.R.U64 R43, R76, 0x10, R77 ;  /* 0x000000104c2b7819 */ /* 0x000fe2000000124d */
        /* <DEDUP_REMOVED lines=13> */
[----:B------:R-:W-:-:S02]  /*8ac0*/  SHF.R.U32.HI R66, RZ, 0x10, R67 ;  /* 0x00000010ff427819 */ /* 0x000fc40000011643 */
[----:B------:R-:W-:Y:S01]  /*8ad0*/  SHF.R.U32.HI R78, RZ, 0x10, R79 ;  /* 0x00000010ff4e7819 */ /* 0x000fe2000001164f */
[----:B------:R-:W-:Y:S01]  /*8ae0*/  FMUL.FTZ R82, R47, R54 ;  /* 0x000000362f527220 */ /* 0x000fe20000410000 */
[----:B------:R-:W-:Y:S02]  /*8af0*/  PRMT R208, R208, 0x5410, R43 ;  /* 0x00005410d0d07816 */ /* 0x000fe4000000002b */
[----:B------:R-:W-:Y:S01]  /*8b00*/  LOP3.LUT R48, R33, 0xffff0000, RZ, 0xc0, !PT ;  /* 0xffff000021307812 */ /* 0x000fe200078ec0ff */
[-C--:B------:R-:W-:Y:S01]  /*8b10*/  FFMA.FTZ R82, R45, R80.reuse, -R82 ;  /* 0x000000502d527223 */ /* 0x080fe20000010852 */
[----:B------:R-:W-:Y:S01]  /*8b20*/  LOP3.LUT R43, R76, 0xffff0000, RZ, 0xc0, !PT ;  /* 0xffff00004c2b7812 */ /* 0x000fe200078ec0ff */
[----:B------:R-:W-:Y:S01]  /*8b30*/  FMUL.FTZ R76, R47, R80 ;  /* 0x000000502f4c7220 */ /* 0x000fe20000410000 */
[----:B------:R-:W-:Y:S01]  /*8b40*/  PRMT R66, R154, 0x5432, R66 ;  /* 0x000054329a427816 */ /* 0x000fe20000000042 */
[----:B------:R-:W-:Y:S01]  /*8b50*/  IMAD.U32 R33, R32, 0x10000, RZ ;  /* 0x0001000020217824 */ /* 0x000fe200078e00ff */
[----:B------:R-:W-:Y:S01]  /*8b60*/  PRMT R78, R207, 0x5432, R78 ;  /* 0x00005432cf4e7816 */ /* 0x000fe2000000004e */
[----:B------:R-:W-:Y:S01]  /*8b70*/  FMUL.FTZ R65, R48, R43 ;  /* 0x0000002b30417220 */ /* 0x000fe20000410000 */
[----:B------:R-:W-:Y:S01]  /*8b80*/  LOP3.LUT R46, R13, 0xffff0000, RZ, 0xc0, !PT ;  /* 0xffff00000d2e7812 */ /* 0x000fe200078ec0ff */
[----:B------:R-:W-:Y:S01]  /*8b90*/  IMAD.U32 R53, R66, 0x10000, RZ ;  /* 0x0001000042357824 */ /* 0x000fe200078e00ff */
[----:B------:R-:W-:Y:S01]  /*8ba0*/  LOP3.LUT R55, R64, 0xffff0000, RZ, 0xc0, !PT ;  /* 0xffff000040377812 */ /* 0x000fe200078ec0ff */
[----:B------:R-:W-:-:S02]  /*8bb0*/  IMAD.U32 R47, R78, 0x10000, RZ ;  /* 0x000100004e2f7824 */ /* 0x000fc400078e00ff */
[----:B------:R-:W-:Y:S01]  /*8bc0*/  FFMA.FTZ R76, R45, R54, R76 ;  /* 0x000000362d4c7223 */ /* 0x000fe2000001004c */
[----:B------:R-:W-:Y:S01]  /*8bd0*/  LOP3.LUT R35, R35, 0xffff0000, RZ, 0xc0, !PT ;  /* 0xffff000023237812 */ /* 0x000fe200078ec0ff */
[----:B------:R-:W-:Y:S02]  /*8be0*/  IMAD.U32 R13, R12, 0x10000, RZ ;  /* 0x000100000c0d7824 */ /* 0x000fe400078e00ff */
[-C--:B------:R-:W-:Y:S01]  /*8bf0*/  FMUL.FTZ R67, R48, R55.reuse ;  /* 0x0000003730437220 */ /* 0x080fe20000410000 */
[----:B------:R-:W-:Y:S01]  /*8c00*/  FFMA.FTZ R45, R46, R55, -R65 ;  /* 0x000000372e2d7223 */ /* 0x000fe20000010841 */
[----:B------:R-:W-:Y:S01]  /*8c10*/  LOP3.LUT R78, R78, 0xffff0000, RZ, 0xc0, !PT ;  /* 0xffff00004e4e7812 */ /* 0x000fe200078ec0ff */
[C---:B------:R-:W-:Y:S01]  /*8c20*/  FMUL.FTZ R55, R51.reuse, R47 ;  /* 0x0000002f33377220 */ /* 0x040fe20000410000 */
[----:B------:R-:W-:Y:S01]  /*8c30*/  LOP3.LUT R66, R66, 0xffff0000, RZ, 0xc0, !PT ;  /* 0xffff000042427812 */ /* 0x000fe200078ec0ff */
[----:B------:R-:W-:Y:S01]  /*8c40*/  FMUL.FTZ R48, R51, R53 ;  /* 0x0000003533307220 */ /* 0x000fe20000410000 */
[----:B------:R-:W-:Y:S01]  /*8c50*/  PRMT R11, R206, 0x5410, R11 ;  /* 0x00005410ce0b7816 */ /* 0x000fe2000000000b */
[----:B------:R-:W-:Y:S01]  /*8c60*/  FFMA.FTZ R43, R46, R43, R67 ;  /* 0x0000002b2e2b7223 */ /* 0x000fe20000010043 */
[----:B------:R-:W-:Y:S01]  /*8c70*/  LOP3.LUT R15, R15, 0xffff0000, RZ, 0xc0, !PT ;  /* 0xffff00000f0f7812 */ /* 0x000fe200078ec0ff */
[----:B------:R-:W-:Y:S01]  /*8c80*/  FFMA.FTZ R46, R50, R53, -R55 ;  /* 0x00000035322e7223 */ /* 0x000fe20000010837 */
[----:B------:R-:W-:Y:S01]  /*8c90*/  LOP3.LUT R32, R32, 0xffff0000, RZ, 0xc0, !PT ;  /* 0xffff000020207812 */ /* 0x000fe200078ec0ff */
[----:B------:R-:W-:Y:S01]  /*8ca0*/  FFMA.FTZ R47, R50, R47, R48 ;  /* 0x0000002f322f7223 */ /* 0x000fe20000010030 */
[C---:B------:R-:W-:Y:S01]  /*8cb0*/  FMUL.FTZ R54, R35.reuse, R78 ;  /* 0x0000004e23367220 */ /* 0x040fe20000410000 */
[-C--:B------:R-:W-:Y:S01]  /*8cc0*/  FMUL.FTZ R64, R35, R66.reuse ;  /* 0x0000004223407220 */ /* 0x080fe20000410000 */
[C---:B------:R-:W-:Y:S01]  /*8cd0*/  LOP3.LUT R51, R208.reuse, 0xffff0000, RZ, 0xc0, !PT ;  /* 0xffff0000d0337812 */ /* 0x040fe200078ec0ff */
[----:B------:R-:W-:Y:S01]  /*8ce0*/  IMAD.U32 R48, R208, 0x10000, RZ ;  /* 0x00010000d0307824 */ /* 0x000fe200078e00ff */
[----:B------:R-:W-:Y:S01]  /*8cf0*/  SHF.L.U32 R50, R11, 0x10, RZ ;  /* 0x000000100b327819 */ /* 0x000fe200000006ff */
[----:B------:R-:W-:Y:S01]  /*8d00*/  FFMA.FTZ R35, R15, R66, -R54 ;  /* 0x000000420f237223 */ /* 0x000fe20000010836 */
[----:B------:R-:W-:Y:S01]  /*8d10*/  LOP3.LUT R11, R11, 0xffff0000, RZ, 0xc0, !PT ;  /* 0xffff00000b0b7812 */ /* 0x000fe200078ec0ff */
[----:B------:R-:W-:Y:S01]  /*8d20*/  FFMA.FTZ R78, R15, R78, R64 ;  /* 0x0000004e0f4e7223 */ /* 0x000fe20000010040 */
[----:B------:R-:W-:Y:S01]  /*8d30*/  LOP3.LUT R12, R12, 0xffff0000, RZ, 0xc0, !PT ;  /* 0xffff00000c0c7812 */ /* 0x000fe200078ec0ff */
[----:B------:R-:W-:Y:S01]  /*8d40*/  FMUL.FTZ R54, R33, R48 ;  /* 0x0000003021367220 */ /* 0x000fe20000410000 */
[----:B------:R-:W-:Y:S01]  /*8d50*/  FMUL.FTZ R15, R32, R51 ;  /* 0x00000033200f7220 */ /* 0x000fe20000410000 */
[----:B------:R-:W-:Y:S01]  /*8d60*/  PRMT R44, R207, 0x5410, R44 ;  /* 0x00005410cf2c7816 */ /* 0x000fe2000000002c */
[-C--:B------:R-:W-:Y:S01]  /*8d70*/  FMUL.FTZ R33, R33, R50.reuse ;  /* 0x0000003221217220 */ /* 0x080fe20000410000 */
[----:B------:R-:W-:Y:S01]  /*8d80*/  PRMT R42, R154, 0x5410, R42 ;  /* 0x000054109a2a7816 */ /* 0x000fe2000000002a */
[-C--:B------:R-:W-:Y:S01]  /*8d90*/  FMUL.FTZ R53, R32, R11.reuse ;  /* 0x0000000b20357220 */ /* 0x080fe20000410000 */
[C---:B------:R-:W-:Y:S01]  /*8da0*/  FFMA.FTZ R50, R13.reuse, R50, -R54 ;  /* 0x000000320d327223 */ /* 0x040fe20000010836 */
[----:B------:R-:W-:Y:S01]  /*8db0*/  FFMA.FTZ R11, R12, R11, -R15 ;  /* 0x0000000b0c0b7223 */ /* 0x000fe2000001080f */
[----:B------:R-:W-:Y:S01]  /*8dc0*/  LOP3.LUT R34, R34, 0xffff0000, RZ, 0xc0, !PT ;  /* 0xffff000022227812 */ /* 0x000fe200078ec0ff */
[----:B------:R-:W-:Y:S01]  /*8dd0*/  FFMA.FTZ R13, R13, R48, R33 ;  /* 0x000000300d0d7223 */ /* 0x000fe20000010021 */
[C---:B------:R-:W-:Y:S01]  /*8de0*/  LOP3.LUT R15, R44.reuse, 0xffff0000, RZ, 0xc0, !PT ;  /* 0xffff00002c0f7812 */ /* 0x040fe200078ec0ff */
[----:B------:R-:W-:Y:S01]  /*8df0*/  IMAD.U32 R48, R44, 0x10000, RZ ;  /* 0x000100002c307824 */ /* 0x000fe200078e00ff */
[C---:B------:R-:W-:Y:S01]  /*8e00*/  LOP3.LUT R33, R42.reuse, 0xffff0000, RZ, 0xc0, !PT ;  /* 0xffff00002a217812 */ /* 0x040fe200078ec0ff */
[----:B------:R-:W-:-:S02]  /*8e10*/  IMAD.U32 R32, R42, 0x10000, RZ ;  /* 0x000100002a207824 */ /* 0x000fc400078e00ff */
[----:B------:R-:W-:Y:S01]  /*8e20*/  FFMA.FTZ R12, R12, R51, R53 ;  /* 0x000000330c0c7223 */ /* 0x000fe20000010035 */
[----:B------:R-:W-:Y:S01]  /*8e30*/  LOP3.LUT R14, R14, 0xffff0000, RZ, 0xc0, !PT ;  /* 0xffff00000e0e7812 */ /* 0x000fe200078ec0ff */
[----:B------:R-:W-:Y:S01]  /*8e40*/  FMUL.FTZ R53, R34, R15 ;  /* 0x0000000f22357220 */ /* 0x000fe20000410000 */
        /* <DEDUP_REMOVED lines=10> */
[----:B------:R-:W-:Y:S01]  /*8ef0*/  F2FP.BF16.F32.PACK_AB R32, R12, R13 ;  /* 0x0000000d0c20723e */ /* 0x000fe200000010ff */
[----:B------:R-:W-:Y:S01]  /*8f00*/  IMAD.MOV.U32 R12, RZ, RZ, R44 ;  /* 0x000000ffff0c7224 */ /* 0x000fe200078e002c */
[----:B------:R-:W-:Y:S01]  /*8f10*/  F2FP.BF16.F32.PACK_AB R33, R43, R76 ;  /* 0x0000004c2b21723e */ /* 0x000fe200000010ff */
[----:B------:R-:W-:Y:S01]  /*8f20*/  IMAD.MOV.U32 R13, RZ, RZ, R45 ;  /* 0x000000ffff0d7224 */ /* 0x000fe200078e002d */
[----:B------:R-:W-:Y:S02]  /*8f30*/  F2FP.BF16.F32.PACK_AB R35, R78, R47 ;  /* 0x0000002f4e23723e */ /* 0x000fe400000010ff */
[----:B------:R-:W-:-:S02]  /*8f40*/  F2FP.BF16.F32.PACK_AB R14, R53, R42 ;  /* 0x0000002a350e723e */ /* 0x000fc400000010ff */
[----:B------:R-:W-:-:S07]  /*8f50*/  F2FP.BF16.F32.PACK_AB R34, R34, R51 ;  /* 0x000000332222723e */ /* 0x000fce00000010ff */
.L_x_2779:
[----:B------:R-:W-:Y:S05]  /*8f60*/  BSYNC B2 ;  /* 0x0000000000027941 */ /* 0x000fea0003800000 */
.L_x_2778:
[----:B--2---:R2:W-:Y:S04]  /*8f70*/  ST.E.128 desc[UR60][R38.64], R12 ;  /* 0x0000000c26007985 */ /* 0x0045e8000c101d3c */
[----:B---3--:R2:W-:Y:S02]  /*8f80*/  @!P4 ST.E.128 desc[UR60][R40.64], R32 ;  /* 0x000000202800c985 */ /* 0x0085e4000c101d3c */
.L_x_2777:
[----:B------:R-:W-:Y:S05]  /*8f90*/  BSYNC B1 ;  /* 0x0000000000017941 */ /* 0x000fea0003800000 */
.L_x_2776:
        /* <DEDUP_REMOVED lines=35> */
[----:B0-----:R-:W-:Y:S01]  /*91d0*/  IMAD.U32 R11, R12, 0x10000, RZ ;  /* 0x000100000c0b7824 */ /* 0x001fe200078e00ff */
[----:B------:R-:W-:Y:S02]  /*91e0*/  PRMT R53, R153, 0x5432, R72 ;  /* 0x0000543299357816 */ /* 0x000fe40000000048 */
[----:B------:R-:W-:-:S02]  /*91f0*/  PRMT R60, R151, 0x5432, R60 ;  /* 0x00005432973c7816 */ /* 0x000fc4000000003c */
[--C-:B------:R-:W-:Y:S01]  /*9200*/  SHF.R.U64 R49, R74, 0x10, R75.reuse ;  /* 0x000000104a317819 */ /* 0x100fe2000000124b */
[----:B------:R-:W-:Y:S01]  /*9210*/  IMAD.U32 R54, R53, 0x10000, RZ ;  /* 0x0001000035367824 */ /* 0x000fe200078e00ff */
[----:B------:R-:W-:Y:S02]  /*9220*/  SHF.R.U32.HI R75, RZ, 0x10, R75 ;  /* 0x00000010ff4b7819 */ /* 0x000fe4000001164b */
[--C-:B------:R-:W-:Y:S01]  /*9230*/  SHF.R.U64 R45, R62, 0x10, R63.reuse ;  /* 0x000000103e2d7819 */ /* 0x100fe2000000123f */
[----:B------:R-:W-:Y:S01]  /*9240*/  FMUL.FTZ R62, R52, R54 ;  /* 0x00000036343e7220 */ /* 0x000fe20000410000 */
[----:B------:R-:W-:Y:S01]  /*9250*/  PRMT R153, R153, 0x5410, R46 ;  /* 0x0000541099997816 */ /* 0x000fe2000000002e */
[----:B------:R-:W-:Y:S01]  /*9260*/  IMAD.U32 R46, R60, 0x10000, RZ ;  /* 0x000100003c2e7824 */ /* 0x000fe200078e00ff */
[----:B------:R-:W-:Y:S02]  /*9270*/  SHF.R.U32.HI R63, RZ, 0x10, R63 ;  /* 0x00000010ff3f7819 */ /* 0x000fe4000001163f */
[----:B------:R-:W-:Y:S01]  /*9280*/  PRMT R75, R152, 0x5432, R75 ;  /* 0x00005432984b7816 */ /* 0x000fe2000000004b */
[-C--:B------:R-:W-:Y:S01]  /*9290*/  FMUL.FTZ R52, R52, R46.reuse ;  /* 0x0000002e34347220 */ /* 0x080fe20000410000 */
[----:B------:R-:W-:Y:S01]  /*92a0*/  LOP3.LUT R50, R33, 0xffff0000, RZ, 0xc0, !PT ;  /* 0xffff000021327812 */ /* 0x000fe200078ec0ff */
[----:B------:R-:W-:Y:S01]  /*92b0*/  FFMA.FTZ R46, R47, R46, -R62 ;  /* 0x0000002e2f2e7223 */ /* 0x000fe2000001083e */
[----:B------:R-:W-:Y:S01]  /*92c0*/  LOP3.LUT R55, R53, 0xffff0000, RZ, 0xc0, !PT ;  /* 0xffff000035377812 */ /* 0x000fe200078ec0ff */
[----:B------:R-:W-:Y:S01]  /*92d0*/  FFMA.FTZ R47, R47, R54, R52 ;  /* 0x000000362f2f7223 */ /* 0x000fe20000010034 */
[----:B------:R-:W-:Y:S01]  /*92e0*/  PRMT R63, R150, 0x5432, R63 ;  /* 0x00005432963f7816 */ /* 0x000fe2000000003f */
[----:B------:R-:W-:Y:S01]  /*92f0*/  IMAD.U32 R33, R14, 0x10000, RZ ;  /* 0x000100000e217824 */ /* 0x000fe200078e00ff */
[----:B------:R-:W-:Y:S01]  /*9300*/  LOP3.LUT R53, R60, 0xffff0000, RZ, 0xc0, !PT ;  /* 0xffff00003c357812 */ /* 0x000fe200078ec0ff */
[----:B------:R-:W-:Y:S01]  /*9310*/  IMAD.U32 R60, R75, 0x10000, RZ ;  /* 0x000100004b3c7824 */ /* 0x000fe200078e00ff */
[----:B------:R-:W-:Y:S01]  /*9320*/  SHF.L.U32 R51, R35, 0x10, RZ ;  /* 0x0000001023337819 */ /* 0x000fe200000006ff */
[----:B------:R-:W-:Y:S01]  /*9330*/  FMUL.FTZ R62, R50, R55 ;  /* 0x00000037323e7220 */ /* 0x000fe20000410000 */
[----:B------:R-:W-:Y:S01]  /*9340*/  LOP3.LUT R43, R13, 0xffff0000, RZ, 0xc0, !PT ;  /* 0xffff00000d2b7812 */ /* 0x000fe200078ec0ff */
[----:B------:R-:W-:-:S02]  /*9350*/  IMAD.U32 R52, R63, 0x10000, RZ ;  /* 0x000100003f347824 */ /* 0x000fc400078e00ff */
[-C--:B------:R-:W-:Y:S01]  /*9360*/  FMUL.FTZ R50, R50, R53.reuse ;  /* 0x0000003532327220 */ /* 0x080fe20000410000 */
[----:B------:R-:W-:Y:S01]  /*9370*/  FMUL.FTZ R61, R51, R60 ;  /* 0x0000003c333d7220 */ /* 0x000fe20000410000 */
[----:B------:R-:W-:Y:S01]  /*9380*/  PRMT R42, R151, 0x5410, R42 ;  /* 0x00005410972a7816 */ /* 0x000fe2000000002a */
[----:B------:R-:W-:Y:S01]  /*9390*/  FFMA.FTZ R53, R43, R53, -R62 ;  /* 0x000000352b357223 */ /* 0x000fe2000001083e */
[-C--:B------:R-:W-:Y:S01]  /*93a0*/  FMUL.FTZ R51, R51, R52.reuse ;  /* 0x0000003433337220 */ /* 0x080fe20000410000 */
[----:B------:R-:W-:Y:S01]  /*93b0*/  FFMA.FTZ R50, R43, R55, R50 ;  /* 0x000000372b327223 */ /* 0x000fe20000010032 */
[C---:B------:R-:W-:Y:S01]  /*93c0*/  FFMA.FTZ R43, R48.reuse, R52, -R61 ;  /* 0x00000034302b7223 */ /* 0x040fe2000001083d */
[----:B------:R-:W-:Y:S01]  /*93d0*/  LOP3.LUT R35, R35, 0xffff0000, RZ, 0xc0, !PT ;  /* 0xffff000023237812 */ /* 0x000fe200078ec0ff */
[----:B------:R-:W-:Y:S01]  /*93e0*/  FFMA.FTZ R48, R48, R60, R51 ;  /* 0x0000003c30307223 */ /* 0x000fe20000010033 */
[----:B------:R-:W-:Y:S01]  /*93f0*/  LOP3.LUT R62, R75, 0xffff0000, RZ, 0xc0, !PT ;  /* 0xffff00004b3e7812 */ /* 0x000fe200078ec0ff */
[----:B------:R-:W-:Y:S01]  /*9400*/  IMAD.U32 R13, R32, 0x10000, RZ ;  /* 0x00010000200d7824 */ /* 0x000fe200078e00ff */
[----:B------:R-:W-:Y:S01]  /*9410*/  LOP3.LUT R52, R63, 0xffff0000, RZ, 0xc0, !PT ;  /* 0xffff00003f347812 */ /* 0x000fe200078ec0ff */
[----:B------:R-:W-:Y:S01]  /*9420*/  IMAD.U32 R60, R153, 0x10000, RZ ;  /* 0x00010000993c7824 */ /* 0x000fe200078e00ff */
[----:B------:R-:W-:Y:S01]  /*9430*/  LOP3.LUT R15, R15, 0xffff0000, RZ, 0xc0, !PT ;  /* 0xffff00000f0f7812 */ /* 0x000fe200078ec0ff */
[----:B------:R-:W-:-:S02]  /*9440*/  IMAD.U32 R54, R42, 0x10000, RZ ;  /* 0x000100002a367824 */ /* 0x000fc400078e00ff */
[C---:B------:R-:W-:Y:S01]  /*9450*/  FMUL.FTZ R64, R35.reuse, R62 ;  /* 0x0000003e23407220 */ /* 0x040fe20000410000 */
[----:B------:R-:W-:Y:S01]  /*9460*/  FMUL.FTZ R66, R35, R52 ;  /* 0x0000003423427220 */ /* 0x000fe20000410000 */
[----:B------:R-:W-:Y:S01]  /*9470*/  LOP3.LUT R35, R42, 0xffff0000, RZ, 0xc0, !PT ;  /* 0xffff00002a237812 */ /* 0x000fe200078ec0ff */
[C---:B------:R-:W-:Y:S01]  /*9480*/  FMUL.FTZ R42, R13.reuse, R60 ;  /* 0x0000003c0d2a7220 */ /* 0x040fe20000410000 */
[----:B------:R-:W-:Y:S01]  /*9490*/  PRMT R49, R152, 0x5410, R49 ;  /* 0x0000541098317816 */ /* 0x000fe20000000031 */
[----:B------:R-:W-:Y:S01]  /*94a0*/  FMUL.FTZ R13, R13, R54 ;  /* 0x000000360d0d7220 */ /* 0x000fe20000410000 */
[----:B------:R-:W-:Y:S01]  /*94b0*/  LOP3.LUT R32, R32, 0xffff0000, RZ, 0xc0, !PT ;  /* 0xffff000020207812 */ /* 0x000fe200078ec0ff */
[----:B------:R-:W-:Y:S01]  /*94c0*/  FFMA.FTZ R52, R15, R52, -R64 ;  /* 0x000000340f347223 */ /* 0x000fe20000010840 */
[----:B------:R-:W-:Y:S01]  /*94d0*/  PRMT R45, R150, 0x5410, R45 ;  /* 0x00005410962d7816 */ /* 0x000fe2000000002d */
[----:B------:R-:W-:Y:S01]  /*94e0*/  FFMA.FTZ R60, R11, R60, R13 ;  /* 0x0000003c0b3c7223 */ /* 0x000fe2000001000d */
[----:B------:R-:W-:Y:S01]  /*94f0*/  LOP3.LUT R153, R153, 0xffff0000, RZ, 0xc0, !PT ;  /* 0xffff000099997812 */ /* 0x000fe200078ec0ff */
[----:B------:R-:W-:Y:S01]  /*9500*/  FFMA.FTZ R55, R15, R62, R66 ;  /* 0x0000003e0f377223 */ /* 0x000fe20000010042 */
[----:B------:R-:W-:Y:S01]  /*9510*/  LOP3.LUT R44, R14, 0xffff0000, RZ, 0xc0, !PT ;  /* 0xffff00000e2c7812 */ /* 0x000fe200078ec0ff */
[----:B------:R-:W-:Y:S01]  /*9520*/  IMAD.U32 R14, R34, 0x10000, RZ ;  /* 0x00010000220e7824 */ /* 0x000fe200078e00ff */
[----:B------:R-:W-:Y:S01]  /*9530*/  LOP3.LUT R12, R12, 0xffff0000, RZ, 0xc0, !PT ;  /* 0xffff00000c0c7812 */ /* 0x000fe200078ec0ff */
[----:B------:R-:W-:Y:S01]  /*9540*/  FFMA.FTZ R42, R11, R54, -R42 ;  /* 0x000000360b2a7223 */ /* 0x000fe2000001082a */
[----:B------:R-:W-:Y:S01]  /*9550*/  IMAD.U32 R13, R49, 0x10000, RZ ;  /* 0x00010000310d7824 */ /* 0x000fe200078e00ff */
[----:B------:R-:W-:Y:S01]  /*9560*/  LOP3.LUT R34, R34, 0xffff0000, RZ, 0xc0, !PT ;  /* 0xffff000022227812 */ /* 0x000fe200078ec0ff */
[C---:B------:R-:W-:Y:S01]  /*9570*/  FMUL.FTZ R15, R32.reuse, R153 ;  /* 0x00000099200f7220 */ /* 0x040fe20000410000 */
[-C--:B------:R-:W-:Y:S01]  /*9580*/  FMUL.FTZ R51, R32, R35.reuse ;  /* 0x0000002320337220 */ /* 0x080fe20000410000 */
[----:B------:R-:W-:Y:S01]  /*9590*/  IMAD.U32 R11, R45, 0x10000, RZ ;  /* 0x000100002d0b7824 */ /* 0x000fe200078e00ff */
[----:B------:R-:W-:Y:S01]  /*95a0*/  LOP3.LUT R49, R49, 0xffff0000, RZ, 0xc0, !PT ;  /* 0xffff000031317812 */ /* 0x000fe200078ec0ff */
[C---:B------:R-:W-:Y:S01]  /*95b0*/  FFMA.FTZ R15, R12.reuse, R35, -R15 ;  /* 0x000000230c0f7223 */ /* 0x040fe2000001080f */
[----:B------:R-:W-:Y:S01]  /*95c0*/  LOP3.LUT R45, R45, 0xffff0000, RZ, 0xc0, !PT ;  /* 0xffff00002d2d7812 */ /* 0x000fe200078ec0ff */
[----:B------:R-:W-:Y:S01]  /*95d0*/  FFMA.FTZ R51, R12, R153, R51 ;  /* 0x000000990c337223 */ /* 0x000fe20000010033 */
[----:B------:R-:W-:Y:S01]  /*95e0*/  FMUL.FTZ R12, R14, R13 ;  /* 0x0000000d0e0c7220 */ /* 0x000fe20000410000 */
        /* <DEDUP_REMOVED lines=20> */
.L_x_2783:
[----:B------:R-:W-:Y:S05]  /*9730*/  BSYNC B2 ;  /* 0x0000000000027941 */ /* 0x000fea0003800000 */
.L_x_2782:
[----:B--2---:R4:W-:Y:S04]  /*9740*/  ST.E.128 desc[UR60][R38.64], R12 ;  /* 0x0000000c26007985 */ /* 0x0049e8000c101d3c */
[----:B---3--:R4:W-:Y:S02]  /*9750*/  @!P4 ST.E.128 desc[UR60][R40.64], R32 ;  /* 0x000000202800c985 */ /* 0x0089e4000c101d3c */
.L_x_2781:
[----:B------:R-:W-:Y:S05]  /*9760*/  BSYNC B1 ;  /* 0x0000000000017941 */ /* 0x000fea0003800000 */
.L_x_2780:
[----:B------:R-:W-:-:S13]  /*9770*/  ISETP.NE.AND P4, PT, R27, RZ, PT ;  /* 0x000000ff1b00720c */ /* 0x000fda0003f85270 */
[----:B------:R-:W-:Y:S05]  /*9780*/  @!P4 BRA `(.L_x_2732) ;  /* 0x0000000c00bcc947 */ /* 0x000fea0003800000 */
[----:B------:R-:W-:Y:S01]  /*9790*/  SEL R136, R126, R136, !P1 ;  /* 0x000000887e887207 */ /* 0x000fe20004800000 */
[----:B------:R-:W-:Y:S01]  /*97a0*/  BSSY B1, `(.L_x_2784) ;  /* 0x0000070000017945 */ /* 0x000fe20003800000 */
[----:B------:R-:W-:Y:S02]  /*97b0*/  ISETP.GE.AND P5, PT, R164, R125, PT ;  /* 0x0000007da400720c */ /* 0x000fe40003fa6270 */
[----:B0--3--:R-:W-:Y:S02]  /*97c0*/  SHF.R.S32.HI R11, RZ, 0x1f, R136 ;  /* 0x0000001fff0b7819 */ /* 0x009fe40000011488 */
[----:B--2-4-:R-:W-:Y:S02]  /*97d0*/  LEA R38, P4, R7, R118, 0x1 ;  /* 0x0000007607267211 */ /* 0x014fe400078808ff */
[----:B------:R-:W-:Y:S02]  /*97e0*/  LEA.HI R136, R11, R136, RZ, 0x4 ;  /* 0x000000880b887211 */ /* 0x000fe400078f20ff */
[----:B------:R-:W-:-:S02]  /*97f0*/  LEA.HI.X R39, R7, R117, R111, 0x1, P4 ;  /* 0x0000007507277211 */ /* 0x000fc400020f0c6f */
        /* <DEDUP_REMOVED lines=8> */
[----:B------:R-:W-:Y:S01]  /*9880*/  IADD3 R15, R12, R13, RZ ;  /* 0x0000000d0c0f7210 */ /* 0x000fe20007ffe0ff */
[----:B------:R-:W-:-:S04]  /*9890*/  IMAD R13, R18, 0x4800, R135 ;  /* 0x00004800120d7824 */ /* 0x000fc800078e0287 */
[----:B------:R-:W-:Y:S02]  /*98a0*/  IMAD R15, R18, 0x4800, R15 ;  /* 0x00004800120f7824 */ /* 0x000fe400078e020f */
[--C-:B------:R-:W-:Y:S02]  /*98b0*/  IMAD R13, R13, 0x2, R2.reuse ;  /* 0x000000020d0d7824 */ /* 0x100fe400078e0202 */
[----:B------:R-:W-:-:S04]  /*98c0*/  IMAD R32, R15, 0x2, R2 ;  /* 0x000000020f207824 */ /* 0x000fc800078e0202 */
[----:B------:R-:W0:Y:S04]  /*98d0*/  LDS.128 R12, [R13+0x18400] ;  /* 0x018400000d0c7984 */ /* 0x000e280000000c00 */
[----:B------:R-:W2:Y:S01]  /*98e0*/  LDS.128 R32, [R32+0x18400] ;  /* 0x0184000020207984 */ /* 0x000ea20000000c00 */
[----:B------:R-:W-:Y:S05]  /*98f0*/  @P5 BRA `(.L_x_2785) ;  /* 0x0000000400685947 */ /* 0x000fea0003800000 */
[----:B------:R-:W-:Y:S01]  /*9900*/  SHF.R.U64 R50, R56, 0x10, R57 ;  /* 0x0000001038327819 */ /* 0x000fe20000001239 */
[----:B--2---:R-:W-:Y:S01]  /*9910*/  IMAD.U32 R48, R35, 0x10000, RZ ;  /* 0x0001000023307824 */ /* 0x004fe200078e00ff */
[----:B------:R-:W-:Y:S01]  /*9920*/  SHF.R.U64 R51, R58, 0x10, R59 ;  /* 0x000000103a337819 */ /* 0x000fe2000000123b */
[----:B------:R-:W-:Y:S01]  /*9930*/  IMAD.U32 R46, R33, 0x10000, RZ ;  /* 0x00010000212e7824 */ /* 0x000fe200078e00ff */
[----:B------:R-:W-:Y:S01]  /*9940*/  SHF.R.U64 R54, R68, 0x10, R69 ;  /* 0x0000001044367819 */ /* 0x000fe20000001245 */
[----:B0-----:R-:W-:Y:S01]  /*9950*/  IMAD.U32 R43, R13, 0x10000, RZ ;  /* 0x000100000d2b7824 */ /* 0x001fe200078e00ff */
[----:B------:R-:W-:Y:S01]  /*9960*/  SHF.R.U32.HI R56, RZ, 0x10, R57 ;  /* 0x00000010ff387819 */ /* 0x000fe20000011639 */
[----:B------:R-:W-:Y:S01]  /*9970*/  IMAD.U32 R45, R15, 0x10000, RZ ;  /* 0x000100000f2d7824 */ /* 0x000fe200078e00ff */
[----:B------:R-:W-:Y:S01]  /*9980*/  SHF.R.U32.HI R68, RZ, 0x10, R69 ;  /* 0x00000010ff447819 */ /* 0x000fe20000011645 */
[----:B------:R-:W-:Y:S01]  /*9990*/  IMAD.U32 R41, R32, 0x10000, RZ ;  /* 0x0001000020297824 */ /* 0x000fe200078e00ff */
[----:B------:R-:W-:Y:S01]  /*99a0*/  LOP3.LUT R49, R35, 0xffff0000, RZ, 0xc0, !PT ;  /* 0xffff000023317812 */ /* 0x000fe200078ec0ff */
[----:B------:R-:W-:Y:S01]  /*99b0*/  IMAD.U32 R40, R12, 0x10000, RZ ;  /* 0x000100000c287824 */ /* 0x000fe200078e00ff */
[----:B------:R-:W-:-:S02]  /*99c0*/  PRMT R50, R147, 0x5410, R50 ;  /* 0x0000541093327816 */ /* 0x000fc40000000032 */
[----:B------:R-:W-:Y:S02]  /*99d0*/  PRMT R35, R146, 0x5410, R51 ;  /* 0x0000541092237816 */ /* 0x000fe40000000033 */
[----:B------:R-:W-:Y:S02]  /*99e0*/  PRMT R147, R147, 0x5432, R56 ;  /* 0x0000543293937816 */ /* 0x000fe40000000038 */
[----:B------:R-:W-:Y:S02]  /*99f0*/  PRMT R51, R149, 0x5432, R68 ;  /* 0x0000543295337816 */ /* 0x000fe40000000044 */
[----:B------:R-:W-:Y:S02]  /*9a00*/  SHF.R.U64 R53, R70, 0x10, R71 ;  /* 0x0000001046357819 */ /* 0x000fe40000001247 */
[----:B------:R-:W-:Y:S01]  /*9a10*/  LOP3.LUT R47, R33, 0xffff0000, RZ, 0xc0, !PT ;  /* 0xffff0000212f7812 */ /* 0x000fe200078ec0ff */
[----:B------:R-:W-:Y:S01]  /*9a20*/  IMAD.U32 R52, R51, 0x10000, RZ ;  /* 0x0001000033347824 */ /* 0x000fe200078e00ff */
[----:B------:R-:W-:Y:S01]  /*9a30*/  SHF.R.U32.HI R59, RZ, 0x10, R59 ;  /* 0x00000010ff3b7819 */ /* 0x000fe2000001163b */
[----:B------:R-:W-:Y:S01]  /*9a40*/  IMAD.U32 R33, R147, 0x10000, RZ ;  /* 0x0001000093217824 */ /* 0x000fe200078e00ff */
[----:B------:R-:W-:-:S02]  /*9a50*/  SHF.R.U32.HI R71, RZ, 0x10, R71 ;  /* 0x00000010ff477819 */ /* 0x000fc40000011647 */
[----:B------:R-:W-:Y:S01]  /*9a60*/  PRMT R149, R149, 0x5410, R54 ;  /* 0x0000541095957816 */ /* 0x000fe20000000036 */
[-C--:B------:R-:W-:Y:S01]  /*9a70*/  FMUL.FTZ R54, R46, R52.reuse ;  /* 0x000000342e367220 */ /* 0x080fe20000410000 */
[----:B------:R-:W-:Y:S01]  /*9a80*/  PRMT R53, R148, 0x5410, R53 ;  /* 0x0000541094357816 */ /* 0x000fe20000000035 */
[-C--:B------:R-:W-:Y:S01]  /*9a90*/  FMUL.FTZ R56, R46, R33.reuse ;  /* 0x000000212e387220 */ /* 0x080fe20000410000 */
[----:B------:R-:W-:Y:S01]  /*9aa0*/  LOP3.LUT R51, R51, 0xffff0000, RZ, 0xc0, !PT ;  /* 0xffff000033337812 */ /* 0x000fe200078ec0ff */
[C---:B------:R-:W-:Y:S01]  /*9ab0*/  FFMA.FTZ R33, R43.reuse, R33, -R54 ;  /* 0x000000212b217223 */ /* 0x040fe20000010836 */
[----:B------:R-:W-:Y:S01]  /*9ac0*/  PRMT R146, R146, 0x5432, R59 ;  /* 0x0000543292927816 */ /* 0x000fe2000000003b */
[----:B------:R-:W-:Y:S01]  /*9ad0*/  FFMA.FTZ R56, R43, R52, R56 ;  /* 0x000000342b387223 */ /* 0x000fe20000010038 */
[----:B------:R-:W-:Y:S01]  /*9ae0*/  PRMT R148, R148, 0x5432, R71 ;  /* 0x0000543294947816 */ /* 0x000fe20000000047 */
[----:B------:R-:W-:Y:S01]  /*9af0*/  FMUL.FTZ R55, R47, R51 ;  /* 0x000000332f377220 */ /* 0x000fe20000410000 */
[----:B------:R-:W-:Y:S01]  /*9b00*/  LOP3.LUT R44, R13, 0xffff0000, RZ, 0xc0, !PT ;  /* 0xffff00000d2c7812 */ /* 0x000fe200078ec0ff */
[----:B------:R-:W-:Y:S01]  /*9b10*/  IMAD.U32 R43, R146, 0x10000, RZ ;  /* 0x00010000922b7824 */ /* 0x000fe200078e00ff */
[----:B------:R-:W-:Y:S01]  /*9b20*/  LOP3.LUT R147, R147, 0xffff0000, RZ, 0xc0, !PT ;  /* 0xffff000093937812 */ /* 0x000fe200078ec0ff */
[C---:B------:R-:W-:Y:S01]  /*9b30*/  IMAD.U32 R46, R148.reuse, 0x10000, RZ ;  /* 0x00010000942e7824 */ /* 0x040fe200078e00ff */
[----:B------:R-:W-:Y:S01]  /*9b40*/  LOP3.LUT R148, R148, 0xffff0000, RZ, 0xc0, !PT ;  /* 0xffff000094947812 */ /* 0x000fe200078ec0ff */
[----:B------:R-:W-:Y:S01]  /*9b50*/  IMAD.U32 R13, R14, 0x10000, RZ ;  /* 0x000100000e0d7824 */ /* 0x000fe200078e00ff */
[----:B------:R-:W-:Y:S01]  /*9b60*/  LOP3.LUT R42, R15, 0xffff0000, RZ, 0xc0, !PT ;  /* 0xffff00000f2a7812 */ /* 0x000fe200078ec0ff */
[-C--:B------:R-:W-:Y:S01]  /*9b70*/  FMUL.FTZ R47, R47, R147.reuse ;  /* 0x000000932f2f7220 */ /* 0x080fe20000410000 */
[----:B------:R-:W-:Y:S01]  /*9b80*/  FFMA.FTZ R52, R44, R147, -R55 ;  /* 0x000000932c347223 */ /* 0x000fe20000010837 */
[CC--:B------:R-:W-:Y:S01]  /*9b90*/  FMUL.FTZ R54, R48.reuse, R46.reuse ;  /* 0x0000002e30367220 */ /* 0x0c0fe20000410000 */
[----:B------:R-:W-:Y:S01]  /*9ba0*/  FMUL.FTZ R55, R48, R43 ;  /* 0x0000002b30377220 */ /* 0x000fe20000410000 */
[----:B------:R-:W-:Y:S01]  /*9bb0*/  FFMA.FTZ R51, R44, R51, R47 ;  /* 0x000000332c337223 */ /* 0x000fe2000001002f */
[----:B------:R-:W-:Y:S01]  /*9bc0*/  LOP3.LUT R146, R146, 0xffff0000, RZ, 0xc0, !PT ;  /* 0xffff000092927812 */ /* 0x000fe200078ec0ff */
[C---:B------:R-:W-:Y:S01]  /*9bd0*/  FFMA.FTZ R54, R45.reuse, R43, -R54 ;  /* 0x0000002b2d367223 */ /* 0x040fe20000010836 */
[----:B------:R-:W-:Y:S01]  /*9be0*/  FFMA.FTZ R55, R45, R46, R55 ;  /* 0x0000002e2d377223 */ /* 0x000fe20000010037 */
[----:B------:R-:W-:Y:S01]  /*9bf0*/  SHF.L.U32 R44, R149, 0x10, RZ ;  /* 0x00000010952c7819 */ /* 0x000fe200000006ff */
[C---:B------:R-:W-:Y:S01]  /*9c00*/  FMUL.FTZ R45, R49.reuse, R148 ;  /* 0x00000094312d7220 */ /* 0x040fe20000410000 */
[----:B------:R-:W-:Y:S01]  /*9c10*/  IMAD.U32 R43, R50, 0x10000, RZ ;  /* 0x00010000322b7824 */ /* 0x000fe200078e00ff */
[----:B------:R-:W-:Y:S01]  /*9c20*/  LOP3.LUT R32, R32, 0xffff0000, RZ, 0xc0, !PT ;  /* 0xffff000020207812 */ /* 0x000fe200078ec0ff */
[-C--:B------:R-:W-:Y:S01]  /*9c30*/  FMUL.FTZ R49, R49, R146.reuse ;  /* 0x0000009231317220 */ /* 0x080fe20000410000 */
[----:B------:R-:W-:Y:S01]  /*9c40*/  FFMA.FTZ R57, R42, R146, -R45 ;  /* 0x000000922a397223 */ /* 0x000fe2000001082d */
[----:B------:R-:W-:Y:S01]  /*9c50*/  FMUL.FTZ R47, R41, R44 ;  /* 0x0000002c292f7220 */ /* 0x000fe20000410000 */
[----:B------:R-:W-:Y:S01]  /*9c60*/  LOP3.LUT R149, R149, 0xffff0000, RZ, 0xc0, !PT ;  /* 0xffff000095957812 */ /* 0x000fe200078ec0ff */
[-C--:B------:R-:W-:Y:S01]  /*9c70*/  FMUL.FTZ R41, R41, R43.reuse ;  /* 0x0000002b29297220 */ /* 0x080fe20000410000 */
[----:B------:R-:W-:Y:S01]  /*9c80*/  LOP3.LUT R45, R50, 0xffff0000, RZ, 0xc0, !PT ;  /* 0xffff0000322d7812 */ /* 0x000fe200078ec0ff */
[----:B------:R-:W-:Y:S01]  /*9c90*/  FFMA.FTZ R148, R42, R148, R49 ;  /* 0x000000942a947223 */ /* 0x000fe20000010031 */
[----:B------:R-:W-:Y:S01]  /*9ca0*/  LOP3.LUT R12, R12, 0xffff0000, RZ, 0xc0, !PT ;  /* 0xffff00000c0c7812 */ /* 0x000fe200078ec0ff */
[C---:B------:R-:W-:Y:S01]  /*9cb0*/  FFMA.FTZ R47, R40.reuse, R43, -R47 ;  /* 0x0000002b282f7223 */ /* 0x040fe2000001082f */
[----:B------:R-:W-:Y:S01]  /*9cc0*/  FFMA.FTZ R41, R40, R44, R41 ;  /* 0x0000002c28297223 */ /* 0x000fe20000010029 */
[----:B------:R-:W-:-:S02]  /*9cd0*/  IMAD.U32 R15, R34, 0x10000, RZ ;  /* 0x00010000220f7824 */ /* 0x000fc400078e00ff */
[C---:B------:R-:W-:Y:S01]  /*9ce0*/  FMUL.FTZ R49, R32.reuse, R149 ;  /* 0x0000009520317220 */ /* 0x040fe20000410000 */
[-C--:B------:R-:W-:Y:S01]  /*9cf0*/  FMUL.FTZ R43, R32, R45.reuse ;  /* 0x0000002d202b7220 */ /* 0x080fe20000410000 */
[----:B------:R-:W-:Y:S01]  /*9d00*/  IMAD.U32 R40, R53, 0x10000, RZ ;  /* 0x0001000035287824 */ /* 0x000fe200078e00ff */
[----:B------:R-:W-:Y:S01]  /*9d10*/  LOP3.LUT R34, R34, 0xffff0000, RZ, 0xc0, !PT ;  /* 0xffff000022227812 */ /* 0x000fe200078ec0ff */
[----:B------:R-:W-:Y:S01]  /*9d20*/  IMAD.U32 R32, R35, 0x10000, RZ ;  /* 0x0001000023207824 */ /* 0x000fe200078e00ff */
[----:B------:R-:W-:Y:S01]  /*9d30*/  LOP3.LUT R53, R53, 0xffff0000, RZ, 0xc0, !PT ;  /* 0xffff000035357812 */ /* 0x000fe200078ec0ff */
[C---:B------:R-:W-:Y:S01]  /*9d40*/  FFMA.FTZ R42, R12.reuse, R45, -R49 ;  /* 0x0000002d0c2a7223 */ /* 0x040fe20000010831 */
[----:B------:R-:W-:Y:S01]  /*9d50*/  LOP3.LUT R35, R35, 0xffff0000, RZ, 0xc0, !PT ;  /* 0xffff000023237812 */ /* 0x000fe200078ec0ff */
[----:B------:R-:W-:Y:S01]  /*9d60*/  FFMA.FTZ R12, R12, R149, R43 ;  /* 0x000000950c0c7223 */ /* 0x000fe2000001002b */
[----:B------:R-:W-:Y:S01]  /*9d70*/  LOP3.LUT R14, R14, 0xffff0000, RZ, 0xc0, !PT ;  /* 0xffff00000e0e7812 */ /* 0x000fe200078ec0ff */
        /* <DEDUP_REMOVED lines=18> */
.L_x_2785:
[----:B------:R-:W-:Y:S05]  /*9ea0*/  BSYNC B1 ;  /* 0x0000000000017941 */ /* 0x000fea0003800000 */
.L_x_2784:
[----:B0-----:R0:W-:Y:S01]  /*9eb0*/  ST.E.128 desc[UR60][R38.64], R12 ;  /* 0x0000000c26007985 */ /* 0x0011e2000c101d3c */
[----:B------:R-:W-:-:S13]  /*9ec0*/  ISETP.GE.AND P4, PT, R11, R132, PT ;  /* 0x000000840b00720c */ /* 0x000fda0003f86270 */
[----:B------:R-:W-:Y:S05]  /*9ed0*/  @P4 BRA `(.L_x_2732) ;  /* 0x0000000400e84947 */ /* 0x000fea0003800000 */
[----:B------:R-:W-:-:S05]  /*9ee0*/  IMAD.WIDE R36, R11, 0x2, R36 ;  /* 0x000000020b247825 */ /* 0x000fca00078e0224 */
[----:B--2---:R2:W-:Y:S01]  /*9ef0*/  ST.E.128 desc[UR60][R36.64], R32 ;  /* 0x0000002024007985 */ /* 0x0045e2000c101d3c */
[----:B------:R-:W-:Y:S05]  /*9f00*/  BRA `(.L_x_2732) ;  /* 0x0000000400dc7947 */ /* 0x000fea0003800000 */
.L_x_2697:
[----:B------:R-:W2:Y:S02]  /*9f10*/  LDL R11, [R1+0x30] ;  /* 0x00003000010b7983 */ /* 0x000ea40000100800 */
[----:B--2---:R-:W-:-:S13]  /*9f20*/  R2UR UR4, R11 ;  /* 0x000000000b0472ca */ /* 0x004fda00000e0000 */
[----:B------:R-:W-:-:S06]  /*9f30*/  UISETP.NE.AND UP0, UPT, UR4, 0x3, UPT ;  /* 0x000000030400788c */ /* 0x000fcc000bf05270 */
[----:B------:R-:W-:-:S13]  /*9f40*/  PLOP3.LUT P0, PT, PT, PT, UP0, 0x80, 0x0 ;  /* 0x000000000000781c */ /* 0x000fda0003f0f008 */
[----:B------:R-:W-:Y:S05]  /*9f50*/  @!P0 BRA `(.L_x_2786) ;  /* 0x0000000000048947 */ /* 0x000fea0003800000 */
[----:B------:R-:W-:Y:S01]  /*9f60*/  BPT.TRAP 0x1 ;  /* 0x000000040000795c */ /* 0x000fe20000300000 */
.L_x_2786:
[----:B------:R-:W-:Y:S01]  /*9f70*/  IMAD R86, R18, 0x8, R2 ;  /* 0x0000000812567824 */ /* 0x000fe200078e0202 */
[----:B------:R-:W-:Y:S01]  /*9f80*/  SHF.L.U32 R87, R170, 0x1f, RZ ;  /* 0x0000001faa577819 */ /* 0x000fe200000006ff */
[----:B------:R-:W-:Y:S01]  /*9f90*/  BSSY B1, `(.L_x_2787) ;  /* 0x0000004000017945 */ /* 0x000fe20003800000 */
[----:B------:R-:W-:Y:S02]  /*9fa0*/  SHF.R.S32.HI R31, RZ, 0x1f, R29 ;  /* 0x0000001fff1f7819 */ /* 0x000fe4000001141d */
[----:B------:R-:W0:Y:S02]  /*9fb0*/  SYNCS.PHASECHK.TRANS64.TRYWAIT P4, [R86+URZ+0x2a890], R87 ;  /* 0x02a89057560075a7 */ /* 0x000e24000808017f */
[----:B0-----:R-:W-:Y:S05]  /*9fc0*/  @!P4 BRA `(.L_x_2788) ;  /* 0x000001a40080c947 */ /* 0x001fea0003800000 */
.L_x_3064:
[----:B------:R-:W-:Y:S05]  /*9fd0*/  BSYNC B1 ;  /* 0x0000000000017941 */ /* 0x000fea0003800000 */
.L_x_2787:
        /* <DEDUP_REMOVED lines=27> */
.L_x_3068:
        /* <DEDUP_REMOVED lines=37> */
.L_x_2791:
[----:B------:R-:W-:Y:S05]  /*a3e0*/  BSYNC B1 ;  /* 0x0000000000017941 */ /* 0x000fea0003800000 */
.L_x_2790:
[----:B------:R-:W-:-:S03]  /*a3f0*/  UMOV UR4, 0xffffffff ;  /* 0xffffffff00047882 */ /* 0x000fc60000000000 */
[----:B------:R-:W-:Y:S05]  /*a400*/  BRA.DIV UR4, `(.L_x_2792) ;  /* 0x000001a204d07947 */ /* 0x000fea000b800000 */
[----:B--2---:R2:W0:Y:S04]  /*a410*/  SHFL.IDX PT, R37, R39, 0x1, 0x1c1f ;  /* 0x003c1f0027257f89 */ /* 0x00442800000e0000 */
[----:B---3--:R2:W3:Y:S02]  /*a420*/  SHFL.IDX PT, R36, R38, 0x1, 0x1c1f ;  /* 0x003c1f0026247f89 */ /* 0x0084e400000e0000 */
.L_x_3072:
        /* <DEDUP_REMOVED lines=8> */
[----:B------:R-:W-:Y:S01]  /*a4b0*/  @!P5 SHF.L.U32 R11, R165, 0x3, RZ ;  /* 0x00000003a50bd819 */ /* 0x000fe200000006ff */
        /* <DEDUP_REMOVED lines=28> */
.L_x_2732:
[----:B------:R-:W-:Y:S05]  /*a680*/  BSYNC B0 ;  /* 0x0000000000007941 */ /* 0x000fea0003800000 */
.L_x_2696:
        /* <DEDUP_REMOVED lines=17> */
.L_x_2794:
[----:B------:R-:W-:Y:S05]  /*a7a0*/  BSYNC B0 ;  /* 0x0000000000007941 */ /* 0x000fea0003800000 */
.L_x_2793:
[----:B------:R-:W3:Y:S01]  /*a7b0*/  SYNCS.PHASECHK.TRANS64.TRYWAIT P0, [R86+URZ+0x2a8b0], R87 ;  /* 0x02a8b057560075a7 */ /* 0x000ee2000800017f */
[----:B------:R-:W-:Y:S04]  /*a7c0*/  BSSY B0, `(.L_x_2795) ;  /* 0x0000002000007945 */ /* 0x000fe80003800000 */
[----:B---3--:R-:W-:Y:S05]  /*a7d0*/  @!P0 BRA `(.L_x_2796) ;  /* 0x000001a000288947 */ /* 0x008fea0003800000 */
.L_x_3073:
[----:B------:R-:W-:Y:S05]  /*a7e0*/  BSYNC B0 ;  /* 0x0000000000007941 */ /* 0x000fea0003800000 */
.L_x_2795:
[----:B------:R-:W-:Y:S01]  /*a7f0*/  ULDC.64 UR4, c[0x0][0x328] ;  /* 0x0000ca0000047ab9 */ /* 0x000fe20000000a00 */
[----:B------:R-:W-:Y:S01]  /*a800*/  IMAD.IADD R85, R85, 0x1, -R169 ;  /* 0x0000000155557824 */ /* 0x000fe200078e0aa9 */
[----:B------:R-:W-:Y:S01]  /*a810*/  BSSY B0, `(.L_x_2797) ;  /* 0x000002e000007945 */ /* 0x000fe20003800000 */
[----:B--2-4-:R-:W-:Y:S02]  /*a820*/  IMAD R14, R31, UR4, RZ ;  /* 0x000000041f0e7c24 */ /* 0x014fe4000f8e02ff */
[----:B------:R-:W-:Y:S01]  /*a830*/  IMAD.WIDE.U32 R12, R29, UR4, RZ ;  /* 0x000000041d0c7c25 */ /* 0x000fe2000f8e00ff */
[----:B------:R-:W-:-:S03]  /*a840*/  ISETP.GE.AND P0, PT, R85, 0x1, PT ;  /* 0x000000015500780c */ /* 0x000fc60003f06270 */
[----:B------:R-:W-:Y:S01]  /*a850*/  IMAD R29, R29, UR5, R14 ;  /* 0x000000051d1d7c24 */ /* 0x000fe2000f8e020e */
[----:B------:R-:W-:Y:S02]  /*a860*/  ULDC.64 UR4, c[0x0][0x338] ;  /* 0x0000ce0000047ab9 */ /* 0x000fe40000000a00 */
        /* <DEDUP_REMOVED lines=12> */
[----:B------:R-:W-:-:S03]  /*a930*/  IMAD R11, R18, 0x3000, R3 ;  /* 0x00003000120b7824 */ /* 0x000fc600078e0203 */
[----:B------:R-:W-:Y:S01]  /*a940*/  LEA.HI.X R34, R12, UR5, R15, 0x1, P5 ;  /* 0x000000050c227c11 */ /* 0x000fe2000a8f0c0f */
[----:B------:R-:W-:Y:S01]  /*a950*/  IMAD.IADD R13, R128, 0x1, R11 ;  /* 0x00000001800d7824 */ /* 0x000fe200078e020b */
[----:B------:R0:W2:Y:S01]  /*a960*/  SHFL.IDX PT, R28, R31, RZ, 0x1c1f ;  /* 0x001c1fff1f1c7589 */ /* 0x0000a200000e0000 */
[--C-:B------:R-:W-:Y:S02]  /*a970*/  IMAD R11, R11, 0x2, R120.reuse ;  /* 0x000000020b0b7824 */ /* 0x100fe400078e0278 */
[----:B------:R-:W-:Y:S01]  /*a980*/  IMAD R35, R13, 0x2, R120 ;  /* 0x000000020d237824 */ /* 0x000fe200078e0278 */
        /* <DEDUP_REMOVED lines=22> */
.L_x_2798:
[----:B------:R-:W-:Y:S05]  /*aaf0*/  BSYNC B0 ;  /* 0x0000000000007941 */ /* 0x000fea0003800000 */
.L_x_2797:
        /* <DEDUP_REMOVED lines=10> */
[----:B------:R-:W-:Y:S01]  /*aba0*/  @P0 SHF.L.U32 R31, R165, 0x3, RZ ;  /* 0x00000003a51f0819 */ /* 0x000fe200000006ff */
        /* <DEDUP_REMOVED lines=14> */
.L_x_2800:
[----:B------:R-:W-:Y:S05]  /*ac90*/  BSYNC B0 ;  /* 0x0000000000007941 */ /* 0x000fea0003800000 */
.L_x_2799:
        /* <DEDUP_REMOVED lines=14> */
[----:B------:R-:W-:Y:S02]  /*ad80*/  SEL R11, RZ, 0x1, P4 ;  /* 0x00000001ff0b7807 */ /* 0x000fe40002000000 */
[----:B------:R-:W-:Y:S02]  /*ad90*/  SEL R18, R18, RZ, P4 ;  /* 0x000000ff12127207 */ /* 0x000fe40002000000 */
[----:B------:R-:W-:Y:S01]  /*ada0*/  LOP3.LUT R170, R170, R11, RZ, 0x3c, !PT ;  /* 0x0000000baaaa7212 */ /* 0x000fe200078e3cff */
[----:B-1----:R-:W-:Y:S06]  /*adb0*/  @P5 BRA `(.L_x_2801) ;  /* 0xffffff7800185947 */ /* 0x002fec000383ffff */
.L_x_2691:
[----:B------:R-:W1:Y:S01]  /*adc0*/  LDC R0, c[0x0][0x448] ;  /* 0x00011200ff007b82 */ /* 0x000e620000000800 */
        /* <DEDUP_REMOVED lines=11> */
[----:B0-----:R-:W-:Y:S02]  /*ae80*/  CS2R R34, SRZ ;  /* 0x0000000000227805 */ /* 0x001fe4000001ff00 */
        /* <DEDUP_REMOVED lines=11> */
[----:B-1----:R-:W-:Y:S01]  /*af40*/  ISETP.NE.AND P1, PT, R0, 0x1, PT ;  /* 0x000000010000780c */ /* 0x002fe20003f25270 */
[----:B------:R-:W-:Y:S01]  /*af50*/  VIADD R0, R184, 0x7f ;  /* 0x0000007fb8007836 */ /* 0x000fe20000000000 */
[----:B------:R-:W-:-:S02]  /*af60*/  CS2R R46, SRZ ;  /* 0x00000000002e7805 */ /* 0x000fc4000001ff00 */
[----:B------:R-:W-:Y:S02]  /*af70*/  CS2R R44, SRZ ;  /* 0x00000000002c7805 */ /* 0x000fe4000001ff00 */
[----:B------:R-:W-:Y:S02]  /*af80*/  CS2R R40, SRZ ;  /* 0x0000000000287805 */ /* 0x000fe4000001ff00 */
[----:B------:R-:W-:Y:S02]  /*af90*/  CS2R R94, SRZ ;  /* 0x00000000005e7805 */ /* 0x000fe4000001ff00 */
[----:B------:R-:W-:Y:S02]  /*afa0*/  CS2R R92, SRZ ;  /* 0x00000000005c7805 */ /* 0x000fe4000001ff00 */
[----:B------:R-:W-:Y:S01]  /*afb0*/  CS2R R88, SRZ ;  /* 0x0000000000587805 */ /* 0x000fe2000001ff00 */
[----:B------:R-:W-:Y:S01]  /*afc0*/  IMAD.MOV.U32 R90, RZ, RZ, RZ ;  /* 0x000000ffff5a7224 */ /* 0x000fe200078e00ff */
[----:B------:R-:W-:Y:S01]  /*afd0*/  CS2R R10, SRZ ;  /* 0x00000000000a7805 */ /* 0x000fe2000001ff00 */
[----:B------:R-:W-:-:S02]  /*afe0*/  IMAD.MOV.U32 R97, RZ, RZ, RZ ;  /* 0x000000ffff617224 */ /* 0x000fc400078e00ff */
[----:B------:R-:W-:Y:S01]  /*aff0*/  IMAD.MOV.U32 R26, RZ, RZ, RZ ;  /* 0x000000ffff1a7224 */ /* 0x000fe200078e00ff */
[----:B------:R-:W0:Y:S01]  /*b000*/  @P1 LDC R3, c[0x0][0x44c] ;  /* 0x00011300ff031b82 */ /* 0x000e220000000800 */
[----:B------:R-:W-:Y:S02]  /*b010*/  IMAD.MOV.U32 R32, RZ, RZ, RZ ;  /* 0x000000ffff207224 */ /* 0x000fe400078e00ff */
[----:B------:R-:W-:-:S05]  /*b020*/  IMAD.MOV.U32 R99, RZ, RZ, RZ ;  /* 0x000000ffff637224 */ /* 0x000fca00078e00ff */
[----:B------:R-:W1:Y:S01]  /*b030*/  @P1 LDC R4, c[0x0][0x450] ;  /* 0x00011400ff041b82 */ /* 0x000e620000000800 */
[----:B0-----:R-:W-:-:S05]  /*b040*/  @P1 IMAD.HI.U32 R3, R0, R3, RZ ;  /* 0x0000000300031227 */ /* 0x001fca00078e00ff */
[----:B-1----:R-:W-:Y:S02]  /*b050*/  @P1 SHF.R.U32.HI R0, RZ, R4, R3 ;  /* 0x00000004ff001219 */ /* 0x002fe40000011603 */
[----:B------:R-:W-:-:S03]  /*b060*/  PLOP3.LUT P1, PT, PT, PT, PT, 0x80, 0x0 ;  /* 0x000000000000781c */ /* 0x000fc60003f2f070 */
[----:B------:R-:W-:-:S04]  /*b070*/  IMAD.IADD R0, R143, 0x1, R0 ;  /* 0x000000018f007824 */ /* 0x000fc800078e0200 */
[----:B------:R-:W-:-:S05]  /*b080*/  IMAD.HI R0, R0, 0x2aaaaaab, RZ ;  /* 0x2aaaaaab00007827 */ /* 0x000fca00078e02ff */
[----:B------:R-:W-:-:S04]  /*b090*/  SHF.R.U32.HI R3, RZ, 0x1f, R0 ;  /* 0x0000001fff037819 */ /* 0x000fc80000011600 */
[----:B------:R-:W-:Y:S01]  /*b0a0*/  LEA.HI.SX32 R3, R0, R3, 0x1c ;  /* 0x0000000300037211 */ /* 0x000fe200078fe2ff */
[----:B------:R-:W-:-:S03]  /*b0b0*/  IMAD.MOV.U32 R0, RZ, RZ, RZ ;  /* 0x000000ffff007224 */ /* 0x000fc600078e00ff */
[----:B------:R-:W-:Y:S01]  /*b0c0*/  VIMNMX R72, R144, R3, PT ;  /* 0x0000000390487248 */ /* 0x000fe20003fe0100 */
[----:B------:R-:W-:-:S03]  /*b0d0*/  IMAD.MOV.U32 R3, RZ, RZ, RZ ;  /* 0x000000ffff037224 */ /* 0x000fc600078e00ff */
[----:B------:R-:W-:Y:S01]  /*b0e0*/  ISETP.GE.AND P2, PT, R72, 0x1, PT ;  /* 0x000000014800780c */ /* 0x000fe20003f46270 */
[----:B------:R-:W-:-:S12]  /*b0f0*/  @P0 BRA `(.L_x_2803) ;  /* 0x0000000000080947 */ /* 0x000fd80003800000 */
[----:B------:R-:W0:Y:S02]  /*b100*/  FENCE.VIEW.ASYNC.G ;  /* 0x00000000000073c6 */ /* 0x000e240000000100 */
[----:B0-----:R-:W-:Y:S06]  /*b110*/  BAR.ARV 0xc, 0x180 ;  /* 0x0306000000007b1d */ /* 0x001fec0000002000 */
.L_x_2803:
[----:B------:R-:W-:Y:S05]  /*b120*/  BSYNC B0 ;  /* 0x0000000000007941 */ /* 0x000fea0003800000 */
.L_x_2802:
[----:B------:R-:W-:Y:S02]  /*b130*/  IMAD.MOV.U32 R91, RZ, RZ, RZ ;  /* 0x000000ffff5b7224 */ /* 0x000fe400078e00ff */
[----:B------:R-:W-:Y:S01]  /*b140*/  IMAD.MOV.U32 R24, RZ, RZ, RZ ;  /* 0x000000ffff187224 */ /* 0x000fe200078e00ff */
[----:B------:R-:W-:Y:S06]  /*b150*/  @!P2 BRA `(.L_x_2804) ;  /* 0x000001000054a947 */ /* 0x000fec0003800000 */
[----:B------:R-:W3:Y:S04]  /*b160*/  LDL R4, [R1+0x34] ;  /* 0x0000340001047983 */ /* 0x000ee80000100800 */
[----:B------:R-:W0:Y:S02]  /*b170*/  SHFL.IDX PT, R0, R222, RZ, 0x1f ;  /* 0x00001fffde007589 */ /* 0x000e2400000e0000 */
[----:B0-----:R-:W-:-:S04]  /*b180*/  LEA.HI R3, R0, R0, RZ, 0x1 ;  /* 0x0000000000037211 */ /* 0x001fc800078f08ff */
[----:B------:R-:W-:-:S04]  /*b190*/  LOP3.LUT R3, R3, 0x1e, RZ, 0xc0, !PT ;  /* 0x0000001e03037812 */ /* 0x000fc800078ec0ff */
[----:B------:R-:W-:Y:S02]  /*b1a0*/  IADD3 R3, R0, -R3, RZ ;  /* 0x8000000300037210 */ /* 0x000fe40007ffe0ff */
[----:B---3--:R-:W-:-:S13]  /*b1b0*/  R2UR UR4, R4 ;  /* 0x00000000040472ca */ /* 0x008fda00000e0000 */
        /* <DEDUP_REMOVED lines=10> */
[----:B--2---:R0:W1:Y:S01]  /*b260*/  LDC.64 R14, c[0x4][R0] ;  /* 0x01000000000e7b82 */ /* 0x0040620000000a00 */
        /* <DEDUP_REMOVED lines=10> */
[----:B-1--45:R-:W-:Y:S05]  /*b310*/  CALL.ABS.NOINC R14 ;  /* 0x000000000e007343 */ /* 0x032fea0003c00000 */
.L_x_2805:
        /* <DEDUP_REMOVED lines=12> */
.L_x_2809:
[----:B-1----:R1:W3:Y:S02]  /*b3e0*/  SYNCS.PHASECHK.TRANS64.TRYWAIT P0, [R2+URZ+0x2a800], R3 ;  /* 0x02a80003020075a7 */ /* 0x0022e4000800017f */
[----:B---3--:R-:W-:Y:S05]  /*b3f0*/  @!P0 NANOSLEEP.SYNCS 0x989680 ;  /* 0x009896800000895d */ /* 0x008fea0003900000 */
[----:B------:R-:W3:Y:S02]  /*b400*/  @!P0 SYNCS.PHASECHK.TRANS64 P0, [R2+URZ+0x2a800], R3 ;  /* 0x02a80003020085a7 */ /* 0x000ee4000800007f */
[----:B---3--:R-:W-:Y:S05]  /*b410*/  @!P0 BRA `(.L_x_2809) ;  /* 0xfffffffc00f08947 */ /* 0x008fea000383ffff */
.L_x_2808:
[----:B------:R-:W-:Y:S05]  /*b420*/  BSYNC B0 ;  /* 0x0000000000007941 */ /* 0x000fea0003800000 */
.L_x_2807:
[----:B------:R-:W-:Y:S05]  /*b430*/  BRA `(.L_x_2810) ;  /* 0x0000007400207947 */ /* 0x000fea0003800000 */
.L_x_2806:
[----:B------:R-:W3:Y:S01]  /*b440*/  LDL R0, [R1+0x34] ;  /* 0x0000340001007983 */ /* 0x000ee20000100800 */
[----:B------:R-:W-:Y:S01]  /*b450*/  ULDC.64 UR6, c[0x0][0x408] ;  /* 0x0001020000067ab9 */ /* 0x000fe20000000a00 */
[----:B---3--:R-:W-:Y:S02]  /*b460*/  R2UR UR4, R0 ;  /* 0x00000000000472ca */ /* 0x008fe400000e0000 */
[----:B-----5:R-:W-:-:S05]  /*b470*/  SHF.R.S32.HI R0, RZ, 0x1f, R142 ;  /* 0x0000001fff007819 */ /* 0x020fca000001148e */
[----:B------:R-:W-:-:S04]  /*b480*/  IMAD R5, R0, UR6, RZ ;  /* 0x0000000600057c24 */ /* 0x000fc8000f8e02ff */
[----:B------:R-:W-:Y:S02]  /*b490*/  IMAD R5, R142, UR7, R5 ;  /* 0x000000078e057c24 */ /* 0x000fe4000f8e0205 */
[----:B------:R-:W-:-:S03]  /*b4a0*/  ULOP3.LUT UP0, URZ, UR4, 0x3ff, URZ, 0xc0, !UPT ;  /* 0x000003ff043f7892 */ /* 0x000fc6000f80c03f */
[----:B------:R-:W-:Y:S02]  /*b4b0*/  ULDC.64 UR4, c[0x0][0x3f8] ;  /* 0x0000fe0000047ab9 */ /* 0x000fe40000000a00 */
[----:B------:R-:W-:Y:S01]  /*b4c0*/  IMAD R3, R0, UR4, RZ ;  /* 0x0000000400037c24 */ /* 0x000fe2000f8e02ff */
[----:B------:R-:W-:Y:S01]  /*b4d0*/  PLOP3.LUT P0, PT, PT, PT, UP0, 0x80, 0x0 ;  /* 0x000000000000781c */ /* 0x000fe20003f0f008 */
[----:B------:R-:W-:-:S04]  /*b4e0*/  IMAD.WIDE.U32 R24, R142, UR4, RZ ;  /* 0x000000048e187c25 */ /* 0x000fc8000f8e00ff */
[C---:B------:R-:W-:Y:S02]  /*b4f0*/  IMAD R3, R142.reuse, UR5, R3 ;  /* 0x000000058e037c24 */ /* 0x040fe4000f8e0203 */
[----:B------:R-:W-:-:S04]  /*b500*/  IMAD.WIDE.U32 R142, R142, UR6, RZ ;  /* 0x000000068e8e7c25 */ /* 0x000fc8000f8e00ff */
[----:B------:R-:W-:Y:S02]  /*b510*/  IMAD.IADD R27, R3, 0x1, R25 ;  /* 0x00000001031b7824 */ /* 0x000fe400078e0219 */
[----:B--2-4-:R-:W-:Y:S01]  /*b520*/  IMAD.IADD R29, R5, 0x1, R143 ;  /* 0x00000001051d7824 */ /* 0x014fe200078e028f */
        /* <DEDUP_REMOVED lines=17> */
.L_x_2811:
        /* <DEDUP_REMOVED lines=39> */
.L_x_3079:
        /* <DEDUP_REMOVED lines=27> */
[----:B------:R-:W-:Y:S02]  /*ba60*/  @!P2 SHF.L.U64.HI R24, R172, 0x1, R203 ;  /* 0x00000001ac18a819 */ /* 0x000fe400000102cb */
[-C--:B--2---:R-:W-:Y:S01]  /*ba70*/  @!P3 IADD3 R28, P6, R0, R31.reuse, RZ ;  /* 0x0000001f001cb210 */ /* 0x084fe20007fde0ff */
[----:B------:R-:W-:Y:S01]  /*ba80*/  @!P0 IMAD.SHL.U32 R63, R171, 0x2, RZ ;  /* 0x00000002ab3f8824 */ /* 0x000fe200078e00ff */
[----:B----4-:R-:W-:Y:S01]  /*ba90*/  @!P3 IADD3 R30, P5, R14, R31, RZ ;  /* 0x0000001f0e1eb210 */ /* 0x010fe20007fbe0ff */
[----:B-1----:R-:W-:Y:S01]  /*baa0*/  @!P4 IMAD.MOV.U32 R25, RZ, RZ, R3 ;  /* 0x000000ffff19c224 */ /* 0x002fe200078e0003 */
[----:B------:R-:W-:Y:S01]  /*bab0*/  @!P1 SHF.L.U32 R35, R173, 0x1, RZ ;  /* 0x00000001ad239819 */ /* 0x000fe200000006ff */
[--C-:B------:R-:W-:Y:S01]  /*bac0*/  @!P3 IMAD.X R29, R3, 0x1, R12.reuse, P6 ;  /* 0x00000001031db824 */ /* 0x100fe200030e060c */
[-C--:B------:R-:W-:Y:S01]  /*bad0*/  @!P2 IADD3 R20, P6, R0, R33.reuse, RZ ;  /* 0x000000210014a210 */ /* 0x080fe20007fde0ff */
[----:B---3--:R-:W-:Y:S01]  /*bae0*/  @!P3 IMAD.X R31, R5, 0x1, R12, P5 ;  /* 0x00000001051fb824 */ /* 0x008fe200028e060c */
[----:B------:R-:W-:Y:S01]  /*baf0*/  @!P2 IADD3 R32, P5, R14, R33, RZ ;  /* 0x000000210e20a210 */ /* 0x000fe20007fbe0ff */
[----:B------:R-:W-:Y:S01]  /*bb00*/  @!P4 IMAD.MOV.U32 R15, RZ, RZ, R5 ;  /* 0x000000ffff0fc224 */ /* 0x000fe200078e0005 */
[----:B------:R-:W-:Y:S01]  /*bb10*/  @!P1 SHF.L.U64.HI R26, R173, 0x1, R202 ;  /* 0x00000001ad1a9819 */ /* 0x000fe200000102ca */
[--C-:B------:R-:W-:Y:S01]  /*bb20*/  @!P2 IMAD.X R21, R3, 0x1, R24.reuse, P6 ;  /* 0x000000010315a824 */ /* 0x100fe200030e0618 */
[-C--:B------:R-:W-:Y:S01]  /*bb30*/  @!P1 IADD3 R12, P6, R0, R35.reuse, RZ ;  /* 0x00000023000c9210 */ /* 0x080fe20007fde0ff */
[----:B------:R-:W-:Y:S01]  /*bb40*/  @!P2 IMAD.X R33, R5, 0x1, R24, P5 ;  /* 0x000000010521a824 */ /* 0x000fe200028e0618 */
[----:B------:R-:W-:Y:S01]  /*bb50*/  ISETP.GE.AND P5, PT, R175, UR4, PT ;  /* 0x00000004af007c0c */ /* 0x000fe2000bfa6270 */
[----:B------:R-:W-:Y:S01]  /*bb60*/  @!P4 IMAD.MOV.U32 R24, RZ, RZ, R0 ;  /* 0x000000ffff18c224 */ /* 0x000fe200078e0000 */
[----:B------:R-:W-:Y:S01]  /*bb70*/  @!P0 SHF.L.U64.HI R38, R171, 0x1, R201 ;  /* 0x00000001ab268819 */ /* 0x000fe200000102c9 */
        /* <DEDUP_REMOVED lines=37> */
.L_x_2816:
[----:B------:R-:W-:Y:S05]  /*bdd0*/  BSYNC B1 ;  /* 0x0000000000017941 */ /* 0x000fea0003800000 */
.L_x_2815:
[----:B-1---5:R-:W-:Y:S01]  /*bde0*/  IMAD.MOV.U32 R3, RZ, RZ, R61 ;  /* 0x000000ffff037224 */ /* 0x022fe200078e003d */
[----:B--2---:R-:W-:Y:S01]  /*bdf0*/  MOV R0, R60 ;  /* 0x0000003c00007202 */ /* 0x004fe20000000f00 */
[----:B---3--:R-:W-:Y:S01]  /*be00*/  IMAD.MOV.U32 R5, RZ, RZ, R56 ;  /* 0x000000ffff057224 */ /* 0x008fe200078e0038 */
[----:B------:R-:W-:Y:S01]  /*be10*/  UMOV UR4, 0xffffffff ;  /* 0xffffffff00047882 */ /* 0x000fe20000000000 */
        /* <DEDUP_REMOVED lines=33> */
[----:B------:R-:W-:Y:S02]  /*c030*/  MOV R0, R52 ;  /* 0x0000003400007202 */ /* 0x000fe40000000f00 */
        /* <DEDUP_REMOVED lines=10> */
[----:B------:R-:W-:Y:S02]  /*c0e0*/  PRMT R80, R5, 0x7610, R80 ;  /* 0x0000761005507816 */ /* 0x000fe40000000050 */
[----:B------:R-:W-:Y:S01]  /*c0f0*/  PRMT R81, R9, 0x7610, R81 ;  /* 0x0000761009517816 */ /* 0x000fe20000000051 */
[----:B------:R-:W-:Y:S06]  /*c100*/  BRA.DIV UR4, `(.L_x_2817) ;  /* 0x0000018a04607947 */ /* 0x000fec000b800000 */
[----:B------:R1:W2:Y:S04]  /*c110*/  SHFL.IDX PT, R3, R7, 0x1, 0x1c1f ;  /* 0x003c1f0007037f89 */ /* 0x0002a800000e0000 */
[----:B------:R1:W3:Y:S04]  /*c120*/  SHFL.IDX PT, R0, R6, 0x1, 0x1c1f ;  /* 0x003c1f0006007f89 */ /* 0x0002e800000e0000 */
[----:B------:R1:W1:Y:S04]  /*c130*/  SHFL.IDX PT, R5, R8, 0x1, 0x1c1f ;  /* 0x003c1f0008057f89 */ /* 0x00026800000e0000 */
[----:B0-----:R-:W0:Y:S02]  /*c140*/  SHFL.IDX PT, R4, R4, 0x1, 0x1c1f ;  /* 0x003c1f0004047f89 */ /* 0x001e2400000e0000 */
.L_x_3085:
        /* <DEDUP_REMOVED lines=40> */
[----:B------:R-:W-:Y:S02]  /*c3d0*/  @!P3 IADD3.X R79, R3, R12, RZ, P5, !PT ;  /* 0x0000000c034fb210 */ /* 0x000fe40002ffe4ff */
[-C--:B------:R-:W-:Y:S01]  /*c3e0*/  @!P2 IADD3 R70, P5, R0, R67.reuse, RZ ;  /* 0x000000430046a210 */ /* 0x080fe20007fbe0ff */
[----:B------:R-:W-:Y:S01]  /*c3f0*/  @!P3 IMAD.X R75, R5, 0x1, R12, P6 ;  /* 0x00000001054bb824 */ /* 0x000fe200030e060c */
[----:B------:R-:W-:Y:S02]  /*c400*/  @!P1 SHF.L.U64.HI R20, R171, 0x1, R201 ;  /* 0x00000001ab149819 */ /* 0x000fe400000102c9 */
[----:B------:R-:W-:Y:S01]  /*c410*/  @!P2 IADD3 R66, P6, R4, R67, RZ ;  /* 0x000000430442a210 */ /* 0x000fe20007fde0ff */
[----:B------:R-:W-:Y:S01]  /*c420*/  @!P2 IMAD.X R71, R3, 0x1, R14, P5 ;  /* 0x000000010347a824 */ /* 0x000fe200028e060e */
[----:B------:R-:W-:-:S03]  /*c430*/  @!P1 IADD3 R64, P5, R0, R7, RZ ;  /* 0x0000000700409210 */ /* 0x000fc60007fbe0ff */
[----:B------:R-:W-:Y:S01]  /*c440*/  @!P2 IMAD.X R67, R5, 0x1, R14, P6 ;  /* 0x000000010543a824 */ /* 0x000fe200030e060e */
[----:B------:R-:W-:Y:S01]  /*c450*/  ISETP.GE.AND P6, PT, R160, UR4, PT ;  /* 0x00000004a0007c0c */ /* 0x000fe2000bfc6270 */
[----:B------:R-:W-:Y:S01]  /*c460*/  @!P1 IMAD.X R65, R3, 0x1, R20, P5 ;  /* 0x0000000103419824 */ /* 0x000fe200028e0614 */
[----:B------:R-:W-:-:S05]  /*c470*/  @!P1 IADD3 R6, P5, R4, R7, RZ ;  /* 0x0000000704069210 */ /* 0x000fca0007fbe0ff */
[----:B------:R-:W-:Y:S01]  /*c480*/  @!P1 IMAD.X R7, R5, 0x1, R20, P5 ;  /* 0x0000000105079824 */ /* 0x000fe200028e0614 */
[----:B------:R-:W-:-:S05]  /*c490*/  ISETP.GE.AND P5, PT, R175, UR4, PT ;  /* 0x00000004af007c0c */ /* 0x000fca000bfa6270 */
        /* <DEDUP_REMOVED lines=32> */
.L_x_2819:
[----:B------:R-:W-:Y:S05]  /*c6a0*/  BSYNC B1 ;  /* 0x0000000000017941 */ /* 0x000fea0003800000 */
.L_x_2818:
        /* <DEDUP_REMOVED lines=18> */
[----:B------:R-:W-:Y:S01]  /*c7d0*/  MOV R4, R31 ;  /* 0x0000001f00047202 */ /* 0x000fe20000000f00 */
        /* <DEDUP_REMOVED lines=12> */
[----:B------:R-:W-:Y:S01]  /*c8a0*/  PRMT R67, R6, 0x7610, R67 ;  /* 0x0000761006437816 */ /* 0x000fe20000000043 */
[----:B------:R-:W-:Y:S01]  /*c8b0*/  IMAD.MOV.U32 R6, RZ, RZ, R40 ;  /* 0x000000ffff067224 */ /* 0x000fe200078e0028 */
[----:B------:R-:W-:Y:S01]  /*c8c0*/  PRMT R66, R4, 0x7610, R66 ;  /* 0x0000761004427816 */ /* 0x000fe20000000042 */
[----:B------:R-:W-:Y:S01]  /*c8d0*/  IMAD.MOV.U32 R4, RZ, RZ, R9 ;  /* 0x000000ffff047224 */ /* 0x000fe200078e0009 */
[----:B------:R-:W-:Y:S01]  /*c8e0*/  PRMT R3, R7, 0x7610, R3 ;  /* 0x0000761007037816 */ /* 0x000fe20000000003 */
[----:B------:R-:W-:Y:S01]  /*c8f0*/  IMAD.MOV.U32 R7, RZ, RZ, R41 ;  /* 0x000000ffff077224 */ /* 0x000fe200078e0029 */
[----:B------:R-:W-:Y:S02]  /*c900*/  PRMT R107, R6, 0x7610, R107 ;  /* 0x00007610066b7816 */ /* 0x000fe4000000006b */
[----:B------:R-:W-:Y:S01]  /*c910*/  PRMT R63, R4, 0x7610, R63 ;  /* 0x00007610043f7816 */ /* 0x000fe2000000003f */
[----:B------:R-:W-:Y:S01]  /*c920*/  IMAD.MOV.U32 R4, RZ, RZ, R35 ;  /* 0x000000ffff047224 */ /* 0x000fe200078e0023 */
[----:B------:R-:W-:Y:S01]  /*c930*/  PRMT R108, R7, 0x7610, R108 ;  /* 0x00007610076c7816 */ /* 0x000fe2000000006c */
[----:B------:R-:W-:Y:S01]  /*c940*/  IMAD.MOV.U32 R7, RZ, RZ, R29 ;  /* 0x000000ffff077224 */ /* 0x000fe200078e001d */
[----:B------:R-:W-:-:S02]  /*c950*/  MOV R6, R28 ;  /* 0x0000001c00067202 */ /* 0x000fc40000000f00 */
        /* <DEDUP_REMOVED lines=14> */
[----:B0-----:R-:W-:Y:S06]  /*ca40*/  @!P0 BRA `(.L_x_2821) ;  /* 0x0000018000848947 */ /* 0x001fec0003800000 */
.L_x_3086:
[----:B------:R-:W-:Y:S05]  /*ca50*/  BSYNC B1 ;  /* 0x0000000000017941 */ /* 0x000fea0003800000 */
.L_x_2820:
        /* <DEDUP_REMOVED lines=14> */
[--C-:B------:R-:W-:Y:S02]  /*cb40*/  SHF.R.U64 R113, R58, 0x10, R59.reuse ;  /* 0x000000103a717819 */ /* 0x100fe4000000123b */
[----:B------:R-:W-:Y:S02]  /*cb50*/  SHF.R.U32.HI R58, RZ, 0x10, R59 ;  /* 0x00000010ff3a7819 */ /* 0x000fe4000001163b */
[--C-:B------:R-:W-:Y:S02]  /*cb60*/  SHF.R.U64 R59, R60, 0x10, R61.reuse ;  /* 0x000000103c3b7819 */ /* 0x100fe4000000123d */
        /* <DEDUP_REMOVED lines=42> */
.L_x_2825:
[----:B------:R-:W-:Y:S05]  /*ce10*/  BSYNC B2 ;  /* 0x0000000000027941 */ /* 0x000fea0003800000 */
.L_x_2824:
[----:B------:R-:W-:Y:S04]  /*ce20*/  BSSY B2, `(.L_x_2826) ;  /* 0x0000030000027945 */ /* 0x000fe80003800000 */
[----:B------:R-:W-:Y:S05]  /*ce30*/  @P1 BRA `(.L_x_2827) ;  /* 0x0000000000b81947 */ /* 0x000fea0003800000 */
[----:B01----:R-:W0:Y:S01]  /*ce40*/  LDS.128 R4, [R0] ;  /* 0x0000000000047984 */ /* 0x003e220000000c00 */
        /* <DEDUP_REMOVED lines=13> */
[C---:B------:R-:W-:Y:S01]  /*cf20*/  IMAD.U32 R56, R7.reuse, 0x10000, RZ ;  /* 0x0001000007387824 */ /* 0x040fe200078e00ff */
[----:B------:R-:W-:Y:S01]  /*cf30*/  LOP3.LUT R57, R7, 0xffff0000, RZ, 0xc0, !PT ;  /* 0xffff000007397812 */ /* 0x000fe200078ec0ff */
[----:B------:R-:W-:Y:S01]  /*cf40*/  IMAD.U32 R7, R5, 0x10000, RZ ;  /* 0x0001000005077824 */ /* 0x000fe200078e00ff */
[----:B------:R-:W-:Y:S01]  /*cf50*/  SHF.L.U32 R54, R6, 0x10, RZ ;  /* 0x0000001006367819 */ /* 0x000fe200000006ff */
[C---:B------:R-:W-:Y:S01]  /*cf60*/  FMUL.FTZ R60, R55.reuse, R58 ;  /* 0x0000003a373c7220 */ /* 0x040fe20000410000 */
[----:B------:R-:W-:Y:S01]  /*cf70*/  FMUL.FTZ R61, R55, R59 ;  /* 0x0000003b373d7220 */ /* 0x000fe20000410000 */
[----:B------:R-:W-:Y:S01]  /*cf80*/  FMUL.FTZ R55, R57, R102 ;  /* 0x0000006639377220 */ /* 0x000fe20000410000 */
[----:B------:R-:W-:-:S02]  /*cf90*/  IMAD.U32 R6, R4, 0x10000, RZ ;  /* 0x0001000004067824 */ /* 0x000fc400078e00ff */
[C---:B------:R-:W-:Y:S01]  /*cfa0*/  FFMA.FTZ R110, R54.reuse, R59, R60 ;  /* 0x0000003b366e7223 */ /* 0x040fe2000001003c */
        /* <DEDUP_REMOVED lines=23> */
.L_x_2827:
[----:B------:R-:W-:Y:S05]  /*d120*/  BSYNC B2 ;  /* 0x0000000000027941 */ /* 0x000fea0003800000 */
.L_x_2826:
        /* <DEDUP_REMOVED lines=48> */
.L_x_2829:
[----:B------:R-:W-:Y:S05]  /*d430*/  BSYNC B2 ;  /* 0x0000000000027941 */ /* 0x000fea0003800000 */
.L_x_2828:
        /* <DEDUP_REMOVED lines=48> */
.L_x_2831:
[----:B------:R-:W-:Y:S05]  /*d740*/  BSYNC B2 ;  /* 0x0000000000027941 */ /* 0x000fea0003800000 */
.L_x_2830:
[----:B------:R-:W-:Y:S04]  /*d750*/  BSSY B2, `(.L_x_2832) ;  /* 0x0000030000027945 */ /* 0x000fe80003800000 */
        /* <DEDUP_REMOVED lines=47> */
.L_x_2833:
[----:B------:R-:W-:Y:S05]  /*da50*/  BSYNC B2 ;  /* 0x0000000000027941 */ /* 0x000fea0003800000 */
.L_x_2832:
        /* <DEDUP_REMOVED lines=23> */
[----:B------:R-:W-:Y:S01]  /*dbd0*/  FFMA.FTZ R47, R36, R43, R46 ;  /* 0x0000002b242f7223 */ /* 0x000fe2000001002e */
[-C--:B------:R-:W-:Y:S01]  /*dbe0*/  FMUL.FTZ R43, R39, R81.reuse ;  /* 0x00000051272b7220 */ /* 0x080fe20000410000 */
[----:B------:R-:W-:Y:S01]  /*dbf0*/  FFMA.FTZ R81, R38, R81, -R37 ;  /* 0x0000005126517223 */ /* 0x000fe20000010825 */
        /* <DEDUP_REMOVED lines=21> */
.L_x_2823:
[----:B------:R-:W-:Y:S05]  /*dd50*/  BSYNC B1 ;  /* 0x0000000000017941 */ /* 0x000fea0003800000 */
.L_x_2822:
        /* <DEDUP_REMOVED lines=57> */
.L_x_2836:
[----:B------:R-:W-:Y:S05]  /*e0f0*/  BSYNC B1 ;  /* 0x0000000000017941 */ /* 0x000fea0003800000 */
.L_x_2835:
        /* <DEDUP_REMOVED lines=48> */
.L_x_2838:
[----:B------:R-:W-:Y:S05]  /*e400*/  BSYNC B1 ;  /* 0x0000000000017941 */ /* 0x000fea0003800000 */
.L_x_2837:
        /* <DEDUP_REMOVED lines=48> */
.L_x_2840:
[----:B------:R-:W-:Y:S05]  /*e710*/  BSYNC B1 ;  /* 0x0000000000017941 */ /* 0x000fea0003800000 */
.L_x_2839:
        /* <DEDUP_REMOVED lines=27> */
[----:B------:R-:W-:Y:S01]  /*e8d0*/  IMAD.U32 R25, R74, 0x10000, RZ ;  /* 0x000100004a197824 */ /* 0x000fe200078e00ff */
[----:B------:R-:W-:Y:S01]  /*e8e0*/  LOP3.LUT R4, R4, 0xffff0000, RZ, 0xc0, !PT ;  /* 0xffff000004047812 */ /* 0x000fe200078ec0ff */
[----:B------:R-:W-:Y:S01]  /*e8f0*/  IMAD.U32 R21, R76, 0x10000, RZ ;  /* 0x000100004c157824 */ /* 0x000fe200078e00ff */
[----:B------:R-:W-:Y:S01]  /*e900*/  LOP3.LUT R5, R5, 0xffff0000, RZ, 0xc0, !PT ;  /* 0xffff000005057812 */ /* 0x000fe200078ec0ff */
[----:B------:R-:W-:Y:S01]  /*e910*/  FFMA.FTZ R26, R20, R26, -R29 ;  /* 0x0000001a141a7223 */ /* 0x000fe2000001081d */
[----:B------:R-:W-:Y:S01]  /*e920*/  LOP3.LUT R74, R74, 0xffff0000, RZ, 0xc0, !PT ;  /* 0xffff00004a4a7812 */ /* 0x000fe200078ec0ff */
[----:B------:R-:W-:Y:S01]  /*e930*/  FFMA.FTZ R28, R24, R75, R27 ;  /* 0x0000004b181c7223 */ /* 0x000fe2000001001b */
[----:B------:R-:W-:Y:S01]  /*e940*/  LOP3.LUT R76, R76, 0xffff0000, RZ, 0xc0, !PT ;  /* 0xffff00004c4c7812 */ /* 0x000fe200078ec0ff */
[C---:B------:R-:W-:Y:S01]  /*e950*/  FMUL.FTZ R27, R4.reuse, R25 ;  /* 0x00000019041b7220 */ /* 0x040fe20000410000 */
[----:B------:R-:W-:Y:S01]  /*e960*/  FMUL.FTZ R20, R4, R21 ;  /* 0x0000001504147220 */ /* 0x000fe20000410000 */
[----:B------:R-:W-:-:S02]  /*e970*/  FMUL.FTZ R24, R5, R74 ;  /* 0x0000004a05187220 */ /* 0x000fc40000410000 */
[-C--:B------:R-:W-:Y:S01]  /*e980*/  FMUL.FTZ R29, R5, R76.reuse ;  /* 0x0000004c051d7220 */ /* 0x080fe20000410000 */
[C---:B------:R-:W-:Y:S01]  /*e990*/  FFMA.FTZ R4, R6.reuse, R21, -R27 ;  /* 0x0000001506047223 */ /* 0x040fe2000001081b */
[----:B------:R-:W-:Y:S01]  /*e9a0*/  FFMA.FTZ R25, R6, R25, R20 ;  /* 0x0000001906197223 */ /* 0x000fe20000010014 */
[C---:B------:R-:W-:Y:S01]  /*e9b0*/  FFMA.FTZ R5, R7.reuse, R76, -R24 ;  /* 0x0000004c07057223 */ /* 0x040fe20000010818 */
[----:B------:R-:W-:Y:S01]  /*e9c0*/  FFMA.FTZ R74, R7, R74, R29 ;  /* 0x0000004a074a7223 */ /* 0x000fe2000001001d */
[----:B------:R-:W-:Y:S02]  /*e9d0*/  F2FP.BF16.F32.PACK_AB R6, R31, R26 ;  /* 0x0000001a1f06723e */ /* 0x000fe400000010ff */
[----:B------:R-:W-:Y:S02]  /*e9e0*/  F2FP.BF16.F32.PACK_AB R7, R28, R77 ;  /* 0x0000004d1c07723e */ /* 0x000fe400000010ff */
[----:B------:R-:W-:Y:S02]  /*e9f0*/  F2FP.BF16.F32.PACK_AB R4, R25, R4 ;  /* 0x000000041904723e */ /* 0x000fe400000010ff */
[----:B------:R-:W-:-:S05]  /*ea00*/  F2FP.BF16.F32.PACK_AB R5, R74, R5 ;  /* 0x000000054a05723e */ /* 0x000fca00000010ff */
[----:B------:R3:W-:Y:S02]  /*ea10*/  STS.128 [R0+0x6000], R4 ;  /* 0x0060000400007388 */ /* 0x0007e40000000c00 */
.L_x_2842:
[----:B------:R-:W-:Y:S05]  /*ea20*/  BSYNC B1 ;  /* 0x0000000000017941 */ /* 0x000fea0003800000 */
.L_x_2841:
        /* <DEDUP_REMOVED lines=48> */
.L_x_2844:
[----:B------:R-:W-:Y:S05]  /*ed30*/  BSYNC B1 ;  /* 0x0000000000017941 */ /* 0x000fea0003800000 */
.L_x_2843:
        /* <DEDUP_REMOVED lines=16> */
[----:B------:R-:W-:Y:S01]  /*ee40*/  SHF.L.U32 R8, R6, 0x10, RZ ;  /* 0x0000001006087819 */ /* 0x000fe200000006ff */
[C---:B------:R-:W-:Y:S01]  /*ee50*/  IMAD.U32 R3, R4.reuse, 0x10000, RZ ;  /* 0x0001000004037824 */ /* 0x040fe200078e00ff */
[----:B------:R-:W-:Y:S01]  /*ee60*/  LOP3.LUT R7, R7, 0xffff0000, RZ, 0xc0, !PT ;  /* 0xffff000007077812 */ /* 0x000fe200078ec0ff */
[C---:B------:R-:W-:Y:S01]  /*ee70*/  FMUL.FTZ R15, R9.reuse, R13 ;  /* 0x0000000d090f7220 */ /* 0x040fe20000410000 */
[-C--:B------:R-:W-:Y:S01]  /*ee80*/  FMUL.FTZ R14, R9, R11.reuse ;  /* 0x0000000b090e7220 */ /* 0x080fe20000410000 */
[----:B------:R-:W-:Y:S01]  /*ee90*/  IMAD.U32 R6, R5, 0x10000, RZ ;  /* 0x0001000005067824 */ /* 0x000fe200078e00ff */
[----:B------:R-:W-:Y:S01]  /*eea0*/  LOP3.LUT R4, R4, 0xffff0000, RZ, 0xc0, !PT ;  /* 0xffff000004047812 */ /* 0x000fe200078ec0ff */
[C---:B------:R-:W-:Y:S01]  /*eeb0*/  FFMA.FTZ R15, R8.reuse, R11, -R15 ;  /* 0x0000000b080f7223 */ /* 0x040fe2000001080f */
[C---:B------:R-:W-:Y:S01]  /*eec0*/  FMUL.FTZ R9, R7.reuse, R63 ;  /* 0x0000003f07097220 */ /* 0x040fe20000410000 */
[----:B------:R-:W-:Y:S01]  /*eed0*/  FFMA.FTZ R14, R8, R13, R14 ;  /* 0x0000000d080e7223 */ /* 0x000fe2000001000e */
[-C--:B------:R-:W-:Y:S01]  /*eee0*/  FMUL.FTZ R11, R7, R65.reuse ;  /* 0x00000041070b7220 */ /* 0x080fe20000410000 */
        /* <DEDUP_REMOVED lines=21> */
.L_x_2813:
        /* <DEDUP_REMOVED lines=34> */
.L_x_3092:
        /* <DEDUP_REMOVED lines=17> */
[----:B--2---:R-:W-:Y:S01]  /*f370*/  MOV R12, R0 ;  /* 0x00000000000c7202 */ /* 0x004fe20000000f00 */
[----:B-1----:R-:W-:Y:S01]  /*f380*/  IMAD.MOV.U32 R13, RZ, RZ, R3 ;  /* 0x000000ffff0d7224 */ /* 0x002fe200078e0003 */
[----:B------:R-:W-:Y:S01]  /*f390*/  ISETP.GE.AND P2, PT, R16, UR4, PT ;  /* 0x0000000410007c0c */ /* 0x000fe2000bf46270 */
[----:B----4-:R-:W-:Y:S01]  /*f3a0*/  IMAD.MOV.U32 R24, RZ, RZ, R14 ;  /* 0x000000ffff187224 */ /* 0x010fe200078e000e */
[----:B------:R-:W-:Y:S01]  /*f3b0*/  ISETP.GE.AND P3, PT, R163, UR4, PT ;  /* 0x00000004a3007c0c */ /* 0x000fe2000bf66270 */
[----:B---3--:R-:W-:Y:S01]  /*f3c0*/  IMAD.MOV.U32 R25, RZ, RZ, R5 ;  /* 0x000000ffff197224 */ /* 0x008fe200078e0005 */
[----:B------:R-:W-:Y:S02]  /*f3d0*/  ISETP.GE.AND P4, PT, R164, UR4, PT ;  /* 0x00000004a4007c0c */ /* 0x000fe4000bf86270 */
        /* <DEDUP_REMOVED lines=30> */
.L_x_2847:
[----:B------:R-:W-:Y:S05]  /*f5c0*/  BSYNC B1 ;  /* 0x0000000000017941 */ /* 0x000fea0003800000 */
.L_x_2846:
[----:B-1---5:R-:W-:Y:S01]  /*f5d0*/  IMAD.MOV.U32 R4, RZ, RZ, R46 ;  /* 0x000000ffff047224 */ /* 0x022fe200078e002e */
[----:B------:R-:W-:Y:S01]  /*f5e0*/  UMOV UR4, 0xffffffff ;  /* 0xffffffff00047882 */ /* 0x000fe20000000000 */
[----:B---3--:R-:W-:Y:S02]  /*f5f0*/  IMAD.MOV.U32 R5, RZ, RZ, R47 ;  /* 0x000000ffff057224 */ /* 0x008fe400078e002f */
[----:B------:R-:W-:Y:S01]  /*f600*/  IMAD.MOV.U32 R3, RZ, RZ, R45 ;  /* 0x000000ffff037224 */ /* 0x000fe200078e002d */
[----:B------:R-:W-:Y:S01]  /*f610*/  PRMT R73, R73, 0x5410, R4 ;  /* 0x0000541049497816 */ /* 0x000fe20000000004 */
        /* <DEDUP_REMOVED lines=50> */
.L_x_3098:
[----:B------:R-:W-:Y:S01]  /*f940*/  IADD3 R10, R10, 0x40, RZ ;  /* 0x000000400a0a7810 */ /* 0x000fe20007ffe0ff */
[----:B------:R-:W-:Y:S01]  /*f950*/  BSSY B1, `(.L_x_2849) ;  /* 0x0000032000017945 */ /* 0x000fe20003800000 */
[----:B------:R-:W-:Y:S02]  /*f960*/  CS2R R6, SRZ ;  /* 0x0000000000067805 */ /* 0x000fe4000001ff00 */
[----:B------:R-:W-:Y:S02]  /*f970*/  CS2R R8, SRZ ;  /* 0x0000000000087805 */ /* 0x000fe4000001ff00 */
[----:B------:R-:W-:Y:S02]  /*f980*/  ISETP.GE.AND P0, PT, R10, R79, PT ;  /* 0x0000004f0a00720c */ /* 0x000fe40003f06270 */
[----:B------:R-:W-:Y:S02]  /*f990*/  CS2R R10, SRZ ;  /* 0x00000000000a7805 */ /* 0x000fe4000001ff00 */
        /* <DEDUP_REMOVED lines=45> */
.L_x_2850:
[----:B------:R-:W-:Y:S05]  /*fc70*/  BSYNC B1 ;  /* 0x0000000000017941 */ /* 0x000fea0003800000 */
.L_x_2849:
[----:B--2--5:R-:W-:Y:S01]  /*fc80*/  IMAD.MOV.U32 R3, RZ, RZ, R4 ;  /* 0x000000ffff037224 */ /* 0x024fe200078e0004 */
[----:B---3--:R-:W-:Y:S01]  /*fc90*/  LEA.HI R0, R196, R196, RZ, 0x1 ;  /* 0x000000c4c4007211 */ /* 0x008fe200078f08ff */
[----:B0-----:R-:W-:Y:S01]  /*fca0*/  IMAD.MOV.U32 R21, RZ, RZ, R6 ;  /* 0x000000ffff157224 */ /* 0x001fe200078e0006 */
[----:B------:R-:W-:Y:S01]  /*fcb0*/  VIADDMNMX R90, R79, -R184, 0x80, PT ;  /* 0x000000804f5a7446 */ /* 0x000fe200038009b8 */
[----:B-1----:R-:W-:Y:S01]  /*fcc0*/  IMAD.MOV.U32 R60, RZ, RZ, R7 ;  /* 0x000000ffff3c7224 */ /* 0x002fe200078e0007 */
        /* <DEDUP_REMOVED lines=34> */
[----:B------:R-:W-:Y:S01]  /*fef0*/  MOV R0, R11 ;  /* 0x0000000b00007202 */ /* 0x000fe20000000f00 */
[----:B------:R-:W-:Y:S01]  /*ff00*/  BSSY B1, `(.L_x_2851) ;  /* 0x000000d000017945 */ /* 0x000fe20003800000 */
[----:B------:R-:W-:Y:S01]  /*ff10*/  PRMT R75, R20, 0x7610, R75 ;  /* 0x00007610144b7816 */ /* 0x000fe2000000004b */
[----:B------:R-:W-:Y:S01]  /*ff20*/  IMAD.MOV.U32 R20, RZ, RZ, R13 ;  /* 0x000000ffff147224 */ /* 0x000fe200078e000d */
[----:B------:R-:W-:Y:S01]  /*ff30*/  PRMT R77, R0, 0x7610, R77 ;  /* 0x00007610004d7816 */ /* 0x000fe2000000004d */
[----:B------:R-:W-:Y:S01]  /*ff40*/  IMAD.MOV.U32 R0, RZ, RZ, R15 ;  /* 0x000000ffff007224 */ /* 0x000fe200078e000f */
[----:B------:R-:W-:Y:S01]  /*ff50*/  PRMT R80, R60, 0x7610, R80 ;  /* 0x000076103c507816 */ /* 0x000fe20000000050 */
[----:B------:R-:W-:Y:S01]  /*ff60*/  IMAD.MOV.U32 R60, RZ, RZ, R58 ;  /* 0x000000ffff3c7224 */ /* 0x000fe200078e003a */
[----:B------:R-:W-:-:S02]  /*ff70*/  PRMT R81, R62, 0x7610, R81 ;  /* 0x000076103e517816 */ /* 0x000fc40000000051 */
[----:B------:R-:W-:Y:S02]  /*ff80*/  ISETP.GE.AND P1, PT, R169, R90, PT ;  /* 0x0000005aa900720c */ /* 0x000fe40003f26270 */
[----:B------:R-:W-:Y:S02]  /*ff90*/  PRMT R69, R63, 0x7610, R69 ;  /* 0x000076103f457816 */ /* 0x000fe40000000045 */
[----:B------:R-:W-:Y:S02]  /*ffa0*/  PRMT R70, R64, 0x7610, R70 ;  /* 0x0000761040467816 */ /* 0x000fe40000000046 */
[----:B------:R-:W-:Y:S01]  /*ffb0*/  MOV R62, R59 ;  /* 0x0000003b003e7202 */ /* 0x000fe20000000f00 */
[----:B0-----:R-:W-:Y:S06]  /*ffc0*/  @!P0 BRA `(.L_x_2852) ;  /* 0x00000150001c8947 */ /* 0x001fec0003800000 */
.L_x_3099:
[----:B------:R-:W-:Y:S05]  /*ffd0*/  BSYNC B1 ;  /* 0x0000000000017941 */ /* 0x000fea0003800000 */
.L_x_2851:
        /* <DEDUP_REMOVED lines=24> */
[----:B------:R-:W-:Y:S02]  /*10160*/  SHF.R.U32.HI R45, RZ, 0x10, R45 ;  /* 0x00000010ff2d7819 */ /* 0x000fe4000001162d */
[----:B------:R-:W-:Y:S02]  /*10170*/  IADD3 R65, R60, R65, R182 ;  /* 0x000000413c417210 */ /* 0x000fe40007ffe0b6 */
[----:B------:R-:W0:Y:S01]  /*10180*/  LDS.128 R60, [R108+0xc400] ;  /* 0x00c400006c3c7984 */ /* 0x000e220000000c00 */
[----:B------:R-:W-:Y:S02]  /*10190*/  PRMT R118, R113, 0x5410, R118 ;  /* 0x0000541071767816 */ /* 0x000fe40000000076 */
[----:B------:R-:W-:Y:S01]  /*101a0*/  IMAD R109, R65, 0x2, R2 ;  /* 0x00000002416d7824 */ /* 0x000fe200078e0202 */
[----:B------:R-:W-:-:S02]  /*101b0*/  SHF.R.U32.HI R33, RZ, 0x10, R33 ;  /* 0x00000010ff217819 */ /* 0x000fc40000011621 */
[----:B------:R-:W-:Y:S01]  /*101c0*/  PRMT R111, R111, 0x5410, R114 ;  /* 0x000054106f6f7816 */ /* 0x000fe20000000072 */
[----:B------:R-:W-:Y:S01]  /*101d0*/  IMAD.U32 R119, R118, 0x10000, RZ ;  /* 0x0001000076777824 */ /* 0x000fe200078e00ff */
[----:B------:R-:W1:Y:S01]  /*101e0*/  LDS.128 R64, [R109+0xc400] ;  /* 0x00c400006d407984 */ /* 0x000e620000000c00 */
[--C-:B------:R-:W-:Y:S02]  /*101f0*/  SHF.R.U64 R32, R34, 0x10, R35.reuse ;  /* 0x0000001022207819 */ /* 0x100fe40000001223 */
[----:B------:R-:W-:Y:S02]  /*10200*/  SHF.R.U32.HI R35, RZ, 0x10, R35 ;  /* 0x00000010ff237819 */ /* 0x000fe40000011623 */
[--C-:B------:R-:W-:Y:S02]  /*10210*/  SHF.R.U64 R44, R46, 0x10, R47.reuse ;  /* 0x000000102e2c7819 */ /* 0x100fe4000000122f */
[----:B------:R-:W-:Y:S02]  /*10220*/  SHF.R.U32.HI R34, RZ, 0x10, R47 ;  /* 0x00000010ff227819 */ /* 0x000fe4000001162f */
[----:B------:R-:W-:-:S02]  /*10230*/  PRMT R120, R112, 0x5410, R45 ;  /* 0x0000541070787816 */ /* 0x000fc4000000002d */
[----:B------:R-:W-:Y:S02]  /*10240*/  PRMT R110, R110, 0x5410, R33 ;  /* 0x000054106e6e7816 */ /* 0x000fe40000000021 */
[----:B------:R-:W-:Y:S02]  /*10250*/  PRMT R33, R77, 0x5432, R32 ;  /* 0x000054324d217816 */ /* 0x000fe40000000020 */
[----:B------:R-:W-:Y:S02]  /*10260*/  PRMT R32, R76, 0x5432, R35 ;  /* 0x000054324c207816 */ /* 0x000fe40000000023 */
[----:B------:R-:W-:Y:S02]  /*10270*/  PRMT R45, R73, 0x5432, R44 ;  /* 0x00005432492d7816 */ /* 0x000fe4000000002c */
[----:B------:R-:W-:Y:S02]  /*10280*/  PRMT R34, R69, 0x5432, R34 ;  /* 0x0000543245227816 */ /* 0x000fe40000000022 */
[----:B------:R-:W-:-:S02]  /*10290*/  SHF.L.U32 R121, R120, 0x10, RZ ;  /* 0x0000001078797819 */ /* 0x000fc400000006ff */
[----:B------:R-:W-:Y:S01]  /*102a0*/  LOP3.LUT R118, R118, 0xffff0000, RZ, 0xc0, !PT ;  /* 0xffff000076767812 */ /* 0x000fe200078ec0ff */
[----:B------:R-:W-:Y:S01]  /*102b0*/  IMAD.U32 R122, R34, 0x10000, RZ ;  /* 0x00010000227a7824 */ /* 0x000fe200078e00ff */
[----:B------:R-:W-:Y:S01]  /*102c0*/  LOP3.LUT R120, R120, 0xffff0000, RZ, 0xc0, !PT ;  /* 0xffff000078787812 */ /* 0x000fe200078ec0ff */
        /* <DEDUP_REMOVED lines=8> */
[C---:B-1----:R-:W-:Y:S01]  /*10350*/  IMAD.U32 R47, R64.reuse, 0x10000, RZ ;  /* 0x00010000402f7824 */ /* 0x042fe200078e00ff */
[----:B------:R-:W-:Y:S01]  /*10360*/  LOP3.LUT R116, R64, 0xffff0000, RZ, 0xc0, !PT ;  /* 0xffff000040747812 */ /* 0x000fe200078ec0ff */
[----:B------:R-:W-:Y:S01]  /*10370*/  IMAD.U32 R63, R65, 0x10000, RZ ;  /* 0x00010000413f7824 */ /* 0x000fe200078e00ff */
[C---:B------:R-:W-:Y:S01]  /*10380*/  LOP3.LUT R46, R66.reuse, 0xffff0000, RZ, 0xc0, !PT ;  /* 0xffff0000422e7812 */ /* 0x040fe200078ec0ff */
[C---:B------:R-:W-:Y:S01]  /*10390*/  FMUL.FTZ R123, R47.reuse, R119 ;  /* 0x000000772f7b7220 */ /* 0x040fe20000410000 */
[----:B------:R-:W-:Y:S01]  /*103a0*/  FMUL.FTZ R125, R47, R60 ;  /* 0x0000003c2f7d7220 */ /* 0x000fe20000410000 */
[----:B------:R-:W-:Y:S01]  /*103b0*/  IMAD.U32 R117, R66, 0x10000, RZ ;  /* 0x0001000042757824 */ /* 0x000fe200078e00ff */
[C---:B------:R-:W-:Y:S01]  /*103c0*/  LOP3.LUT R66, R67.reuse, 0xffff0000, RZ, 0xc0, !PT ;  /* 0xffff000043427812 */ /* 0x040fe200078ec0ff */
[----:B------:R-:W-:-:S02]  /*103d0*/  IMAD.U32 R64, R67, 0x10000, RZ ;  /* 0x0001000043407824 */ /* 0x000fc400078e00ff */
[----:B------:R-:W-:Y:S01]  /*103e0*/  FFMA.FTZ R47, R112, R60, -R123 ;  /* 0x0000003c702f7223 */ /* 0x000fe2000001087b */
[----:B------:R-:W-:Y:S02]  /*103f0*/  IMAD.U32 R67, R110, 0x10000, RZ ;  /* 0x000100006e437824 */ /* 0x000fe400078e00ff */
[----:B------:R-:W-:Y:S01]  /*10400*/  FMUL.FTZ R123, R63, R121 ;  /* 0x000000793f7b7220 */ /* 0x000fe20000410000 */
[----:B------:R-:W-:Y:S02]  /*10410*/  IMAD.U32 R114, R61, 0x10000, RZ ;  /* 0x000100003d727824 */ /* 0x000fe400078e00ff */
[----:B------:R-:W-:Y:S01]  /*10420*/  FFMA.FTZ R60, R112, R119, R125 ;  /* 0x00000077703c7223 */ /* 0x000fe2000001007d */
[----:B------:R-:W-:Y:S02]  /*10430*/  IMAD.U32 R112, R32, 0x10000, RZ ;  /* 0x0001000020707824 */ /* 0x000fe400078e00ff */
[----:B------:R-:W-:Y:S01]  /*10440*/  FMUL.FTZ R124, R64, R122 ;  /* 0x0000007a407c7220 */ /* 0x000fe20000410000 */
[----:B------:R-:W-:Y:S01]  /*10450*/  LOP3.LUT R65, R65, 0xffff0000, RZ, 0xc0, !PT ;  /* 0xffff000041417812 */ /* 0x000fe200078ec0ff */
[-C--:B------:R-:W-:Y:S01]  /*10460*/  FMUL.FTZ R119, R63, R67.reuse ;  /* 0x000000433f777220 */ /* 0x080fe20000410000 */
[----:B------:R-:W-:Y:S01]  /*10470*/  FFMA.FTZ R63, R114, R67, -R123 ;  /* 0x00000043723f7223 */ /* 0x000fe2000001087b */
[----:B------:R-:W-:Y:S01]  /*10480*/  LOP3.LUT R110, R110, 0xffff0000, RZ, 0xc0, !PT ;  /* 0xffff00006e6e7812 */ /* 0x000fe200078ec0ff */
[-C--:B------:R-:W-:Y:S01]  /*10490*/  FMUL.FTZ R67, R64, R112.reuse ;  /* 0x0000007040437220 */ /* 0x080fe20000410000 */
[----:B------:R-:W-:Y:S01]  /*104a0*/  FFMA.FTZ R64, R115, R112, -R124 ;  /* 0x0000007073407223 */ /* 0x000fe2000001087c */
[----:B------:R-:W-:Y:S01]  /*104b0*/  FFMA.FTZ R119, R114, R121, R119 ;  /* 0x0000007972777223 */ /* 0x000fe20000010077 */
[C---:B------:R-:W-:Y:S01]  /*104c0*/  FMUL.FTZ R112, R116.reuse, R118 ;  /* 0x0000007674707220 */ /* 0x040fe20000410000 */
[----:B------:R-:W-:Y:S01]  /*104d0*/  LOP3.LUT R61, R61, 0xffff0000, RZ, 0xc0, !PT ;  /* 0xffff00003d3d7812 */ /* 0x000fe200078ec0ff */
[C---:B------:R-:W-:Y:S01]  /*104e0*/  FMUL.FTZ R114, R65.reuse, R120 ;  /* 0x0000007841727220 */ /* 0x040fe20000410000 */
[----:B------:R-:W-:Y:S01]  /*104f0*/  FMUL.FTZ R65, R65, R110 ;  /* 0x0000006e41417220 */ /* 0x000fe20000410000 */
[-C--:B------:R-:W-:Y:S01]  /*10500*/  FMUL.FTZ R116, R116, R111.reuse ;  /* 0x0000006f74747220 */ /* 0x080fe20000410000 */
[----:B------:R-:W-:Y:S01]  /*10510*/  FFMA.FTZ R112, R113, R111, -R112 ;  /* 0x0000006f71707223 */ /* 0x000fe20000010870 */
[----:B------:R-:W-:-:S02]  /*10520*/  IMAD.U32 R111, R45, 0x10000, RZ ;  /* 0x000100002d6f7824 */ /* 0x000fc400078e00ff */
[----:B------:R-:W-:Y:S01]  /*10530*/  FFMA.FTZ R122, R115, R122, R67 ;  /* 0x0000007a737a7223 */ /* 0x000fe20000010043 */
[C---:B------:R-:W-:Y:S01]  /*10540*/  FFMA.FTZ R114, R61.reuse, R110, -R114 ;  /* 0x0000006e3d727223 */ /* 0x040fe20000010872 */
[----:B------:R-:W-:Y:S01]  /*10550*/  FFMA.FTZ R120, R61, R120, R65 ;  /* 0x000000783d787223 */ /* 0x000fe20000010041 */
[----:B------:R-:W-:Y:S01]  /*10560*/  IMAD.U32 R67, R33, 0x10000, RZ ;  /* 0x0001000021437824 */ /* 0x000fe200078e00ff */
[----:B------:R-:W-:Y:S01]  /*10570*/  LOP3.LUT R61, R45, 0xffff0000, RZ, 0xc0, !PT ;  /* 0xffff00002d3d7812 */ /* 0x000fe200078ec0ff */
[----:B------:R-:W-:Y:S01]  /*10580*/  FMUL.FTZ R115, R117, R111 ;  /* 0x0000006f75737220 */ /* 0x000fe20000410000 */
[----:B------:R-:W-:Y:S01]  /*10590*/  LOP3.LUT R33, R33, 0xffff0000, RZ, 0xc0, !PT ;  /* 0xffff000021217812 */ /* 0x000fe200078ec0ff */
[-C--:B------:R-:W-:Y:S01]  /*105a0*/  FMUL.FTZ R117, R117, R67.reuse ;  /* 0x0000004375757220 */ /* 0x080fe20000410000 */
[----:B------:R-:W-:Y:S01]  /*105b0*/  LOP3.LUT R65, R34, 0xffff0000, RZ, 0xc0, !PT ;  /* 0xffff000022417812 */ /* 0x000fe200078ec0ff */
[----:B------:R-:W-:Y:S01]  /*105c0*/  FFMA.FTZ R115, R44, R67, -R115 ;  /* 0x000000432c737223 */ /* 0x000fe20000010873 */
[----:B------:R-:W-:Y:S01]  /*105d0*/  LOP3.LUT R45, R32, 0xffff0000, RZ, 0xc0, !PT ;  /* 0xffff0000202d7812 */ /* 0x000fe200078ec0ff */
[C---:B------:R-:W-:Y:S01]  /*105e0*/  FMUL.FTZ R32, R46.reuse, R61 ;  /* 0x0000003d2e207220 */ /* 0x040fe20000410000 */
[----:B------:R-:W-:Y:S01]  /*105f0*/  FMUL.FTZ R46, R46, R33 ;  /* 0x000000212e2e7220 */ /* 0x000fe20000410000 */
[C---:B------:R-:W-:Y:S01]  /*10600*/  FMUL.FTZ R67, R66.reuse, R65 ;  /* 0x0000004142437220 */ /* 0x040fe20000410000 */
[----:B------:R-:W-:Y:S01]  /*10610*/  FFMA.FTZ R113, R113, R118, R116 ;  /* 0x0000007671717223 */ /* 0x000fe20000010074 */
        /* <DEDUP_REMOVED lines=16> */
.L_x_2856:
[----:B------:R-:W-:Y:S05]  /*10720*/  BSYNC B2 ;  /* 0x0000000000027941 */ /* 0x000fea0003800000 */
.L_x_2855:
[----:B------:R-:W-:Y:S04]  /*10730*/  BSSY B2, `(.L_x_2857) ;  /* 0x0000068000027945 */ /* 0x000fe80003800000 */
[----:B------:R-:W-:Y:S05]  /*10740*/  @P1 BRA `(.L_x_2858) ;  /* 0x0000000400981947 */ /* 0x000fea0003800000 */
[----:B-1----:R-:W-:Y:S02]  /*10750*/  LEA.HI R32, R107, R165, RZ, 0x1d ;  /* 0x000000a56b207211 */ /* 0x002fe400078fe8ff */
[----:B------:R-:W-:Y:S02]  /*10760*/  SHF.R.U64 R64, R28, 0x10, R29 ;  /* 0x000000101c407819 */ /* 0x000fe4000000121d */
[----:B------:R-:W-:Y:S01]  /*10770*/  SHF.R.S32.HI R35, RZ, 0x1f, R32 ;  /* 0x0000001fff237819 */ /* 0x000fe20000011420 */
        /* <DEDUP_REMOVED lines=19> */
[----:B------:R-:W-:Y:S01]  /*108b0*/  SHF.R.U32.HI R43, RZ, 0x10, R43 ;  /* 0x00000010ff2b7819 */ /* 0x000fe2000001162b */
[----:B------:R-:W-:Y:S01]  /*108c0*/  IMAD.U32 R63, R99, 0x10000, RZ ;  /* 0x00010000633f7824 */ /* 0x000fe200078e00ff */
[----:B------:R-:W-:Y:S02]  /*108d0*/  PRMT R106, R106, 0x5410, R31 ;  /* 0x000054106a6a7816 */ /* 0x000fe4000000001f */
[----:B------:R-:W-:Y:S02]  /*108e0*/  PRMT R103, R103, 0x5410, R64 ;  /* 0x0000541067677816 */ /* 0x000fe40000000040 */
[----:B------:R-:W-:Y:S02]  /*108f0*/  PRMT R100, R100, 0x5410, R41 ;  /* 0x0000541064647816 */ /* 0x000fe40000000029 */
[----:B------:R-:W-:Y:S02]  /*10900*/  PRMT R105, R105, 0x5410, R62 ;  /* 0x0000541069697816 */ /* 0x000fe4000000003e */
[----:B------:R-:W-:-:S02]  /*10910*/  PRMT R102, R102, 0x5410, R43 ;  /* 0x0000541066667816 */ /* 0x000fc4000000002b */
[----:B------:R-:W-:Y:S01]  /*10920*/  SHF.L.U32 R62, R103, 0x10, RZ ;  /* 0x00000010673e7819 */ /* 0x000fe200000006ff */
        /* <DEDUP_REMOVED lines=12> */
[C---:B------:R-:W-:Y:S01]  /*109f0*/  IMAD.U32 R43, R46.reuse, 0x10000, RZ ;  /* 0x000100002e2b7824 */ /* 0x040fe200078e00ff */
[----:B------:R-:W-:Y:S01]  /*10a00*/  LOP3.LUT R45, R46, 0xffff0000, RZ, 0xc0, !PT ;  /* 0xffff00002e2d7812 */ /* 0x000fe200078ec0ff */
[C---:B0-----:R-:W-:Y:S01]  /*10a10*/  IMAD.U32 R61, R47.reuse, 0x10000, RZ ;  /* 0x000100002f3d7824 */ /* 0x041fe200078e00ff */
        /* <DEDUP_REMOVED lines=12> */
[----:B------:R-:W-:Y:S01]  /*10ae0*/  FMUL.FTZ R35, R61, R62 ;  /* 0x0000003e3d237220 */ /* 0x000fe20000410000 */
[----:B------:R-:W-:Y:S01]  /*10af0*/  LOP3.LUT R42, R99, 0xffff0000, RZ, 0xc0, !PT ;  /* 0xffff0000632a7812 */ /* 0x000fe200078ec0ff */
[-C--:B------:R-:W-:Y:S01]  /*10b00*/  FMUL.FTZ R99, R61, R28.reuse ;  /* 0x0000001c3d637220 */ /* 0x080fe20000410000 */
[----:B------:R-:W-:Y:S01]  /*10b10*/  FFMA.FTZ R63, R30, R47, R63 ;  /* 0x0000002f1e3f7223 */ /* 0x000fe2000001003f */
[----:B------:R-:W-:Y:S01]  /*10b20*/  FFMA.FTZ R61, R40, R28, -R35 ;  /* 0x0000001c283d7223 */ /* 0x000fe20000010823 */
[----:B------:R-:W-:Y:S01]  /*10b30*/  LOP3.LUT R28, R103, 0xffff0000, RZ, 0xc0, !PT ;  /* 0xffff0000671c7812 */ /* 0x000fe200078ec0ff */
[----:B------:R-:W-:Y:S01]  /*10b40*/  FMUL.FTZ R30, R41, R42 ;  /* 0x0000002a291e7220 */ /* 0x000fe20000410000 */
[----:B------:R-:W-:Y:S01]  /*10b50*/  LOP3.LUT R47, R100, 0xffff0000, RZ, 0xc0, !PT ;  /* 0xffff0000642f7812 */ /* 0x000fe200078ec0ff */
[----:B------:R-:W-:Y:S01]  /*10b60*/  FFMA.FTZ R99, R40, R62, R99 ;  /* 0x0000003e28637223 */ /* 0x000fe20000010063 */
[----:B------:R-:W-:Y:S01]  /*10b70*/  LOP3.LUT R35, R104, 0xffff0000, RZ, 0xc0, !PT ;  /* 0xffff000068237812 */ /* 0x000fe200078ec0ff */
[-C--:B------:R-:W-:Y:S01]  /*10b80*/  FFMA.FTZ R40, R29, R28.reuse, -R30 ;  /* 0x0000001c1d287223 */ /* 0x080fe2000001081e */
[----:B------:R-:W-:Y:S01]  /*10b90*/  FMUL.FTZ R62, R41, R28 ;  /* 0x0000001c293e7220 */ /* 0x000fe20000410000 */
[----:B------:R-:W-:-:S02]  /*10ba0*/  IMAD.U32 R30, R101, 0x10000, RZ ;  /* 0x00010000651e7824 */ /* 0x000fc400078e00ff */
[C---:B------:R-:W-:Y:S01]  /*10bb0*/  FMUL.FTZ R41, R44.reuse, R47 ;  /* 0x0000002f2c297220 */ /* 0x040fe20000410000 */
[-C--:B------:R-:W-:Y:S01]  /*10bc0*/  FMUL.FTZ R44, R44, R35.reuse ;  /* 0x000000232c2c7220 */ /* 0x080fe20000410000 */
[----:B------:R-:W-:Y:S02]  /*10bd0*/  IMAD.U32 R28, R105, 0x10000, RZ ;  /* 0x00010000691c7824 */ /* 0x000fe400078e00ff */
[----:B------:R-:W-:Y:S01]  /*10be0*/  FMUL.FTZ R64, R43, R30 ;  /* 0x0000001e2b407220 */ /* 0x000fe20000410000 */
[----:B------:R-:W-:Y:S01]  /*10bf0*/  FFMA.FTZ R62, R29, R42, R62 ;  /* 0x0000002a1d3e7223 */ /* 0x000fe2000001003e */
[C---:B------:R-:W-:Y:S01]  /*10c00*/  FFMA.FTZ R42, R32.reuse, R35, -R41 ;  /* 0x00000023202a7223 */ /* 0x040fe20000010829 */
[----:B------:R-:W-:Y:S01]  /*10c10*/  FFMA.FTZ R44, R32, R47, R44 ;  /* 0x0000002f202c7223 */ /* 0x000fe2000001002c */
        /* <DEDUP_REMOVED lines=8> */
[----:B------:R-:W-:-:S02]  /*10ca0*/  FMUL.FTZ R41, R46, R35 ;  /* 0x000000232e297220 */ /* 0x000fc40000410000 */
[-C--:B------:R-:W-:Y:S01]  /*10cb0*/  FMUL.FTZ R45, R45, R28.reuse ;  /* 0x0000001c2d2d7220 */ /* 0x080fe20000410000 */
[C---:B------:R-:W-:Y:S01]  /*10cc0*/  FFMA.FTZ R31, R33.reuse, R28, -R30 ;  /* 0x0000001c211f7223 */ /* 0x040fe2000001081e */
        /* <DEDUP_REMOVED lines=14> */
.L_x_2858:
[----:B------:R-:W-:Y:S05]  /*10db0*/  BSYNC B2 ;  /* 0x0000000000027941 */ /* 0x000fea0003800000 */
.L_x_2857:
[----:B------:R-:W-:Y:S05]  /*10dc0*/  @P2 BRA `(.L_x_2854) ;  /* 0x0000000400982947 */ /* 0x000fea0003800000 */
[----:B------:R-:W-:Y:S02]  /*10dd0*/  LEA.HI R107, R107, R166, RZ, 0x1d ;  /* 0x000000a66b6b7211 */ /* 0x000fe400078fe8ff */
[----:B------:R-:W-:Y:S02]  /*10de0*/  SHF.R.U64 R43, R24, 0x10, R25 ;  /* 0x00000010182b7819 */ /* 0x000fe40000001219 */
[----:B--2---:R-:W-:Y:S01]  /*10df0*/  SHF.R.S32.HI R28, RZ, 0x1f, R107 ;  /* 0x0000001fff1c7819 */ /* 0x004fe2000001146b */
        /* <DEDUP_REMOVED lines=11> */
[----:B------:R-:W2:Y:S01]  /*10eb0*/  LDS.128 R28, [R217] ;  /* 0x00000000d91c7984 */ /* 0x000ea20000000c00 */
[--C-:B------:R-:W-:Y:S02]  /*10ec0*/  SHF.R.U64 R27, R36, 0x10, R37.reuse ;  /* 0x00000010241b7819 */ /* 0x100fe40000001225 */
[----:B------:R-:W-:Y:S01]  /*10ed0*/  IMAD R40, R107, 0x2, R2 ;  /* 0x000000026b287824 */ /* 0x000fe200078e0202 */
[----:B------:R-:W-:Y:S02]  /*10ee0*/  SHF.R.U32.HI R36, RZ, 0x10, R37 ;  /* 0x00000010ff247819 */ /* 0x000fe40000011625 */
[----:B------:R-:W-:Y:S02]  /*10ef0*/  PRMT R87, R87, 0x5410, R24 ;  /* 0x0000541057577816 */ /* 0x000fe40000000018 */
[----:B-1----:R-:W1:Y:S01]  /*10f00*/  LDS.128 R32, [R40+0xc400] ;  /* 0x00c4000028207984 */ /* 0x002e620000000c00 */
[----:B------:R-:W-:Y:S02]  /*10f10*/  PRMT R84, R84, 0x5410, R25 ;  /* 0x0000541054547816 */ /* 0x000fe40000000019 */
[----:B------:R-:W-:-:S02]  /*10f20*/  PRMT R89, R89, 0x5410, R26 ;  /* 0x0000541059597816 */ /* 0x000fc4000000001a */
[----:B------:R-:W-:Y:S02]  /*10f30*/  PRMT R82, R82, 0x5410, R27 ;  /* 0x0000541052527816 */ /* 0x000fe4000000001b */
[----:B------:R-:W-:Y:S02]  /*10f40*/  PRMT R83, R83, 0x5410, R36 ;  /* 0x0000541053537816 */ /* 0x000fe40000000024 */
[----:B------:R-:W-:Y:S01]  /*10f50*/  PRMT R86, R86, 0x5410, R43 ;  /* 0x0000541056567816 */ /* 0x000fe2000000002b */
[----:B------:R-:W-:Y:S01]  /*10f60*/  IMAD.U32 R42, R82, 0x10000, RZ ;  /* 0x00010000522a7824 */ /* 0x000fe200078e00ff */
[----:B------:R-:W-:Y:S01]  /*10f70*/  SHF.R.U32.HI R38, RZ, 0x10, R39 ;  /* 0x00000010ff267819 */ /* 0x000fe20000011627 */
[----:B------:R-:W-:Y:S01]  /*10f80*/  IMAD.U32 R43, R83, 0x10000, RZ ;  /* 0x00010000532b7824 */ /* 0x000fe200078e00ff */
[----:B------:R-:W-:Y:S01]  /*10f90*/  PRMT R88, R88, 0x5410, R41 ;  /* 0x0000541058587816 */ /* 0x000fe20000000029 */
[----:B------:R-:W-:Y:S01]  /*10fa0*/  IMAD.U32 R41, R86, 0x10000, RZ ;  /* 0x0001000056297824 */ /* 0x000fe200078e00ff */
[----:B------:R-:W-:-:S02]  /*10fb0*/  PRMT R85, R85, 0x5410, R38 ;  /* 0x0000541055557816 */ /* 0x000fc40000000026 */
[----:B------:R-:W-:Y:S02]  /*10fc0*/  LOP3.LUT R82, R82, 0xffff0000, RZ, 0xc0, !PT ;  /* 0xffff000052527812 */ /* 0x000fe400078ec0ff */
[----:B------:R-:W-:Y:S02]  /*10fd0*/  LOP3.LUT R86, R86, 0xffff0000, RZ, 0xc0, !PT ;  /* 0xffff000056567812 */ /* 0x000fe400078ec0ff */
[----:B------:R-:W-:Y:S01]  /*10fe0*/  LOP3.LUT R83, R83, 0xffff0000, RZ, 0xc0, !PT ;  /* 0xffff000053537812 */ /* 0x000fe200078ec0ff */
[C---:B--2---:R-:W-:Y:S01]  /*10ff0*/  IMAD.U32 R24, R28.reuse, 0x10000, RZ ;  /* 0x000100001c187824 */ /* 0x044fe200078e00ff */
[----:B------:R-:W-:Y:S01]  /*11000*/  LOP3.LUT R25, R28, 0xffff0000, RZ, 0xc0, !PT ;  /* 0xffff00001c197812 */ /* 0x000fe200078ec0ff */
[C---:B------:R-:W-:Y:S01]  /*11010*/  IMAD.U32 R26, R29.reuse, 0x10000, RZ ;  /* 0x000100001d1a7824 */ /* 0x040fe200078e00ff */
[----:B------:R-:W-:Y:S01]  /*11020*/  LOP3.LUT R28, R29, 0xffff0000, RZ, 0xc0, !PT ;  /* 0xffff00001d1c7812 */ /* 0x000fe200078ec0ff */
[C---:B------:R-:W-:Y:S01]  /*11030*/  IMAD.U32 R27, R30.reuse, 0x10000, RZ ;  /* 0x000100001e1b7824 */ /* 0x040fe200078e00ff */
[----:B------:R-:W-:Y:S01]  /*11040*/  LOP3.LUT R29, R30, 0xffff0000, RZ, 0xc0, !PT ;  /* 0xffff00001e1d7812 */ /* 0x000fe200078ec0ff */
[C---:B------:R-:W-:Y:S01]  /*11050*/  IMAD.U32 R36, R31.reuse, 0x10000, RZ ;  /* 0x000100001f247824 */ /* 0x040fe200078e00ff */
[----:B------:R-:W-:Y:S01]  /*11060*/  LOP3.LUT R30, R31, 0xffff0000, RZ, 0xc0, !PT ;  /* 0xffff00001f1e7812 */ /* 0x000fe200078ec0ff */
[----:B-1----:R-:W-:Y:S01]  /*11070*/  IMAD.U32 R37, R33, 0x10000, RZ ;  /* 0x0001000021257824 */ /* 0x002fe200078e00ff */
[C---:B------:R-:W-:Y:S01]  /*11080*/  SHF.L.U32 R31, R32.reuse, 0x10, RZ ;  /* 0x00000010201f7819 */ /* 0x040fe200000006ff */
[----:B------:R-:W-:Y:S01]  /*11090*/  IMAD.U32 R39, R35, 0x10000, RZ ;  /* 0x0001000023277824 */ /* 0x000fe200078e00ff */
[----:B------:R-:W-:Y:S01]  /*110a0*/  LOP3.LUT R32, R32, 0xffff0000, RZ, 0xc0, !PT ;  /* 0xffff000020207812 */ /* 0x000fe200078ec0ff */
[----:B0-----:R-:W-:Y:S01]  /*110b0*/  FMUL.FTZ R61, R37, R43 ;  /* 0x0000002b253d7220 */ /* 0x001fe20000410000 */
[----:B------:R-:W-:-:S02]  /*110c0*/  IMAD.U32 R38, R34, 0x10000, RZ ;  /* 0x0001000022267824 */ /* 0x000fc400078e00ff */
[CC--:B------:R-:W-:Y:S01]  /*110d0*/  FMUL.FTZ R45, R31.reuse, R42.reuse ;  /* 0x0000002a1f2d7220 */ /* 0x0c0fe20000410000 */
[-C--:B------:R-:W-:Y:S01]  /*110e0*/  FMUL.FTZ R47, R31, R41.reuse ;  /* 0x000000291f2f7220 */ /* 0x080fe20000410000 */
[----:B------:R-:W-:Y:S01]  /*110f0*/  IMAD.U32 R31, R87, 0x10000, RZ ;  /* 0x00010000571f7824 */ /* 0x000fe200078e00ff */
[----:B------:R-:W-:Y:S01]  /*11100*/  LOP3.LUT R33, R33, 0xffff0000, RZ, 0xc0, !PT ;  /* 0xffff000021217812 */ /* 0x000fe200078ec0ff */
[C---:B------:R-:W-:Y:S01]  /*11110*/  FFMA.FTZ R45, R24.reuse, R41, -R45 ;  /* 0x00000029182d7223 */ /* 0x040fe2000001082d */
[----:B------:R-:W-:Y:S02]  /*11120*/  IMAD.U32 R41, R85, 0x10000, RZ ;  /* 0x0001000055297824 */ /* 0x000fe400078e00ff */
[----:B------:R-:W-:Y:S01]  /*11130*/  FFMA.FTZ R47, R24, R42, R47 ;  /* 0x0000002a182f7223 */ /* 0x000fe2000001002f */
[----:B------:R-:W-:Y:S02]  /*11140*/  IMAD.U32 R24, R89, 0x10000, RZ ;  /* 0x0001000059187824 */ /* 0x000fe400078e00ff */
[-C--:B------:R-:W-:Y:S01]  /*11150*/  FMUL.FTZ R37, R37, R31.reuse ;  /* 0x0000001f25257220 */ /* 0x080fe20000410000 */
[C---:B------:R-:W-:Y:S01]  /*11160*/  FFMA.FTZ R61, R26.reuse, R31, -R61 ;  /* 0x0000001f1a3d7223 */ /* 0x040fe2000001083d */
[C---:B------:R-:W-:Y:S01]  /*11170*/  FMUL.FTZ R31, R39.reuse, R41 ;  /* 0x00000029271f7220 */ /* 0x040fe20000410000 */
[----:B------:R-:W-:Y:S01]  /*11180*/  FMUL.FTZ R42, R39, R24 ;  /* 0x00000018272a7220 */ /* 0x000fe20000410000 */
[----:B------:R-:W-:Y:S01]  /*11190*/  FFMA.FTZ R37, R26, R43, R37 ;  /* 0x0000002b1a257223 */ /* 0x000fe20000010025 */
[----:B------:R-:W-:-:S02]  /*111a0*/  IMAD.U32 R26, R84, 0x10000, RZ ;  /* 0x00010000541a7824 */ /* 0x000fc400078e00ff */
[----:B------:R-:W-:Y:S01]  /*111b0*/  FFMA.FTZ R39, R36, R24, -R31 ;  /* 0x0000001824277223 */ /* 0x000fe2000001081f */
[C---:B------:R-:W-:Y:S01]  /*111c0*/  FMUL.FTZ R24, R32.reuse, R82 ;  /* 0x0000005220187220 */ /* 0x040fe20000410000 */
[----:B------:R-:W-:Y:S01]  /*111d0*/  FMUL.FTZ R32, R32, R86 ;  /* 0x0000005620207220 */ /* 0x000fe20000410000 */
[----:B------:R-:W-:Y:S01]  /*111e0*/  LOP3.LUT R34, R34, 0xffff0000, RZ, 0xc0, !PT ;  /* 0xffff000022227812 */ /* 0x000fe200078ec0ff */
[----:B------:R-:W-:Y:S01]  /*111f0*/  FMUL.FTZ R44, R38, R26 ;  /* 0x0000001a262c7220 */ /* 0x000fe20000410000 */
[----:B------:R-:W-:Y:S01]  /*11200*/  FFMA.FTZ R86, R25, R86, -R24 ;  /* 0x0000005619567223 */ /* 0x000fe20000010818 */
[----:B------:R-:W-:Y:S01]  /*11210*/  IMAD.U32 R24, R88, 0x10000, RZ ;  /* 0x0001000058187824 */ /* 0x000fe200078e00ff */
        /* <DEDUP_REMOVED lines=9> */
[----:B------:R-:W-:Y:S01]  /*112b0*/  FMUL.FTZ R42, R33, R87 ;  /* 0x00000057212a7220 */ /* 0x000fe20000410000 */
[----:B------:R-:W-:Y:S01]  /*112c0*/  LOP3.LUT R89, R89, 0xffff0000, RZ, 0xc0, !PT ;  /* 0xffff000059597812 */ /* 0x000fe200078ec0ff */
        /* <DEDUP_REMOVED lines=22> */
.L_x_2854:
[----:B------:R-:W-:Y:S05]  /*11430*/  BSYNC B1 ;  /* 0x0000000000017941 */ /* 0x000fea0003800000 */
.L_x_2853:
        /* <DEDUP_REMOVED lines=45> */
[----:B------:R-:W-:Y:S01]  /*11710*/  SHF.L.U32 R6, R25, 0x10, RZ ;  /* 0x0000001019067819 */ /* 0x000fe200000006ff */
[----:B------:R-:W-:Y:S01]  /*11720*/  IMAD.U32 R34, R27, 0x10000, RZ ;  /* 0x000100001b227824 */ /* 0x000fe200078e00ff */
[----:B------:R-:W-:Y:S02]  /*11730*/  LOP3.LUT R24, R25, 0xffff0000, RZ, 0xc0, !PT ;  /* 0xffff000019187812 */ /* 0x000fe400078ec0ff */
[----:B------:R-:W-:Y:S01]  /*11740*/  LOP3.LUT R25, R26, 0xffff0000, RZ, 0xc0, !PT ;  /* 0xffff00001a197812 */ /* 0x000fe200078ec0ff */
[----:B--2---:R-:W-:Y:S01]  /*11750*/  IMAD.U32 R35, R29, 0x10000, RZ ;  /* 0x000100001d237824 */ /* 0x004fe200078e00ff */
[----:B------:R-:W-:Y:S01]  /*11760*/  LOP3.LUT R26, R27, 0xffff0000, RZ, 0xc0, !PT ;  /* 0xffff00001b1a7812 */ /* 0x000fe200078ec0ff */
[C---:B------:R-:W-:Y:S01]  /*11770*/  IMAD.U32 R27, R28.reuse, 0x10000, RZ ;  /* 0x000100001c1b7824 */ /* 0x040fe200078e00ff */
[----:B------:R-:W-:Y:S01]  /*11780*/  LOP3.LUT R28, R28, 0xffff0000, RZ, 0xc0, !PT ;  /* 0xffff00001c1c7812 */ /* 0x000fe200078ec0ff */
[----:B------:R-:W-:Y:S01]  /*11790*/  FMUL.FTZ R45, R35, R40 ;  /* 0x00000028232d7220 */ /* 0x000fe20000410000 */
        /* <DEDUP_REMOVED lines=56> */
.L_x_2860:
[----:B------:R-:W-:Y:S05]  /*11b20*/  BSYNC B1 ;  /* 0x0000000000017941 */ /* 0x000fea0003800000 */
.L_x_2859:
        /* <DEDUP_REMOVED lines=9> */
[----:B------:R-:W-:Y:S02]  /*11bc0*/  SHF.L.U32 R7, R7, 0xa, RZ ;  /* 0x0000000a07077819 */ /* 0x000fe400000006ff */
[----:B------:R-:W-:Y:S02]  /*11bd0*/  LOP3.LUT R4, R5, R220, RZ, 0x3c, !PT ;  /* 0x000000dc05047212 */ /* 0x000fe400078e3cff */
[----:B------:R-:W-:Y:S02]  /*11be0*/  LOP3.LUT R7, R7, 0x7fffe000, RZ, 0xc0, !PT ;  /* 0x7fffe00007077812 */ /* 0x000fe400078ec0ff */
[----:B------:R-:W-:Y:S02]  /*11bf0*/  PRMT R74, R74, 0x5410, R29 ;  /* 0x000054104a4a7816 */ /* 0x000fe4000000001d */
[----:B------:R-:W-:Y:S02]  /*11c00*/  IADD3 R25, R4, R7, R183 ;  /* 0x0000000704197210 */ /* 0x000fe40007ffe0b7 */
[----:B------:R-:W1:Y:S01]  /*11c10*/  LDS.128 R4, [R216] ;  /* 0x00000000d8047984 */ /* 0x000e620000000c00 */
[----:B------:R-:W-:Y:S01]  /*11c20*/  SHF.R.U32.HI R8, RZ, 0x10, R9 ;  /* 0x00000010ff087819 */ /* 0x000fe20000011609 */
[----:B------:R-:W-:Y:S01]  /*11c30*/  IMAD.U32 R35, R74, 0x10000, RZ ;  /* 0x000100004a237824 */ /* 0x000fe200078e00ff */
[----:B------:R-:W-:Y:S01]  /*11c40*/  PRMT R78, R78, 0x5410, R33 ;  /* 0x000054104e4e7816 */ /* 0x000fe20000000021 */
[----:B------:R-:W-:Y:S01]  /*11c50*/  IMAD R28, R25, 0x2, R2 ;  /* 0x00000002191c7824 */ /* 0x000fe200078e0202 */
[----:B------:R-:W-:-:S02]  /*11c60*/  SHF.R.U32.HI R52, RZ, 0x10, R53 ;  /* 0x00000010ff347819 */ /* 0x000fc40000011635 */
[----:B------:R-:W-:Y:S01]  /*11c70*/  SHF.R.U64 R9, R10, 0x10, R11 ;  /* 0x000000100a097819 */ /* 0x000fe2000000120b */
[----:B------:R-:W-:Y:S01]  /*11c80*/  IMAD.U32 R34, R78, 0x10000, RZ ;  /* 0x000100004e227824 */ /* 0x000fe200078e00ff */
[----:B------:R-:W2:Y:S01]  /*11c90*/  LDS.128 R24, [R28+0xc400] ;  /* 0x00c400001c187984 */ /* 0x000ea20000000c00 */
[----:B------:R-:W-:Y:S02]  /*11ca0*/  SHF.R.U64 R31, R54, 0x10, R55 ;  /* 0x00000010361f7819 */ /* 0x000fe40000001237 */
[----:B------:R-:W-:Y:S02]  /*11cb0*/  SHF.R.U32.HI R10, RZ, 0x10, R11 ;  /* 0x00000010ff0a7819 */ /* 0x000fe4000001160b */
[----:B------:R-:W-:Y:S02]  /*11cc0*/  PRMT R75, R75, 0x5410, R8 ;  /* 0x000054104b4b7816 */ /* 0x000fe40000000008 */
[----:B------:R-:W-:Y:S02]  /*11cd0*/  SHF.R.U32.HI R54, RZ, 0x10, R55 ;  /* 0x00000010ff367819 */ /* 0x000fe40000011637 */
[----:B------:R-:W-:Y:S01]  /*11ce0*/  PRMT R79, R79, 0x5410, R52 ;  /* 0x000054104f4f7816 */ /* 0x000fe20000000034 */
[----:B------:R-:W-:Y:S01]  /*11cf0*/  IMAD.U32 R36, R75, 0x10000, RZ ;  /* 0x000100004b247824 */ /* 0x000fe200078e00ff */
[----:B------:R-:W-:-:S02]  /*11d00*/  PRMT R77, R77, 0x5410, R10 ;  /* 0x000054104d4d7816 */ /* 0x000fc4000000000a */
[----:B------:R-:W-:Y:S02]  /*11d10*/  PRMT R81, R81, 0x5410, R54 ;  /* 0x0000541051517816 */ /* 0x000fe40000000036 */
[----:B------:R-:W-:Y:S02]  /*11d20*/  PRMT R76, R76, 0x5410, R9 ;  /* 0x000054104c4c7816 */ /* 0x000fe40000000009 */
[----:B------:R-:W-:Y:S01]  /*11d30*/  PRMT R80, R80, 0x5410, R31 ;  /* 0x0000541050507816 */ /* 0x000fe2000000001f */
        /* <DEDUP_REMOVED lines=23> */
[C---:B------:R-:W-:Y:S01]  /*11eb0*/  FMUL.FTZ R40, R33.reuse, R34 ;  /* 0x0000002221287220 */ /* 0x040fe20000410000 */
[----:B------:R-:W-:Y:S01]  /*11ec0*/  LOP3.LUT R29, R74, 0xffff0000, RZ, 0xc0, !PT ;  /* 0xffff00004a1d7812 */ /* 0x000fe200078ec0ff */
[----:B------:R-:W-:Y:S01]  /*11ed0*/  FMUL.FTZ R33, R33, R8 ;  /* 0x0000000821217220 */ /* 0x000fe20000410000 */
[----:B------:R-:W-:Y:S01]  /*11ee0*/  FFMA.FTZ R36, R9, R36, R30 ;  /* 0x0000002409247223 */ /* 0x000fe2000001001e */
[----:B------:R-:W-:Y:S01]  /*11ef0*/  LOP3.LUT R9, R78, 0xffff0000, RZ, 0xc0, !PT ;  /* 0xffff00004e097812 */ /* 0x000fe200078ec0ff */
[C---:B------:R-:W-:Y:S01]  /*11f00*/  FFMA.FTZ R41, R11.reuse, R8, -R40 ;  /* 0x000000080b297223 */ /* 0x040fe20000010828 */
[----:B------:R-:W-:Y:S01]  /*11f10*/  FFMA.FTZ R42, R11, R34, R33 ;  /* 0x000000220b2a7223 */ /* 0x000fe20000010021 */
[----:B------:R-:W-:Y:S01]  /*11f20*/  FMUL.FTZ R11, R24, R29 ;  /* 0x0000001d180b7220 */ /* 0x000fe20000410000 */
[----:B------:R-:W-:-:S02]  /*11f30*/  IMAD.U32 R31, R26, 0x10000, RZ ;  /* 0x000100001a1f7824 */ /* 0x000fc400078e00ff */
[-C--:B------:R-:W-:Y:S01]  /*11f40*/  FMUL.FTZ R33, R24, R9.reuse ;  /* 0x0000000918217220 */ /* 0x080fe20000410000 */
[----:B------:R-:W-:Y:S01]  /*11f50*/  LOP3.LUT R8, R79, 0xffff0000, RZ, 0xc0, !PT ;  /* 0xffff00004f087812 */ /* 0x000fe200078ec0ff */
[----:B------:R-:W-:Y:S01]  /*11f60*/  FFMA.FTZ R24, R4, R9, -R11 ;  /* 0x0000000904187223 */ /* 0x000fe2000001080b */
[----:B------:R-:W-:Y:S01]  /*11f70*/  SHF.L.U32 R11, R76, 0x10, RZ ;  /* 0x000000104c0b7819 */ /* 0x000fe200000006ff */
[----:B------:R-:W-:Y:S01]  /*11f80*/  FFMA.FTZ R34, R4, R29, R33 ;  /* 0x0000001d04227223 */ /* 0x000fe20000010021 */
[----:B------:R-:W-:Y:S01]  /*11f90*/  LOP3.LUT R30, R75, 0xffff0000, RZ, 0xc0, !PT ;  /* 0xffff00004b1e7812 */ /* 0x000fe200078ec0ff */
[----:B------:R-:W-:Y:S02]  /*11fa0*/  IMAD.U32 R9, R80, 0x10000, RZ ;  /* 0x0001000050097824 */ /* 0x000fe400078e00ff */
[----:B------:R-:W-:Y:S01]  /*11fb0*/  FMUL.FTZ R35, R25, R8 ;  /* 0x0000000819237220 */ /* 0x000fe20000410000 */
[----:B------:R-:W-:Y:S01]  /*11fc0*/  FMUL.FTZ R29, R31, R11 ;  /* 0x0000000b1f1d7220 */ /* 0x000fe20000410000 */
[----:B------:R-:W-:Y:S01]  /*11fd0*/  LOP3.LUT R26, R26, 0xffff0000, RZ, 0xc0, !PT ;  /* 0xffff00001a1a7812 */ /* 0x000fe200078ec0ff */
[-C--:B------:R-:W-:Y:S01]  /*11fe0*/  FMUL.FTZ R40, R25, R30.reuse ;  /* 0x0000001e19287220 */ /* 0x080fe20000410000 */
[-C--:B------:R-:W-:Y:S01]  /*11ff0*/  FMUL.FTZ R31, R31, R9.reuse ;  /* 0x000000091f1f7220 */ /* 0x080fe20000410000 */
[----:B------:R-:W-:Y:S01]  /*12000*/  FFMA.FTZ R29, R10, R9, -R29 ;  /* 0x000000090a1d7223 */ /* 0x000fe2000001081d */
[C---:B------:R-:W-:Y:S01]  /*12010*/  FFMA.FTZ R35, R5.reuse, R30, R35 ;  /* 0x0000001e05237223 */ /* 0x040fe20000010023 */
[----:B------:R-:W-:Y:S01]  /*12020*/  FFMA.FTZ R25, R5, R8, -R40 ;  /* 0x0000000805197223 */ /* 0x000fe20000010828 */
[----:B------:R-:W-:Y:S01]  /*12030*/  LOP3.LUT R9, R76, 0xffff0000, RZ, 0xc0, !PT ;  /* 0xffff00004c097812 */ /* 0x000fe200078ec0ff */
[----:B------:R-:W-:Y:S01]  /*12040*/  FFMA.FTZ R10, R10, R11, R31 ;  /* 0x0000000b0a0a7223 */ /* 0x000fe2000001001f */
[----:B------:R-:W-:-:S02]  /*12050*/  LOP3.LUT R27, R27, 0xffff0000, RZ, 0xc0, !PT ;  /* 0xffff00001b1b7812 */ /* 0x000fc400078ec0ff */
[----:B------:R-:W-:Y:S01]  /*12060*/  LOP3.LUT R5, R80, 0xffff0000, RZ, 0xc0, !PT ;  /* 0xffff000050057812 */ /* 0x000fe200078ec0ff */
[C---:B------:R-:W-:Y:S01]  /*12070*/  FMUL.FTZ R11, R26.reuse, R9 ;  /* 0x000000091a0b7220 */ /* 0x040fe20000410000 */
[----:B------:R-:W-:Y:S02]  /*12080*/  LOP3.LUT R8, R77, 0xffff0000, RZ, 0xc0, !PT ;  /* 0xffff00004d087812 */ /* 0x000fe400078ec0ff */
[----:B------:R-:W-:Y:S01]  /*12090*/  LOP3.LUT R4, R81, 0xffff0000, RZ, 0xc0, !PT ;  /* 0xffff000051047812 */ /* 0x000fe200078ec0ff */
[-C--:B------:R-:W-:Y:S01]  /*120a0*/  FMUL.FTZ R30, R26, R5.reuse ;  /* 0x000000051a1e7220 */ /* 0x080fe20000410000 */
[C---:B------:R-:W-:Y:S01]  /*120b0*/  FFMA.FTZ R26, R6.reuse, R5, -R11 ;  /* 0x00000005061a7223 */ /* 0x040fe2000001080b */
[----:B------:R-:W-:Y:S01]  /*120c0*/  FMUL.FTZ R40, R27, R8 ;  /* 0x000000081b287220 */ /* 0x000fe20000410000 */
[----:B------:R-:W-:Y:S01]  /*120d0*/  F2FP.BF16.F32.PACK_AB R5, R25, R38 ;  /* 0x000000261905723e */ /* 0x000fe200000010ff */
[-C--:B------:R-:W-:Y:S01]  /*120e0*/  FMUL.FTZ R27, R27, R4.reuse ;  /* 0x000000041b1b7220 */ /* 0x080fe20000410000 */
[----:B------:R-:W-:Y:S01]  /*120f0*/  FFMA.FTZ R11, R6, R9, R30 ;  /* 0x00000009060b7223 */ /* 0x000fe2000001001e */
[C---:B------:R-:W-:Y:S01]  /*12100*/  FFMA.FTZ R40, R7.reuse, R4, -R40 ;  /* 0x0000000407287223 */ /* 0x040fe20000010828 */
[----:B------:R-:W-:Y:S01]  /*12110*/  F2FP.BF16.F32.PACK_AB R4, R24, R37 ;  /* 0x000000251804723e */ /* 0x000fe200000010ff */
[----:B------:R-:W-:Y:S01]  /*12120*/  FFMA.FTZ R27, R7, R8, R27 ;  /* 0x00000008071b7223 */ /* 0x000fe2000001001b */
[----:B------:R-:W-:-:S02]  /*12130*/  F2FP.BF16.F32.PACK_AB R6, R26, R29 ;  /* 0x0000001d1a06723e */ /* 0x000fc400000010ff */
[----:B------:R-:W-:Y:S02]  /*12140*/  F2FP.BF16.F32.PACK_AB R10, R11, R10 ;  /* 0x0000000a0b0a723e */ /* 0x000fe400000010ff */
[----:B------:R-:W-:Y:S02]  /*12150*/  F2FP.BF16.F32.PACK_AB R7, R40, R41 ;  /* 0x000000292807723e */ /* 0x000fe400000010ff */
[----:B------:R-:W-:Y:S02]  /*12160*/  F2FP.BF16.F32.PACK_AB R8, R34, R39 ;  /* 0x000000272208723e */ /* 0x000fe400000010ff */
[----:B------:R-:W-:Y:S01]  /*12170*/  F2FP.BF16.F32.PACK_AB R9, R35, R36 ;  /* 0x000000242309723e */ /* 0x000fe200000010ff */
[----:B------:R2:W-:Y:S01]  /*12180*/  STS.128 [R216], R4 ;  /* 0x00000004d8007388 */ /* 0x0005e20000000c00 */
[----:B------:R-:W-:-:S05]  /*12190*/  F2FP.BF16.F32.PACK_AB R11, R27, R42 ;  /* 0x0000002a1b0b723e */ /* 0x000fca00000010ff */
[----:B------:R2:W-:Y:S02]  /*121a0*/  STS.128 [R28+0xc400], R8 ;  /* 0x00c400081c007388 */ /* 0x0005e40000000c00 */
.L_x_2862:
[----:B------:R-:W-:Y:S05]  /*121b0*/  BSYNC B1 ;  /* 0x0000000000017941 */ /* 0x000fea0003800000 */
.L_x_2861:
        /* <DEDUP_REMOVED lines=8> */
[----:B------:R-:W-:Y:S01]  /*12240*/  SHF.R.U64 R32, R56, 0x10, R57 ;  /* 0x0000001038207819 */ /* 0x000fe20000001239 */
[----:B------:R-:W-:Y:S01]  /*12250*/  IMAD.SHL.U32 R7, R7, 0x400, RZ ;  /* 0x0000040007077824 */ /* 0x000fe200078e00ff */
[----:B------:R-:W-:Y:S02]  /*12260*/  LOP3.LUT R4, R5, R220, RZ, 0x3c, !PT ;  /* 0x000000dc05047212 */ /* 0x000fe400078e3cff */
[----:B------:R-:W-:Y:S02]  /*12270*/  PRMT R26, R21, 0x5410, R26 ;  /* 0x00005410151a7816 */ /* 0x000fe4000000001a */
[----:B------:R-:W-:Y:S02]  /*12280*/  LOP3.LUT R7, R7, 0x7fffe000, RZ, 0xc0, !PT ;  /* 0x7fffe00007077812 */ /* 0x000fe400078ec0ff */
[----:B------:R-:W-:Y:S01]  /*12290*/  SHF.R.U32.HI R13, RZ, 0x10, R13 ;  /* 0x00000010ff0d7819 */ /* 0x000fe2000001160d */
[----:B------:R-:W-:Y:S01]  /*122a0*/  IMAD.U32 R27, R26, 0x10000, RZ ;  /* 0x000100001a1b7824 */ /* 0x000fe200078e00ff */
[----:B------:R-:W-:-:S02]  /*122b0*/  IADD3 R9, R4, R7, R183 ;  /* 0x0000000704097210 */ /* 0x000fc40007ffe0b7 */
[----:B------:R-:W1:Y:S01]  /*122c0*/  LDS.128 R4, [R215] ;  /* 0x00000000d7047984 */ /* 0x000e620000000c00 */
[----:B------:R-:W-:Y:S02]  /*122d0*/  PRMT R69, R69, 0x5410, R32 ;  /* 0x0000541045457816 */ /* 0x000fe40000000020 */
[----:B------:R-:W-:Y:S01]  /*122e0*/  IMAD R24, R9, 0x2, R2 ;  /* 0x0000000209187824 */ /* 0x000fe200078e0202 */
[--C-:B------:R-:W-:Y:S02]  /*122f0*/  SHF.R.U64 R30, R14, 0x10, R15.reuse ;  /* 0x000000100e1e7819 */ /* 0x100fe4000000120f */
[----:B------:R-:W-:Y:S01]  /*12300*/  SHF.R.U32.HI R31, RZ, 0x10, R15 ;  /* 0x00000010ff1f7819 */ /* 0x000fe2000001160f */
[----:B------:R-:W-:Y:S01]  /*12310*/  IMAD.U32 R25, R69, 0x10000, RZ ;  /* 0x0001000045197824 */ /* 0x000fe200078e00ff */
[----:B------:R-:W2:Y:S01]  /*12320*/  LDS.128 R8, [R24+0xc400] ;  /* 0x00c4000018087984 */ /* 0x000ea20000000c00 */
[----:B------:R-:W-:Y:S02]  /*12330*/  PRMT R71, R71, 0x5410, R28 ;  /* 0x0000541047477816 */ /* 0x000fe4000000001c */
[----:B------:R-:W-:-:S02]  /*12340*/  SHF.R.U32.HI R57, RZ, 0x10, R57 ;  /* 0x00000010ff397819 */ /* 0x000fc40000011639 */
[----:B------:R-:W-:Y:S02]  /*12350*/  PRMT R28, R20, 0x5410, R13 ;  /* 0x00005410141c7816 */ /* 0x000fe4000000000d */
[----:B------:R-:W-:Y:S02]  /*12360*/  PRMT R31, R0, 0x5410, R31 ;  /* 0x00005410001f7816 */ /* 0x000fe4000000001f */
[----:B------:R-:W-:Y:S01]  /*12370*/  SHF.R.U32.HI R58, RZ, 0x10, R59 ;  /* 0x00000010ff3a7819 */ /* 0x000fe2000001163b */
[----:B------:R-:W-:Y:S01]  /*12380*/  IMAD.U32 R29, R28, 0x10000, RZ ;  /* 0x000100001c1d7824 */ /* 0x000fe200078e00ff */
[----:B------:R-:W-:Y:S01]  /*12390*/  PRMT R70, R70, 0x5410, R57 ;  /* 0x0000541046467816 */ /* 0x000fe20000000039 */
[----:B------:R-:W-:Y:S01]  /*123a0*/  IMAD.U32 R32, R31, 0x10000, RZ ;  /* 0x000100001f207824 */ /* 0x000fe200078e00ff */
[----:B------:R-:W-:Y:S02]  /*123b0*/  PRMT R73, R73, 0x5410, R58 ;  /* 0x0000541049497816 */ /* 0x000fe4000000003a */
[----:B------:R-:W-:-:S02]  /*123c0*/  LOP3.LUT R26, R26, 0xffff0000, RZ, 0xc0, !PT ;  /* 0xffff00001a1a7812 */ /* 0x000fc400078ec0ff */
[----:B------:R-:W-:Y:S02]  /*123d0*/  LOP3.LUT R69, R69, 0xffff0000, RZ, 0xc0, !PT ;  /* 0xffff000045457812 */ /* 0x000fe400078ec0ff */
[----:B------:R-:W-:Y:S02]  /*123e0*/  PRMT R30, R3, 0x5410, R30 ;  /* 0x00005410031e7816 */ /* 0x000fe4000000001e */
        /* <DEDUP_REMOVED lines=15> */
[----:B------:R-:W-:Y:S01]  /*124e0*/  SHF.L.U32 R14, R70, 0x10, RZ ;  /* 0x00000010460e7819 */ /* 0x000fe200000006ff */
[----:B------:R-:W-:-:S02]  /*124f0*/  IMAD.U32 R21, R11, 0x10000, RZ ;  /* 0x000100000b157824 */ /* 0x000fc400078e00ff */
[C---:B------:R-:W-:Y:S01]  /*12500*/  FFMA.FTZ R33, R0.reuse, R25, -R33 ;  /* 0x0000001900217223 */ /* 0x040fe20000010821 */
[----:B------:R-:W-:Y:S01]  /*12510*/  FMUL.FTZ R25, R15, R29 ;  /* 0x0000001d0f197220 */ /* 0x000fe20000410000 */
[----:B------:R-:W-:Y:S01]  /*12520*/  FFMA.FTZ R35, R0, R27, R35 ;  /* 0x0000001b00237223 */ /* 0x000fe20000010023 */
[----:B------:R-:W-:Y:S02]  /*12530*/  IMAD.U32 R0, R73, 0x10000, RZ ;  /* 0x0001000049007824 */ /* 0x000fe400078e00ff */
[-C--:B------:R-:W-:Y:S01]  /*12540*/  FMUL.FTZ R15, R15, R14.reuse ;  /* 0x0000000e0f0f7220 */ /* 0x080fe20000410000 */
[----:B------:R-:W-:Y:S01]  /*12550*/  FFMA.FTZ R25, R12, R14, -R25 ;  /* 0x0000000e0c197223 */ /* 0x000fe20000010819 */
[C---:B------:R-:W-:Y:S01]  /*12560*/  FMUL.FTZ R14, R21.reuse, R32 ;  /* 0x00000020150e7220 */ /* 0x040fe20000410000 */
[----:B------:R-:W-:Y:S01]  /*12570*/  FMUL.FTZ R27, R21, R0 ;  /* 0x00000000151b7220 */ /* 0x000fe20000410000 */
[----:B------:R-:W-:Y:S01]  /*12580*/  LOP3.LUT R70, R70, 0xffff0000, RZ, 0xc0, !PT ;  /* 0xffff000046467812 */ /* 0x000fe200078ec0ff */
[----:B------:R-:W-:-:S02]  /*12590*/  IMAD.U32 R20, R10, 0x10000, RZ ;  /* 0x000100000a147824 */ /* 0x000fc400078e00ff */
[C---:B------:R-:W-:Y:S01]  /*125a0*/  FFMA.FTZ R21, R13.reuse, R0, -R14 ;  /* 0x000000000d157223 */ /* 0x040fe2000001080e */
[C---:B------:R-:W-:Y:S01]  /*125b0*/  FMUL.FTZ R0, R8.reuse, R26 ;  /* 0x0000001a08007220 */ /* 0x040fe20000410000 */
[----:B------:R-:W-:Y:S01]  /*125c0*/  FMUL.FTZ R14, R8, R69 ;  /* 0x00000045080e7220 */ /* 0x000fe20000410000 */
[----:B------:R-:W-:Y:S02]  /*125d0*/  IMAD.U32 R8, R30, 0x10000, RZ ;  /* 0x000100001e087824 */ /* 0x000fe400078e00ff */
[----:B------:R-:W-:Y:S01]  /*125e0*/  FFMA.FTZ R27, R13, R32, R27 ;  /* 0x000000200d1b7223 */ /* 0x000fe2000001001b */
[----:B------:R-:W-:Y:S01]  /*125f0*/  FFMA.FTZ R15, R12, R29, R15 ;  /* 0x0000001d0c0f7223 */ /* 0x000fe2000001000f */
[----:B------:R-:W-:Y:S01]  /*12600*/  FMUL.FTZ R13, R9, R28 ;  /* 0x0000001c090d7220 */ /* 0x000fe20000410000 */
[----:B------:R-:W-:Y:S01]  /*12610*/  FFMA.FTZ R12, R3, R69, -R0 ;  /* 0x00000045030c7223 */ /* 0x000fe20000010800 */
[----:B------:R-:W-:Y:S01]  /*12620*/  FMUL.FTZ R9, R9, R70 ;  /* 0x0000004609097220 */ /* 0x000fe20000410000 */
[----:B------:R-:W-:Y:S01]  /*12630*/  FFMA.FTZ R14, R3, R26, R14 ;  /* 0x0000001a030e7223 */ /* 0x000fe2000001000e */
[----:B------:R-:W-:-:S02]  /*12640*/  IMAD.U32 R0, R71, 0x10000, RZ ;  /* 0x0001000047007824 */ /* 0x000fc400078e00ff */
[----:B------:R-:W-:Y:S01]  /*12650*/  FMUL.FTZ R26, R20, R8 ;  /* 0x00000008141a7220 */ /* 0x000fe20000410000 */
[C---:B------:R-:W-:Y:S01]  /*12660*/  FFMA.FTZ R70, R4.reuse, R70, -R13 ;  /* 0x0000004604467223 */ /* 0x040fe2000001080d */
[----:B------:R-:W-:Y:S01]  /*12670*/  FFMA.FTZ R28, R4, R28, R9 ;  /* 0x0000001c041c7223 */ /* 0x000fe20000010009 */
[----:B------:R-:W-:Y:S01]  /*12680*/  LOP3.LUT R10, R10, 0xffff0000, RZ, 0xc0, !PT ;  /* 0xffff00000a0a7812 */ /* 0x000fe200078ec0ff */
[-C--:B------:R-:W-:Y:S01]  /*12690*/  FMUL.FTZ R20, R20, R0.reuse ;  /* 0x0000000014147220 */ /* 0x080fe20000410000 */
[----:B------:R-:W-:Y:S01]  /*126a0*/  LOP3.LUT R11, R11, 0xffff0000, RZ, 0xc0, !PT ;  /* 0xffff00000b0b7812 */ /* 0x000fe200078ec0ff */
[C---:B------:R-:W-:Y:S01]  /*126b0*/  FFMA.FTZ R26, R5.reuse, R0, -R26 ;  /* 0x00000000051a7223 */ /* 0x040fe2000001081a */
[----:B------:R-:W-:Y:S01]  /*126c0*/  LOP3.LUT R3, R30, 0xffff0000, RZ, 0xc0, !PT ;  /* 0xffff00001e037812 */ /* 0x000fe200078ec0ff */
[----:B------:R-:W-:Y:S01]  /*126d0*/  FFMA.FTZ R20, R5, R8, R20 ;  /* 0x0000000805147223 */ /* 0x000fe20000010014 */
[----:B------:R-:W-:Y:S02]  /*126e0*/  LOP3.LUT R4, R31, 0xffff0000, RZ, 0xc0, !PT ;  /* 0xffff00001f047812 */ /* 0x000fe400078ec0ff */
[----:B------:R-:W-:Y:S01]  /*126f0*/  LOP3.LUT R71, R71, 0xffff0000, RZ, 0xc0, !PT ;  /* 0xffff000047477812 */ /* 0x000fe200078ec0ff */
[----:B------:R-:W-:Y:S01]  /*12700*/  FMUL.FTZ R5, R10, R3 ;  /* 0x000000030a057220 */ /* 0x000fe20000410000 */
[----:B------:R-:W-:Y:S01]  /*12710*/  LOP3.LUT R0, R73, 0xffff0000, RZ, 0xc0, !PT ;  /* 0xffff000049007812 */ /* 0x000fe200078ec0ff */
[C---:B------:R-:W-:Y:S01]  /*12720*/  FMUL.FTZ R8, R11.reuse, R4 ;  /* 0x000000040b087220 */ /* 0x040fe20000410000 */
[----:B------:R-:W-:Y:S01]  /*12730*/  F2FP.BF16.F32.PACK_AB R9, R28, R15 ;  /* 0x0000000f1c09723e */ /* 0x000fe200000010ff */
[-C--:B------:R-:W-:Y:S01]  /*12740*/  FMUL.FTZ R10, R10, R71.reuse ;  /* 0x000000470a0a7220 */ /* 0x080fe20000410000 */
[C---:B------:R-:W-:Y:S01]  /*12750*/  FFMA.FTZ R71, R6.reuse, R71, -R5 ;  /* 0x0000004706477223 */ /* 0x040fe20000010805 */
[-C--:B------:R-:W-:Y:S01]  /*12760*/  FMUL.FTZ R11, R11, R0.reuse ;  /* 0x000000000b0b7220 */ /* 0x080fe20000410000 */
[C---:B------:R-:W-:Y:S01]  /*12770*/  FFMA.FTZ R0, R7.reuse, R0, -R8 ;  /* 0x0000000007007223 */ /* 0x040fe20000010808 */
[----:B------:R-:W-:Y:S01]  /*12780*/  FFMA.FTZ R3, R6, R3, R10 ;  /* 0x0000000306037223 */ /* 0x000fe2000001000a */
        /* <DEDUP_REMOVED lines=10> */
.L_x_2834:
[----:B------:R-:W-:Y:S05]  /*12830*/  BSYNC B0 ;  /* 0x0000000000007941 */ /* 0x000fea0003800000 */
.L_x_2812:
        /* <DEDUP_REMOVED lines=8> */
.L_x_2810:
[----:B01234-:R-:W2:Y:S02]  /*128c0*/  LDL R0, [R1+0x30] ;  /* 0x0000300001007983 */ /* 0x01fea40000100800 */
[----:B--2---:R-:W-:-:S13]  /*128d0*/  R2UR UR4, R0 ;  /* 0x00000000000472ca */ /* 0x004fda00000e0000 */
[----:B------:R-:W-:-:S05]  /*128e0*/  IMAD.U32 R0, RZ, RZ, UR4 ;  /* 0x00000004ff007e24 */ /* 0x000fca000f8e00ff */
[----:B------:R-:W-:-:S13]  /*128f0*/  ISETP.NE.AND P0, PT, R0, 0x3, PT ;  /* 0x000000030000780c */ /* 0x000fda0003f05270 */
[----:B------:R-:W-:Y:S05]  /*12900*/  @!P0 BRA `(.L_x_2863) ;  /* 0x0000000000048947 */ /* 0x000fea0003800000 */
[----:B------:R-:W-:Y:S01]  /*12910*/  BPT.TRAP 0x1 ;  /* 0x000000040000795c */ /* 0x000fe20000300000 */
.L_x_2863:
[----:B------:R-:W-:Y:S01]  /*12920*/  IMAD R0, R162, 0x8, R2 ;  /* 0x00000008a2007824 */ /* 0x000fe200078e0202 */
[----:B------:R-:W-:-:S04]  /*12930*/  SHF.L.U32 R3, R167, 0x1f, RZ ;  /* 0x0000001fa7037819 */ /* 0x000fc800000006ff */
[----:B------:R0:W1:Y:S01]  /*12940*/  SYNCS.PHASECHK.TRANS64.TRYWAIT P1, [R0+URZ+0x2a830], R3 ;  /* 0x02a83003000075a7 */ /* 0x000062000802017f */
[----:B------:R-:W-:Y:S05]  /*12950*/  @!P0 BRA `(.L_x_2864) ;  /* 0x0000000000048947 */ /* 0x000fea0003800000 */
[----:B------:R-:W-:Y:S01]  /*12960*/  BPT.TRAP 0x1 ;  /* 0x000000040000795c */ /* 0x000fe20000300000 */
.L_x_2864:
[----:B-1----:R-:W-:Y:S05]  /*12970*/  @P1 BRA `(.L_x_2865) ;  /* 0x0000000000081947 */ /* 0x002fea0003800000 */
[----:B------:R-:W1:Y:S02]  /*12980*/  SYNCS.PHASECHK.TRANS64.TRYWAIT P1, [R0+URZ+0x2a830], R3 ;  /* 0x02a83003000075a7 */ /* 0x000e64000802017f */
[----:B-1----:R-:W-:Y:S05]  /*12990*/  @!P1 BRA `(.L_x_2866) ;  /* 0x0000012400bc9947 */ /* 0x002fea0003800000 */
.L_x_2865:
[----:B------:R-:W-:Y:S05]  /*129a0*/  WARPSYNC.ALL ;  /* 0x0000000000007948 */ /* 0x000fea0003800000 */
[----:B01----:R-:W-:Y:S01]  /*129b0*/  VIADD R3, R2, 0x18400 ;  /* 0x0001840002037836 */ /* 0x003fe20000000000 */
        /* <DEDUP_REMOVED lines=36> */
[----:B------:R-:W-:Y:S01]  /*12c00*/  MOV R9, 0x40000040 ;  /* 0x4000004000097802 */ /* 0x000fe20000000f00 */
[----:B------:R-:W-:Y:S01]  /*12c10*/  UIADD3 UR5, UR4, 0x4, URZ ;  /* 0x0000000404057890 */ /* 0x000fe2000fffe03f */
[----:B0-----:R-:W-:Y:S01]  /*12c20*/  IMAD.U32 R10, RZ, RZ, UR8 ;  /* 0x00000008ff0a7e24 */ /* 0x001fe2000f8e00ff */
[----:B------:R-:W-:Y:S01]  /*12c30*/  UIADD3 UR36, UR4, 0x806, URZ ;  /* 0x0000080604247890 */ /* 0x000fe2000fffe03f */
[----:B------:R-:W-:Y:S01]  /*12c40*/  IMAD.U32 R11, RZ, RZ, UR9 ;  /* 0x00000009ff0b7e24 */ /* 0x000fe2000f8e00ff */
[----:B------:R-:W-:-:S04]  /*12c50*/  UMOV UR37, 0x40000040 ;  /* 0x4000004000257882 */ /* 0x000fc80000000000 */
        /* <DEDUP_REMOVED lines=49> */
[----:B0-----:R-:W-:Y:S02]  /*12f70*/  IMAD.U32 R10, RZ, RZ, UR8 ;  /* 0x00000008ff0a7e24 */ /* 0x001fe4000f8e00ff */
        /* <DEDUP_REMOVED lines=46> */
.L_x_2867:
[----:B------:R-:W0:Y:S01]  /*13260*/  LDC R9, c[0x0][0x448] ;  /* 0x00011200ff097b82 */ /* 0x000e220000000800 */
[----:B------:R-:W-:Y:S01]  /*13270*/  ULDC UR4, c[0x0][0x9d8] ;  /* 0x0002760000047ab9 */ /* 0x000fe20000000800 */
[----:B------:R-:W-:Y:S02]  /*13280*/  VIADD R0, R0, 0x2a840 ;  /* 0x0002a84000007836 */ /* 0x000fe40000000000 */
[----:B------:R-:W-:Y:S01]  /*13290*/  FMUL.FTZ R4, R25, UR4 ;  /* 0x0000000419047c20 */ /* 0x000fe20008410000 */
[----:B------:R-:W-:Y:S02]  /*132a0*/  IMAD.MOV.U32 R25, RZ, RZ, -0x60 ;  /* 0xffffffa0ff197424 */ /* 0x000fe400078e00ff */
[----:B------:R-:W-:Y:S01]  /*132b0*/  FMUL.FTZ R26, R26, UR4 ;  /* 0x000000041a1a7c20 */ /* 0x000fe20008410000 */
[----:B------:R-:W-:Y:S01]  /*132c0*/  FMUL.FTZ R27, R27, UR4 ;  /* 0x000000041b1b7c20 */ /* 0x000fe20008410000 */
[----:B------:R-:W-:Y:S01]  /*132d0*/  FMUL.FTZ R30, R30, UR4 ;  /* 0x000000041e1e7c20 */ /* 0x000fe20008410000 */
[----:B------:R-:W-:-:S02]  /*132e0*/  IMAD R25, R72, R25, 0x61 ;  /* 0x0000006148197424 */ /* 0x000fc400078e0219 */
[----:B------:R-:W-:Y:S01]  /*132f0*/  FMUL.FTZ R31, R31, UR4 ;  /* 0x000000041f1f7c20 */ /* 0x000fe20008410000 */
[----:B------:R1:W-:Y:S01]  /*13300*/  MUFU.TANH R82, R27 ;  /* 0x0000001b00527308 */ /* 0x0003e20000002400 */
[----:B------:R-:W-:Y:S01]  /*13310*/  FMUL.FTZ R34, R34, UR4 ;  /* 0x0000000422227c20 */ /* 0x000fe20008410000 */
[----:B------:R-:W-:Y:S02]  /*13320*/  IMAD R25, R188, -0x2, R25 ;  /* 0xfffffffebc197824 */ /* 0x000fe400078e0219 */
        /* <DEDUP_REMOVED lines=11> */
[----:B0-----:R-:W-:Y:S01]  /*133e0*/  ISETP.NE.AND P1, PT, R9, 0x1, PT ;  /* 0x000000010900780c */ /* 0x001fe20003f25270 */
[----:B------:R-:W-:Y:S01]  /*133f0*/  IMAD.IADD R9, R189, 0x1, R184 ;  /* 0x00000001bd097824 */ /* 0x000fe200078e02b8 */
        /* <DEDUP_REMOVED lines=11> */
[----:B------:R-:W4:Y:S01]  /*134b0*/  @P1 LDC R10, c[0x0][0x44c] ;  /* 0x00011300ff0a1b82 */ /* 0x000f220000000800 */
[----:B------:R-:W-:Y:S01]  /*134c0*/  FMUL.FTZ R63, R63, UR4 ;  /* 0x000000043f3f7c20 */ /* 0x000fe20008410000 */
[----:B------:R-:W-:Y:S01]  /*134d0*/  FMUL.FTZ R66, R66, UR4 ;  /* 0x0000000442427c20 */ /* 0x000fe20008410000 */
[----:B------:R-:W-:Y:S01]  /*134e0*/  FMUL.FTZ R67, R67, UR4 ;  /* 0x0000000443437c20 */ /* 0x000fe20008410000 */
[----:B------:R-:W-:Y:S01]  /*134f0*/  FMUL.FTZ R70, R70, UR4 ;  /* 0x0000000446467c20 */ /* 0x000fe20008410000 */
[----:B------:R-:W3:Y:S01]  /*13500*/  MUFU.TANH R34, R34 ;  /* 0x0000002200227308 */ /* 0x000ee20000002400 */
[----:B------:R-:W-:Y:S01]  /*13510*/  FMUL.FTZ R71, R71, UR4 ;  /* 0x0000000447477c20 */ /* 0x000fe20008410000 */
[----:B------:R-:W-:Y:S01]  /*13520*/  FMUL.FTZ R7, R29, UR4 ;  /* 0x000000041d077c20 */ /* 0x000fe20008410000 */
[----:B------:R-:W1:Y:S01]  /*13530*/  @P1 LDC R21, c[0x0][0x450] ;  /* 0x00011400ff151b82 */ /* 0x000e620000000800 */
        /* <DEDUP_REMOVED lines=15> */
[----:B----4-:R-:W-:-:S04]  /*13630*/  @P1 IMAD.HI.U32 R10, R9, R10, RZ ;  /* 0x0000000a090a1227 */ /* 0x010fc800078e00ff */
[----:B------:R-:W-:Y:S01]  /*13640*/  FMUL.FTZ R65, R65, UR4 ;  /* 0x0000000441417c20 */ /* 0x000fe20008410000 */
[----:B------:R-:W-:Y:S01]  /*13650*/  FMUL.FTZ R68, R68, UR4 ;  /* 0x0000000444447c20 */ /* 0x000fe20008410000 */
[----:B------:R-:W-:Y:S01]  /*13660*/  FMUL.FTZ R69, R69, UR4 ;  /* 0x0000000445457c20 */ /* 0x000fe20008410000 */
[----:B------:R-:W-:Y:S01]  /*13670*/  PRMT R0, R177, 0x654, R0 ;  /* 0x00000654b1007816 */ /* 0x000fe20000000000 */
[----:B------:R-:W4:Y:S01]  /*13680*/  MUFU.TANH R39, R39 ;  /* 0x0000002700277308 */ /* 0x000f220000002400 */
[----:B------:R-:W-:Y:S01]  /*13690*/  ULDC UR38, c[0x0][0x9d8] ;  /* 0x0002760000267ab9 */ /* 0x000fe20000000800 */
[----:B------:R-:W-:Y:S01]  /*136a0*/  ULDC UR39, c[0x0][0x9d8] ;  /* 0x0002760000277ab9 */ /* 0x000fe20000000800 */
[----:B-1----:R-:W-:Y:S01]  /*136b0*/  @P1 SHF.R.U32.HI R9, RZ, R21, R10 ;  /* 0x00000015ff091219 */ /* 0x002fe2000001160a */
[--C-:B------:R-:W-:Y:S01]  /*136c0*/  IMAD R10, R72, -0x60, R186.reuse ;  /* 0xffffffa0480a7824 */ /* 0x100fe200078e02ba */
[----:B------:R1:W-:Y:S01]  /*136d0*/  SYNCS.ARRIVE.TRANS64.RED.A1T0 RZ, [R0+URZ], RZ ;  /* 0x000000ff00ff79a7 */ /* 0x0003e2000810043f */
[----:B------:R-:W-:Y:S01]  /*136e0*/  ULDC UR42, c[0x0][0x988] ;  /* 0x00026200002a7ab9 */ /* 0x000fe20000000800 */
[----:B------:R-:W-:Y:S01]  /*136f0*/  ULDC UR43, c[0x0][0x988] ;  /* 0x00026200002b7ab9 */ /* 0x000fe20000000800 */
[----:B------:R-:W2:Y:S01]  /*13700*/  SHFL.IDX PT, R20, R9, 0x1, 0x1c1f ;  /* 0x003c1f0009147f89 */ /* 0x000ea200000e0000 */
[----:B------:R-:W-:Y:S01]  /*13710*/  VIADD R21, R10, 0x60 ;  /* 0x000000600a157836 */ /* 0x000fe20000000000 */
[----:B------:R-:W1:Y:S01]  /*13720*/  MUFU.TANH R42, R42 ;  /* 0x0000002a002a7308 */ /* 0x000e620000002400 */
[----:B------:R-:W-:Y:S01]  /*13730*/  BSSY B0, `(.L_x_2868) ;  /* 0x0000475000007945 */ /* 0x000fe20003800000 */
[----:B------:R-:W1:Y:S01]  /*13740*/  SHFL.IDX PT, R9, R9, RZ, 0x1c1f ;  /* 0x001c1fff09097589 */ /* 0x000e6200000e0000 */
[----:B------:R-:W-:Y:S01]  /*13750*/  IMAD R10, R188, -0x2, R21 ;  /* 0xfffffffebc0a7824 */ /* 0x000fe200078e0215 */
[----:B------:R-:W-:-:S04]  /*13760*/  IADD3 R21, -R185, R25, R186 ;  /* 0x00000019b9157210 */ /* 0x000fc80007ffe1ba */
[----:B------:R-:W1:Y:S08]  /*13770*/  MUFU.TANH R24, R43 ;  /* 0x0000002b00187308 */ /* 0x000e700000002400 */
[----:B------:R-:W1:Y:S01]  /*13780*/  MUFU.TANH R28, R46 ;  /* 0x0000002e001c7308 */ /* 0x000e620000002400 */
[----:B--2---:R-:W-:-:S07]  /*13790*/  VIADDMNMX R27, R20, R21, R10, PT ;  /* 0x00000015141b7246 */ /* 0x004fce000380010a */
[----:B------:R-:W2:Y:S01]  /*137a0*/  MUFU.TANH R47, R47 ;  /* 0x0000002f002f7308 */ /* 0x000ea20000002400 */
[C---:B------:R-:W-:Y:S02]  /*137b0*/  ISETP.GT.AND P2, PT, R27.reuse, RZ, PT ;  /* 0x000000ff1b00720c */ /* 0x040fe40003f44270 */
[C---:B------:R-:W-:Y:S02]  /*137c0*/  ISETP.GT.AND P3, PT, R27.reuse, 0x1, PT ;  /* 0x000000011b00780c */ /* 0x040fe40003f64270 */
[C---:B------:R-:W-:Y:S02]  /*137d0*/  ISETP.GT.AND P4, PT, R27.reuse, 0x8, PT ;  /* 0x000000081b00780c */ /* 0x040fe40003f84270 */
[----:B------:R-:W-:Y:S01]  /*137e0*/  FSEL R84, R26, -INF , P2 ;  /* 0xff8000001a547808 */ /* 0x000fe20001000000 */
[----:B------:R-:W2:Y:S01]  /*137f0*/  MUFU.TANH R32, R50 ;  /* 0x0000003200207308 */ /* 0x000ea20000002400 */
[----:B------:R-:W-:Y:S02]  /*13800*/  FSEL R82, R82, -INF , P3 ;  /* 0xff80000052527808 */ /* 0x000fe40001800000 */
[----:B------:R-:W-:-:S02]  /*13810*/  ISETP.GT.AND P2, PT, R27, 0x9, PT ;  /* 0x000000091b00780c */ /* 0x000fc40003f44270 */
[----:B0-----:R-:W-:Y:S02]  /*13820*/  FSEL R80, R30, -INF , P4 ;  /* 0xff8000001e507808 */ /* 0x001fe40002000000 */
[----:B------:R-:W-:Y:S01]  /*13830*/  FMNMX.FTZ R25, R84, R82, !PT ;  /* 0x0000005254197209 */ /* 0x000fe20007810000 */
[----:B------:R-:W0:Y:S01]  /*13840*/  MUFU.TANH R51, R51 ;  /* 0x0000003300337308 */ /* 0x000e220000002400 */
[----:B------:R-:W-:Y:S02]  /*13850*/  ISETP.GT.AND P3, PT, R27, 0x10, PT ;  /* 0x000000101b00780c */ /* 0x000fe40003f64270 */
[----:B---3--:R-:W-:Y:S02]  /*13860*/  FSEL R78, R31, -INF , P2 ;  /* 0xff8000001f4e7808 */ /* 0x008fe40001000000 */
[----:B------:R-:W-:Y:S02]  /*13870*/  FMNMX.FTZ R25, R80, R25, !PT ;  /* 0x0000001950197209 */ /* 0x000fe40007810000 */
[----:B------:R-:W-:Y:S01]  /*13880*/  ISETP.GT.AND P2, PT, R27, 0x11, PT ;  /* 0x000000111b00780c */ /* 0x000fe20003f44270 */
[----:B------:R-:W3:Y:S01]  /*13890*/  MUFU.TANH R38, R54 ;  /* 0x0000003600267308 */ /* 0x000ee20000002400 */
[----:B------:R-:W-:-:S02]  /*138a0*/  FSEL R76, R34, -INF , P3 ;  /* 0xff800000224c7808 */ /* 0x000fc40001800000 */
[----:B------:R-:W-:Y:S02]  /*138b0*/  FMNMX.FTZ R25, R78, R25, !PT ;  /* 0x000000194e197209 */ /* 0x000fe40007810000 */
[----:B------:R-:W-:Y:S02]  /*138c0*/  ISETP.GT.AND P3, PT, R27, 0x18, PT ;  /* 0x000000181b00780c */ /* 0x000fe40003f64270 */
[----:B------:R-:W-:Y:S01]  /*138d0*/  FSEL R74, R35, -INF , P2 ;  /* 0xff800000234a7808 */ /* 0x000fe20001000000 */
[----:B------:R-:W3:Y:S01]  /*138e0*/  MUFU.TANH R40, R55 ;  /* 0x0000003700287308 */ /* 0x000ee20000002400 */
[----:B------:R-:W-:Y:S02]  /*138f0*/  FMNMX.FTZ R25, R76, R25, !PT ;  /* 0x000000194c197209 */ /* 0x000fe40007810000 */
[----:B------:R-:W-:Y:S02]  /*13900*/  ISETP.GT.AND P2, PT, R27, 0x19, PT ;  /* 0x000000191b00780c */ /* 0x000fe40003f44270 */
[----:B------:R-:W-:-:S02]  /*13910*/  FSEL R36, R36, -INF , P3 ;  /* 0xff80000024247808 */ /* 0x000fc40001800000 */
[----:B------:R-:W-:Y:S01]  /*13920*/  FMNMX.FTZ R25, R74, R25, !PT ;  /* 0x000000194a197209 */ /* 0x000fe20007810000 */
[----:B------:R-:W3:Y:S01]  /*13930*/  MUFU.TANH R58, R58 ;  /* 0x0000003a003a7308 */ /* 0x000ee20000002400 */
[----:B------:R-:W-:Y:S02]  /*13940*/  ISETP.GT.AND P3, PT, R27, 0x20, PT ;  /* 0x000000201b00780c */ /* 0x000fe40003f64270 */
[----:B----4-:R-:W-:Y:S02]  /*13950*/  FSEL R26, R39, -INF , P2 ;  /* 0xff800000271a7808 */ /* 0x010fe40001000000 */
[----:B------:R-:W-:Y:S02]  /*13960*/  FMNMX.FTZ R25, R36, R25, !PT ;  /* 0x0000001924197209 */ /* 0x000fe40007810000 */
[----:B------:R-:W-:Y:S01]  /*13970*/  ISETP.GT.AND P2, PT, R27, 0x21, PT ;  /* 0x000000211b00780c */ /* 0x000fe20003f44270 */
[----:B------:R-:W4:Y:S01]  /*13980*/  MUFU.TANH R46, R59 ;  /* 0x0000003b002e7308 */ /* 0x000f220000002400 */
[----:B-1----:R-:W-:-:S02]  /*13990*/  FSEL R20, R42, -INF , P3 ;  /* 0xff8000002a147808 */ /* 0x002fc40001800000 */
[----:B------:R-:W-:Y:S02]  /*139a0*/  FMNMX.FTZ R25, R26, R25, !PT ;  /* 0x000000191a197209 */ /* 0x000fe40007810000 */
[C---:B------:R-:W-:Y:S02]  /*139b0*/  ISETP.GT.AND P3, PT, R27.reuse, 0x28, PT ;  /* 0x000000281b00780c */ /* 0x040fe40003f64270 */
[----:B------:R-:W-:Y:S01]  /*139c0*/  FSEL R24, R24, -INF , P2 ;  /* 0xff80000018187808 */ /* 0x000fe20001000000 */
[----:B------:R-:W1:Y:S01]  /*139d0*/  MUFU.TANH R50, R62 ;  /* 0x0000003e00327308 */ /* 0x000e620000002400 */
[----:B------:R-:W-:Y:S02]  /*139e0*/  FMNMX.FTZ R25, R20, R25, !PT ;  /* 0x0000001914197209 */ /* 0x000fe40007810000 */
[----:B------:R-:W-:Y:S02]  /*139f0*/  ISETP.GT.AND P2, PT, R27, 0x29, PT ;  /* 0x000000291b00780c */ /* 0x000fe40003f44270 */
[----:B------:R-:W-:-:S02]  /*13a00*/  FSEL R28, R28, -INF , P3 ;  /* 0xff8000001c1c7808 */ /* 0x000fc40001800000 */
[----:B------:R-:W-:Y:S01]  /*13a10*/  FMNMX.FTZ R25, R24, R25, !PT ;  /* 0x0000001918197209 */ /* 0x000fe20007810000 */
[----:B------:R-:W1:Y:S01]  /*13a20*/  MUFU.TANH R63, R63 ;  /* 0x0000003f003f7308 */ /* 0x000e620000002400 */
[----:B------:R-:W-:Y:S02]  /*13a30*/  ISETP.GT.AND P3, PT, R27, 0x30, PT ;  /* 0x000000301b00780c */ /* 0x000fe40003f64270 */
[----:B--2---:R-:W-:Y:S02]  /*13a40*/  FSEL R30, R47, -INF , P2 ;  /* 0xff8000002f1e7808 */ /* 0x004fe40001000000 */
[----:B------:R-:W-:Y:S02]  /*13a50*/  FMNMX.FTZ R25, R28, R25, !PT ;  /* 0x000000191c197209 */ /* 0x000fe40007810000 */
[----:B------:R-:W-:Y:S01]  /*13a60*/  ISETP.GT.AND P2, PT, R27, 0x31, PT ;  /* 0x000000311b00780c */ /* 0x000fe20003f44270 */
[----:B------:R-:W2:Y:S01]  /*13a70*/  MUFU.TANH R66, R66 ;  /* 0x0000004200427308 */ /* 0x000ea20000002400 */
[----:B------:R-:W-:-:S02]  /*13a80*/  FSEL R32, R32, -INF , P3 ;  /* 0xff80000020207808 */ /* 0x000fc40001800000 */
[----:B------:R-:W-:Y:S02]  /*13a90*/  FMNMX.FTZ R25, R30, R25, !PT ;  /* 0x000000191e197209 */ /* 0x000fe40007810000 */
[----:B------:R-:W-:Y:S02]  /*13aa0*/  ISETP.GT.AND P3, PT, R27, 0x38, PT ;  /* 0x000000381b00780c */ /* 0x000fe40003f64270 */
[----:B0-----:R-:W-:Y:S01]  /*13ab0*/  FSEL R34, R51, -INF , P2 ;  /* 0xff80000033227808 */ /* 0x001fe20001000000 */
[----:B------:R-:W0:Y:S01]  /*13ac0*/  MUFU.TANH R62, R67 ;  /* 0x00000043003e7308 */ /* 0x000e220000002400 */
[----:B------:R-:W-:Y:S02]  /*13ad0*/  FMNMX.FTZ R25, R32, R25, !PT ;  /* 0x0000001920197209 */ /* 0x000fe40007810000 */
[----:B------:R-:W-:Y:S02]  /*13ae0*/  ISETP.GT.AND P2, PT, R27, 0x39, PT ;  /* 0x000000391b00780c */ /* 0x000fe40003f44270 */
[----:B---3--:R-:W-:-:S02]  /*13af0*/  FSEL R38, R38, -INF , P3 ;  /* 0xff80000026267808 */ /* 0x008fc40001800000 */
[----:B------:R-:W-:Y:S01]  /*13b00*/  FMNMX.FTZ R25, R34, R25, !PT ;  /* 0x0000001922197209 */ /* 0x000fe20007810000 */
[----:B------:R-:W3:Y:S01]  /*13b10*/  MUFU.TANH R70, R70 ;  /* 0x0000004600467308 */ /* 0x000ee20000002400 */
[C---:B------:R-:W-:Y:S02]  /*13b20*/  ISETP.GT.AND P3, PT, R27.reuse, 0x40, PT ;  /* 0x000000401b00780c */ /* 0x040fe40003f64270 */
[----:B------:R-:W-:Y:S02]  /*13b30*/  FSEL R40, R40, -INF , P2 ;  /* 0xff80000028287808 */ /* 0x000fe40001000000 */
[----:B------:R-:W-:Y:S02]  /*13b40*/  FMNMX.FTZ R25, R38, R25, !PT ;  /* 0x0000001926197209 */ /* 0x000fe40007810000 */
[----:B------:R-:W-:Y:S01]  /*13b50*/  ISETP.GT.AND P2, PT, R27, 0x41, PT ;  /* 0x000000411b00780c */ /* 0x000fe20003f44270 */
[----:B------:R-:W3:Y:S01]  /*13b60*/  MUFU.TANH R54, R71 ;  /* 0x0000004700367308 */ /* 0x000ee20000002400 */
[----:B------:R-:W-:-:S02]  /*13b70*/  FSEL R42, R58, -INF , P3 ;  /* 0xff8000003a2a7808 */ /* 0x000fc40001800000 */
[----:B------:R-:W-:Y:S02]  /*13b80*/  FMNMX.FTZ R25, R40, R25, !PT ;  /* 0x0000001928197209 */ /* 0x000fe40007810000 */
[C---:B------:R-:W-:Y:S02]  /*13b90*/  ISETP.GT.AND P3, PT, R27.reuse, 0x48, PT ;  /* 0x000000481b00780c */ /* 0x040fe40003f64270 */
[----:B----4-:R-:W-:Y:S01]  /*13ba0*/  FSEL R46, R46, -INF , P2 ;  /* 0xff8000002e2e7808 */ /* 0x010fe20001000000 */
[----:B------:R-:W4:Y:S01]  /*13bb0*/  MUFU.TANH R3, R3 ;  /* 0x0000000300037308 */ /* 0x000f220000002400 */
[----:B------:R-:W-:Y:S02]  /*13bc0*/  FMNMX.FTZ R25, R42, R25, !PT ;  /* 0x000000192a197209 */ /* 0x000fe40007810000 */
[----:B------:R-:W-:Y:S02]  /*13bd0*/  ISETP.GT.AND P2, PT, R27, 0x49, PT ;  /* 0x000000491b00780c */ /* 0x000fe40003f44270 */
[----:B-1----:R-:W-:-:S02]  /*13be0*/  FSEL R50, R50, -INF , P3 ;  /* 0xff80000032327808 */ /* 0x002fc40001800000 */
[----:B------:R-:W-:Y:S01]  /*13bf0*/  FMNMX.FTZ R25, R46, R25, !PT ;  /* 0x000000192e197209 */ /* 0x000fe20007810000 */
[----:B------:R-:W1:Y:S01]  /*13c00*/  MUFU.TANH R4, R4 ;  /* 0x0000000400047308 */ /* 0x000e620000002400 */
[----:B------:R-:W-:Y:S02]  /*13c10*/  ISETP.GT.AND P3, PT, R27, 0x50, PT ;  /* 0x000000501b00780c */ /* 0x000fe40003f64270 */
[----:B------:R-:W-:Y:S02]  /*13c20*/  FSEL R58, R63, -INF , P2 ;  /* 0xff8000003f3a7808 */ /* 0x000fe40001000000 */
[----:B------:R-:W-:Y:S01]  /*13c30*/  FMNMX.FTZ R29, R50, R25, !PT ;  /* 0x00000019321d7209 */ /* 0x000fe20007810000 */
[----:B------:R-:W-:Y:S01]  /*13c40*/  FMUL.FTZ R25, R44, UR4 ;  /* 0x000000042c197c20 */ /* 0x000fe20008410000 */
[----:B------:R-:W-:Y:S01]  /*13c50*/  ISETP.GT.AND P2, PT, R27, 0x51, PT ;  /* 0x000000511b00780c */ /* 0x000fe20003f44270 */
[----:B------:R-:W1:Y:S01]  /*13c60*/  MUFU.TANH R5, R5 ;  /* 0x0000000500057308 */ /* 0x000e620000002400 */
[----:B--2---:R-:W-:Y:S01]  /*13c70*/  FSEL R44, R66, -INF , P3 ;  /* 0xff800000422c7808 */ /* 0x004fe20001800000 */
[----:B------:R-:W-:Y:S01]  /*13c80*/  ULDC UR4, c[0x0][0x988] ;  /* 0x0002620000047ab9 */ /* 0x000fe20000000800 */
[----:B------:R-:W-:-:S02]  /*13c90*/  FMNMX.FTZ R29, R58, R29, !PT ;  /* 0x0000001d3a1d7209 */ /* 0x000fc40007810000 */
[C---:B------:R-:W-:Y:S02]  /*13ca0*/  ISETP.GT.AND P3, PT, R27.reuse, 0x58, PT ;  /* 0x000000581b00780c */ /* 0x040fe40003f64270 */
[----:B0-----:R-:W-:Y:S01]  /*13cb0*/  FSEL R62, R62, -INF , P2 ;  /* 0xff8000003e3e7808 */ /* 0x001fe20001000000 */
[----:B------:R-:W0:Y:S01]  /*13cc0*/  MUFU.TANH R7, R7 ;  /* 0x0000000700077308 */ /* 0x000e220000002400 */
[----:B------:R-:W-:Y:S02]  /*13cd0*/  FMNMX.FTZ R29, R44, R29, !PT ;  /* 0x0000001d2c1d7209 */ /* 0x000fe40007810000 */
[----:B------:R-:W-:Y:S02]  /*13ce0*/  ISETP.GT.AND P2, PT, R27, 0x59, PT ;  /* 0x000000591b00780c */ /* 0x000fe40003f44270 */
[----:B---3--:R-:W-:Y:S02]  /*13cf0*/  FSEL R66, R70, -INF , P3 ;  /* 0xff80000046427808 */ /* 0x008fe40001800000 */
[----:B------:R-:W-:Y:S01]  /*13d00*/  FMNMX.FTZ R29, R62, R29, !PT ;  /* 0x0000001d3e1d7209 */ /* 0x000fe20007810000 */
[----:B------:R2:W-:Y:S01]  /*13d10*/  MUFU.TANH R31, R25 ;  /* 0x00000019001f7308 */ /* 0x0005e20000002400 */
[----:B------:R-:W-:-:S02]  /*13d20*/  FSEL R54, R54, -INF , P2 ;  /* 0xff80000036367808 */ /* 0x000fc40001000000 */
[----:B------:R-:W-:Y:S02]  /*13d30*/  FMNMX.FTZ R29, R66, R29, !PT ;  /* 0x0000001d421d7209 */ /* 0x000fe40007810000 */
[----:B------:R-:W-:Y:S02]  /*13d40*/  MOV R35, R184 ;  /* 0x000000b800237202 */ /* 0x000fe40000000f00 */
[----:B------:R-:W-:Y:S01]  /*13d50*/  FMNMX.FTZ R29, R54, R29, !PT ;  /* 0x0000001d361d7209 */ /* 0x000fe20007810000 */
[----:B------:R-:W3:Y:S01]  /*13d60*/  MUFU.TANH R8, R8 ;  /* 0x0000000800087308 */ /* 0x000ee20000002400 */
[----:B--2---:R-:W-:Y:S01]  /*13d70*/  VIADDMNMX R25, R9, R21, R10, PT ;  /* 0x0000001509197246 */ /* 0x004fe2000380010a */
[----:B------:R-:W-:Y:S02]  /*13d80*/  IMAD.U32 R9, RZ, RZ, UR4 ;  /* 0x00000004ff097e24 */ /* 0x000fe4000f8e00ff */
[----:B------:R-:W2:Y:S01]  /*13d90*/  SHFL.BFLY PT, R70, R29, 0x2, 0x1f ;  /* 0x0c401f001d467f89 */ /* 0x000ea200000e0000 */
[----:B------:R-:W-:-:S02]  /*13da0*/  ISETP.GT.AND P2, PT, R25, RZ, PT ;  /* 0x000000ff1900720c */ /* 0x000fc40003f44270 */
[C---:B------:R-:W-:Y:S01]  /*13db0*/  ISETP.GT.AND P3, PT, R25.reuse, 0x1, PT ;  /* 0x000000011900780c */ /* 0x040fe20003f64270 */
[----:B------:R-:W3:Y:S01]  /*13dc0*/  MUFU.TANH R11, R11 ;  /* 0x0000000b000b7308 */ /* 0x000ee20000002400 */
[----:B------:R-:W-:Y:S02]  /*13dd0*/  ISETP.GT.AND P4, PT, R25, 0x8, PT ;  /* 0x000000081900780c */ /* 0x000fe40003f84270 */
[----:B----4-:R-:W-:Y:S02]  /*13de0*/  FSEL R21, R3, -INF , P2 ;  /* 0xff80000003157808 */ /* 0x010fe40001000000 */
[----:B-1----:R-:W-:Y:S02]  /*13df0*/  FSEL R94, R4, -INF , P3 ;  /* 0xff800000045e7808 */ /* 0x002fe40001800000 */
[----:B------:R-:W-:Y:S01]  /*13e00*/  ISETP.GT.AND P2, PT, R25, 0x9, PT ;  /* 0x000000091900780c */ /* 0x000fe20003f44270 */
[----:B------:R-:W1:Y:S01]  /*13e10*/  MUFU.TANH R13, R13 ;  /* 0x0000000d000d7308 */ /* 0x000e620000002400 */
[----:B------:R-:W-:-:S02]  /*13e20*/  FSEL R86, R5, -INF , P4 ;  /* 0xff80000005567808 */ /* 0x000fc40002000000 */
[----:B------:R-:W-:Y:S02]  /*13e30*/  FMNMX.FTZ R3, R21, R94, !PT ;  /* 0x0000005e15037209 */ /* 0x000fe40007810000 */
[----:B------:R-:W-:Y:S02]  /*13e40*/  ISETP.GT.AND P3, PT, R25, 0x10, PT ;  /* 0x000000101900780c */ /* 0x000fe40003f64270 */
[----:B0-----:R-:W-:Y:S01]  /*13e50*/  FSEL R88, R7, -INF , P2 ;  /* 0xff80000007587808 */ /* 0x001fe20001000000 */
[----:B------:R-:W0:Y:S01]  /*13e60*/  MUFU.TANH R12, R12 ;  /* 0x0000000c000c7308 */ /* 0x000e220000002400 */
[----:B------:R-:W-:Y:S02]  /*13e70*/  FMNMX.FTZ R3, R86, R3, !PT ;  /* 0x0000000356037209 */ /* 0x000fe40007810000 */
[----:B------:R-:W-:Y:S02]  /*13e80*/  ISETP.GT.AND P2, PT, R25, 0x11, PT ;  /* 0x000000111900780c */ /* 0x000fe40003f44270 */
[----:B--2---:R-:W-:-:S02]  /*13e90*/  FMNMX.FTZ R70, R29, R70, !PT ;  /* 0x000000461d467209 */ /* 0x004fc40007810000 */
[----:B---3--:R-:W-:Y:S01]  /*13ea0*/  FSEL R90, R8, -INF , P3 ;  /* 0xff800000085a7808 */ /* 0x008fe20001800000 */
[----:B------:R-:W-:Y:S01]  /*13eb0*/  MUFU.TANH R15, R15 ;  /* 0x0000000f000f7308 */ /* 0x000fe20000002400 */
[----:B------:R-:W-:Y:S01]  /*13ec0*/  FMNMX.FTZ R3, R88, R3, !PT ;  /* 0x0000000358037209 */ /* 0x000fe20007810000 */
[----:B------:R-:W2:Y:S01]  /*13ed0*/  SHFL.BFLY PT, R27, R70, 0x1, 0x1f ;  /* 0x0c201f00461b7f89 */ /* 0x000ea200000e0000 */
[----:B------:R-:W-:Y:S01]  /*13ee0*/  ISETP.GT.AND P4, PT, R25, 0x18, PT ;  /* 0x000000181900780c */ /* 0x000fe20003f84270 */
[----:B------:R-:W3:Y:S01]  /*13ef0*/  @P1 LDC R29, c[0x0][0x44c] ;  /* 0x00011300ff1d1b82 */ /* 0x000ee20000000800 */
[----:B------:R-:W-:Y:S02]  /*13f00*/  FSEL R92, R11, -INF , P2 ;  /* 0xff8000000b5c7808 */ /* 0x000fe40001000000 */
[----:B------:R-:W-:Y:S01]  /*13f10*/  FMNMX.FTZ R5, R90, R3, !PT ;  /* 0x000000035a057209 */ /* 0x000fe20007810000 */
[----:B------:R-:W4:Y:S01]  /*13f20*/  MUFU.TANH R14, R14 ;  /* 0x0000000e000e7308 */ /* 0x000f220000002400 */
[----:B------:R-:W-:-:S02]  /*13f30*/  ISETP.GT.AND P2, PT, R25, 0x19, PT ;  /* 0x000000191900780c */ /* 0x000fc40003f44270 */
[----:B-1----:R-:W-:Y:S02]  /*13f40*/  FSEL R96, R13, -INF , P4 ;  /* 0xff8000000d607808 */ /* 0x002fe40002000000 */
[----:B------:R-:W-:Y:S02]  /*13f50*/  FMNMX.FTZ R5, R92, R5, !PT ;  /* 0x000000055c057209 */ /* 0x000fe40007810000 */
[----:B0-----:R-:W-:Y:S01]  /*13f60*/  FSEL R98, R12, -INF , P2 ;  /* 0xff8000000c627808 */ /* 0x001fe20001000000 */
[----:B------:R-:W0:Y:S01]  /*13f70*/  MUFU.TANH R45, R45 ;  /* 0x0000002d002d7308 */ /* 0x000e220000002400 */
[----:B------:R-:W-:Y:S02]  /*13f80*/  FMNMX.FTZ R5, R96, R5, !PT ;  /* 0x0000000560057209 */ /* 0x000fe40007810000 */
[----:B------:R-:W-:Y:S02]  /*13f90*/  ISETP.GT.AND P2, PT, R25, 0x21, PT ;  /* 0x000000211900780c */ /* 0x000fe40003f44270 */
[----:B------:R-:W-:-:S03]  /*13fa0*/  FMNMX.FTZ R5, R98, R5, !PT ;  /* 0x0000000562057209 */ /* 0x000fc60007810000 */
[----:B------:R-:W1:Y:S01]  /*13fb0*/  MUFU.TANH R48, R48 ;  /* 0x0000003000307308 */ /* 0x000e620000002400 */
[----:B----4-:R-:W-:Y:S02]  /*13fc0*/  FSEL R100, R14, -INF , P2 ;  /* 0xff8000000e647808 */ /* 0x010fe40001000000 */
[----:B--2---:R-:W-:Y:S01]  /*13fd0*/  FMNMX.FTZ R10, R70, R27, !PT ;  /* 0x0000001b460a7209 */ /* 0x004fe20007810000 */
[----:B---3--:R-:W-:Y:S01]  /*13fe0*/  @P1 IMAD.HI.U32 R29, R184, R29, RZ ;  /* 0x0000001db81d1227 */ /* 0x008fe200078e00ff */
[----:B------:R-:W-:Y:S02]  /*13ff0*/  ISETP.GT.AND P2, PT, R25, 0x29, PT ;  /* 0x000000291900780c */ /* 0x000fe40003f44270 */
[C---:B------:R-:W-:Y:S01]  /*14000*/  FSETP.NEU.FTZ.AND P3, PT, R10.reuse, -INF , PT ;  /* 0xff8000000a00780b */ /* 0x040fe20003f7d000 */
[----:B------:R-:W-:Y:S01]  /*14010*/  FMUL.FTZ R4, R10, R9 ;  /* 0x000000090a047220 */ /* 0x000fe20000410000 */
[----:B------:R-:W2:Y:S01]  /*14020*/  MUFU.TANH R49, R49 ;  /* 0x0000003100317308 */ /* 0x000ea20000002400 */
[----:B0-----:R-:W-:-:S02]  /*14030*/  FSEL R102, R45, -INF , P2 ;  /* 0xff8000002d667808 */ /* 0x001fc40001000000 */
[C---:B------:R-:W-:Y:S02]  /*14040*/  ISETP.GT.AND P2, PT, R25.reuse, 0x31, PT ;  /* 0x000000311900780c */ /* 0x040fe40003f44270 */
[----:B------:R-:W-:Y:S02]  /*14050*/  FSEL R3, R4, RZ, P3 ;  /* 0x000000ff04037208 */ /* 0x000fe40001800000 */
[----:B------:R-:W-:Y:S01]  /*14060*/  ISETP.GT.AND P3, PT, R25, 0x20, PT ;  /* 0x000000201900780c */ /* 0x000fe20003f64270 */
[----:B------:R-:W0:Y:S02]  /*14070*/  MUFU.TANH R52, R52 ;  /* 0x0000003400347308 */ /* 0x000e240000002400 */
[-CC-:B------:R-:W-:Y:S01]  /*14080*/  FFMA.FTZ R157, R84, R9.reuse, -R3.reuse ;  /* 0x00000009549d7223 */ /* 0x180fe20000010803 */
[----:B------:R-:W-:Y:S01]  /*14090*/  FSEL R84, R15, -INF , P3 ;  /* 0xff8000000f547808 */ /* 0x000fe20001800000 */
[-CC-:B------:R-:W-:Y:S01]  /*140a0*/  FFMA.FTZ R4, R82, R9.reuse, -R3.reuse ;  /* 0x0000000952047223 */ /* 0x180fe20000010803 */
[----:B------:R-:W-:Y:S01]  /*140b0*/  ISETP.GT.AND P3, PT, R25, 0x28, PT ;  /* 0x000000281900780c */ /* 0x000fe20003f64270 */
[--C-:B------:R-:W-:Y:S01]  /*140c0*/  FFMA.FTZ R159, R80, R9, -R3.reuse ;  /* 0x00000009509f7223 */ /* 0x100fe20000010803 */
[----:B------:R-:W-:Y:S01]  /*140d0*/  FMNMX.FTZ R5, R84, R5, !PT ;  /* 0x0000000554057209 */ /* 0x000fe20007810000 */
[----:B------:R-:W3:Y:S01]  /*140e0*/  MUFU.TANH R53, R53 ;  /* 0x0000003500357308 */ /* 0x000ee20000002400 */
[----:B------:R-:W-:Y:S01]  /*140f0*/  FSEL R82, R31, -INF , P3 ;  /* 0xff8000001f527808 */ /* 0x000fe20001800000 */
[--C-:B------:R-:W-:Y:S01]  /*14100*/  FFMA.FTZ R12, R78, R9, -R3.reuse ;  /* 0x000000094e0c7223 */ /* 0x100fe20000010803 */
[----:B------:R-:W-:Y:S01]  /*14110*/  FMNMX.FTZ R5, R100, R5, !PT ;  /* 0x0000000564057209 */ /* 0x000fe20007810000 */
[-CC-:B------:R-:W-:Y:S01]  /*14120*/  FFMA.FTZ R155, R36, R9.reuse, -R3.reuse ;  /* 0x00000009249b7223 */ /* 0x180fe20000010803 */
[C---:B------:R-:W-:Y:S01]  /*14130*/  ISETP.GT.AND P3, PT, R25.reuse, 0x30, PT ;  /* 0x000000301900780c */ /* 0x040fe20003f64270 */
[--C-:B------:R-:W-:Y:S01]  /*14140*/  FFMA.FTZ R147, R38, R9, -R3.reuse ;  /* 0x0000000926937223 */ /* 0x100fe20000010803 */
[----:B------:R-:W-:Y:S01]  /*14150*/  FMNMX.FTZ R5, R82, R5, !PT ;  /* 0x0000000552057209 */ /* 0x000fe20007810000 */
[----:B------:R-:W4:Y:S01]  /*14160*/  MUFU.TANH R56, R56 ;  /* 0x0000003800387308 */ /* 0x000f220000002400 */
[----:B-1----:R-:W-:Y:S01]  /*14170*/  FSEL R80, R48, -INF , P3 ;  /* 0xff80000030507808 */ /* 0x002fe20001800000 */
[--C-:B------:R-:W-:Y:S01]  /*14180*/  FFMA.FTZ R38, R40, R9, -R3.reuse ;  /* 0x0000000928267223 */ /* 0x100fe20000010803 */
[----:B------:R-:W-:Y:S01]  /*14190*/  FMNMX.FTZ R5, R102, R5, !PT ;  /* 0x0000000566057209 */ /* 0x000fe20007810000 */
[----:B------:R-:W1:Y:S01]  /*141a0*/  @P1 LDC R40, c[0x0][0x450] ;  /* 0x00011400ff281b82 */ /* 0x000e620000000800 */
[----:B------:R-:W-:Y:S01]  /*141b0*/  ISETP.GT.AND P3, PT, R25, 0x38, PT ;  /* 0x000000381900780c */ /* 0x000fe20003f64270 */
[--C-:B------:R-:W-:Y:S01]  /*141c0*/  FFMA.FTZ R153, R76, R9, -R3.reuse ;  /* 0x000000094c997223 */ /* 0x100fe20000010803 */
[----:B--2---:R-:W-:Y:S01]  /*141d0*/  FSEL R104, R49, -INF , P2 ;  /* 0xff80000031687808 */ /* 0x004fe20001000000 */
[----:B------:R-:W2:Y:S01]  /*141e0*/  MUFU.TANH R57, R57 ;  /* 0x0000003900397308 */ /* 0x000ea20000002400 */
[----:B------:R-:W-:Y:S01]  /*141f0*/  FMNMX.FTZ R5, R80, R5, !PT ;  /* 0x0000000550057209 */ /* 0x000fe20007810000 */
[-CC-:B------:R-:W-:Y:S01]  /*14200*/  FFMA.FTZ R14, R74, R9.reuse, -R3.reuse ;  /* 0x000000094a0e7223 */ /* 0x180fe20000010803 */
[C---:B------:R-:W-:Y:S01]  /*14210*/  ISETP.GT.AND P2, PT, R25.reuse, 0x39, PT ;  /* 0x000000391900780c */ /* 0x040fe20003f44270 */
[-CC-:B------:R-:W-:Y:S01]  /*14220*/  FFMA.FTZ R26, R26, R9.reuse, -R3.reuse ;  /* 0x000000091a1a7223 */ /* 0x180fe20000010803 */
[----:B0-----:R-:W-:Y:S01]  /*14230*/  FSEL R106, R52, -INF , P3 ;  /* 0xff800000346a7808 */ /* 0x001fe20001800000 */
[--C-:B------:R-:W-:Y:S01]  /*14240*/  FFMA.FTZ R149, R20, R9, -R3.reuse ;  /* 0x0000000914957223 */ /* 0x100fe20000010803 */
[----:B------:R-:W-:Y:S01]  /*14250*/  FMNMX.FTZ R5, R104, R5, !PT ;  /* 0x0000000568057209 */ /* 0x000fe20007810000 */
[----:B------:R-:W0:Y:S01]  /*14260*/  MUFU.TANH R60, R60 ;  /* 0x0000003c003c7308 */ /* 0x000e220000002400 */
[----:B------:R-:W-:Y:S01]  /*14270*/  ISETP.GT.AND P3, PT, R25, 0x40, PT ;  /* 0x000000401900780c */ /* 0x000fe20003f64270 */
[-CC-:B------:R-:W-:Y:S01]  /*14280*/  FFMA.FTZ R151, R28, R9.reuse, -R3.reuse ;  /* 0x000000091c977223 */ /* 0x180fe20000010803 */
[----:B---3--:R-:W-:Y:S01]  /*14290*/  FSEL R78, R53, -INF , P2 ;  /* 0xff800000354e7808 */ /* 0x008fe20001000000 */
[--C-:B------:R-:W-:Y:S01]  /*142a0*/  FFMA.FTZ R145, R32, R9, -R3.reuse ;  /* 0x0000000920917223 */ /* 0x100fe20000010803 */
[----:B------:R-:W-:Y:S01]  /*142b0*/  FMNMX.FTZ R5, R106, R5, !PT ;  /* 0x000000056a057209 */ /* 0x000fe20007810000 */
[-CC-:B------:R-:W-:Y:S01]  /*142c0*/  FFMA.FTZ R20, R24, R9.reuse, -R3.reuse ;  /* 0x0000000918147223 */ /* 0x180fe20000010803 */
[C---:B------:R-:W-:Y:S01]  /*142d0*/  ISETP.GT.AND P2, PT, R25.reuse, 0x41, PT ;  /* 0x000000411900780c */ /* 0x040fe20003f44270 */
[----:B------:R-:W3:Y:S01]  /*142e0*/  MUFU.TANH R61, R61 ;  /* 0x0000003d003d7308 */ /* 0x000ee20000002400 */
[----:B----4-:R-:W-:Y:S01]  /*142f0*/  FSEL R70, R56, -INF , P3 ;  /* 0xff80000038467808 */ /* 0x010fe20001800000 */
[--C-:B------:R-:W-:Y:S01]  /*14300*/  FFMA.FTZ R28, R30, R9, -R3.reuse ;  /* 0x000000091e1c7223 */ /* 0x100fe20000010803 */
[----:B------:R-:W-:Y:S01]  /*14310*/  FMNMX.FTZ R5, R78, R5, !PT ;  /* 0x000000054e057209 */ /* 0x000fe20007810000 */
[-CC-:B------:R-:W-:Y:S01]  /*14320*/  FFMA.FTZ R32, R34, R9.reuse, -R3.reuse ;  /* 0x0000000922207223 */ /* 0x180fe20000010803 */
        /* <DEDUP_REMOVED lines=18> */
[----:B------:R-:W-:Y:S01]  /*14450*/  ISETP.GT.AND P2, PT, R25, 0x51, PT ;  /* 0x000000511900780c */ /* 0x000fe20003f44270 */
[----:B------:R-:W3:Y:S01]  /*14460*/  MUFU.TANH R68, R68 ;  /* 0x0000004400447308 */ /* 0x000ee20000002400 */
[----:B--2---:R-:W-:Y:S01]  /*14470*/  FSEL R36, R64, -INF , P3 ;  /* 0xff80000040247808 */ /* 0x004fe20001800000 */
[----:B------:R-:W-:Y:S01]  /*14480*/  FFMA.FTZ R54, R54, R9, -R3 ;  /* 0x0000000936367223 */ /* 0x000fe20000010803 */
[----:B------:R-:W-:-:S02]  /*14490*/  FMNMX.FTZ R5, R52, R5, !PT ;  /* 0x0000000534057209 */ /* 0x000fc40007810000 */
[----:B------:R-:W-:Y:S02]  /*144a0*/  CS2R R76, SRZ ;  /* 0x00000000004c7805 */ /* 0x000fe4000001ff00 */
[----:B------:R-:W-:Y:S02]  /*144b0*/  ISETP.GT.AND P3, PT, R25, 0x58, PT ;  /* 0x000000581900780c */ /* 0x000fe40003f64270 */
[----:B------:R-:W-:Y:S02]  /*144c0*/  CS2R R74, SRZ ;  /* 0x00000000004a7805 */ /* 0x000fe4000001ff00 */
[----:B------:R-:W-:Y:S01]  /*144d0*/  FMNMX.FTZ R5, R36, R5, !PT ;  /* 0x0000000524057209 */ /* 0x000fe20007810000 */
[----:B------:R-:W2:Y:S01]  /*144e0*/  MUFU.TANH R69, R69 ;  /* 0x0000004500457308 */ /* 0x000ea20000002400 */
[----:B0-----:R-:W-:Y:S02]  /*144f0*/  FSEL R60, R65, -INF , P2 ;  /* 0xff800000413c7808 */ /* 0x001fe40001000000 */
[----:B------:R-:W-:-:S02]  /*14500*/  CS2R R66, SRZ ;  /* 0x0000000000427805 */ /* 0x000fc4000001ff00 */
[----:B------:R-:W-:Y:S02]  /*14510*/  ISETP.GT.AND P2, PT, R25, 0x59, PT ;  /* 0x000000591900780c */ /* 0x000fe40003f44270 */
[----:B------:R-:W-:Y:S02]  /*14520*/  CS2R R62, SRZ ;  /* 0x00000000003e7805 */ /* 0x000fe4000001ff00 */
[----:B------:R-:W-:Y:S02]  /*14530*/  FMNMX.FTZ R5, R60, R5, !PT ;  /* 0x000000053c057209 */ /* 0x000fe40007810000 */
[----:B------:R-:W-:Y:S02]  /*14540*/  CS2R R58, SRZ ;  /* 0x00000000003a7805 */ /* 0x000fe4000001ff00 */
[----:B-1----:R-:W-:Y:S01]  /*14550*/  @P1 SHF.R.U32.HI R35, RZ, R40, R29 ;  /* 0x00000028ff231219 */ /* 0x002fe2000001161d */
[----:B------:R-:W-:Y:S01]  /*14560*/  MUFU.EX2 R157, R157 ;  /* 0x0000009d009d7308 */ /* 0x000fe20000000800 */
[----:B---3--:R-:W-:-:S02]  /*14570*/  FSEL R64, R68, -INF , P3 ;  /* 0xff80000044407808 */ /* 0x008fc40001800000 */
[----:B------:R-:W-:Y:S02]  /*14580*/  CS2R R50, SRZ ;  /* 0x0000000000327805 */ /* 0x000fe4000001ff00 */
[----:B------:R-:W-:Y:S02]  /*14590*/  IADD3 R35, R35, R186, -R185 ;  /* 0x000000ba23237210 */ /* 0x000fe40007ffe8b9 */
[----:B------:R-:W-:Y:S02]  /*145a0*/  CS2R R46, SRZ ;  /* 0x00000000002e7805 */ /* 0x000fe4000001ff00 */
[----:B------:R-:W-:Y:S02]  /*145b0*/  FMNMX.FTZ R5, R64, R5, !PT ;  /* 0x0000000540057209 */ /* 0x000fe40007810000 */
[----:B------:R-:W-:Y:S01]  /*145c0*/  CS2R R44, SRZ ;  /* 0x00000000002c7805 */ /* 0x000fe2000001ff00 */
[----:B------:R-:W0:Y:S01]  /*145d0*/  MUFU.EX2 R4, R4 ;  /* 0x0000000400047308 */ /* 0x000e220000000800 */
[----:B--2---:R-:W-:Y:S01]  /*145e0*/  FSEL R68, R69, -INF , P2 ;  /* 0xff80000045447808 */ /* 0x004fe20001000000 */
[----:B------:R-:W-:-:S03]  /*145f0*/  IMAD.HI R37, R35, 0x2aaaaaab, RZ ;  /* 0x2aaaaaab23257827 */ /* 0x000fc600078e02ff */
[----:B------:R-:W-:Y:S02]  /*14600*/  FMNMX.FTZ R5, R68, R5, !PT ;  /* 0x0000000544057209 */ /* 0x000fe40007810000 */
[----:B------:R-:W-:Y:S01]  /*14610*/  SHF.R.U32.HI R42, RZ, 0x1f, R37 ;  /* 0x0000001fff2a7819 */ /* 0x000fe20000011625 */
[----:B------:R-:W1:Y:S02]  /*14620*/  MUFU.EX2 R159, R159 ;  /* 0x0000009f009f7308 */ /* 0x000e640000000800 */
[----:B------:R-:W2:Y:S06]  /*14630*/  SHFL.BFLY PT, R8, R5, 0x2, 0x1f ;  /* 0x0c401f0005087f89 */ /* 0x000eac00000e0000 */
[----:B------:R-:W3:Y:S01]  /*14640*/  MUFU.EX2 R12, R12 ;  /* 0x0000000c000c7308 */ /* 0x000ee20000000800 */
[----:B0-----:R-:W-:Y:S01]  /*14650*/  FADD.FTZ R0, R157, R4 ;  /* 0x000000049d007221 */ /* 0x001fe20000010000 */
[----:B------:R-:W-:-:S06]  /*14660*/  F2FP.BF16.F32.PACK_AB R157, R4, R157 ;  /* 0x0000009d049d723e */ /* 0x000fcc00000010ff */
[----:B------:R-:W-:Y:S01]  /*14670*/  MUFU.EX2 R153, R153 ;  /* 0x0000009900997308 */ /* 0x000fe20000000800 */
[----:B-1----:R-:W-:-:S07]  /*14680*/  FADD.FTZ R33, R159, R0 ;  /* 0x000000009f217221 */ /* 0x002fce0000010000 */
[----:B------:R-:W-:Y:S01]  /*14690*/  MUFU.EX2 R14, R14 ;  /* 0x0000000e000e7308 */ /* 0x000fe20000000800 */
[C---:B---3--:R-:W-:Y:S01]  /*146a0*/  FADD.FTZ R40, R12.reuse, R33 ;  /* 0x000000210c287221 */ /* 0x048fe20000010000 */
[----:B--2---:R-:W-:Y:S02]  /*146b0*/  FMNMX.FTZ R7, R5, R8, !PT ;  /* 0x0000000805077209 */ /* 0x004fe40007810000 */
[----:B------:R-:W-:-:S03]  /*146c0*/  F2FP.BF16.F32.PACK_AB R159, R12, R159 ;  /* 0x0000009f0c9f723e */ /* 0x000fc600000010ff */
[----:B------:R-:W0:Y:S01]  /*146d0*/  SHFL.BFLY PT, R8, R7, 0x1, 0x1f ;  /* 0x0c201f0007087f89 */ /* 0x000e2200000e0000 */
[----:B------:R-:W-:Y:S08]  /*146e0*/  MUFU.EX2 R155, R155 ;  /* 0x0000009b009b7308 */ /* 0x000ff00000000800 */
[----:B------:R-:W-:Y:S08]  /*146f0*/  MUFU.EX2 R26, R26 ;  /* 0x0000001a001a7308 */ /* 0x000ff00000000800 */
[----:B------:R-:W-:Y:S01]  /*14700*/  MUFU.EX2 R149, R149 ;  /* 0x0000009500957308 */ /* 0x000fe20000000800 */
[----:B0-----:R-:W-:-:S07]  /*14710*/  FMNMX.FTZ R8, R7, R8, !PT ;  /* 0x0000000807087209 */ /* 0x001fce0007810000 */
[----:B------:R-:W-:Y:S01]  /*14720*/  MUFU.EX2 R20, R20 ;  /* 0x0000001400147308 */ /* 0x000fe20000000800 */
[C---:B------:R-:W-:Y:S01]  /*14730*/  FSETP.NEU.FTZ.AND P2, PT, R8.reuse, -INF , PT ;  /* 0xff8000000800780b */ /* 0x040fe20003f5d000 */
[----:B------:R-:W-:-:S06]  /*14740*/  FMUL.FTZ R5, R8, R9 ;  /* 0x0000000908057220 */ /* 0x000fcc0000410000 */
[----:B------:R-:W-:Y:S01]  /*14750*/  MUFU.EX2 R151, R151 ;  /* 0x0000009700977308 */ /* 0x000fe20000000800 */
        /* <DEDUP_REMOVED lines=27> */
[----:B------:R-:W-:Y:S01]  /*14910*/  FFMA.FTZ R68, R68, R9, -R7 ;  /* 0x0000000944447223 */ /* 0x000fe20000010807 */
[----:B------:R-:W-:-:S02]  /*14920*/  LEA.HI.SX32 R7, R37, R42, 0x1c ;  /* 0x0000002a25077211 */ /* 0x000fc400078fe2ff */
[----:B------:R-:W-:Y:S01]  /*14930*/  CS2R R42, SRZ ;  /* 0x00000000002a7805 */ /* 0x000fe2000001ff00 */
[----:B------:R-:W2:Y:S01]  /*14940*/  MUFU.EX2 R11, R88 ;  /* 0x00000058000b7308 */ /* 0x000ea20000000800 */
[----:B0-----:R-:W-:Y:S01]  /*14950*/  FADD.FTZ R31, R156, R5 ;  /* 0x000000059c1f7221 */ /* 0x001fe20000010000 */
[----:B------:R-:W-:Y:S02]  /*14960*/  F2FP.BF16.F32.PACK_AB R156, R5, R156 ;  /* 0x0000009c059c723e */ /* 0x000fe400000010ff */
[----:B------:R-:W-:-:S04]  /*14970*/  VIMNMX R7, RZ, R7, !PT ;  /* 0x00000007ff077248 */ /* 0x000fc80007fe0100 */
[----:B------:R-:W0:Y:S01]  /*14980*/  MUFU.EX2 R90, R90 ;  /* 0x0000005a005a7308 */ /* 0x000e220000000800 */
[----:B-1----:R-:W-:Y:S01]  /*14990*/  FADD.FTZ R0, R86, R31 ;  /* 0x0000001f56007221 */ /* 0x002fe20000010000 */
[----:B------:R-:W-:Y:S01]  /*149a0*/  FADD.FTZ R31, R153, R40 ;  /* 0x00000028991f7221 */ /* 0x000fe20000010000 */
[----:B------:R-:W-:-:S03]  /*149b0*/  F2FP.BF16.F32.PACK_AB R153, R14, R153 ;  /* 0x000000990e99723e */ /* 0x000fc600000010ff */
[----:B------:R-:W-:Y:S01]  /*149c0*/  FADD.FTZ R40, R14, R31 ;  /* 0x0000001f0e287221 */ /* 0x000fe20000010000 */
[----:B------:R-:W-:Y:S01]  /*149d0*/  VIADD R14, R72, 0xfffffffe ;  /* 0xfffffffe480e7836 */ /* 0x000fe20000000000 */
[----:B------:R-:W1:Y:S01]  /*149e0*/  MUFU.EX2 R13, R92 ;  /* 0x0000005c000d7308 */ /* 0x000e620000000800 */
[----:B--2---:R-:W-:Y:S01]  /*149f0*/  FADD.FTZ R3, R11, R0 ;  /* 0x000000000b037221 */ /* 0x004fe20000010000 */
[----:B------:R-:W-:Y:S01]  /*14a00*/  FADD.FTZ R33, R155, R40 ;  /* 0x000000289b217221 */ /* 0x000fe20000010000 */
[----:B------:R-:W-:Y:S02]  /*14a10*/  F2FP.BF16.F32.PACK_AB R158, R11, R86 ;  /* 0x000000560b9e723e */ /* 0x000fe400000010ff */
[----:B------:R-:W-:Y:S02]  /*14a20*/  CS2R R86, SRZ ;  /* 0x0000000000567805 */ /* 0x000fe4000001ff00 */
[----:B------:R-:W-:Y:S01]  /*14a30*/  ISETP.GE.AND P2, PT, R14, R7, PT ;  /* 0x000000070e00720c */ /* 0x000fe20003f46270 */
[C---:B------:R-:W-:Y:S01]  /*14a40*/  FADD.FTZ R40, R26.reuse, R33 ;  /* 0x000000211a287221 */ /* 0x040fe20000010000 */
[----:B------:R-:W-:Y:S01]  /*14a50*/  F2FP.BF16.F32.PACK_AB R155, R26, R155 ;  /* 0x0000009b1a9b723e */ /* 0x000fe200000010ff */
[----:B------:R-:W2:Y:S01]  /*14a60*/  MUFU.EX2 R96, R96 ;  /* 0x0000006000607308 */ /* 0x000ea20000000800 */
[----:B0-----:R-:W-:Y:S01]  /*14a70*/  FADD.FTZ R0, R90, R3 ;  /* 0x000000035a007221 */ /* 0x001fe20000010000 */
[----:B------:R-:W-:Y:S01]  /*14a80*/  FADD.FTZ R33, R149, R40 ;  /* 0x0000002895217221 */ /* 0x000fe20000010000 */
[----:B------:R-:W-:-:S02]  /*14a90*/  F2FP.BF16.F32.PACK_AB R149, R20, R149 ;  /* 0x000000951495723e */ /* 0x000fc400000010ff */
[----:B------:R-:W-:Y:S01]  /*14aa0*/  CS2R R72, SRZ ;  /* 0x0000000000487805 */ /* 0x000fe2000001ff00 */
[----:B------:R-:W-:Y:S02]  /*14ab0*/  FADD.FTZ R40, R20, R33 ;  /* 0x0000002114287221 */ /* 0x000fe40000010000 */
[----:B------:R-:W0:Y:S01]  /*14ac0*/  MUFU.EX2 R15, R98 ;  /* 0x00000062000f7308 */ /* 0x000e220000000800 */
[----:B-1----:R-:W-:Y:S01]  /*14ad0*/  FADD.FTZ R31, R13, R0 ;  /* 0x000000000d1f7221 */ /* 0x002fe20000010000 */
[----:B------:R-:W-:Y:S01]  /*14ae0*/  FADD.FTZ R35, R151, R40 ;  /* 0x0000002897237221 */ /* 0x000fe20000010000 */
[----:B------:R-:W-:Y:S02]  /*14af0*/  F2FP.BF16.F32.PACK_AB R152, R13, R90 ;  /* 0x0000005a0d98723e */ /* 0x000fe400000010ff */
[----:B------:R-:W-:-:S03]  /*14b00*/  CS2R R40, SRZ ;  /* 0x0000000000287805 */ /* 0x000fc6000001ff00 */
[----:B------:R-:W1:Y:S01]  /*14b10*/  MUFU.EX2 R84, R84 ;  /* 0x0000005400547308 */ /* 0x000e620000000800 */
[----:B--2---:R-:W-:-:S07]  /*14b20*/  FADD.FTZ R0, R96, R31 ;  /* 0x0000001f60007221 */ /* 0x004fce0000010000 */
[----:B------:R-:W2:Y:S01]  /*14b30*/  MUFU.EX2 R21, R100 ;  /* 0x0000006400157308 */ /* 0x000ea20000000800 */
[C---:B0-----:R-:W-:Y:S01]  /*14b40*/  FADD.FTZ R31, R15.reuse, R0 ;  /* 0x000000000f1f7221 */ /* 0x041fe20000010000 */
[----:B------:R-:W-:-:S06]  /*14b50*/  F2FP.BF16.F32.PACK_AB R154, R15, R96 ;  /* 0x000000600f9a723e */ /* 0x000fcc00000010ff */
[----:B------:R-:W0:Y:S01]  /*14b60*/  MUFU.EX2 R82, R82 ;  /* 0x0000005200527308 */ /* 0x000e220000000800 */
[----:B-1----:R-:W-:-:S07]  /*14b70*/  FADD.FTZ R0, R84, R31 ;  /* 0x0000001f54007221 */ /* 0x002fce0000010000 */
[----:B------:R-:W1:Y:S01]  /*14b80*/  MUFU.EX2 R28, R28 ;  /* 0x0000001c001c7308 */ /* 0x000e620000000800 */
[C---:B--2---:R-:W-:Y:S01]  /*14b90*/  FADD.FTZ R33, R21.reuse, R0 ;  /* 0x0000000015217221 */ /* 0x044fe20000010000 */
[----:B------:R-:W-:Y:S02]  /*14ba0*/  F2FP.BF16.F32.PACK_AB R148, R21, R84 ;  /* 0x000000541594723e */ /* 0x000fe400000010ff */
[----:B------:R-:W-:-:S04]  /*14bb0*/  CS2R R84, SRZ ;  /* 0x0000000000547805 */ /* 0x000fc8000001ff00 */
[----:B------:R-:W2:Y:S01]  /*14bc0*/  MUFU.EX2 R25, R102 ;  /* 0x0000006600197308 */ /* 0x000ea20000000800 */
[----:B0-----:R-:W-:-:S07]  /*14bd0*/  FADD.FTZ R0, R82, R33 ;  /* 0x0000002152007221 */ /* 0x001fce0000010000 */
[----:B------:R-:W0:Y:S01]  /*14be0*/  MUFU.EX2 R145, R145 ;  /* 0x0000009100917308 */ /* 0x000e220000000800 */
[C---:B-1----:R-:W-:Y:S01]  /*14bf0*/  FADD.FTZ R4, R28.reuse, R35 ;  /* 0x000000231c047221 */ /* 0x042fe20000010000 */
[----:B------:R-:W-:-:S06]  /*14c00*/  F2FP.BF16.F32.PACK_AB R151, R28, R151 ;  /* 0x000000971c97723e */ /* 0x000fcc00000010ff */
[----:B------:R-:W1:Y:S01]  /*14c10*/  MUFU.EX2 R80, R80 ;  /* 0x0000005000507308 */ /* 0x000e620000000800 */
[C---:B--2---:R-:W-:Y:S01]  /*14c20*/  FADD.FTZ R33, R25.reuse, R0 ;  /* 0x0000000019217221 */ /* 0x044fe20000010000 */
[----:B------:R-:W-:Y:S02]  /*14c30*/  F2FP.BF16.F32.PACK_AB R150, R25, R82 ;  /* 0x000000521996723e */ /* 0x000fe400000010ff */
[----:B------:R-:W-:-:S04]  /*14c40*/  CS2R R82, SRZ ;  /* 0x0000000000527805 */ /* 0x000fc8000001ff00 */
        /* <DEDUP_REMOVED lines=9> */
[----:B------:R-:W-:Y:S02]  /*14ce0*/  F2FP.BF16.F32.PACK_AB R144, R27, R80 ;  /* 0x000000501b90723e */ /* 0x000fe400000010ff */
[----:B------:R-:W-:Y:S02]  /*14cf0*/  CS2R R80, SRZ ;  /* 0x0000000000507805 */ /* 0x000fe4000001ff00 */
[----:B------:R-:W-:Y:S02]  /*14d00*/  CS2R R26, SRZ ;  /* 0x00000000001a7805 */ /* 0x000fe4000001ff00 */
[----:B------:R0:W3:Y:S01]  /*14d10*/  MUFU.EX2 R29, R78 ;  /* 0x0000004e001d7308 */ /* 0x0000e20000000800 */
[----:B-1----:R-:W-:-:S07]  /*14d20*/  FADD.FTZ R0, R106, R35 ;  /* 0x000000236a007221 */ /* 0x002fce0000010000 */
[----:B------:R-:W1:Y:S01]  /*14d30*/  MUFU.EX2 R38, R38 ;  /* 0x0000002600267308 */ /* 0x000e620000000800 */
[----:B--2---:R-:W-:Y:S01]  /*14d40*/  FADD.FTZ R37, R147, R4 ;  /* 0x0000000493257221 */ /* 0x004fe20000010000 */
[----:B0-----:R-:W-:-:S06]  /*14d50*/  CS2R R78, SRZ ;  /* 0x00000000004e7805 */ /* 0x001fcc000001ff00 */
[----:B------:R-:W0:Y:S01]  /*14d60*/  MUFU.EX2 R70, R70 ;  /* 0x0000004600467308 */ /* 0x000e220000000800 */
[C---:B---3--:R-:W-:Y:S01]  /*14d70*/  FADD.FTZ R35, R29.reuse, R0 ;  /* 0x000000001d237221 */ /* 0x048fe20000010000 */
[----:B------:R-:W-:Y:S02]  /*14d80*/  F2FP.BF16.F32.PACK_AB R146, R29, R106 ;  /* 0x0000006a1d92723e */ /* 0x000fe400000010ff */
[----:B------:R-:W-:-:S04]  /*14d90*/  CS2R R28, SRZ ;  /* 0x00000000001c7805 */ /* 0x000fc8000001ff00 */
[----:B------:R-:W2:Y:S01]  /*14da0*/  MUFU.EX2 R141, R141 ;  /* 0x0000008d008d7308 */ /* 0x000ea20000000800 */
[C---:B-1----:R-:W-:Y:S01]  /*14db0*/  FADD.FTZ R4, R38.reuse, R37 ;  /* 0x0000002526047221 */ /* 0x042fe20000010000 */
[----:B------:R-:W-:Y:S02]  /*14dc0*/  F2FP.BF16.F32.PACK_AB R147, R38, R147 ;  /* 0x000000932693723e */ /* 0x000fe400000010ff */
[----:B------:R-:W-:-:S04]  /*14dd0*/  CS2R R38, SRZ ;  /* 0x0000000000267805 */ /* 0x000fc8000001ff00 */
[----:B------:R1:W3:Y:S01]  /*14de0*/  MUFU.EX2 R3, R48 ;  /* 0x0000003000037308 */ /* 0x0002e20000000800 */
[----:B0-----:R-:W-:-:S07]  /*14df0*/  FADD.FTZ R0, R70, R35 ;  /* 0x0000002346007221 */ /* 0x001fce0000010000 */
[----:B------:R-:W0:Y:S01]  /*14e00*/  MUFU.EX2 R24, R24 ;  /* 0x0000001800187308 */ /* 0x000e220000000800 */
[----:B--2---:R-:W-:Y:S01]  /*14e10*/  FADD.FTZ R5, R141, R4 ;  /* 0x000000048d057221 */ /* 0x004fe20000010000 */
[----:B-1----:R-:W-:-:S06]  /*14e20*/  CS2R R48, SRZ ;  /* 0x0000000000307805 */ /* 0x002fcc000001ff00 */
[----:B------:R-:W1:Y:S01]  /*14e30*/  MUFU.EX2 R56, R56 ;  /* 0x0000003800387308 */ /* 0x000e620000000800 */
[C---:B---3--:R-:W-:Y:S01]  /*14e40*/  FADD.FTZ R13, R3.reuse, R0 ;  /* 0x00000000030d7221 */ /* 0x048fe20000010000 */
[----:B------:R-:W-:Y:S02]  /*14e50*/  F2FP.BF16.F32.PACK_AB R140, R3, R70 ;  /* 0x00000046038c723e */ /* 0x000fe400000010ff */
[----:B------:R-:W-:-:S04]  /*14e60*/  CS2R R70, SRZ ;  /* 0x0000000000467805 */ /* 0x000fc8000001ff00 */
[----:B------:R-:W2:Y:S01]  /*14e70*/  MUFU.EX2 R143, R143 ;  /* 0x0000008f008f7308 */ /* 0x000ea20000000800 */
[C---:B0-----:R-:W-:Y:S01]  /*14e80*/  FADD.FTZ R0, R24.reuse, R5 ;  /* 0x0000000518007221 */ /* 0x041fe20000010000 */
[----:B------:R-:W-:Y:S02]  /*14e90*/  F2FP.BF16.F32.PACK_AB R141, R24, R141 ;  /* 0x0000008d188d723e */ /* 0x000fe400000010ff */
[----:B------:R-:W-:-:S04]  /*14ea0*/  CS2R R24, SRZ ;  /* 0x0000000000187805 */ /* 0x000fc8000001ff00 */
[----:B------:R0:W3:Y:S01]  /*14eb0*/  MUFU.EX2 R31, R52 ;  /* 0x00000034001f7308 */ /* 0x0000e20000000800 */
[----:B-1----:R-:W-:-:S07]  /*14ec0*/  FADD.FTZ R4, R56, R13 ;  /* 0x0000000d38047221 */ /* 0x002fce0000010000 */
[----:B------:R-:W1:Y:S01]  /*14ed0*/  MUFU.EX2 R30, R30 ;  /* 0x0000001e001e7308 */ /* 0x000e620000000800 */
[----:B--2---:R-:W-:Y:S01]  /*14ee0*/  FADD.FTZ R5, R143, R0 ;  /* 0x000000008f057221 */ /* 0x004fe20000010000 */
[----:B0-----:R-:W-:-:S06]  /*14ef0*/  CS2R R52, SRZ ;  /* 0x0000000000347805 */ /* 0x001fcc000001ff00 */
[----:B------:R-:W0:Y:S01]  /*14f00*/  MUFU.EX2 R36, R36 ;  /* 0x0000002400247308 */ /* 0x000e220000000800 */
[C---:B---3--:R-:W-:Y:S01]  /*14f10*/  FADD.FTZ R13, R31.reuse, R4 ;  /* 0x000000041f0d7221 */ /* 0x048fe20000010000 */
[----:B-----5:R-:W-:Y:S02]  /*14f20*/  F2FP.BF16.F32.PACK_AB R142, R31, R56 ;  /* 0x000000381f8e723e */ /* 0x020fe400000010ff */
        /* <DEDUP_REMOVED lines=13> */
[----:B------:R-:W-:Y:S02]  /*15000*/  CS2R R36, SRZ ;  /* 0x0000000000247805 */ /* 0x000fe4000001ff00 */
[----:B------:R-:W-:Y:S02]  /*15010*/  CS2R R32, SRZ ;  /* 0x0000000000207805 */ /* 0x000fe4000001ff00 */
[----:B------:R-:W2:Y:S01]  /*15020*/  MUFU.EX2 R139, R139 ;  /* 0x0000008b008b7308 */ /* 0x000ea20000000800 */
[C---:B0-----:R-:W-:Y:S01]  /*15030*/  FADD.FTZ R0, R34.reuse, R3 ;  /* 0x0000000322007221 */ /* 0x041fe20000010000 */
[----:B------:R-:W-:-:S02]  /*15040*/  F2FP.BF16.F32.PACK_AB R137, R34, R137 ;  /* 0x000000892289723e */ /* 0x000fc400000010ff */
[----:B------:R-:W-:-:S04]  /*15050*/  CS2R R34, SRZ ;  /* 0x0000000000227805 */ /* 0x000fc8000001ff00 */
[----:B------:R0:W3:Y:S01]  /*15060*/  MUFU.EX2 R11, R68 ;  /* 0x00000044000b7308 */ /* 0x0000e20000000800 */
[----:B-1----:R-:W-:-:S07]  /*15070*/  FADD.FTZ R4, R64, R5 ;  /* 0x0000000540047221 */ /* 0x002fce0000010000 */
[----:B------:R-:W1:Y:S01]  /*15080*/  MUFU.EX2 R54, R54 ;  /* 0x0000003600367308 */ /* 0x000e620000000800 */
[----:B--2---:R-:W-:Y:S01]  /*15090*/  FADD.FTZ R3, R139, R0 ;  /* 0x000000008b037221 */ /* 0x004fe20000010000 */
[----:B------:R-:W-:Y:S01]  /*150a0*/  IMAD.MOV.U32 R0, RZ, RZ, 0x3f800000 ;  /* 0x3f800000ff007424 */ /* 0x000fe200078e00ff */
[----:B0-----:R-:W-:Y:S01]  /*150b0*/  CS2R R68, SRZ ;  /* 0x0000000000447805 */ /* 0x001fe2000001ff00 */
[C---:B---3--:R-:W-:Y:S01]  /*150c0*/  FADD.FTZ R5, R11.reuse, R4 ;  /* 0x000000040b057221 */ /* 0x048fe20000010000 */
[----:B------:R-:W-:Y:S02]  /*150d0*/  F2FP.BF16.F32.PACK_AB R138, R11, R64 ;  /* 0x000000400b8a723e */ /* 0x000fe400000010ff */
[----:B------:R-:W-:Y:S01]  /*150e0*/  CS2R R64, SRZ ;  /* 0x0000000000407805 */ /* 0x000fe2000001ff00 */
[C---:B-1----:R-:W-:Y:S01]  /*150f0*/  FADD.FTZ R4, R54.reuse, R3 ;  /* 0x0000000336047221 */ /* 0x042fe20000010000 */
[----:B------:R-:W-:Y:S01]  /*15100*/  F2FP.BF16.F32.PACK_AB R139, R54, R139 ;  /* 0x0000008b368b723e */ /* 0x000fe200000010ff */
[----:B------:R-:W-:Y:S01]  /*15110*/  IMAD.MOV.U32 R3, RZ, RZ, 0x3f800000 ;  /* 0x3f800000ff037424 */ /* 0x000fe200078e00ff */
[----:B------:R-:W-:Y:S01]  /*15120*/  CS2R R54, SRZ ;  /* 0x0000000000367805 */ /* 0x000fe2000001ff00 */
[----:B------:R-:W-:Y:S06]  /*15130*/  @!P2 BRA `(.L_x_2869) ;  /* 0x0000002c0050a947 */ /* 0x000fec0003800000 */
[----:B------:R-:W-:Y:S01]  /*15140*/  BSSY B1, `(.L_x_2869) ;  /* 0x00002d3000017945 */ /* 0x000fe20003800000 */
[----:B------:R-:W-:Y:S02]  /*15150*/  IMAD.MOV.U32 R12, RZ, RZ, R10 ;  /* 0x000000ffff0c7224 */ /* 0x000fe400078e000a */
[----:B------:R-:W-:Y:S02]  /*15160*/  IMAD.MOV.U32 R13, RZ, RZ, R8 ;  /* 0x000000ffff0d7224 */ /* 0x000fe400078e0008 */
[----:B------:R-:W-:Y:S02]  /*15170*/  IMAD.MOV.U32 R20, RZ, RZ, R167 ;  /* 0x000000ffff147224 */ /* 0x000fe400078e00a7 */
[----:B------:R-:W-:Y:S02]  /*15180*/  IMAD.MOV.U32 R21, RZ, RZ, R162 ;  /* 0x000000ffff157224 */ /* 0x000fe400078e00a2 */
[----:B------:R-:W-:Y:S02]  /*15190*/  IMAD.MOV.U32 R0, RZ, RZ, 0x3f800000 ;  /* 0x3f800000ff007424 */ /* 0x000fe400078e00ff */
[----:B------:R-:W-:-:S07]  /*151a0*/  IMAD.MOV.U32 R87, RZ, RZ, RZ ;  /* 0x000000ffff577224 */ /* 0x000fce00078e00ff */
.L_x_2882:
[----:B------:R-:W-:-:S04]  /*151b0*/  ISETP.NE.AND P2, PT, R21, 0x1, PT ;  /* 0x000000011500780c */ /* 0x000fc80003f45270 */
[----:B------:R-:W-:-:S04]  /*151c0*/  SEL R167, RZ, 0x1, P2 ;  /* 0x00000001ffa77807 */ /* 0x000fc80001000000 */
[----:B------:R-:W-:Y:S01]  /*151d0*/  LOP3.LUT R167, R20, R167, RZ, 0x3c, !PT ;  /* 0x000000a714a77212 */ /* 0x000fe200078e3cff */
[----:B------:R-:W-:Y:S06]  /*151e0*/  @!P0 BRA `(.L_x_2870) ;  /* 0x0000000000048947 */ /* 0x000fec0003800000 */
[----:B------:R-:W-:Y:S01]  /*151f0*/  BPT.TRAP 0x1 ;  /* 0x000000040000795c */ /* 0x000fe20000300000 */
.L_x_2870:
        /* <DEDUP_REMOVED lines=8> */
.L_x_2871:
[----:B------:R-:W-:Y:S01]  /*15280*/  BSSY B2, `(.L_x_2872) ;  /* 0x0000006000027945 */ /* 0x000fe20003800000 */
[----:B------:R-:W-:Y:S02]  /*15290*/  IMAD R8, R162, 0x900, R6 ;  /* 0x00000900a2087824 */ /* 0x000fe400078e0206 */
[----:B------:R-:W-:Y:S01]  /*152a0*/  IMAD.MOV.U32 R9, RZ, RZ, 0x40000040 ;  /* 0x40000040ff097424 */ /* 0x000fe200078e00ff */
[----:B-1----:R-:W-:Y:S06]  /*152b0*/  @P2 BRA `(.L_x_2873) ;  /* 0x0000000000082947 */ /* 0x002fec0003800000 */
[----:B------:R-:W1:Y:S02]  /*152c0*/  SYNCS.PHASECHK.TRANS64.TRYWAIT P2, [R15+URZ+0x2a830], R10 ;  /* 0x02a8300a0f0075a7 */ /* 0x000e64000804017f */
[----:B-1----:R-:W-:Y:S05]  /*152d0*/  @!P2 BRA `(.L_x_2874) ;  /* 0x000000fc0080a947 */ /* 0x002fea0003800000 */
.L_x_2873:
[----:B------:R-:W-:Y:S05]  /*152e0*/  BSYNC B2 ;  /* 0x0000000000027941 */ /* 0x000fea0003800000 */
.L_x_2872:
        /* <DEDUP_REMOVED lines=17> */
[----:B------:R-:W-:Y:S01]  /*15400*/  VIADD R10, R8, 0x4 ;  /* 0x00000004080a7836 */ /* 0x000fe20000000000 */
[----:B------:R-:W-:Y:S01]  /*15410*/  MOV R11, 0x40000040 ;  /* 0x40000040000b7802 */ /* 0x000fe20000000f00 */
[----:B------:R-:W-:-:S02]  /*15420*/  WARPGROUP.DEPBAR.LE gsb0, 0x0 ;  /* 0x00008000000079c5 */ /* 0x000fc40000010000 */
[----:B------:R-:W-:-:S08]  /*15430*/  WARPGROUP.ARRIVE ;  /* 0x00000000000079c5 */ /* 0x000fd00000000000 */
        /* <DEDUP_REMOVED lines=69> */
[----:B------:R-:W-:Y:S01]  /*15890*/  VIADD R10, R8, 0x604 ;  /* 0x00000604080a7836 */ /* 0x000fe20000000000 */
[----:B------:R-:W-:Y:S01]  /*158a0*/  MOV R11, 0x40000040 ;  /* 0x40000040000b7802 */ /* 0x000fe20000000f00 */
        /* <DEDUP_REMOVED lines=86> */
.L_x_2875:
[----:B------:R-:W-:Y:S01]  /*15e10*/  SHF.L.U32 R3, R20, 0x1f, RZ ;  /* 0x0000001f14037819 */ /* 0x000fe200000006ff */
[----:B------:R-:W-:-:S04]  /*15e20*/  IMAD R11, R21, 0x8, R2 ;  /* 0x00000008150b7824 */ /* 0x000fc800078e0202 */
[----:B------:R0:W1:Y:S01]  /*15e30*/  SYNCS.PHASECHK.TRANS64.TRYWAIT P2, [R11+URZ+0x2a850], R3 ;  /* 0x02a850030b0075a7 */ /* 0x000062000804017f */
[----:B------:R-:W-:Y:S05]  /*15e40*/  @!P0 BRA `(.L_x_2876) ;  /* 0x0000000000048947 */ /* 0x000fea0003800000 */
[----:B------:R-:W-:Y:S01]  /*15e50*/  BPT.TRAP 0x1 ;  /* 0x000000040000795c */ /* 0x000fe20000300000 */
.L_x_2876:
        /* <DEDUP_REMOVED lines=9> */
.L_x_2878:
[----:B------:R-:W-:Y:S05]  /*15ef0*/  BSYNC B2 ;  /* 0x0000000000027941 */ /* 0x000fea0003800000 */
.L_x_2877:
        /* <DEDUP_REMOVED lines=31> */
[----:B------:R-:W-:Y:S02]  /*160f0*/  R2UR UR7, R9 ;  /* 0x00000000090772ca */ /* 0x000fe400000e0000 */
[----:B------:R-:W-:Y:S01]  /*16100*/  MOV R9, 0x40000040 ;  /* 0x4000004000097802 */ /* 0x000fe20000000f00 */
[----:B------:R-:W-:Y:S02]  /*16110*/  WARPGROUP.DEPBAR.LE gsb0, 0x0 ;  /* 0x00008000000079c5 */ /* 0x000fe40000010000 */
[----:B------:R-:W-:-:S08]  /*16120*/  WARPGROUP.ARRIVE ;  /* 0x00000000000079c5 */ /* 0x000fd00000000000 */
        /* <DEDUP_REMOVED lines=9> */
.L_x_2880:
[----:B------:R-:W2:Y:S01]  /*161c0*/  @P1 LDC R9, c[0x0][0x44c] ;  /* 0x00011300ff091b82 */ /* 0x000ea20000000800 */
[----:B------:R-:W-:Y:S01]  /*161d0*/  FMUL.FTZ R10, R94, UR39 ;  /* 0x000000275e0a7c20 */ /* 0x000fe20008410000 */
[----:B------:R-:W-:Y:S02]  /*161e0*/  IMAD.IADD R8, R189, 0x1, R184 ;  /* 0x00000001bd087824 */ /* 0x000fe400078e02b8 */
[----:B------:R-:W-:Y:S01]  /*161f0*/  FMUL.FTZ R137, R88, UR39 ;  /* 0x0000002758897c20 */ /* 0x000fe20008410000 */
[----:B------:R-:W-:Y:S01]  /*16200*/  FMUL.FTZ R136, R89, UR39 ;  /* 0x0000002759887c20 */ /* 0x000fe20008410000 */
[----:B------:R-:W-:Y:S01]  /*16210*/  FMUL.FTZ R139, R92, UR39 ;  /* 0x000000275c8b7c20 */ /* 0x000fe20008410000 */
[----:B------:R-:W-:Y:S01]  /*16220*/  FMUL.FTZ R138, R93, UR39 ;  /* 0x000000275d8a7c20 */ /* 0x000fe20008410000 */
[----:B------:R-:W-:Y:S01]  /*16230*/  FMUL.FTZ R20, R95, UR39 ;  /* 0x000000275f147c20 */ /* 0x000fe20008410000 */
[----:B------:R-:W3:Y:S01]  /*16240*/  @P1 LDC R94, c[0x0][0x450] ;  /* 0x00011400ff5e1b82 */ /* 0x000ee20000000800 */
        /* <DEDUP_REMOVED lines=15> */
[----:B--2---:R-:W-:Y:S01]  /*16340*/  @P1 IMAD.HI.U32 R9, R8, R9, RZ ;  /* 0x0000000908091227 */ /* 0x004fe200078e00ff */
[----:B------:R-:W2:Y:S03]  /*16350*/  MUFU.TANH R139, R139 ;  /* 0x0000008b008b7308 */ /* 0x000ea60000002400 */
[----:B------:R-:W-:Y:S01]  /*16360*/  FMUL.FTZ R107, R109, UR39 ;  /* 0x000000276d6b7c20 */ /* 0x000fe20008410000 */
[----:B01----:R-:W-:Y:S01]  /*16370*/  FMUL.FTZ R3, R91, UR39 ;  /* 0x000000275b037c20 */ /* 0x003fe20008410000 */
[----:B------:R-:W-:Y:S01]  /*16380*/  FMUL.FTZ R91, R106, UR39 ;  /* 0x000000276a5b7c20 */ /* 0x000fe20008410000 */
[----:B------:R-:W-:Y:S01]  /*16390*/  FMUL.FTZ R109, R112, UR39 ;  /* 0x00000027706d7c20 */ /* 0x000fe20008410000 */
[----:B------:R-:W-:Y:S01]  /*163a0*/  FMUL.FTZ R113, R113, UR39 ;  /* 0x0000002771717c20 */ /* 0x000fe20008410000 */
[----:B------:R-:W-:Y:S01]  /*163b0*/  FMUL.FTZ R93, R110, UR39 ;  /* 0x000000276e5d7c20 */ /* 0x000fe20008410000 */
[----:B---3--:R-:W-:Y:S01]  /*163c0*/  @P1 SHF.R.U32.HI R8, RZ, R94, R9 ;  /* 0x0000005eff081219 */ /* 0x008fe20000011609 */
[----:B------:R-:W-:Y:S01]  /*163d0*/  IMAD.MOV.U32 R9, RZ, RZ, -0x60 ;  /* 0xffffffa0ff097424 */ /* 0x000fe200078e00ff */
[----:B------:R-:W0:Y:S01]  /*163e0*/  MUFU.TANH R138, R138 ;  /* 0x0000008a008a7308 */ /* 0x000e220000002400 */
[----:B------:R-:W-:Y:S01]  /*163f0*/  FMUL.FTZ R116, R116, UR39 ;  /* 0x0000002774747c20 */ /* 0x000fe20008410000 */
[----:B------:R-:W-:Y:S01]  /*16400*/  FMUL.FTZ R120, R120, UR39 ;  /* 0x0000002778787c20 */ /* 0x000fe20008410000 */
[----:B------:R-:W1:Y:S01]  /*16410*/  SHFL.IDX PT, R94, R8, RZ, 0x1c1f ;  /* 0x001c1fff085e7589 */ /* 0x000e6200000e0000 */
[----:B------:R-:W-:-:S02]  /*16420*/  IMAD R9, R14, R9, 0x1 ;  /* 0x000000010e097424 */ /* 0x000fc400078e0209 */
[----:B------:R-:W-:Y:S01]  /*16430*/  FMUL.FTZ R117, R117, UR39 ;  /* 0x0000002775757c20 */ /* 0x000fe20008410000 */
[----:B------:R-:W-:Y:S01]  /*16440*/  FMUL.FTZ R142, R124, UR39 ;  /* 0x000000277c8e7c20 */ /* 0x000fe20008410000 */
[----:B------:R-:W-:Y:S01]  /*16450*/  FMUL.FTZ R144, R125, UR39 ;  /* 0x000000277d907c20 */ /* 0x000fe20008410000 */
[----:B------:R-:W-:Y:S01]  /*16460*/  IMAD R9, R188, -0x2, R9 ;  /* 0xfffffffebc097824 */ /* 0x000fe200078e0209 */
[----:B------:R-:W3:Y:S01]  /*16470*/  MUFU.TANH R140, R140 ;  /* 0x0000008c008c7308 */ /* 0x000ee20000002400 */
[----:B------:R-:W-:Y:S01]  /*16480*/  FMUL.FTZ R129, R129, UR39 ;  /* 0x0000002781817c20 */ /* 0x000fe20008410000 */
[----:B------:R-:W-:Y:S01]  /*16490*/  FMUL.FTZ R133, R133, UR39 ;  /* 0x0000002785857c20 */ /* 0x000fe20008410000 */
[----:B------:R-:W3:Y:S01]  /*164a0*/  SHFL.IDX PT, R8, R8, 0x1, 0x1c1f ;  /* 0x003c1f0008087f89 */ /* 0x000ee200000e0000 */
[----:B------:R-:W-:-:S04]  /*164b0*/  IADD3 R9, -R185, R9, R186 ;  /* 0x00000009b9097210 */ /* 0x000fc80007ffe1ba */
[----:B------:R-:W3:Y:S08]  /*164c0*/  MUFU.TANH R95, R95 ;  /* 0x0000005f005f7308 */ /* 0x000ef00000002400 */
[----:B------:R-:W3:Y:S01]  /*164d0*/  MUFU.TANH R141, R141 ;  /* 0x0000008d008d7308 */ /* 0x000ee20000002400 */
[----:B-1----:R-:W-:-:S05]  /*164e0*/  IMAD.IADD R97, R9, 0x1, R94 ;  /* 0x0000000109617824 */ /* 0x002fca00078e025e */
[C---:B------:R-:W-:Y:S02]  /*164f0*/  ISETP.GT.AND P2, PT, R97.reuse, RZ, PT ;  /* 0x000000ff6100720c */ /* 0x040fe40003f44270 */
[----:B------:R-:W1:Y:S01]  /*16500*/  MUFU.TANH R99, R99 ;  /* 0x0000006300637308 */ /* 0x000e620000002400 */
[----:B------:R-:W-:Y:S02]  /*16510*/  ISETP.GT.AND P3, PT, R97, 0x1, PT ;  /* 0x000000016100780c */ /* 0x000fe40003f64270 */
[----:B----4-:R-:W-:Y:S02]  /*16520*/  FSEL R94, R137, -INF , P2 ;  /* 0xff800000895e7808 */ /* 0x010fe40001000000 */
[----:B------:R-:W-:Y:S02]  /*16530*/  ISETP.GT.AND P2, PT, R97, 0x8, PT ;  /* 0x000000086100780c */ /* 0x000fe40003f44270 */
[----:B-----5:R-:W-:Y:S01]  /*16540*/  FSEL R96, R136, -INF , P3 ;  /* 0xff80000088607808 */ /* 0x020fe20001800000 */
[----:B------:R-:W4:Y:S01]  /*16550*/  MUFU.TANH R103, R103 ;  /* 0x0000006700677308 */ /* 0x000f220000002400 */
[----:B------:R-:W-:-:S02]  /*16560*/  FMNMX.FTZ R143, R94, R13, !PT ;  /* 0x0000000d5e8f7209 */ /* 0x000fc40007810000 */
[----:B------:R-:W-:Y:S02]  /*16570*/  ISETP.GT.AND P3, PT, R97, 0x9, PT ;  /* 0x000000096100780c */ /* 0x000fe40003f64270 */
[----:B--2---:R-:W-:Y:S02]  /*16580*/  FSEL R98, R139, -INF , P2 ;  /* 0xff8000008b627808 */ /* 0x004fe40001000000 */
[----:B------:R-:W-:Y:S01]  /*16590*/  FMNMX.FTZ R143, R96, R143, !PT ;  /* 0x0000008f608f7209 */ /* 0x000fe20007810000 */
[----:B------:R-:W2:Y:S01]  /*165a0*/  MUFU.TANH R101, R101 ;  /* 0x0000006500657308 */ /* 0x000ea20000002400 */
[----:B------:R-:W-:Y:S02]  /*165b0*/  ISETP.GT.AND P2, PT, R97, 0x10, PT ;  /* 0x000000106100780c */ /* 0x000fe40003f44270 */
[----:B0-----:R-:W-:Y:S02]  /*165c0*/  FSEL R100, R138, -INF , P3 ;  /* 0xff8000008a647808 */ /* 0x001fe40001800000 */
[----:B------:R-:W-:-:S02]  /*165d0*/  FMNMX.FTZ R143, R98, R143, !PT ;  /* 0x0000008f628f7209 */ /* 0x000fc40007810000 */
[C---:B------:R-:W-:Y:S01]  /*165e0*/  ISETP.GT.AND P3, PT, R97.reuse, 0x11, PT ;  /* 0x000000116100780c */ /* 0x040fe20003f64270 */
[----:B------:R-:W-:Y:S01]  /*165f0*/  MUFU.TANH R105, R105 ;  /* 0x0000006900697308 */ /* 0x000fe20000002400 */
[----:B---3--:R-:W-:Y:S02]  /*16600*/  FSEL R102, R140, -INF , P2 ;  /* 0xff8000008c667808 */ /* 0x008fe40001000000 */
[----:B------:R-:W-:Y:S02]  /*16610*/  FMNMX.FTZ R143, R100, R143, !PT ;  /* 0x0000008f648f7209 */ /* 0x000fe40007810000 */
[----:B------:R-:W-:Y:S02]  /*16620*/  ISETP.GT.AND P2, PT, R97, 0x18, PT ;  /* 0x000000186100780c */ /* 0x000fe40003f44270 */
[----:B------:R-:W-:Y:S01]  /*16630*/  FSEL R104, R95, -INF , P3 ;  /* 0xff8000005f687808 */ /* 0x000fe20001800000 */
[----:B------:R-:W0:Y:S01]  /*16640*/  MUFU.TANH R107, R107 ;  /* 0x0000006b006b7308 */ /* 0x000e220000002400 */
[----:B------:R-:W-:Y:S01]  /*16650*/  FMNMX.FTZ R143, R102, R143, !PT ;  /* 0x0000008f668f7209 */ /* 0x000fe20007810000 */
[----:B------:R-:W-:Y:S01]  /*16660*/  FMUL.FTZ R95, R121, UR39 ;  /* 0x00000027795f7c20 */ /* 0x000fe20008410000 */
[----:B------:R-:W-:-:S02]  /*16670*/  ISETP.GT.AND P3, PT, R97, 0x19, PT ;  /* 0x000000196100780c */ /* 0x000fc40003f64270 */
[----:B------:R-:W-:Y:S02]  /*16680*/  FSEL R106, R141, -INF , P2 ;  /* 0xff8000008d6a7808 */ /* 0x000fe40001000000 */
[----:B------:R-:W-:Y:S01]  /*16690*/  FMNMX.FTZ R143, R104, R143, !PT ;  /* 0x0000008f688f7209 */ /* 0x000fe20007810000 */
[----:B------:R-:W-:Y:S01]  /*166a0*/  MUFU.TANH R109, R109 ;  /* 0x0000006d006d7308 */ /* 0x000fe20000002400 */
[----:B------:R-:W-:Y:S02]  /*166b0*/  ISETP.GT.AND P2, PT, R97, 0x20, PT ;  /* 0x000000206100780c */ /* 0x000fe40003f44270 */
[----:B-1----:R-:W-:Y:S01]  /*166c0*/  FSEL R108, R99, -INF , P3 ;  /* 0xff800000636c7808 */ /* 0x002fe20001800000 */
[----:B------:R-:W-:Y:S01]  /*166d0*/  FMUL.FTZ R99, R128, UR39 ;  /* 0x0000002780637c20 */ /* 0x000fe20008410000 */
[----:B------:R-:W-:Y:S02]  /*166e0*/  FMNMX.FTZ R143, R106, R143, !PT ;  /* 0x0000008f6a8f7209 */ /* 0x000fe40007810000 */
[----:B------:R-:W-:Y:S01]  /*166f0*/  ISETP.GT.AND P3, PT, R97, 0x21, PT ;  /* 0x000000216100780c */ /* 0x000fe20003f64270 */
[----:B------:R-:W1:Y:S01]  /*16700*/  MUFU.TANH R113, R113 ;  /* 0x0000007100717308 */ /* 0x000e620000002400 */
[----:B----4-:R-:W-:Y:S01]  /*16710*/  FSEL R110, R103, -INF , P2 ;  /* 0xff800000676e7808 */ /* 0x010fe20001000000 */
[----:B------:R-:W-:Y:S01]  /*16720*/  FMUL.FTZ R103, R119, UR39 ;  /* 0x0000002777677c20 */ /* 0x000fe20008410000 */
[----:B------:R-:W-:Y:S01]  /*16730*/  FMNMX.FTZ R143, R108, R143, !PT ;  /* 0x0000008f6c8f7209 */ /* 0x000fe20007810000 */
[----:B------:R-:W-:Y:S01]  /*16740*/  FMUL.FTZ R119, R135, UR39 ;  /* 0x0000002787777c20 */ /* 0x000fe20008410000 */
[----:B------:R-:W-:-:S02]  /*16750*/  ISETP.GT.AND P2, PT, R97, 0x28, PT ;  /* 0x000000286100780c */ /* 0x000fc40003f44270 */
[----:B--2---:R-:W-:Y:S01]  /*16760*/  FSEL R112, R101, -INF , P3 ;  /* 0xff80000065707808 */ /* 0x004fe20001800000 */
[----:B------:R0:W2:Y:S01]  /*16770*/  MUFU.TANH R137, R116 ;  /* 0x0000007400897308 */ /* 0x0000a20000002400 */
[----:B------:R-:W-:Y:S01]  /*16780*/  FMNMX.FTZ R143, R110, R143, !PT ;  /* 0x0000008f6e8f7209 */ /* 0x000fe20007810000 */
[----:B------:R-:W-:Y:S01]  /*16790*/  FMUL.FTZ R101, R118, UR39 ;  /* 0x0000002776657c20 */ /* 0x000fe20008410000 */
[----:B------:R-:W-:Y:S01]  /*167a0*/  ISETP.GT.AND P3, PT, R97, 0x29, PT ;  /* 0x000000296100780c */ /* 0x000fe20003f64270 */
[----:B------:R-:W-:Y:S01]  /*167b0*/  FMUL.FTZ R118, R134, UR39 ;  /* 0x0000002786767c20 */ /* 0x000fe20008410000 */
[----:B------:R-:W-:-:S03]  /*167c0*/  FMNMX.FTZ R143, R112, R143, !PT ;  /* 0x0000008f708f7209 */ /* 0x000fc60007810000 */
[----:B------:R3:W-:Y:S01]  /*167d0*/  MUFU.TANH R140, R120 ;  /* 0x00000078008c7308 */ /* 0x0007e20000002400 */
[----:B0-----:R-:W-:Y:S01]  /*167e0*/  FSEL R116, R107, -INF , P3 ;  /* 0xff8000006b747808 */ /* 0x001fe20001800000 */
[----:B------:R-:W-:Y:S01]  /*167f0*/  FMUL.FTZ R107, R123, UR39 ;  /* 0x000000277b6b7c20 */ /* 0x000fe20008410000 */
[----:B------:R-:W-:-:S04]  /*16800*/  ISETP.GT.AND P3, PT, R97, 0x31, PT ;  /* 0x000000316100780c */ /* 0x000fc80003f64270 */
[----:B-1----:R-:W-:Y:S01]  /*16810*/  FSEL R128, R113, -INF , P3 ;  /* 0xff80000071807808 */ /* 0x002fe20001800000 */
[----:B------:R-:W0:Y:S01]  /*16820*/  MUFU.TANH R117, R117 ;  /* 0x0000007500757308 */ /* 0x000e220000002400 */
[----:B---3--:R-:W-:Y:S01]  /*16830*/  FSEL R120, R105, -INF , P2 ;  /* 0xff80000069787808 */ /* 0x008fe20001000000 */
[----:B------:R-:W-:Y:S01]  /*16840*/  FMUL.FTZ R105, R122, UR39 ;  /* 0x000000277a697c20 */ /* 0x000fe20008410000 */
[----:B------:R-:W-:Y:S01]  /*16850*/  ISETP.GT.AND P2, PT, R97, 0x30, PT ;  /* 0x000000306100780c */ /* 0x000fe20003f44270 */
[----:B------:R-:W-:Y:S01]  /*16860*/  FMUL.FTZ R113, R130, UR39 ;  /* 0x0000002782717c20 */ /* 0x000fe20008410000 */
[----:B------:R-:W-:Y:S02]  /*16870*/  FMNMX.FTZ R143, R120, R143, !PT ;  /* 0x0000008f788f7209 */ /* 0x000fe40007810000 */
[----:B------:R-:W-:Y:S01]  /*16880*/  FSEL R124, R109, -INF , P2 ;  /* 0xff8000006d7c7808 */ /* 0x000fe20001000000 */
[----:B------:R-:W-:Y:S01]  /*16890*/  MUFU.TANH R95, R95 ;  /* 0x0000005f005f7308 */ /* 0x000fe20000002400 */
[----:B------:R-:W-:Y:S01]  /*168a0*/  FMNMX.FTZ R143, R116, R143, !PT ;  /* 0x0000008f748f7209 */ /* 0x000fe20007810000 */
[----:B------:R-:W-:Y:S01]  /*168b0*/  FMUL.FTZ R109, R126, UR39 ;  /* 0x000000277e6d7c20 */ /* 0x000fe20008410000 */
[----:B------:R-:W-:-:S02]  /*168c0*/  ISETP.GT.AND P2, PT, R97, 0x38, PT ;  /* 0x000000386100780c */ /* 0x000fc40003f44270 */
[----:B------:R-:W-:Y:S02]  /*168d0*/  FMNMX.FTZ R143, R124, R143, !PT ;  /* 0x0000008f7c8f7209 */ /* 0x000fe40007810000 */
[----:B------:R-:W-:Y:S01]  /*168e0*/  ISETP.GT.AND P3, PT, R97, 0x39, PT ;  /* 0x000000396100780c */ /* 0x000fe20003f64270 */
[----:B------:R-:W1:Y:S01]  /*168f0*/  MUFU.TANH R142, R142 ;  /* 0x0000008e008e7308 */ /* 0x000e620000002400 */
[----:B--2---:R-:W-:Y:S02]  /*16900*/  FSEL R136, R137, -INF , P2 ;  /* 0xff80000089887808 */ /* 0x004fe40001000000 */
[----:B------:R-:W-:Y:S02]  /*16910*/  FMNMX.FTZ R143, R128, R143, !PT ;  /* 0x0000008f808f7209 */ /* 0x000fe40007810000 */
[----:B------:R-:W-:Y:S02]  /*16920*/  ISETP.GT.AND P2, PT, R97, 0x40, PT ;  /* 0x000000406100780c */ /* 0x000fe40003f44270 */
[----:B0-----:R-:W-:Y:S01]  /*16930*/  FSEL R138, R117, -INF , P3 ;  /* 0xff800000758a7808 */ /* 0x001fe20001800000 */
[----:B------:R-:W0:Y:S01]  /*16940*/  MUFU.TANH R144, R144 ;  /* 0x0000009000907308 */ /* 0x000e220000002400 */
[----:B------:R-:W-:Y:S01]  /*16950*/  FMNMX.FTZ R143, R136, R143, !PT ;  /* 0x0000008f888f7209 */ /* 0x000fe20007810000 */
[----:B------:R-:W-:Y:S01]  /*16960*/  IMAD.IADD R117, R9, 0x1, R8 ;  /* 0x0000000109757824 */ /* 0x000fe200078e0208 */
[----:B------:R-:W-:Y:S01]  /*16970*/  ISETP.GT.AND P3, PT, R97, 0x41, PT ;  /* 0x000000416100780c */ /* 0x000fe20003f64270 */
[----:B------:R-:W-:Y:S01]  /*16980*/  IMAD.U32 R9, RZ, RZ, UR43 ;  /* 0x0000002bff097e24 */ /* 0x000fe2000f8e00ff */
[----:B------:R-:W-:-:S02]  /*16990*/  FSEL R140, R140, -INF , P2 ;  /* 0xff8000008c8c7808 */ /* 0x000fc40001000000 */
[----:B------:R-:W-:Y:S01]  /*169a0*/  FMNMX.FTZ R143, R138, R143, !PT ;  /* 0x0000008f8a8f7209 */ /* 0x000fe20007810000 */
[----:B------:R2:W3:Y:S01]  /*169b0*/  MUFU.TANH R146, R99 ;  /* 0x0000006300927308 */ /* 0x0004e20000002400 */
[C---:B------:R-:W-:Y:S02]  /*169c0*/  ISETP.GT.AND P2, PT, R97.reuse, 0x48, PT ;  /* 0x000000486100780c */ /* 0x040fe40003f44270 */
[----:B------:R-:W-:Y:S02]  /*169d0*/  FMNMX.FTZ R143, R140, R143, !PT ;  /* 0x0000008f8c8f7209 */ /* 0x000fe40007810000 */
[----:B-1----:R-:W-:Y:S02]  /*169e0*/  FSEL R142, R142, -INF , P2 ;  /* 0xff8000008e8e7808 */ /* 0x002fe40001000000 */
[----:B------:R-:W-:Y:S01]  /*169f0*/  ISETP.GT.AND P2, PT, R97, 0x50, PT ;  /* 0x000000506100780c */ /* 0x000fe20003f44270 */
[----:B------:R-:W1:Y:S01]  /*16a00*/  MUFU.TANH R129, R129 ;  /* 0x0000008100817308 */ /* 0x000e620000002400 */
[----:B--2---:R-:W-:Y:S01]  /*16a10*/  FMUL.FTZ R99, R132, UR39 ;  /* 0x0000002784637c20 */ /* 0x004fe20008410000 */
[----:B------:R-:W-:Y:S01]  /*16a20*/  FSEL R132, R95, -INF , P3 ;  /* 0xff8000005f847808 */ /* 0x000fe20001800000 */
[----:B------:R-:W-:Y:S01]  /*16a30*/  FMUL.FTZ R95, R111, UR39 ;  /* 0x000000276f5f7c20 */ /* 0x000fe20008410000 */
[----:B------:R-:W-:Y:S01]  /*16a40*/  ISETP.GT.AND P3, PT, R97, 0x49, PT ;  /* 0x000000496100780c */ /* 0x000fe20003f64270 */
[----:B------:R-:W-:Y:S01]  /*16a50*/  FMUL.FTZ R111, R127, UR39 ;  /* 0x000000277f6f7c20 */ /* 0x000fe20008410000 */
[----:B------:R-:W-:-:S02]  /*16a60*/  FMNMX.FTZ R143, R132, R143, !PT ;  /* 0x0000008f848f7209 */ /* 0x000fc40007810000 */
[----:B------:R-:W2:Y:S01]  /*16a70*/  MUFU.TANH R99, R99 ;  /* 0x0000006300637308 */ /* 0x000ea20000002400 */
[----:B0-----:R-:W-:Y:S02]  /*16a80*/  FSEL R144, R144, -INF , P3 ;  /* 0xff80000090907808 */ /* 0x001fe40001800000 */
[----:B------:R-:W-:Y:S02]  /*16a90*/  FMNMX.FTZ R143, R142, R143, !PT ;  /* 0x0000008f8e8f7209 */ /* 0x000fe40007810000 */
[C---:B------:R-:W-:Y:S02]  /*16aa0*/  ISETP.GT.AND P3, PT, R97.reuse, 0x51, PT ;  /* 0x000000516100780c */ /* 0x040fe40003f64270 */
[----:B---3--:R-:W-:Y:S01]  /*16ab0*/  FSEL R146, R146, -INF , P2 ;  /* 0xff80000092927808 */ /* 0x008fe20001000000 */
[----:B------:R-:W0:Y:S01]  /*16ac0*/  MUFU.TANH R133, R133 ;  /* 0x0000008500857308 */ /* 0x000e220000002400 */
[----:B------:R-:W-:Y:S02]  /*16ad0*/  FMNMX.FTZ R143, R144, R143, !PT ;  /* 0x0000008f908f7209 */ /* 0x000fe40007810000 */
[----:B------:R-:W-:-:S02]  /*16ae0*/  ISETP.GT.AND P2, PT, R97, 0x58, PT ;  /* 0x000000586100780c */ /* 0x000fc40003f44270 */
[----:B-1----:R-:W-:Y:S02]  /*16af0*/  FSEL R148, R129, -INF , P3 ;  /* 0xff80000081947808 */ /* 0x002fe40001800000 */
[----:B------:R-:W-:Y:S01]  /*16b00*/  FMNMX.FTZ R143, R146, R143, !PT ;  /* 0x0000008f928f7209 */ /* 0x000fe20007810000 */
[----:B------:R-:W1:Y:S01]  /*16b10*/  MUFU.TANH R0, R0 ;  /* 0x0000000000007308 */ /* 0x000e620000002400 */
[----:B------:R-:W-:Y:S01]  /*16b20*/  ISETP.GT.AND P3, PT, R97, 0x59, PT ;  /* 0x000000596100780c */ /* 0x000fe20003f64270 */
[----:B------:R-:W-:Y:S01]  /*16b30*/  FMUL.FTZ R97, R114, UR39 ;  /* 0x0000002772617c20 */ /* 0x000fe20008410000 */
[----:B--2---:R-:W-:Y:S01]  /*16b40*/  FSEL R150, R99, -INF , P2 ;  /* 0xff80000063967808 */ /* 0x004fe20001000000 */
[----:B------:R-:W-:Y:S01]  /*16b50*/  FMUL.FTZ R99, R115, UR39 ;  /* 0x0000002773637c20 */ /* 0x000fe20008410000 */
[----:B------:R-:W-:Y:S01]  /*16b60*/  FMNMX.FTZ R143, R148, R143, !PT ;  /* 0x0000008f948f7209 */ /* 0x000fe20007810000 */
[----:B------:R-:W-:Y:S01]  /*16b70*/  FMUL.FTZ R115, R131, UR39 ;  /* 0x0000002783737c20 */ /* 0x000fe20008410000 */
[----:B------:R-:W-:Y:S01]  /*16b80*/  ISETP.GT.AND P2, PT, R117, RZ, PT ;  /* 0x000000ff7500720c */ /* 0x000fe20003f44270 */
[----:B------:R-:W2:Y:S01]  /*16b90*/  MUFU.TANH R3, R3 ;  /* 0x0000000300037308 */ /* 0x000ea20000002400 */
[----:B0-----:R-:W-:-:S02]  /*16ba0*/  FSEL R114, R133, -INF , P3 ;  /* 0xff80000085727808 */ /* 0x001fc40001800000 */
[----:B------:R-:W-:Y:S02]  /*16bb0*/  FMNMX.FTZ R143, R150, R143, !PT ;  /* 0x0000008f968f7209 */ /* 0x000fe40007810000 */
[C---:B------:R-:W-:Y:S02]  /*16bc0*/  ISETP.GT.AND P3, PT, R117.reuse, 0x1, PT ;  /* 0x000000017500780c */ /* 0x040fe40003f64270 */
[----:B------:R-:W-:Y:S01]  /*16bd0*/  FMNMX.FTZ R143, R114, R143, !PT ;  /* 0x0000008f728f7209 */ /* 0x000fe20007810000 */
[----:B------:R-:W0:Y:S01]  /*16be0*/  MUFU.TANH R10, R10 ;  /* 0x0000000a000a7308 */ /* 0x000e220000002400 */
[----:B-1----:R-:W-:Y:S02]  /*16bf0*/  FSEL R0, R0, -INF , P2 ;  /* 0xff80000000007808 */ /* 0x002fe40001000000 */
[C---:B------:R-:W-:Y:S01]  /*16c00*/  ISETP.GT.AND P4, PT, R117.reuse, 0x8, PT ;  /* 0x000000087500780c */ /* 0x040fe20003f84270 */
[----:B------:R-:W1:Y:S01]  /*16c10*/  SHFL.BFLY PT, R152, R143, 0x2, 0x1f ;  /* 0x0c401f008f987f89 */ /* 0x000e6200000e0000 */
[----:B------:R-:W-:-:S03]  /*16c20*/  ISETP.GT.AND P5, PT, R117, 0x9, PT ;  /* 0x000000097500780c */ /* 0x000fc60003fa4270 */
[----:B------:R-:W3:Y:S01]  /*16c30*/  MUFU.TANH R20, R20 ;  /* 0x0000001400147308 */ /* 0x000ee20000002400 */
[----:B--2---:R-:W-:Y:S02]  /*16c40*/  FSEL R122, R3, -INF , P3 ;  /* 0xff800000037a7808 */ /* 0x004fe40001800000 */
[----:B------:R-:W-:Y:S02]  /*16c50*/  FMNMX.FTZ R3, R0, R12, !PT ;  /* 0x0000000c00037209 */ /* 0x000fe40007810000 */
[----:B------:R-:W-:-:S03]  /*16c60*/  ISETP.GT.AND P3, PT, R117, 0x10, PT ;  /* 0x000000107500780c */ /* 0x000fc60003f64270 */
[----:B------:R-:W2:Y:S01]  /*16c70*/  MUFU.TANH R21, R21 ;  /* 0x0000001500157308 */ /* 0x000ea20000002400 */
[----:B0-----:R-:W-:Y:S02]  /*16c80*/  FSEL R126, R10, -INF , P4 ;  /* 0xff8000000a7e7808 */ /* 0x001fe40002000000 */
[----:B------:R-:W-:-:S05]  /*16c90*/  ISETP.GT.AND P4, PT, R117, 0x11, PT ;  /* 0x000000117500780c */ /* 0x000fca0003f84270 */
[----:B------:R-:W0:Y:S01]  /*16ca0*/  MUFU.TANH R88, R88 ;  /* 0x0000005800587308 */ /* 0x000e220000002400 */
[----:B---3--:R-:W-:Y:S02]  /*16cb0*/  FSEL R20, R20, -INF , P5 ;  /* 0xff80000014147808 */ /* 0x008fe40002800000 */
[----:B-1----:R-:W-:-:S05]  /*16cc0*/  FMNMX.FTZ R152, R143, R152, !PT ;  /* 0x000000988f987209 */ /* 0x002fca0007810000 */
[----:B------:R-:W-:Y:S01]  /*16cd0*/  MUFU.TANH R89, R89 ;  /* 0x0000005900597308 */ /* 0x000fe20000002400 */
[----:B------:R-:W1:Y:S01]  /*16ce0*/  SHFL.BFLY PT, R121, R152, 0x1, 0x1f ;  /* 0x0c201f0098797f89 */ /* 0x000e6200000e0000 */
[----:B--2---:R-:W-:Y:S02]  /*16cf0*/  FSEL R130, R21, -INF , P3 ;  /* 0xff80000015827808 */ /* 0x004fe40001800000 */
[----:B------:R-:W-:-:S04]  /*16d00*/  ISETP.GT.AND P3, PT, R117, 0x18, PT ;  /* 0x000000187500780c */ /* 0x000fc80003f64270 */
[----:B------:R-:W2:Y:S01]  /*16d10*/  MUFU.TANH R90, R90 ;  /* 0x0000005a005a7308 */ /* 0x000ea20000002400 */
[----:B0-----:R-:W-:Y:S02]  /*16d20*/  FSEL R88, R88, -INF , P4 ;  /* 0xff80000058587808 */ /* 0x001fe40002000000 */
[----:B------:R-:W-:-:S05]  /*16d30*/  ISETP.GT.AND P4, PT, R117, 0x19, PT ;  /* 0x000000197500780c */ /* 0x000fca0003f84270 */
[----:B------:R-:W0:Y:S08]  /*16d40*/  MUFU.TANH R91, R91 ;  /* 0x0000005b005b7308 */ /* 0x000e300000002400 */
[----:B------:R-:W3:Y:S01]  /*16d50*/  MUFU.TANH R92, R92 ;  /* 0x0000005c005c7308 */ /* 0x000ee20000002400 */
[----:B-1----:R-:W-:Y:S02]  /*16d60*/  FMNMX.FTZ R8, R152, R121, !PT ;  /* 0x0000007998087209 */ /* 0x002fe40007810000 */
[----:B------:R-:W-:-:S02]  /*16d70*/  FMNMX.FTZ R121, R122, R3, !PT ;  /* 0x000000037a797209 */ /* 0x000fc40007810000 */
[C---:B------:R-:W-:Y:S01]  /*16d80*/  FSETP.NEU.FTZ.AND P2, PT, R8.reuse, -INF , PT ;  /* 0xff8000000800780b */ /* 0x040fe20003f5d000 */
[----:B------:R-:W-:Y:S01]  /*16d90*/  FMUL.FTZ R123, R8, R9 ;  /* 0x00000009087b7220 */ /* 0x000fe20000410000 */
[----:B------:R-:W-:Y:S01]  /*16da0*/  FMNMX.FTZ R121, R126, R121, !PT ;  /* 0x000000797e797209 */ /* 0x000fe20007810000 */
[----:B------:R-:W1:Y:S01]  /*16db0*/  MUFU.TANH R93, R93 ;  /* 0x0000005d005d7308 */ /* 0x000e620000002400 */
[----:B--2---:R-:W-:Y:S02]  /*16dc0*/  FSEL R90, R90, -INF , P4 ;  /* 0xff8000005a5a7808 */ /* 0x004fe40002000000 */
[----:B------:R-:W-:Y:S02]  /*16dd0*/  FMNMX.FTZ R121, R20, R121, !PT ;  /* 0x0000007914797209 */ /* 0x000fe40007810000 */
[----:B------:R-:W-:Y:S02]  /*16de0*/  FSEL R3, R123, RZ, P2 ;  /* 0x000000ff7b037208 */ /* 0x000fe40001000000 */
        /* <DEDUP_REMOVED lines=9> */
[----:B------:R-:W4:Y:S01]  /*16e80*/  MUFU.TANH R97, R97 ;  /* 0x0000006100617308 */ /* 0x000f220000002400 */
[----:B------:R-:W-:Y:S01]  /*16e90*/  FMNMX.FTZ R121, R94, R121, !PT ;  /* 0x000000795e797209 */ /* 0x000fe20007810000 */
[-CC-:B------:R-:W-:Y:S01]  /*16ea0*/  FFMA.FTZ R89, R100, R9.reuse, -R3.reuse ;  /* 0x0000000964597223 */ /* 0x180fe20000010803 */
[----:B0-----:R-:W-:Y:S01]  /*16eb0*/  FSEL R96, R91, -INF , P3 ;  /* 0xff8000005b607808 */ /* 0x001fe20001800000 */
[--C-:B------:R-:W-:Y:S01]  /*16ec0*/  FFMA.FTZ R152, R102, R9, -R3.reuse ;  /* 0x0000000966987223 */ /* 0x100fe20000010803 */
[----:B------:R-:W-:Y:S01]  /*16ed0*/  FMNMX.FTZ R121, R90, R121, !PT ;  /* 0x000000795a797209 */ /* 0x000fe20007810000 */
[-CC-:B------:R-:W-:Y:S01]  /*16ee0*/  FFMA.FTZ R91, R104, R9.reuse, -R3.reuse ;  /* 0x00000009685b7223 */ /* 0x180fe20000010803 */
[C---:B------:R-:W-:Y:S01]  /*16ef0*/  ISETP.GT.AND P3, PT, R117.reuse, 0x28, PT ;  /* 0x000000287500780c */ /* 0x040fe20003f64270 */
[----:B------:R-:W0:Y:S01]  /*16f00*/  MUFU.TANH R99, R99 ;  /* 0x0000006300637308 */ /* 0x000e220000002400 */
[----:B---3--:R-:W-:Y:S01]  /*16f10*/  FSEL R92, R92, -INF , P4 ;  /* 0xff8000005c5c7808 */ /* 0x008fe20002000000 */
[--C-:B------:R-:W-:Y:S01]  /*16f20*/  FFMA.FTZ R154, R106, R9, -R3.reuse ;  /* 0x000000096a9a7223 */ /* 0x100fe20000010803 */
[----:B------:R-:W-:Y:S01]  /*16f30*/  FMNMX.FTZ R121, R96, R121, !PT ;  /* 0x0000007960797209 */ /* 0x000fe20007810000 */
[-CC-:B------:R-:W-:Y:S01]  /*16f40*/  FFMA.FTZ R140, R140, R9.reuse, -R3.reuse ;  /* 0x000000098c8c7223 */ /* 0x180fe20000010803 */
[----:B------:R-:W-:Y:S01]  /*16f50*/  ISETP.GT.AND P4, PT, R117, 0x29, PT ;  /* 0x000000297500780c */ /* 0x000fe20003f84270 */
[--C-:B------:R-:W-:Y:S01]  /*16f60*/  FFMA.FTZ R142, R142, R9, -R3.reuse ;  /* 0x000000098e8e7223 */ /* 0x100fe20000010803 */
[----:B-1----:R-:W-:Y:S01]  /*16f70*/  FSEL R98, R93, -INF , P3 ;  /* 0xff8000005d627808 */ /* 0x002fe20001800000 */
[----:B------:R-:W1:Y:S01]  /*16f80*/  MUFU.TANH R101, R101 ;  /* 0x0000006500657308 */ /* 0x000e620000002400 */
[----:B------:R-:W-:Y:S01]  /*16f90*/  FMNMX.FTZ R121, R92, R121, !PT ;  /* 0x000000795c797209 */ /* 0x000fe20007810000 */
[-CC-:B------:R-:W-:Y:S01]  /*16fa0*/  FFMA.FTZ R93, R108, R9.reuse, -R3.reuse ;  /* 0x000000096c5d7223 */ /* 0x180fe20000010803 */
[----:B------:R-:W-:Y:S01]  /*16fb0*/  ISETP.GT.AND P3, PT, R117, 0x30, PT ;  /* 0x000000307500780c */ /* 0x000fe20003f64270 */
[-CC-:B------:R-:W-:Y:S01]  /*16fc0*/  FFMA.FTZ R108, R138, R9.reuse, -R3.reuse ;  /* 0x000000098a6c7223 */ /* 0x180fe20000010803 */
[----:B--2---:R-:W-:Y:S01]  /*16fd0*/  FSEL R100, R95, -INF , P4 ;  /* 0xff8000005f647808 */ /* 0x004fe20002000000 */
[--C-:B------:R-:W-:Y:S01]  /*16fe0*/  FFMA.FTZ R95, R110, R9, -R3.reuse ;  /* 0x000000096e5f7223 */ /* 0x100fe20000010803 */
[----:B------:R-:W-:Y:S01]  /*16ff0*/  FMNMX.FTZ R121, R98, R121, !PT ;  /* 0x0000007962797209 */ /* 0x000fe20007810000 */
[----:B------:R-:W2:Y:S01]  /*17000*/  MUFU.TANH R103, R103 ;  /* 0x0000006700677308 */ /* 0x000ea20000002400 */
[----:B------:R-:W-:Y:S01]  /*17010*/  ISETP.GT.AND P4, PT, R117, 0x31, PT ;  /* 0x000000317500780c */ /* 0x000fe20003f84270 */
[-CC-:B------:R-:W-:Y:S01]  /*17020*/  FFMA.FTZ R110, R128, R9.reuse, -R3.reuse ;  /* 0x00000009806e7223 */ /* 0x180fe20000010803 */
[----:B----4-:R-:W-:Y:S01]  /*17030*/  FSEL R134, R97, -INF , P3 ;  /* 0xff80000061867808 */ /* 0x010fe20001800000 */
[--C-:B------:R-:W-:Y:S01]  /*17040*/  FFMA.FTZ R97, R136, R9, -R3.reuse ;  /* 0x0000000988617223 */ /* 0x100fe20000010803 */
[----:B------:R-:W-:Y:S01]  /*17050*/  FMNMX.FTZ R121, R100, R121, !PT ;  /* 0x0000007964797209 */ /* 0x000fe20007810000 */
[-CC-:B------:R-:W-:Y:S01]  /*17060*/  FFMA.FTZ R136, R146, R9.reuse, -R3.reuse ;  /* 0x0000000992887223 */ /* 0x180fe20000010803 */
[----:B------:R-:W-:Y:S01]  /*17070*/  ISETP.GT.AND P3, PT, R117, 0x38, PT ;  /* 0x000000387500780c */ /* 0x000fe20003f64270 */
[----:B------:R-:W3:Y:S01]  /*17080*/  MUFU.TANH R105, R105 ;  /* 0x0000006900697308 */ /* 0x000ee20000002400 */
[----:B0-----:R-:W-:Y:S01]  /*17090*/  FSEL R102, R99, -INF , P4 ;  /* 0xff80000063667808 */ /* 0x001fe20002000000 */
[--C-:B------:R-:W-:Y:S01]  /*170a0*/  FFMA.FTZ R99, R124, R9, -R3.reuse ;  /* 0x000000097c637223 */ /* 0x100fe20000010803 */
[----:B------:R-:W-:Y:S01]  /*170b0*/  FMNMX.FTZ R121, R134, R121, !PT ;  /* 0x0000007986797209 */ /* 0x000fe20007810000 */
[-CC-:B------:R-:W-:Y:S01]  /*170c0*/  FFMA.FTZ R148, R148, R9.reuse, -R3.reuse ;  /* 0x0000000994947223 */ /* 0x180fe20000010803 */
[----:B------:R-:W-:Y:S01]  /*170d0*/  ISETP.GT.AND P4, PT, R117, 0x39, PT ;  /* 0x000000397500780c */ /* 0x000fe20003f84270 */
[--C-:B------:R-:W-:Y:S01]  /*170e0*/  FFMA.FTZ R138, R150, R9, -R3.reuse ;  /* 0x00000009968a7223 */ /* 0x100fe20000010803 */
[----:B-1----:R-:W-:Y:S01]  /*170f0*/  FSEL R206, R101, -INF , P3 ;  /* 0xff80000065ce7808 */ /* 0x002fe20001800000 */
[----:B------:R-:W0:Y:S01]  /*17100*/  MUFU.TANH R107, R107 ;  /* 0x0000006b006b7308 */ /* 0x000e220000002400 */
[----:B------:R-:W-:Y:S01]  /*17110*/  FMNMX.FTZ R121, R102, R121, !PT ;  /* 0x0000007966797209 */ /* 0x000fe20007810000 */
[----:B------:R-:W-:Y:S01]  /*17120*/  FFMA.FTZ R101, R120, R9, -R3 ;  /* 0x0000000978657223 */ /* 0x000fe20000010803 */
[----:B------:R-:W-:-:S02]  /*17130*/  ISETP.GT.AND P3, PT, R117, 0x40, PT ;  /* 0x000000407500780c */ /* 0x000fc40003f64270 */
[----:B--2---:R-:W-:Y:S02]  /*17140*/  FSEL R104, R103, -INF , P4 ;  /* 0xff80000067687808 */ /* 0x004fe40002000000 */
[----:B------:R-:W-:Y:S01]  /*17150*/  FMNMX.FTZ R121, R206, R121, !PT ;  /* 0x00000079ce797209 */ /* 0x000fe20007810000 */
[----:B------:R-:W1:Y:S01]  /*17160*/  MUFU.TANH R109, R109 ;  /* 0x0000006d006d7308 */ /* 0x000e620000002400 */
[----:B------:R-:W-:Y:S02]  /*17170*/  ISETP.GT.AND P4, PT, R117, 0x41, PT ;  /* 0x000000417500780c */ /* 0x000fe40003f84270 */
[----:B---3--:R-:W-:Y:S01]  /*17180*/  FSEL R208, R105, -INF , P3 ;  /* 0xff80000069d07808 */ /* 0x008fe20001800000 */
[--C-:B------:R-:W-:Y:S01]  /*17190*/  FFMA.FTZ R105, R144, R9, -R3.reuse ;  /* 0x0000000990697223 */ /* 0x100fe20000010803 */
[----:B------:R-:W-:Y:S02]  /*171a0*/  FMNMX.FTZ R121, R104, R121, !PT ;  /* 0x0000007968797209 */ /* 0x000fe40007810000 */
[----:B------:R-:W-:Y:S01]  /*171b0*/  ISETP.GT.AND P3, PT, R117, 0x48, PT ;  /* 0x000000487500780c */ /* 0x000fe20003f64270 */
[----:B------:R-:W2:Y:S01]  /*171c0*/  MUFU.TANH R111, R111 ;  /* 0x0000006f006f7308 */ /* 0x000ea20000002400 */
[----:B0-----:R-:W-:Y:S01]  /*171d0*/  FSEL R106, R107, -INF , P4 ;  /* 0xff8000006b6a7808 */ /* 0x001fe20002000000 */
[----:B------:R-:W-:Y:S01]  /*171e0*/  FFMA.FTZ R107, R132, R9, -R3 ;  /* 0x00000009846b7223 */ /* 0x000fe20000010803 */
[----:B------:R-:W-:-:S02]  /*171f0*/  FMNMX.FTZ R121, R208, R121, !PT ;  /* 0x00000079d0797209 */ /* 0x000fc40007810000 */
[----:B------:R-:W-:Y:S02]  /*17200*/  ISETP.GT.AND P4, PT, R117, 0x49, PT ;  /* 0x000000497500780c */ /* 0x000fe40003f84270 */
[----:B------:R-:W-:Y:S01]  /*17210*/  FMNMX.FTZ R121, R106, R121, !PT ;  /* 0x000000796a797209 */ /* 0x000fe20007810000 */
[----:B------:R-:W0:Y:S01]  /*17220*/  MUFU.TANH R113, R113 ;  /* 0x0000007100717308 */ /* 0x000e220000002400 */
[----:B-1----:R-:W-:Y:S01]  /*17230*/  FSEL R210, R109, -INF , P3 ;  /* 0xff8000006dd27808 */ /* 0x002fe20001800000 */
[----:B------:R-:W-:Y:S01]  /*17240*/  FFMA.FTZ R109, R114, R9, -R3 ;  /* 0x00000009726d7223 */ /* 0x000fe20000010803 */
[----:B------:R-:W-:Y:S02]  /*17250*/  ISETP.GT.AND P3, PT, R117, 0x50, PT ;  /* 0x000000507500780c */ /* 0x000fe40003f64270 */
[----:B------:R-:W-:-:S03]  /*17260*/  FMNMX.FTZ R121, R210, R121, !PT ;  /* 0x00000079d2797209 */ /* 0x000fc60007810000 */
[----:B------:R-:W1:Y:S01]  /*17270*/  MUFU.TANH R115, R115 ;  /* 0x0000007300737308 */ /* 0x000e620000002400 */
[----:B--2---:R-:W-:Y:S02]  /*17280*/  FSEL R212, R111, -INF , P4 ;  /* 0xff8000006fd47808 */ /* 0x004fe40002000000 */
[----:B------:R-:W-:Y:S02]  /*17290*/  ISETP.GT.AND P4, PT, R117, 0x51, PT ;  /* 0x000000517500780c */ /* 0x000fe40003f84270 */
[----:B------:R-:W-:-:S03]  /*172a0*/  FMNMX.FTZ R121, R212, R121, !PT ;  /* 0x00000079d4797209 */ /* 0x000fc60007810000 */
[----:B------:R-:W2:Y:S01]  /*172b0*/  MUFU.TANH R118, R118 ;  /* 0x0000007600767308 */ /* 0x000ea20000002400 */
[----:B0-----:R-:W-:Y:S02]  /*172c0*/  FSEL R228, R113, -INF , P3 ;  /* 0xff80000071e47808 */ /* 0x001fe40001800000 */
[----:B------:R-:W-:Y:S02]  /*172d0*/  ISETP.GT.AND P3, PT, R117, 0x58, PT ;  /* 0x000000587500780c */ /* 0x000fe40003f64270 */
[----:B------:R-:W-:-:S03]  /*172e0*/  FMNMX.FTZ R10, R228, R121, !PT ;  /* 0x00000079e40a7209 */ /* 0x000fc60007810000 */
[----:B------:R-:W0:Y:S01]  /*172f0*/  MUFU.TANH R119, R119 ;  /* 0x0000007700777308 */ /* 0x000e220000002400 */
[----:B-1----:R-:W-:Y:S02]  /*17300*/  FSEL R115, R115, -INF , P4 ;  /* 0xff80000073737808 */ /* 0x002fe40002000000 */
[----:B------:R-:W-:Y:S02]  /*17310*/  ISETP.GT.AND P4, PT, R117, 0x59, PT ;  /* 0x000000597500780c */ /* 0x000fe40003f84270 */
[----:B------:R-:W-:-:S03]  /*17320*/  FMNMX.FTZ R10, R115, R10, !PT ;  /* 0x0000000a730a7209 */ /* 0x000fc60007810000 */
[----:B------:R-:W-:Y:S01]  /*17330*/  MUFU.EX2 R156, R156 ;  /* 0x0000009c009c7308 */ /* 0x000fe20000000800 */
[----:B--2---:R-:W-:Y:S01]  /*17340*/  FSEL R111, R118, -INF , P3 ;  /* 0xff800000766f7808 */ /* 0x004fe20001800000 */
[-CC-:B------:R-:W-:Y:S01]  /*17350*/  FFMA.FTZ R118, R112, R9.reuse, -R3.reuse ;  /* 0x0000000970767223 */ /* 0x180fe20000010803 */
[----:B------:R-:W-:Y:S02]  /*17360*/  FFMA.FTZ R112, R116, R9, -R3 ;  /* 0x0000000974707223 */ /* 0x000fe40000010803 */
[----:B------:R-:W-:-:S03]  /*17370*/  FMNMX.FTZ R10, R111, R10, !PT ;  /* 0x0000000a6f0a7209 */ /* 0x000fc60007810000 */
[----:B------:R-:W-:Y:S01]  /*17380*/  MUFU.EX2 R21, R21 ;  /* 0x0000001500157308 */ /* 0x000fe20000000800 */
[----:B0-----:R-:W-:-:S04]  /*17390*/  FSEL R119, R119, -INF , P4 ;  /* 0xff80000077777808 */ /* 0x001fc80002000000 */
[----:B------:R-:W-:-:S03]  /*173a0*/  FMNMX.FTZ R10, R119, R10, !PT ;  /* 0x0000000a770a7209 */ /* 0x000fc60007810000 */
[----:B------:R-:W-:Y:S02]  /*173b0*/  MUFU.EX2 R158, R158 ;  /* 0x0000009e009e7308 */ /* 0x000fe40000000800 */
[----:B------:R-:W0:Y:S06]  /*173c0*/  SHFL.BFLY PT, R103, R10, 0x2, 0x1f ;  /* 0x0c401f000a677f89 */ /* 0x000e2c00000e0000 */
[----:B------:R-:W-:Y:S08]  /*173d0*/  MUFU.EX2 R89, R89 ;  /* 0x0000005900597308 */ /* 0x000ff00000000800 */
[----:B------:R-:W-:Y:S08]  /*173e0*/  MUFU.EX2 R152, R152 ;  /* 0x0000009800987308 */ /* 0x000ff00000000800 */
[----:B------:R-:W-:Y:S01]  /*173f0*/  MUFU.EX2 R91, R91 ;  /* 0x0000005b005b7308 */ /* 0x000fe20000000800 */
[----:B0-----:R-:W-:-:S05]  /*17400*/  FMNMX.FTZ R103, R10, R103, !PT ;  /* 0x000000670a677209 */ /* 0x001fca0007810000 */
[----:B------:R-:W0:Y:S02]  /*17410*/  SHFL.BFLY PT, R10, R103, 0x1, 0x1f ;  /* 0x0c201f00670a7f89 */ /* 0x000e2400000e0000 */
        /* <DEDUP_REMOVED lines=39> */
[----:B------:R-:W-:-:S03]  /*17690*/  FFMA.FTZ R139, R111, R9, -R113 ;  /* 0x000000096f8b7223 */ /* 0x000fc60000010871 */
[----:B------:R-:W2:Y:S01]  /*176a0*/  MUFU.EX2 R120, R120 ;  /* 0x0000007800787308 */ /* 0x000ea20000000800 */
[----:B0-----:R-:W-:-:S04]  /*176b0*/  FFMA.FTZ R12, R3, R5, R156 ;  /* 0x00000005030c7223 */ /* 0x001fc8000001009c */
[----:B------:R-:W-:-:S03]  /*176c0*/  FADD.FTZ R13, R21, R12 ;  /* 0x0000000c150d7221 */ /* 0x000fc60000010000 */
[----:B------:R-:W0:Y:S01]  /*176d0*/  MUFU.EX2 R159, R159 ;  /* 0x0000009f009f7308 */ /* 0x000e220000000800 */
[----:B-1----:R-:W-:Y:S01]  /*176e0*/  FFMA.FTZ R5, R0, R4, R157 ;  /* 0x0000000400057223 */ /* 0x002fe2000001009d */
[----:B------:R-:W-:-:S04]  /*176f0*/  FADD.FTZ R12, R158, R13 ;  /* 0x0000000d9e0c7221 */ /* 0x000fc80000010000 */
[----:B------:R-:W-:Y:S02]  /*17700*/  FADD.FTZ R13, R89, R12 ;  /* 0x0000000c590d7221 */ /* 0x000fe40000010000 */
        /* <DEDUP_REMOVED lines=18> */
[----:B------:R-:W-:-:S06]  /*17830*/  FADD.FTZ R5, R95, R12 ;  /* 0x0000000c5f057221 */ /* 0x000fcc0000010000 */
        /* <DEDUP_REMOVED lines=16> */
[----:B------:R-:W-:-:S06]  /*17940*/  FFMA.FTZ R12, R115, R9, -R113 ;  /* 0x00000009730c7223 */ /* 0x000fcc0000010871 */
        /* <DEDUP_REMOVED lines=16> */
[----:B------:R-:W-:-:S05]  /*17a50*/  VIADD R4, R15, 0x2a840 ;  /* 0x0002a8400f047836 */ /* 0x000fca0000000000 */
[----:B------:R-:W-:Y:S01]  /*17a60*/  PRMT R4, R177, 0x654, R4 ;  /* 0x00000654b1047816 */ /* 0x000fe20000000004 */
[----:B------:R-:W2:Y:S01]  /*17a70*/  MUFU.EX2 R142, R142 ;  /* 0x0000008e008e7308 */ /* 0x000ea20000000800 */
[----:B0-----:R-:W-:Y:S01]  /*17a80*/  FADD.FTZ R13, R107, R100 ;  /* 0x000000646b0d7221 */ /* 0x001fe20000010000 */
[----:B------:R-:W-:Y:S01]  /*17a90*/  FFMA.FTZ R100, R119, R9, -R113 ;  /* 0x0000000977647223 */ /* 0x000fe20000010871 */
        /* <DEDUP_REMOVED lines=23> */
[----:B--2---:R-:W-:-:S03]  /*17c10*/  FADD.FTZ R5, R109, R102 ;  /* 0x000000666d057221 */ /* 0x004fc60000010000 */
[----:B-1----:R-:W-:Y:S01]  /*17c20*/  FADD.FTZ R4, R100, R13 ;  /* 0x0000000d64047221 */ /* 0x002fe20000010000 */
[----:B------:R-:W-:Y:S06]  /*17c30*/  @!P0 BRA `(.L_x_2881) ;  /* 0x0000000000048947 */ /* 0x000fec0003800000 */
[----:B------:R-:W-:Y:S01]  /*17c40*/  BPT.TRAP 0x1 ;  /* 0x000000040000795c */ /* 0x000fe20000300000 */
.L_x_2881:
[C---:B------:R-:W-:Y:S01]  /*17c50*/  ISETP.GT.AND P2, PT, R14.reuse, R7, PT ;  /* 0x000000070e00720c */ /* 0x040fe20003f44270 */
        /* <DEDUP_REMOVED lines=34> */
.L_x_2869:
[----:B------:R-:W-:Y:S05]  /*17e80*/  BSYNC B0 ;  /* 0x0000000000007941 */ /* 0x000fea0003800000 */
.L_x_2868:
[----:B------:R-:W-:Y:S01]  /*17e90*/  ISETP.GE.AND P1, PT, R14, RZ, PT ;  /* 0x000000ff0e00720c */ /* 0x000fe20003f26270 */
[----:B------:R-:W-:-:S12]  /*17ea0*/  BSSY B0, `(.L_x_2883) ;  /* 0x0000260000007945 */ /* 0x000fd80003800000 */
[----:B------:R-:W-:Y:S05]  /*17eb0*/  @!P1 BRA `(.L_x_2884) ;  /* 0x0000002400789947 */ /* 0x000fea0003800000 */
[----:B------:R-:W-:Y:S01]  /*17ec0*/  IMAD.MOV.U32 R12, RZ, RZ, R10 ;  /* 0x000000ffff0c7224 */ /* 0x000fe200078e000a */
[----:B------:R-:W-:Y:S01]  /*17ed0*/  MOV R20, R162 ;  /* 0x000000a200147202 */ /* 0x000fe20000000f00 */
[----:B------:R-:W-:Y:S02]  /*17ee0*/  IMAD.MOV.U32 R7, RZ, RZ, R8 ;  /* 0x000000ffff077224 */ /* 0x000fe400078e0008 */
[----:B------:R-:W-:-:S07]  /*17ef0*/  IMAD.MOV.U32 R15, RZ, RZ, R167 ;  /* 0x000000ffff0f7224 */ /* 0x000fce00078e00a7 */
.L_x_2897:
[----:B------:R-:W-:-:S05]  /*17f00*/  VIADD R13, R20, 0x1 ;  /* 0x00000001140d7836 */ /* 0x000fca0000000000 */
[----:B------:R-:W-:-:S04]  /*17f10*/  ISETP.NE.AND P1, PT, R13, 0x2, PT ;  /* 0x000000020d00780c */ /* 0x000fc80003f25270 */
[----:B------:R-:W-:Y:S02]  /*17f20*/  SEL R13, R13, RZ, P1 ;  /* 0x000000ff0d0d7207 */ /* 0x000fe40000800000 */
[----:B------:R-:W-:-:S03]  /*17f30*/  SEL R8, RZ, 0x1, P1 ;  /* 0x00000001ff087807 */ /* 0x000fc60000800000 */
[----:B------:R-:W-:Y:S01]  /*17f40*/  IMAD.MOV.U32 R162, RZ, RZ, R13 ;  /* 0x000000ffffa27224 */ /* 0x000fe200078e000d */
[----:B------:R-:W-:Y:S01]  /*17f50*/  LOP3.LUT R167, R15, R8, RZ, 0x3c, !PT ;  /* 0x000000080fa77212 */ /* 0x000fe200078e3cff */
[----:B------:R-:W-:Y:S06]  /*17f60*/  @!P0 BRA `(.L_x_2885) ;  /* 0x0000000000048947 */ /* 0x000fec0003800000 */
[----:B------:R-:W-:Y:S01]  /*17f70*/  BPT.TRAP 0x1 ;  /* 0x000000040000795c */ /* 0x000fe20000300000 */
.L_x_2885:
[----:B------:R-:W-:Y:S01]  /*17f80*/  IMAD R10, R162, 0x8, R2 ;  /* 0x00000008a20a7824 */ /* 0x000fe200078e0202 */
[----:B------:R-:W-:-:S04]  /*17f90*/  SHF.L.U32 R11, R167, 0x1f, RZ ;  /* 0x0000001fa70b7819 */ /* 0x000fc800000006ff */
[----:B------:R0:W1:Y:S01]  /*17fa0*/  SYNCS.PHASECHK.TRANS64.TRYWAIT P1, [R10+URZ+0x2a830], R11 ;  /* 0x02a8300b0a0075a7 */ /* 0x000062000802017f */
[----:B------:R-:W-:Y:S05]  /*17fb0*/  @!P0 BRA `(.L_x_2886) ;  /* 0x0000000000048947 */ /* 0x000fea0003800000 */
[----:B------:R-:W-:Y:S01]  /*17fc0*/  BPT.TRAP 0x1 ;  /* 0x000000040000795c */ /* 0x000fe20000300000 */
.L_x_2886:
[----:B------:R-:W-:Y:S01]  /*17fd0*/  BSSY B1, `(.L_x_2887) ;  /* 0x0000006000017945 */ /* 0x000fe20003800000 */
[----:B------:R-:W-:Y:S02]  /*17fe0*/  IMAD R8, R162, 0x900, R6 ;  /* 0x00000900a2087824 */ /* 0x000fe400078e0206 */
[----:B------:R-:W-:Y:S01]  /*17ff0*/  IMAD.MOV.U32 R9, RZ, RZ, 0x40000040 ;  /* 0x40000040ff097424 */ /* 0x000fe200078e00ff */
[----:B-1----:R-:W-:Y:S06]  /*18000*/  @P1 BRA `(.L_x_2888) ;  /* 0x0000000000081947 */ /* 0x002fec0003800000 */
[----:B------:R-:W1:Y:S02]  /*18010*/  SYNCS.PHASECHK.TRANS64.TRYWAIT P1, [R10+URZ+0x2a830], R11 ;  /* 0x02a8300b0a0075a7 */ /* 0x000e64000802017f */
[----:B-1----:R-:W-:Y:S05]  /*18020*/  @!P1 BRA `(.L_x_2889) ;  /* 0x000000d000549947 */ /* 0x002fea0003800000 */
.L_x_2888:
[----:B------:R-:W-:Y:S05]  /*18030*/  BSYNC B1 ;  /* 0x0000000000017941 */ /* 0x000fea0003800000 */
.L_x_2887:
        /* <DEDUP_REMOVED lines=54> */
[----:B------:R-:W-:Y:S01]  /*183a0*/  VIADD R10, R8, 0x304 ;  /* 0x00000304080a7836 */ /* 0x000fe20000000000 */
[----:B------:R-:W-:Y:S01]  /*183b0*/  MOV R11, 0x40000040 ;  /* 0x40000040000b7802 */ /* 0x000fe20000000f00 */
[----:B------:R-:W-:-:S02]  /*183c0*/  WARPGROUP.DEPBAR.LE gsb0, 0x0 ;  /* 0x00008000000079c5 */ /* 0x000fc40000010000 */
[----:B------:R-:W-:-:S08]  /*183d0*/  WARPGROUP.ARRIVE ;  /* 0x00000000000079c5 */ /* 0x000fd00000000000 */
        /* <DEDUP_REMOVED lines=120> */
.L_x_2890:
[----:B------:R-:W-:Y:S01]  /*18b60*/  SHF.L.U32 R8, R15, 0x1f, RZ ;  /* 0x0000001f0f087819 */ /* 0x000fe200000006ff */
[----:B------:R-:W-:-:S04]  /*18b70*/  IMAD R11, R20, 0x8, R2 ;  /* 0x00000008140b7824 */ /* 0x000fc800078e0202 */
[----:B------:R0:W1:Y:S01]  /*18b80*/  SYNCS.PHASECHK.TRANS64.TRYWAIT P1, [R11+URZ+0x2a850], R8 ;  /* 0x02a850080b0075a7 */ /* 0x000062000802017f */
[----:B------:R-:W-:Y:S05]  /*18b90*/  @!P0 BRA `(.L_x_2891) ;  /* 0x0000000000048947 */ /* 0x000fea0003800000 */
[----:B------:R-:W-:Y:S01]  /*18ba0*/  BPT.TRAP 0x1 ;  /* 0x000000040000795c */ /* 0x000fe20000300000 */
.L_x_2891:
        /* <DEDUP_REMOVED lines=9> */
.L_x_2893:
[----:B------:R-:W-:Y:S05]  /*18c40*/  BSYNC B1 ;  /* 0x0000000000017941 */ /* 0x000fea0003800000 */
.L_x_2892:
[----:B01----:R-:W-:Y:S01]  /*18c50*/  IMAD.MOV.U32 R8, RZ, RZ, R0 ;  /* 0x000000ffff087224 */ /* 0x003fe200078e0000 */
[----:B------:R-:W-:Y:S01]  /*18c60*/  WARPGROUP.ARRIVE ;  /* 0x00000000000079c5 */ /* 0x000fe20000000000 */
[----:B------:R-:W-:-:S03]  /*18c70*/  IMAD.MOV.U32 R9, RZ, RZ, 0x40000040 ;  /* 0x40000040ff097424 */ /* 0x000fc600078e00ff */
[----:B------:R-:W-:Y:S01]  /*18c80*/  R2UR UR6, R8 ;  /* 0x00000000080672ca */ /* 0x000fe200000e0000 */
[----:B------:R-:W-:Y:S01]  /*18c90*/  VIADD R8, R0, 0x80 ;  /* 0x0000008000087836 */ /* 0x000fe20000000000 */
[----:B------:R-:W-:Y:S02]  /*18ca0*/  R2UR UR7, R9 ;  /* 0x00000000090772ca */ /* 0x000fe400000e0000 */
[----:B------:R-:W-:-:S11]  /*18cb0*/  MOV R9, 0x40000040 ;  /* 0x4000004000097802 */ /* 0x000fd60000000f00 */
        /* <DEDUP_REMOVED lines=37> */
.L_x_2895:
        /* <DEDUP_REMOVED lines=142> */
[----:B-1----:R-:W-:-:S03]  /*197f0*/  FMNMX.FTZ R8, R134, R9, !PT ;  /* 0x0000000986087209 */ /* 0x002fc60007810000 */
[----:B------:R-:W0:Y:S01]  /*19800*/  SHFL.BFLY PT, R9, R0, 0x2, 0x1f ;  /* 0x0c401f0000097f89 */ /* 0x000e2200000e0000 */
[----:B--2---:R-:W-:-:S05]  /*19810*/  FMNMX.FTZ R3, R93, R8, !PT ;  /* 0x000000085d037209 */ /* 0x004fca0007810000 */
[----:B------:R-:W1:Y:S01]  /*19820*/  SHFL.BFLY PT, R8, R3, 0x2, 0x1f ;  /* 0x0c401f0003087f89 */ /* 0x000e6200000e0000 */
[----:B0-----:R-:W-:Y:S01]  /*19830*/  FMNMX.FTZ R95, R0, R9, !PT ;  /* 0x00000009005f7209 */ /* 0x001fe20007810000 */
[----:B------:R-:W-:Y:S01]  /*19840*/  IMAD.U32 R9, RZ, RZ, UR42 ;  /* 0x0000002aff097e24 */ /* 0x000fe2000f8e00ff */
[----:B-1----:R-:W-:-:S03]  /*19850*/  FMNMX.FTZ R97, R3, R8, !PT ;  /* 0x0000000803617209 */ /* 0x002fc60007810000 */
[----:B------:R-:W0:Y:S04]  /*19860*/  SHFL.BFLY PT, R8, R95, 0x1, 0x1f ;  /* 0x0c201f005f087f89 */ /* 0x000e2800000e0000 */
[----:B------:R-:W1:Y:S01]  /*19870*/  SHFL.BFLY PT, R10, R97, 0x1, 0x1f ;  /* 0x0c201f00610a7f89 */ /* 0x000e6200000e0000 */
[----:B0-----:R-:W-:Y:S02]  /*19880*/  FMNMX.FTZ R8, R95, R8, !PT ;  /* 0x000000085f087209 */ /* 0x001fe40007810000 */
[----:B-1----:R-:W-:-:S03]  /*19890*/  FMNMX.FTZ R10, R97, R10, !PT ;  /* 0x0000000a610a7209 */ /* 0x002fc60007810000 */
[C---:B------:R-:W-:Y:S01]  /*198a0*/  FMUL.FTZ R121, R8.reuse, R9 ;  /* 0x0000000908797220 */ /* 0x040fe20000410000 */
[----:B------:R-:W-:-:S03]  /*198b0*/  FADD.FTZ R7, -R8, R7 ;  /* 0x0000000708077221 */ /* 0x000fc60000010100 */
[-CC-:B------:R-:W-:Y:S01]  /*198c0*/  FFMA.FTZ R117, R136, R9.reuse, -R121.reuse ;  /* 0x0000000988757223 */ /* 0x180fe20000010879 */
[-CC-:B------:R-:W-:Y:S01]  /*198d0*/  FFMA.FTZ R136, R21, R9.reuse, -R121.reuse ;  /* 0x0000000915887223 */ /* 0x180fe20000010879 */
[-CC-:B------:R-:W-:Y:S01]  /*198e0*/  FFMA.FTZ R21, R89, R9.reuse, -R121.reuse ;  /* 0x0000000959157223 */ /* 0x180fe20000010879 */
[C---:B------:R-:W-:Y:S01]  /*198f0*/  FADD.FTZ R0, -R10.reuse, R12 ;  /* 0x0000000c0a007221 */ /* 0x040fe20000010100 */
[-C--:B------:R-:W-:Y:S01]  /*19900*/  FMUL.FTZ R89, R10, R9.reuse ;  /* 0x000000090a597220 */ /* 0x080fe20000410000 */
[-C--:B------:R-:W-:Y:S01]  /*19910*/  FFMA.FTZ R99, R20, R9.reuse, -R121 ;  /* 0x0000000914637223 */ /* 0x080fe20000010879 */
[-C--:B------:R-:W-:Y:S01]  /*19920*/  FMUL.FTZ R7, R7, R9.reuse ;  /* 0x0000000907077220 */ /* 0x080fe20000410000 */
[-C--:B------:R-:W-:Y:S01]  /*19930*/  FMUL.FTZ R0, R0, R9.reuse ;  /* 0x0000000900007220 */ /* 0x080fe20000410000 */
[-C--:B------:R-:W-:Y:S01]  /*19940*/  FFMA.FTZ R157, R15, R9.reuse, -R89 ;  /* 0x000000090f9d7223 */ /* 0x080fe20000010859 */
[-C--:B------:R-:W-:Y:S01]  /*19950*/  FFMA.FTZ R119, R88, R9.reuse, -R121 ;  /* 0x0000000958777223 */ /* 0x080fe20000010879 */
[-C--:B------:R-:W-:Y:S01]  /*19960*/  FFMA.FTZ R90, R90, R9.reuse, -R89 ;  /* 0x000000095a5a7223 */ /* 0x080fe20000010859 */
[----:B------:R-:W-:Y:S01]  /*19970*/  MUFU.EX2 R3, R7 ;  /* 0x0000000700037308 */ /* 0x000fe20000000800 */
[-C--:B------:R-:W-:Y:S01]  /*19980*/  FFMA.FTZ R97, R92, R9.reuse, -R121 ;  /* 0x000000095c617223 */ /* 0x080fe20000010879 */
        /* <DEDUP_REMOVED lines=8> */
[-C--:B------:R-:W-:Y:S01]  /*19a10*/  FFMA.FTZ R95, R100, R9.reuse, -R121 ;  /* 0x00000009645f7223 */ /* 0x080fe20000010879 */
[-CC-:B------:R-:W-:Y:S01]  /*19a20*/  FFMA.FTZ R155, R102, R9.reuse, -R89.reuse ;  /* 0x00000009669b7223 */ /* 0x180fe20000010859 */
        /* <DEDUP_REMOVED lines=14> */
[-CC-:B------:R-:W-:Y:S01]  /*19b10*/  FFMA.FTZ R144, R156, R9.reuse, -R121.reuse ;  /* 0x000000099c907223 */ /* 0x180fe20000010879 */
[-CC-:B------:R-:W-:Y:S01]  /*19b20*/  FFMA.FTZ R107, R158, R9.reuse, -R121.reuse ;  /* 0x000000099e6b7223 */ /* 0x180fe20000010879 */
[-C--:B------:R-:W-:Y:S01]  /*19b30*/  FFMA.FTZ R20, R186, R9.reuse, -R121 ;  /* 0x00000009ba147223 */ /* 0x080fe20000010879 */
[-C--:B------:R-:W-:Y:S01]  /*19b40*/  FFMA.FTZ R147, R116, R9.reuse, -R89 ;  /* 0x0000000974937223 */ /* 0x080fe20000010859 */
[-CC-:B------:R-:W-:Y:S01]  /*19b50*/  FFMA.FTZ R105, R206, R9.reuse, -R121.reuse ;  /* 0x00000009ce697223 */ /* 0x180fe20000010879 */
[-C--:B------:R-:W-:Y:S01]  /*19b60*/  FFMA.FTZ R140, R208, R9.reuse, -R121 ;  /* 0x00000009d08c7223 */ /* 0x080fe20000010879 */
[----:B------:R-:W0:Y:S01]  /*19b70*/  MUFU.EX2 R119, R119 ;  /* 0x0000007700777308 */ /* 0x000e220000000800 */
[-C--:B------:R-:W-:Y:S01]  /*19b80*/  FFMA.FTZ R141, R120, R9.reuse, -R89 ;  /* 0x00000009788d7223 */ /* 0x080fe20000010859 */
[-CC-:B------:R-:W-:Y:S01]  /*19b90*/  FFMA.FTZ R103, R210, R9.reuse, -R121.reuse ;  /* 0x00000009d2677223 */ /* 0x180fe20000010879 */
        /* <DEDUP_REMOVED lines=8> */
[----:B------:R-:W-:-:S05]  /*19c20*/  FFMA.FTZ R100, R91, R9, -R121 ;  /* 0x000000095b647223 */ /* 0x000fca0000010879 */
        /* <DEDUP_REMOVED lines=19> */
[----:B------:R-:W-:-:S06]  /*19d60*/  FFMA.FTZ R112, R122, R9, -R89 ;  /* 0x000000097a707223 */ /* 0x000fcc0000010859 */
        /* <DEDUP_REMOVED lines=39> */
[----:B0-----:R-:W-:Y:S01]  /*19fe0*/  FADD.FTZ R5, R147, R4 ;  /* 0x0000000493057221 */ /* 0x001fe20000010000 */
[----:B------:R-:W-:-:S04]  /*19ff0*/  IMAD R4, R13, 0x8, R2 ;  /* 0x000000080d047824 */ /* 0x000fc800078e0202 */
[----:B------:R-:W-:Y:S02]  /*1a000*/  VIADD R4, R4, 0x2a840 ;  /* 0x0002a84004047836 */ /* 0x000fe40000000000 */
[----:B------:R-:W0:Y:S01]  /*1a010*/  MUFU.EX2 R140, R140 ;  /* 0x0000008c008c7308 */ /* 0x000e220000000800 */
[----:B--2---:R-:W-:Y:S02]  /*1a020*/  FADD.FTZ R15, R105, R118 ;  /* 0x00000076690f7221 */ /* 0x004fe40000010000 */
[----:B------:R-:W-:-:S04]  /*1a030*/  PRMT R4, R177, 0x654, R4 ;  /* 0x00000654b1047816 */ /* 0x000fc80000000004 */
[----:B------:R2:W-:Y:S01]  /*1a040*/  SYNCS.ARRIVE.TRANS64.RED.A1T0 RZ, [R4+URZ], RZ ;  /* 0x000000ff04ff79a7 */ /* 0x0005e2000810043f */
[----:B------:R-:W3:Y:S01]  /*1a050*/  MUFU.EX2 R141, R141 ;  /* 0x0000008d008d7308 */ /* 0x000ee20000000800 */
[----:B-1----:R-:W-:-:S07]  /*1a060*/  FADD.FTZ R118, R110, R5 ;  /* 0x000000056e767221 */ /* 0x002fce0000010000 */
[----:B------:R-:W1:Y:S01]  /*1a070*/  MUFU.EX2 R103, R103 ;  /* 0x0000006700677308 */ /* 0x000e620000000800 */
[----:B0-----:R-:W-:-:S07]  /*1a080*/  FADD.FTZ R120, R140, R15 ;  /* 0x0000000f8c787221 */ /* 0x001fce0000010000 */
[----:B------:R-:W0:Y:S01]  /*1a090*/  MUFU.EX2 R112, R112 ;  /* 0x0000007000707308 */ /* 0x000e220000000800 */
[----:B---3--:R-:W-:Y:S01]  /*1a0a0*/  FADD.FTZ R5, R141, R118 ;  /* 0x000000768d057221 */ /* 0x008fe20000010000 */
[----:B------:R-:W-:-:S06]  /*1a0b0*/  FFMA.FTZ R118, R93, R9, -R89 ;  /* 0x000000095d767223 */ /* 0x000fcc0000010859 */
[----:B------:R-:W3:Y:S01]  /*1a0c0*/  MUFU.EX2 R12, R12 ;  /* 0x0000000c000c7308 */ /* 0x000ee20000000800 */
[----:B-1----:R-:W-:-:S07]  /*1a0d0*/  FADD.FTZ R13, R103, R120 ;  /* 0x00000078670d7221 */ /* 0x002fce0000010000 */
[----:B------:R-:W1:Y:S01]  /*1a0e0*/  MUFU.EX2 R143, R143 ;  /* 0x0000008f008f7308 */ /* 0x000e620000000800 */
[----:B0-----:R-:W-:-:S07]  /*1a0f0*/  FADD.FTZ R120, R112, R5 ;  /* 0x0000000570787221 */ /* 0x001fce0000010000 */
        /* <DEDUP_REMOVED lines=24> */
.L_x_2896:
[C---:B------:R-:W-:Y:S01]  /*1a280*/  ISETP.GT.AND P1, PT, R14.reuse, RZ, PT ;  /* 0x000000ff0e00720c */ /* 0x040fe20003f24270 */
        /* <DEDUP_REMOVED lines=32> */
[----:B0-----:R-:W-:Y:S06]  /*1a490*/  @P1 BRA `(.L_x_2897) ;  /* 0xffffffd800981947 */ /* 0x001fec000383ffff */
.L_x_2884:
[----:B------:R-:W-:Y:S05]  /*1a4a0*/  BSYNC B0 ;  /* 0x0000000000007941 */ /* 0x000fea0003800000 */
.L_x_2883:
        /* <DEDUP_REMOVED lines=67> */
.L_x_2898:
[----:B------:R-:W-:Y:S01]  /*1a8e0*/  IMAD R12, R162, 0x8, R2 ;  /* 0x00000008a20c7824 */ /* 0x000fe200078e0202 */
[----:B------:R-:W-:-:S04]  /*1a8f0*/  SHF.L.U32 R3, R167, 0x1f, RZ ;  /* 0x0000001fa7037819 */ /* 0x000fc800000006ff */
[----:B------:R0:W1:Y:S01]  /*1a900*/  SYNCS.PHASECHK.TRANS64.TRYWAIT P1, [R12+URZ+0x2a850], R3 ;  /* 0x02a850030c0075a7 */ /* 0x000062000802017f */
[----:B------:R-:W-:Y:S05]  /*1a910*/  @!P0 BRA `(.L_x_2899) ;  /* 0x0000000000048947 */ /* 0x000fea0003800000 */
[----:B------:R-:W-:Y:S01]  /*1a920*/  BPT.TRAP 0x1 ;  /* 0x000000040000795c */ /* 0x000fe20000300000 */
.L_x_2899:
        /* <DEDUP_REMOVED lines=9> */
.L_x_2901:
[----:B------:R-:W-:Y:S05]  /*1a9c0*/  BSYNC B0 ;  /* 0x0000000000007941 */ /* 0x000fea0003800000 */
.L_x_2900:
[----:B------:R-:W-:Y:S01]  /*1a9d0*/  IMAD.MOV.U32 R2, RZ, RZ, R0 ;  /* 0x000000ffff027224 */ /* 0x000fe200078e0000 */
[----:B------:R-:W-:Y:S01]  /*1a9e0*/  WARPGROUP.ARRIVE ;  /* 0x00000000000079c5 */ /* 0x000fe20000000000 */
[----:B01----:R-:W-:-:S03]  /*1a9f0*/  IMAD.MOV.U32 R3, RZ, RZ, 0x40000040 ;  /* 0x40000040ff037424 */ /* 0x003fc600078e00ff */
        /* <DEDUP_REMOVED lines=28> */
[----:B------:R-:W-:Y:S01]  /*1abc0*/  IMAD.MOV.U32 R3, RZ, RZ, 0x40000040 ;  /* 0x40000040ff037424 */ /* 0x000fe200078e00ff */
[----:B------:R-:W-:Y:S02]  /*1abd0*/  IADD3 R2, R0, 0x280, RZ ;  /* 0x0000028000027810 */ /* 0x000fe40007ffe0ff */
[----:B------:R-:W0:Y:S02]  /*1abe0*/  SHFL.BFLY PT, R0, R5, 0x2, 0x1f ;  /* 0x0c401f0005007f89 */ /* 0x000e2400000e0000 */
[----:B0-----:R-:W-:Y:S01]  /*1abf0*/  FADD.FTZ R0, R0, R5 ;  /* 0x0000000500007221 */ /* 0x001fe20000010000 */
[----:B------:R-:W-:-:S02]  /*1ac00*/  WARPGROUP.DEPBAR.LE gsb0, 0x0 ;  /* 0x00008000000079c5 */ /* 0x000fc40000010000 */
[----:B------:R-:W-:-:S06]  /*1ac10*/  WARPGROUP.ARRIVE ;  /* 0x00000000000079c5 */ /* 0x000fcc0000000000 */
[----:B------:R-:W-:Y:S01]  /*1ac20*/  HGMMA.64x128x16.F32.BF16 R24, R140, gdesc[UR4].tnspB, R24, gsb0 ;  /* 0x41e000048c187df0 */ /* 0x000fe20008001818 */
[----:B------:R-:W-:Y:S02]  /*1ac30*/  R2UR UR6, R2 ;  /* 0x00000000020672ca */ /* 0x000fe400000e0000 */
[----:B------:R-:W-:Y:S02]  /*1ac40*/  R2UR UR7, R3 ;  /* 0x00000000030772ca */ /* 0x000fe400000e0000 */
[----:B------:R-:W0:Y:S02]  /*1ac50*/  SHFL.BFLY PT, R3, R4, 0x2, 0x1f ;  /* 0x0c401f0004037f89 */ /* 0x000e2400000e0000 */
[----:B0-----:R-:W-:Y:S01]  /*1ac60*/  FADD.FTZ R2, R3, R4 ;  /* 0x0000000403027221 */ /* 0x001fe20000010000 */
[----:B------:R-:W-:Y:S01]  /*1ac70*/  IMAD.MOV.U32 R4, RZ, RZ, RZ ;  /* 0x000000ffff047224 */ /* 0x000fe200078e00ff */
[----:B------:R-:W0:Y:S04]  /*1ac80*/  SHFL.BFLY PT, R3, R0, 0x1, 0x1f ;  /* 0x0c201f0000037f89 */ /* 0x000e2800000e0000 */
[----:B------:R-:W1:Y:S01]  /*1ac90*/  SHFL.BFLY PT, R7, R2, 0x1, 0x1f ;  /* 0x0c201f0002077f89 */ /* 0x000e6200000e0000 */
[----:B0-----:R-:W-:Y:S01]  /*1aca0*/  FADD.FTZ R13, R0, R3 ;  /* 0x00000003000d7221 */ /* 0x001fe20000010000 */
[----:B------:R-:W-:-:S02]  /*1acb0*/  IMAD.MOV.U32 R3, RZ, RZ, -0x800000 ;  /* 0xff800000ff037424 */ /* 0x000fc400078e00ff */
[----:B------:R-:W-:Y:S02]  /*1acc0*/  IMAD.MOV.U32 R0, RZ, RZ, -0x800000 ;  /* 0xff800000ff007424 */ /* 0x000fe400078e00ff */
[----:B-1----:R-:W-:Y:S01]  /*1acd0*/  FADD.FTZ R14, R2, R7 ;  /* 0x00000007020e7221 */ /* 0x002fe20000010000 */
[----:B------:R-:W-:Y:S01]  /*1ace0*/  FSETP.NE.FTZ.AND P1, PT, R13, RZ, PT ;  /* 0x000000ff0d00720b */ /* 0x000fe20003f35000 */
[----:B------:R-:W-:-:S03]  /*1acf0*/  IMAD.MOV.U32 R7, RZ, RZ, RZ ;  /* 0x000000ffff077224 */ /* 0x000fc600078e00ff */
        /* <DEDUP_REMOVED lines=13> */
[----:B------:R-:W-:Y:S03]  /*1add0*/  HGMMA.64x128x16.F32.BF16 R24, R136, gdesc[UR4].tnspB, R24, gsb0 ;  /* 0x41e0000488187df0 */ /* 0x000fe60008001818 */
[----:B------:R-:W-:Y:S02]  /*1ade0*/  WARPGROUP.DEPBAR.LE gsb0, 0x0 ;  /* 0x00008000000079c5 */ /* 0x000fe40000010000 */
[----:B--23--:R-:W-:Y:S05]  /*1adf0*/  @!P0 BRA `(.L_x_2903) ;  /* 0x0000000000048947 */ /* 0x00cfea0003800000 */
[----:B------:R-:W-:Y:S01]  /*1ae00*/  BPT.TRAP 0x1 ;  /* 0x000000040000795c */ /* 0x000fe20000300000 */
.L_x_2903:
[----:B------:R-:W-:Y:S02]  /*1ae10*/  VIADD R2, R12, 0x2a860 ;  /* 0x0002a8600c027836 */ /* 0x000fe40000000000 */
[-C--:B0-----:R-:W-:Y:S01]  /*1ae20*/  FMUL.FTZ R93, R34, R7.reuse ;  /* 0x00000007225d7220 */ /* 0x081fe20000410000 */
        /* <DEDUP_REMOVED lines=9> */
[-C--:B------:R-:W-:Y:S01]  /*1aec0*/  FMUL.FTZ R95, R39, R7.reuse ;  /* 0x00000007275f7220 */ /* 0x080fe20000410000 */
[-C--:B------:R-:W-:Y:S01]  /*1aed0*/  FMUL.FTZ R34, R42, R7.reuse ;  /* 0x000000072a227220 */ /* 0x080fe20000410000 */
[-C--:B------:R-:W-:Y:S01]  /*1aee0*/  FMUL.FTZ R24, R24, R4.reuse ;  /* 0x0000000418187220 */ /* 0x080fe20000410000 */
[-C--:B------:R-:W-:Y:S01]  /*1aef0*/  FMUL.FTZ R91, R25, R4.reuse ;  /* 0x00000004195b7220 */ /* 0x080fe20000410000 */
[-C--:B------:R-:W-:Y:S01]  /*1af00*/  FMUL.FTZ R10, R28, R4.reuse ;  /* 0x000000041c0a7220 */ /* 0x080fe20000410000 */
[-C--:B------:R-:W-:Y:S01]  /*1af10*/  FMUL.FTZ R11, R29, R4.reuse ;  /* 0x000000041d0b7220 */ /* 0x080fe20000410000 */
[----:B0-----:R-:W-:Y:S01]  /*1af20*/  SEL R2, RZ, 0x1, P0 ;  /* 0x00000001ff027807 */ /* 0x001fe20000000000 */
        /* <DEDUP_REMOVED lines=55> */
[----:B------:R-:W-:-:S07]  /*1b2a0*/  SEL R162, R162, RZ, P0 ;  /* 0x000000ffa2a27207 */ /* 0x000fce0000000000 */
.L_x_2804:
[----:B------:R-:W0:Y:S08]  /*1b2b0*/  S2UR UR4, SR_CgaCtaId ;  /* 0x00000000000479c3 */ /* 0x000e300000008800 */
[----:B------:R-:W-:Y:S01]  /*1b2c0*/  BAR.SYNC.DEFER_BLOCKING 0x5, 0x180 ;  /* 0x0146000000007b1d */ /* 0x000fe20000010000 */
[----:B------:R-:W-:-:S05]  /*1b2d0*/  MOV R2, 0x400 ;  /* 0x0000040000027802 */ /* 0x000fca0000000f00 */
[----:B------:R-:W-:Y:S01]  /*1b2e0*/  BSSY B0, `(.L_x_2904) ;  /* 0x00001f1000007945 */ /* 0x000fe20003800000 */
[----:B0-----:R-:W-:-:S05]  /*1b2f0*/  IMAD.U32 R177, RZ, RZ, UR4 ;  /* 0x00000004ffb17e24 */ /* 0x001fca000f8e00ff */
[----:B------:R-:W-:-:S05]  /*1b300*/  LEA R2, R177, R2, 0x18 ;  /* 0x00000002b1027211 */ /* 0x000fca00078ec0ff */
[----:B--2-4-:R0:W1:Y:S01]  /*1b310*/  LDS.128 R28, [R2+0x2a8d0] ;  /* 0x02a8d000021c7984 */ /* 0x0140620000000c00 */
        /* <DEDUP_REMOVED lines=21> */
[C---:B------:R-:W-:Y:S01]  /*1b470*/  IADD3 R105, P2, R8.reuse, 0x4020, RZ ;  /* 0x0000402008697810 */ /* 0x040fe20007f5e0ff */
[--C-:B------:R-:W-:Y:S01]  /*1b480*/  IMAD.X R13, RZ, RZ, R9.reuse, P4 ;  /* 0x000000ffff0d7224 */ /* 0x100fe200020e0609 */
[----:B------:R-:W-:Y:S01]  /*1b490*/  BAR.SYNC.DEFER_BLOCKING 0x1, 0x100 ;  /* 0x0044000000007b1d */ /* 0x000fe20000010000 */
[C---:B------:R-:W-:Y:S02]  /*1b4a0*/  IADD3 R107, P1, R8.reuse, 0x4040, RZ ;  /* 0x00004040086b7810 */ /* 0x040fe40007f3e0ff */
[----:B------:R-:W-:Y:S01]  /*1b4b0*/  IADD3 R109, P0, R8, 0x4060, RZ ;  /* 0x00004060086d7810 */ /* 0x000fe20007f1e0ff */
[--C-:B------:R-:W-:Y:S01]  /*1b4c0*/  IMAD.X R25, RZ, RZ, R9.reuse, P2 ;  /* 0x000000ffff197224 */ /* 0x100fe200010e0609 */
[----:B------:R-:W-:Y:S02]  /*1b4d0*/  LOP3.LUT R4, R71, 0x380, RZ, 0xc0, !PT ;  /* 0x0000038047047812 */ /* 0x000fe400078ec0ff */
[----:B------:R-:W-:Y:S01]  /*1b4e0*/  LOP3.LUT R6, R79, 0x380, RZ, 0xc0, !PT ;  /* 0x000003804f067812 */ /* 0x000fe200078ec0ff */
[--C-:B------:R-:W-:Y:S01]  /*1b4f0*/  IMAD.X R33, RZ, RZ, R9.reuse, P0 ;  /* 0x000000ffff217224 */ /* 0x100fe200000e0609 */
        /* <DEDUP_REMOVED lines=9> */
[----:B------:R-:W-:Y:S02]  /*1b590*/  F2FP.BF16.F32.PACK_AB R9, R32, R99 ;  /* 0x000000632009723e */ /* 0x000fe400000010ff */
[----:B------:R-:W-:Y:S02]  /*1b5a0*/  LOP3.LUT R24, R105, 0x380, RZ, 0xc0, !PT ;  /* 0x0000038069187812 */ /* 0x000fe400078ec0ff */
[----:B-1----:R-:W-:Y:S01]  /*1b5b0*/  LOP3.LUT R28, R107, 0x380, RZ, 0xc0, !PT ;  /* 0x000003806b1c7812 */ /* 0x002fe200078ec0ff */
[----:B------:R1:W-:Y:S01]  /*1b5c0*/  STSM.16.M88.4 [R96], R8 ;  /* 0x0000000860007844 */ /* 0x0003e20000000200 */
        /* <DEDUP_REMOVED lines=9> */
[----:B------:R-:W-:Y:S02]  /*1b660*/  MOV R78, R6 ;  /* 0x00000006004e7202 */ /* 0x000fe40000000f00 */
[----:B------:R-:W-:Y:S02]  /*1b670*/  F2FP.BF16.F32.PACK_AB R4, R90, R89 ;  /* 0x000000595a04723e */ /* 0x000fe400000010ff */
[----:B------:R-:W-:Y:S02]  /*1b680*/  F2FP.BF16.F32.PACK_AB R5, R94, R93 ;  /* 0x0000005d5e05723e */ /* 0x000fe400000010ff */
[----:B------:R-:W-:Y:S02]  /*1b690*/  F2FP.BF16.F32.PACK_AB R6, R37, R88 ;  /* 0x000000582506723e */ /* 0x000fe400000010ff */
[----:B------:R-:W-:Y:S02]  /*1b6a0*/  F2FP.BF16.F32.PACK_AB R7, R95, R92 ;  /* 0x0000005c5f07723e */ /* 0x000fe400000010ff */
[----:B------:R-:W-:-:S02]  /*1b6b0*/  LOP3.LUT R12, R12, R101, RZ, 0x3c, !PT ;  /* 0x000000650c0c7212 */ /* 0x000fc400078e3cff */
[----:B------:R-:W-:Y:S01]  /*1b6c0*/  LOP3.LUT R14, R14, R103, RZ, 0x3c, !PT ;  /* 0x000000670e0e7212 */ /* 0x000fe200078e3cff */
[----:B------:R-:W-:Y:S01]  /*1b6d0*/  STSM.16.M88.4 [R79], R4 ;  /* 0x000000044f007844 */ /* 0x000fe20000000200 */
[----:B-1----:R-:W-:Y:S02]  /*1b6e0*/  F2FP.BF16.F32.PACK_AB R8, R41, R40 ;  /* 0x000000282908723e */ /* 0x002fe400000010ff */
[----:B------:R-:W-:Y:S02]  /*1b6f0*/  F2FP.BF16.F32.PACK_AB R9, R43, R34 ;  /* 0x000000222b09723e */ /* 0x000fe400000010ff */
[----:B------:R-:W-:Y:S02]  /*1b700*/  F2FP.BF16.F32.PACK_AB R10, R45, R44 ;  /* 0x0000002c2d0a723e */ /* 0x000fe400000010ff */
[----:B------:R-:W-:Y:S02]  /*1b710*/  F2FP.BF16.F32.PACK_AB R11, R47, R46 ;  /* 0x0000002e2f0b723e */ /* 0x000fe400000010ff */
[----:B------:R-:W-:-:S02]  /*1b720*/  LOP3.LUT R24, R24, R105, RZ, 0x3c, !PT ;  /* 0x0000006918187212 */ /* 0x000fc400078e3cff */
[----:B------:R-:W-:Y:S01]  /*1b730*/  LOP3.LUT R26, R28, R107, RZ, 0x3c, !PT ;  /* 0x0000006b1c1a7212 */ /* 0x000fe200078e3cff */
[----:B------:R1:W-:Y:S01]  /*1b740*/  STSM.16.M88.4 [R78], R8 ;  /* 0x000000084e007844 */ /* 0x0003e20000000200 */
[----:B------:R-:W-:Y:S02]  /*1b750*/  LOP3.LUT R32, R32, R109, RZ, 0x3c, !PT ;  /* 0x0000006d20207212 */ /* 0x000fe400078e3cff */
[----:B------:R-:W-:Y:S02]  /*1b760*/  MOV R72, R12 ;  /* 0x0000000c00487202 */ /* 0x000fe40000000f00 */
        /* <DEDUP_REMOVED lines=49> */
.L_x_2906:
[----:B------:R-:W-:Y:S01]  /*1ba80*/  SHF.R.S32.HI R54, RZ, 0x1f, R192 ;  /* 0x0000001fff367819 */ /* 0x000fe200000114c0 */
[----:B------:R-:W-:Y:S01]  /*1ba90*/  IMAD.IADD R25, R189, 0x1, R184 ;  /* 0x00000001bd197824 */ /* 0x000fe200078e02b8 */
[----:B------:R-:W-:Y:S01]  /*1baa0*/  ULDC.64 UR4, c[0x0][0xb90] ;  /* 0x0002e40000047ab9 */ /* 0x000fe20000000a00 */
[----:B-----5:R-:W-:Y:S01]  /*1bab0*/  SHF.R.S32.HI R49, RZ, 0x1f, R48 ;  /* 0x0000001fff317819 */ /* 0x020fe20000011430 */
[----:B------:R-:W-:Y:S01]  /*1bac0*/  IMAD R11, R198, 0x40, R187 ;  /* 0x00000040c60b7824 */ /* 0x000fe200078e02bb */
[----:B------:R-:W-:Y:S01]  /*1bad0*/  SEL R199, R199, RZ, !P0 ;  /* 0x000000ffc7c77207 */ /* 0x000fe20004000000 */
[----:B------:R-:W-:Y:S01]  /*1bae0*/  IMAD R5, R54, UR4, RZ ;  /* 0x0000000436057c24 */ /* 0x000fe2000f8e02ff */
[----:B------:R-:W-:Y:S01]  /*1baf0*/  SEL R195, R195, RZ, !P0 ;  /* 0x000000ffc3c37207 */ /* 0x000fe20004000000 */
[----:B-1----:R-:W-:-:S04]  /*1bb00*/  @P1 IMAD.HI.U32 R6, R25, R12, RZ ;  /* 0x0000000c19061227 */ /* 0x002fc800078e00ff */
[----:B------:R-:W-:Y:S01]  /*1bb10*/  IMAD.MOV.U32 R9, RZ, RZ, R25 ;  /* 0x000000ffff097224 */ /* 0x000fe200078e0019 */
[----:B---3--:R-:W-:Y:S01]  /*1bb20*/  @P1 SHF.R.U32.HI R9, RZ, R15, R6 ;  /* 0x0000000fff091219 */ /* 0x008fe20000011606 */
[C---:B------:R-:W-:Y:S02]  /*1bb30*/  IMAD R13, R192.reuse, UR5, R5 ;  /* 0x00000005c00d7c24 */ /* 0x040fe4000f8e0205 */
        /* <DEDUP_REMOVED lines=27> */
[----:B------:R-:W-:Y:S02]  /*1bcf0*/  SHF.R.U64 R12, R12, 0x3, RZ ;  /* 0x000000030c0c7819 */ /* 0x000fe400000012ff */
[----:B------:R-:W-:Y:S01]  /*1bd00*/  IMAD.IADD R5, R5, 0x1, R13 ;  /* 0x0000000105057824 */ /* 0x000fe200078e020d */
[----:B------:R-:W-:Y:S01]  /*1bd10*/  LEA R6, P4, R4, UR4, 0x2 ;  /* 0x0000000404067c11 */ /* 0x000fe2000f8810ff */
[--C-:B------:R-:W-:Y:S01]  /*1bd20*/  IMAD.X R13, RZ, RZ, R21.reuse, P3 ;  /* 0x000000ffff0d7224 */ /* 0x100fe200018e0615 */
[----:B------:R-:W-:Y:S01]  /*1bd30*/  LOP3.LUT R12, R12, R9, RZ, 0x3c, !PT ;  /* 0x000000090c0c7212 */ /* 0x000fe200078e3cff */
[----:B------:R-:W-:Y:S01]  /*1bd40*/  IMAD.X R9, RZ, RZ, R21, P0 ;  /* 0x000000ffff097224 */ /* 0x000fe200000e0615 */
[----:B------:R-:W-:Y:S01]  /*1bd50*/  LEA.HI.X R10, R4, UR5, R5, 0x2, P4 ;  /* 0x00000005040a7c11 */ /* 0x000fe2000a0f1405 */
[----:B------:R-:W-:Y:S01]  /*1bd60*/  SHFL.IDX PT, R50, R6, RZ, 0x1c1f ;  /* 0x001c1fff06327589 */ /* 0x000fe200000e0000 */
[----:B------:R-:W-:Y:S01]  /*1bd70*/  SHF.R.U64 R24, R24, 0x3, RZ ;  /* 0x0000000318187819 */ /* 0x000fe200000012ff */
[----:B------:R-:W-:Y:S01]  /*1bd80*/  VIADD R4, R14, 0x8 ;  /* 0x000000080e047836 */ /* 0x000fe20000000000 */
[----:B------:R-:W-:Y:S01]  /*1bd90*/  LOP3.LUT P0, RZ, R214, 0x3, RZ, 0xc0, !PT ;  /* 0x00000003d6ff7812 */ /* 0x000fe2000780c0ff */
[----:B------:R-:W1:Y:S01]  /*1bda0*/  SHFL.IDX PT, R51, R10, RZ, 0x1c1f ;  /* 0x001c1fff0a337589 */ /* 0x000e6200000e0000 */
[----:B------:R-:W-:Y:S01]  /*1bdb0*/  LOP3.LUT R24, R24, R25, RZ, 0x3c, !PT ;  /* 0x0000001918187212 */ /* 0x000fe200078e3cff */
[----:B------:R-:W-:Y:S01]  /*1bdc0*/  ULDC.64 UR4, c[0x0][0xaa0] ;  /* 0x0002a80000047ab9 */ /* 0x000fe20000000a00 */
[----:B------:R-:W-:Y:S01]  /*1bdd0*/  IADD3.X R25, RZ, R21, RZ, P2, !PT ;  /* 0x00000015ff197210 */ /* 0x000fe200017fe4ff */
[----:B------:R-:W-:Y:S01]  /*1bde0*/  SHFL.IDX PT, R52, R6, 0x1, 0x1c1f ;  /* 0x003c1f0006347f89 */ /* 0x000fe200000e0000 */
[----:B------:R-:W-:-:S02]  /*1bdf0*/  ISETP.GE.OR P2, PT, R14, R55, P0 ;  /* 0x000000370e00720c */ /* 0x000fc40000746670 */
[----:B------:R-:W-:Y:S01]  /*1be00*/  ISETP.GE.OR P0, PT, R4, R55, P0 ;  /* 0x000000370400720c */ /* 0x000fe20000706670 */
[----:B------:R-:W2:Y:S01]  /*1be10*/  SHFL.IDX PT, R53, R10, 0x1, 0x1c1f ;  /* 0x003c1f000a357f89 */ /* 0x000ea200000e0000 */
[C---:B------:R-:W-:Y:S02]  /*1be20*/  IADD3 R5, P3, R20.reuse, 0x7000, RZ ;  /* 0x0000700014057810 */ /* 0x040fe40007f7e0ff */
[C---:B------:R-:W-:Y:S02]  /*1be30*/  IADD3 R41, P4, R20.reuse, 0x6000, RZ ;  /* 0x0000600014297810 */ /* 0x040fe40007f9e0ff */
[----:B------:R-:W-:Y:S01]  /*1be40*/  LOP3.LUT R7, R20, 0x380, RZ, 0xc0, !PT ;  /* 0x0000038014077812 */ /* 0x000fe200078ec0ff */
[----:B------:R-:W-:Y:S01]  /*1be50*/  IMAD.X R45, RZ, RZ, R21, P3 ;  /* 0x000000ffff2d7224 */ /* 0x000fe200018e0615 */
[----:B------:R-:W-:Y:S02]  /*1be60*/  LOP3.LUT R4, R5, 0x380, RZ, 0xc0, !PT ;  /* 0x0000038005047812 */ /* 0x000fe400078ec0ff */
[----:B------:R-:W-:-:S02]  /*1be70*/  LOP3.LUT R32, R33, 0x380, RZ, 0xc0, !PT ;  /* 0x0000038021207812 */ /* 0x000fc400078ec0ff */
[----:B------:R-:W-:Y:S02]  /*1be80*/  LOP3.LUT R36, R37, 0x380, RZ, 0xc0, !PT ;  /* 0x0000038025247812 */ /* 0x000fe400078ec0ff */
[----:B------:R-:W-:Y:S02]  /*1be90*/  LOP3.LUT R40, R41, 0x380, RZ, 0xc0, !PT ;  /* 0x0000038029287812 */ /* 0x000fe400078ec0ff */
[----:B------:R-:W-:Y:S01]  /*1bea0*/  SHF.R.U64 R7, R7, 0x3, RZ ;  /* 0x0000000307077819 */ /* 0x000fe200000012ff */
[----:B-1----:R1:W-:Y:S01]  /*1beb0*/  @!P2 ST.E desc[UR60][R50.64], R3 ;  /* 0x000000033200a985 */ /* 0x0023e2000c10193c */
[----:B------:R-:W-:Y:S02]  /*1bec0*/  SHF.R.U64 R4, R4, 0x3, RZ ;  /* 0x0000000304047819 */ /* 0x000fe400000012ff */
[----:B------:R-:W-:Y:S02]  /*1bed0*/  SHF.R.U64 R32, R32, 0x3, RZ ;  /* 0x0000000320207819 */ /* 0x000fe400000012ff */
[----:B------:R-:W-:-:S02]  /*1bee0*/  SHF.R.U64 R36, R36, 0x3, RZ ;  /* 0x0000000324247819 */ /* 0x000fc400000012ff */
[----:B------:R-:W-:Y:S01]  /*1bef0*/  SHF.R.U64 R40, R40, 0x3, RZ ;  /* 0x0000000328287819 */ /* 0x000fe200000012ff */
[----:B--2---:R2:W-:Y:S01]  /*1bf00*/  @!P0 ST.E desc[UR60][R52.64], R0 ;  /* 0x0000000034008985 */ /* 0x0045e2000c10193c */
[----:B------:R-:W-:Y:S02]  /*1bf10*/  LOP3.LUT R20, R7, R20, RZ, 0x3c, !PT ;  /* 0x0000001407147212 */ /* 0x000fe400078e3cff */
[----:B------:R-:W-:Y:S01]  /*1bf20*/  LOP3.LUT R32, R32, R33, RZ, 0x3c, !PT ;  /* 0x0000002120207212 */ /* 0x000fe200078e3cff */
[----:B-1----:R-:W1:Y:S01]  /*1bf30*/  @P1 LDC R51, c[0x0][0xbec] ;  /* 0x0002fb00ff331b82 */ /* 0x002e620000000800 */
[----:B------:R-:W-:Y:S01]  /*1bf40*/  IMAD R3, R49, UR4, RZ ;  /* 0x0000000431037c24 */ /* 0x000fe2000f8e02ff */
[----:B------:R-:W-:Y:S01]  /*1bf50*/  LOP3.LUT R36, R36, R37, RZ, 0x3c, !PT ;  /* 0x0000002524247212 */ /* 0x000fe200078e3cff */
[--C-:B------:R-:W-:Y:S01]  /*1bf60*/  IMAD.X R33, RZ, RZ, R21.reuse, P6 ;  /* 0x000000ffff217224 */ /* 0x100fe200030e0615 */
[----:B------:R-:W-:Y:S01]  /*1bf70*/  LOP3.LUT R40, R40, R41, RZ, 0x3c, !PT ;  /* 0x0000002928287212 */ /* 0x000fe200078e3cff */
[--C-:B------:R-:W-:Y:S01]  /*1bf80*/  IMAD.X R37, RZ, RZ, R21.reuse, P5 ;  /* 0x000000ffff257224 */ /* 0x100fe200028e0615 */
[----:B------:R-:W-:Y:S01]  /*1bf90*/  LOP3.LUT R44, R4, R5, RZ, 0x3c, !PT ;  /* 0x00000005042c7212 */ /* 0x000fe200078e3cff */
[----:B------:R-:W-:Y:S01]  /*1bfa0*/  IMAD.X R41, RZ, RZ, R21, P4 ;  /* 0x000000ffff297224 */ /* 0x000fe200020e0615 */
[----:B--2---:R-:W2:Y:S01]  /*1bfb0*/  @P1 LDC R53, c[0x0][0xbf0] ;  /* 0x0002fc00ff351b82 */ /* 0x004ea20000000800 */
[----:B------:R3:W5:Y:S01]  /*1bfc0*/  LD.E.128 R4, desc[UR60][R20.64] ;  /* 0x0000003c14047980 */ /* 0x000762000c101d00 */
[----:B------:R-:W-:Y:S01]  /*1bfd0*/  IMAD R3, R48, UR5, R3 ;  /* 0x0000000530037c24 */ /* 0x000fe2000f8e0203 */
[----:B------:R-:W-:-:S02]  /*1bfe0*/  LOP3.LUT R8, R15, 0x380, RZ, 0xc0, !PT ;  /* 0x000003800f087812 */ /* 0x000fc400078ec0ff */
[----:B------:R-:W5:Y:S02]  /*1bff0*/  LD.E.128 R24, desc[UR60][R24.64] ;  /* 0x0000003c18187980 */ /* 0x000f64000c101d00 */
[----:B------:R-:W-:Y:S02]  /*1c000*/  SHF.R.U64 R8, R8, 0x3, RZ ;  /* 0x0000000308087819 */ /* 0x000fe400000012ff */
[----:B------:R-:W5:Y:S01]  /*1c010*/  LD.E.128 R32, desc[UR60][R32.64] ;  /* 0x0000003c20207980 */ /* 0x000f62000c101d00 */
[----:B---3--:R-:W-:Y:S01]  /*1c020*/  IMAD.WIDE.U32 R20, R48, UR4, RZ ;  /* 0x0000000430147c25 */ /* 0x008fe2000f8e00ff */
[----:B------:R-:W-:Y:S01]  /*1c030*/  ULDC.64 UR4, c[0x0][0xae8] ;  /* 0x0002ba0000047ab9 */ /* 0x000fe20000000a00 */
[----:B------:R-:W-:Y:S01]  /*1c040*/  LOP3.LUT R8, R8, R15, RZ, 0x3c, !PT ;  /* 0x0000000f08087212 */ /* 0x000fe200078e3cff */
[----:B------:R-:W5:Y:S01]  /*1c050*/  LD.E.128 R36, desc[UR60][R36.64] ;  /* 0x0000003c24247980 */ /* 0x000f62000c101d00 */
[----:B------:R-:W-:Y:S02]  /*1c060*/  IMAD.IADD R21, R21, 0x1, R3 ;  /* 0x0000000115157824 */ /* 0x000fe400078e0203 */
[----:B------:R-:W-:Y:S01]  /*1c070*/  IMAD R3, R191, 0x20, R198 ;  /* 0x00000020bf037824 */ /* 0x000fe200078e02c6 */
[----:B------:R-:W5:Y:S01]  /*1c080*/  LD.E.128 R12, desc[UR60][R12.64] ;  /* 0x0000003c0c0c7980 */ /* 0x000f62000c101d00 */
[----:B------:R-:W-:-:S02]  /*1c090*/  IMAD R49, R54, UR4, RZ ;  /* 0x0000000436317c24 */ /* 0x000fc4000f8e02ff */
[----:B------:R-:W-:Y:S01]  /*1c0a0*/  IMAD.IADD R50, R184, 0x1, R3 ;  /* 0x00000001b8327824 */ /* 0x000fe200078e0203 */
[----:B------:R-:W5:Y:S01]  /*1c0b0*/  LD.E.128 R8, desc[UR60][R8.64] ;  /* 0x0000003c08087980 */ /* 0x000f62000c101d00 */
[----:B------:R-:W-:Y:S02]  /*1c0c0*/  IMAD R49, R192, UR5, R49 ;  /* 0x00000005c0317c24 */ /* 0x000fe4000f8e0231 */
[----:B-1----:R-:W-:Y:S01]  /*1c0d0*/  @P1 IMAD.HI.U32 R0, R50, R51, RZ ;  /* 0x0000003332001227 */ /* 0x002fe200078e00ff */
[----:B------:R-:W5:Y:S03]  /*1c0e0*/  LD.E.128 R40, desc[UR60][R40.64] ;  /* 0x0000003c28287980 */ /* 0x000f66000c101d00 */
[----:B------:R-:W-:Y:S01]  /*1c0f0*/  IMAD.WIDE.U32 R20, R192, UR4, R20 ;  /* 0x00000004c0147c25 */ /* 0x000fe2000f8e0014 */
[----:B------:R-:W-:Y:S01]  /*1c100*/  ULDC.64 UR4, c[0x0][0xaf0] ;  /* 0x0002bc0000047ab9 */ /* 0x000fe20000000a00 */
[----:B------:R-:W5:Y:S02]  /*1c110*/  LD.E.128 R44, desc[UR60][R44.64] ;  /* 0x0000003c2c2c7980 */ /* 0x000f64000c101d00 */
[----:B------:R-:W-:Y:S01]  /*1c120*/  IMAD.MOV.U32 R3, RZ, RZ, R50 ;  /* 0x000000ffff037224 */ /* 0x000fe200078e0032 */
[----:B--2---:R-:W-:Y:S01]  /*1c130*/  @P1 SHF.R.U32.HI R3, RZ, R53, R0 ;  /* 0x00000035ff031219 */ /* 0x004fe20000011600 */
[----:B------:R-:W-:Y:S01]  /*1c140*/  IMAD.IADD R21, R21, 0x1, R49 ;  /* 0x0000000115157824 */ /* 0x000fe200078e0231 */
[----:B------:R-:W-:Y:S01]  /*1c150*/  @!PT LDS RZ, [RZ] ;  /* 0x00000000fffff984 */ /* 0x000fe20000000800 */
[----:B------:R-:W-:Y:S01]  /*1c160*/  @!PT LDS RZ, [RZ] ;  /* 0x00000000fffff984 */ /* 0x000fe20000000800 */
[----:B------:R-:W-:Y:S01]  /*1c170*/  @!PT LDS RZ, [RZ] ;  /* 0x00000000fffff984 */ /* 0x000fe20000000800 */
[----:B------:R-:W-:Y:S01]  /*1c180*/  @!PT LDS RZ, [RZ] ;  /* 0x00000000fffff984 */ /* 0x000fe20000000800 */
[----:B------:R1:W-:Y:S06]  /*1c190*/  MEMBAR.ALL.CTA ;  /* 0x0000000000007992 */ /* 0x0003ec0000008000 */
[----:B-1----:R-:W1:Y:S01]  /*1c1a0*/  FENCE.VIEW.ASYNC.S ;  /* 0x00000000000073c6 */ /* 0x002e620000000000 */
[----:B------:R-:W-:Y:S01]  /*1c1b0*/  IMAD R48, R199, UR4, RZ ;  /* 0x00000004c7307c24 */ /* 0x000fe2000f8e02ff */
[----:B------:R-:W-:Y:S01]  /*1c1c0*/  SHF.R.S32.HI R0, RZ, 0x1f, R3 ;  /* 0x0000001fff007819 */ /* 0x000fe20000011403 */
[----:B------:R-:W-:-:S04]  /*1c1d0*/  IMAD.WIDE.U32 R20, R195, UR4, R20 ;  /* 0x00000004c3147c25 */ /* 0x000fc8000f8e0014 */
        /* <DEDUP_REMOVED lines=11> */
[----:B------:R-:W-:Y:S02]  /*1c290*/  IMAD.IADD R21, R21, 0x1, R51 ;  /* 0x0000000115157824 */ /* 0x000fe400078e0233 */
[----:B------:R-:W-:Y:S02]  /*1c2a0*/  IMAD R28, R0, UR4, RZ ;  /* 0x00000004001c7c24 */ /* 0x000fe4000f8e02ff */
[----:B------:R-:W-:-:S02]  /*1c2b0*/  VIADD R0, R184, 0x20 ;  /* 0x00000020b8007836 */ /* 0x000fc40000000000 */
[C---:B------:R-:W-:Y:S02]  /*1c2c0*/  IMAD R51, R49.reuse, UR5, R28 ;  /* 0x0000000531337c24 */ /* 0x040fe4000f8e021c */
[----:B------:R-:W-:Y:S01]  /*1c2d0*/  IMAD.WIDE.U32 R20, R49, UR4, R20 ;  /* 0x0000000431147c25 */ /* 0x000fe2000f8e0014 */
[-C--:B------:R-:W-:Y:S01]  /*1c2e0*/  ISETP.GE.AND P2, PT, R184, R55.reuse, PT ;  /* 0x00000037b800720c */ /* 0x080fe20003f46270 */
[----:B------:R-:W-:Y:S01]  /*1c2f0*/  ULDC.64 UR4, c[0x0][0xa80] ;  /* 0x0002a00000047ab9 */ /* 0x000fe20000000a00 */
[-C--:B------:R-:W-:Y:S01]  /*1c300*/  ISETP.GE.AND P0, PT, R0, R55.reuse, PT ;  /* 0x000000370000720c */ /* 0x080fe20003f06270 */
[----:B------:R-:W-:Y:S01]  /*1c310*/  VIADD R3, R184, 0x40 ;  /* 0x00000040b8037836 */ /* 0x000fe20000000000 */
[----:B------:R-:W-:Y:S01]  /*1c320*/  IADD3 R0, R2, 0x2a820, RZ ;  /* 0x0002a82002007810 */ /* 0x000fe20007ffe0ff */
[----:B------:R-:W-:Y:S01]  /*1c330*/  IMAD.IADD R21, R21, 0x1, R51 ;  /* 0x0000000115157824 */ /* 0x000fe200078e0233 */
[----:B------:R-:W-:Y:S02]  /*1c340*/  LEA R28, P3, R20, UR4, 0x1 ;  /* 0x00000004141c7c11 */ /* 0x000fe4000f8608ff */
[----:B------:R-:W-:-:S02]  /*1c350*/  ISETP.GE.AND P1, PT, R3, R55, PT ;  /* 0x000000370300720c */ /* 0x000fc40003f26270 */
[----:B------:R-:W-:Y:S02]  /*1c360*/  PRMT R0, RZ, 0x654, R0 ;  /* 0x00000654ff007816 */ /* 0x000fe40000000000 */
[----:B------:R-:W-:Y:S01]  /*1c370*/  LEA.HI.X R3, R20, UR5, R21, 0x1, P3 ;  /* 0x0000000514037c11 */ /* 0x000fe200098f0c15 */
[----:B-1----:R1:W2:Y:S01]  /*1c380*/  SHFL.IDX PT, R48, R28, RZ, 0x181f ;  /* 0x00181fff1c307589 */ /* 0x0022a200000e0000 */
[----:B------:R3:W-:Y:S01]  /*1c390*/  SYNCS.ARRIVE.TRANS64.RED.A1T0 RZ, [R0+URZ], RZ ;  /* 0x000000ff00ff79a7 */ /* 0x0007e2000810043f */
[----:B------:R-:W-:Y:S02]  /*1c3a0*/  BSSY B1, `(.L_x_2907) ;  /* 0x000000c000017945 */ /* 0x000fe40003800000 */
[----:B---3--:R1:W3:Y:S02]  /*1c3b0*/  SHFL.IDX PT, R0, R3, RZ, 0x181f ;  /* 0x00181fff03007589 */ /* 0x0082e400000e0000 */
[----:B------:R-:W-:Y:S05]  /*1c3c0*/  @P2 BRA `(.L_x_2908) ;  /* 0x0000000000242947 */ /* 0x000fea0003800000 */
[----:B------:R-:W-:Y:S02]  /*1c3d0*/  ULDC UR4, c[0x0][0xac8] ;  /* 0x0002b20000047ab9 */ /* 0x000fe40000000800 */
[----:B------:R-:W-:Y:S02]  /*1c3e0*/  ISETP.GE.AND P2, PT, R187, UR4, PT ;  /* 0x00000004bb007c0c */ /* 0x000fe4000bf46270 */
[----:B------:R-:W-:-:S11]  /*1c3f0*/  ISETP.GE.AND P3, PT, R190, UR4, PT ;  /* 0x00000004be007c0c */ /* 0x000fd6000bf66270 */
[CC--:B--2---:R-:W-:Y:S02]  /*1c400*/  @!P2 LEA R20, P4, R187.reuse, R48.reuse, 0x1 ;  /* 0x00000030bb14a211 */ /* 0x0c4fe400078808ff */
[C---:B------:R-:W-:Y:S02]  /*1c410*/  @!P3 LEA R48, P5, R190.reuse, R48, 0x1 ;  /* 0x00000030be30b211 */ /* 0x040fe400078a08ff */
[-C--:B---3--:R-:W-:Y:S02]  /*1c420*/  @!P2 LEA.HI.X R21, R187, R0.reuse, R227, 0x1, P4 ;  /* 0x00000000bb15a211 */ /* 0x088fe400020f0ce3 */
[----:B------:R-:W-:-:S03]  /*1c430*/  @!P3 LEA.HI.X R49, R190, R0, R226, 0x1, P5 ;  /* 0x00000000be31b211 */ /* 0x000fc600028f0ce2 */
[----:B-----5:R4:W-:Y:S04]  /*1c440*/  @!P2 ST.E.128 desc[UR60][R20.64], R4 ;  /* 0x000000041400a985 */ /* 0x0209e8000c101d3c */
[----:B------:R4:W-:Y:S02]  /*1c450*/  @!P3 ST.E.128 desc[UR60][R48.64], R32 ;  /* 0x000000203000b985 */ /* 0x0009e4000c101d3c */
.L_x_2908:
[----:B------:R-:W-:Y:S05]  /*1c460*/  BSYNC B1 ;  /* 0x0000000000017941 */ /* 0x000fea0003800000 */
.L_x_2907:
[----:B---3--:R3:W0:Y:S01]  /*1c470*/  SHFL.IDX PT, R0, R3, 0x1, 0x181f ;  /* 0x00381f0003007f89 */ /* 0x00862200000e0000 */
        /* <DEDUP_REMOVED lines=12> */
.L_x_2910:
[----:B------:R-:W-:Y:S05]  /*1c540*/  BSYNC B1 ;  /* 0x0000000000017941 */ /* 0x000fea0003800000 */
.L_x_2909:
        /* <DEDUP_REMOVED lines=13> */
.L_x_2912:
[----:B------:R-:W-:Y:S05]  /*1c620*/  BSYNC B1 ;  /* 0x0000000000017941 */ /* 0x000fea0003800000 */
.L_x_2911:
[----:B0-----:R-:W-:Y:S01]  /*1c630*/  VIADD R0, R184, 0x60 ;  /* 0x00000060b8007836 */ /* 0x001fe20000000000 */
[----:B-1-3--:R-:W0:Y:S04]  /*1c640*/  SHFL.IDX PT, R3, R3, 0x3, 0x181f ;  /* 0x00781f0003037f89 */ /* 0x00ae2800000e0000 */
        /* <DEDUP_REMOVED lines=10> */
[----:B---3--:R-:W-:-:S04]  /*1c6f0*/  LEA R4, P0, R190, R28, 0x1 ;  /* 0x0000001cbe047211 */ /* 0x008fc800078008ff */
[----:B------:R-:W-:-:S05]  /*1c700*/  LEA.HI.X R5, R190, R3, R226, 0x1, P0 ;  /* 0x00000003be057211 */ /* 0x000fca00000f0ce2 */
[----:B------:R4:W-:Y:S01]  /*1c710*/  ST.E.128 desc[UR60][R4.64], R44 ;  /* 0x0000002c04007985 */ /* 0x0009e2000c101d3c */
[----:B------:R-:W-:Y:S05]  /*1c720*/  BRA `(.L_x_2913) ;  /* 0x0000000800b07947 */ /* 0x000fea0003800000 */
.L_x_2905:
        /* <DEDUP_REMOVED lines=18> */
[----:B------:R-:W4:Y:S08]  /*1c850*/  @P2 LDC R14, c[0x0][0xbec] ;  /* 0x0002fb00ff0e2b82 */ /* 0x000f300000000800 */
[----:B------:R-:W0:Y:S01]  /*1c860*/  @P2 LDC R25, c[0x0][0xbf0] ;  /* 0x0002fc00ff192b82 */ /* 0x000e220000000800 */
[----:B--2---:R-:W-:-:S05]  /*1c870*/  VIADD R8, R9, 0xffffff80 ;  /* 0xffffff8009087836 */ /* 0x004fca0000000000 */
[----:B------:R-:W-:Y:S01]  /*1c880*/  ISETP.GE.AND P3, PT, R8, 0x80, PT ;  /* 0x000000800800780c */ /* 0x000fe20003f66270 */
[----:B---3--:R-:W-:-:S12]  /*1c890*/  @P1 BRA `(.L_x_2914) ;  /* 0x0000000000101947 */ /* 0x008fd80003800000 */
[----:B------:R-:W-:Y:S05]  /*1c8a0*/  @!P0 BRA `(.L_x_2914) ;  /* 0x00000000000c8947 */ /* 0x000fea0003800000 */
[----:B------:R-:W2:Y:S04]  /*1c8b0*/  LDG.E R7, desc[UR60][R4.64] ;  /* 0x0000003c04077981 */ /* 0x000ea8000c1e1900 */
[----:B-----5:R-:W2:Y:S02]  /*1c8c0*/  LDG.E R0, desc[UR60][R4.64+0x4] ;  /* 0x0000043c04007981 */ /* 0x020ea4000c1e1900 */
[----:B--2---:R-:W-:-:S07]  /*1c8d0*/  IMAD.IADD R0, R0, 0x1, -R7 ;  /* 0x0000000100007824 */ /* 0x004fce00078e0a07 */
.L_x_2914:
        /* <DEDUP_REMOVED lines=22> */
[----:B------:R-:W3:Y:S01]  /*1ca40*/  @P0 LDC R15, c[0x0][0xbf0] ;  /* 0x0002fc00ff0f0b82 */ /* 0x000ee20000000800 */
[----:B------:R-:W-:-:S04]  /*1ca50*/  IMAD.WIDE.U32 R4, R195, UR4, R4 ;  /* 0x00000004c3047c25 */ /* 0x000fc8000f8e0004 */
[----:B--2---:R-:W-:-:S05]  /*1ca60*/  @P0 IMAD.HI.U32 R6, R8, R13, RZ ;  /* 0x0000000d08060227 */ /* 0x004fca00078e00ff */
[----:B---3--:R-:W-:Y:S01]  /*1ca70*/  @P0 SHF.R.U32.HI R7, RZ, R15, R6 ;  /* 0x0000000fff070219 */ /* 0x008fe20000011606 */
[----:B------:R-:W-:-:S03]  /*1ca80*/  IMAD R6, R199, UR4, RZ ;  /* 0x00000004c7067c24 */ /* 0x000fc6000f8e02ff */
[----:B------:R-:W-:Y:S01]  /*1ca90*/  IADD3 R4, P0, R7, R4, RZ ;  /* 0x0000000407047210 */ /* 0x000fe20007f1e0ff */
[----:B------:R-:W-:-:S04]  /*1caa0*/  IMAD.MOV R9, RZ, RZ, -R7 ;  /* 0x000000ffff097224 */ /* 0x000fc800078e0a07 */
        /* <DEDUP_REMOVED lines=15> */
.L_x_2916:
[----:B------:R-:W-:Y:S05]  /*1cba0*/  BSYNC B1 ;  /* 0x0000000000017941 */ /* 0x000fea0003800000 */
.L_x_2915:
[----:B------:R-:W-:Y:S01]  /*1cbb0*/  ULDC.64 UR4, c[0x0][0xaa0] ;  /* 0x0002a80000047ab9 */ /* 0x000fe20000000a00 */
[----:B------:R-:W-:Y:S01]  /*1cbc0*/  BSSY B1, `(.L_x_2917) ;  /* 0x0000038000017945 */ /* 0x000fe20003800000 */
[----:B------:R-:W-:-:S04]  /*1cbd0*/  IMAD R4, R10, UR4, RZ ;  /* 0x000000040a047c24 */ /* 0x000fc8000f8e02ff */
[C---:B--2---:R-:W-:Y:S02]  /*1cbe0*/  IMAD R7, R3.reuse, UR5, R4 ;  /* 0x0000000503077c24 */ /* 0x044fe4000f8e0204 */
[----:B------:R-:W-:Y:S01]  /*1cbf0*/  IMAD.WIDE.U32 R4, R3, UR4, RZ ;  /* 0x0000000403047c25 */ /* 0x000fe2000f8e00ff */
[----:B------:R-:W-:Y:S01]  /*1cc00*/  LEA R3, R191, R198, 0x5 ;  /* 0x000000c6bf037211 */ /* 0x000fe200078e28ff */
[----:B------:R-:W-:Y:S02]  /*1cc10*/  ULDC.64 UR4, c[0x0][0xae8] ;  /* 0x0002ba0000047ab9 */ /* 0x000fe40000000a00 */
[----:B------:R-:W-:Y:S02]  /*1cc20*/  IMAD.IADD R5, R5, 0x1, R7 ;  /* 0x0000000105057824 */ /* 0x000fe400078e0207 */
[----:B------:R-:W-:Y:S02]  /*1cc30*/  IMAD.IADD R9, R184, 0x1, R3 ;  /* 0x00000001b8097824 */ /* 0x000fe400078e0203 */
[----:B------:R-:W-:-:S02]  /*1cc40*/  IMAD R7, R12, UR4, RZ ;  /* 0x000000040c077c24 */ /* 0x000fc4000f8e02ff */
[----:B----4-:R-:W-:-:S04]  /*1cc50*/  @P2 IMAD.HI.U32 R6, R9, R14, RZ ;  /* 0x0000000e09062227 */ /* 0x010fc800078e00ff */
        /* <DEDUP_REMOVED lines=46> */
.L_x_2918:
[----:B------:R-:W-:Y:S05]  /*1cf40*/  BSYNC B1 ;  /* 0x0000000000017941 */ /* 0x000fea0003800000 */
.L_x_2917:
        /* <DEDUP_REMOVED lines=13> */
.L_x_2920:
[----:B------:R-:W-:Y:S05]  /*1d020*/  BSYNC B1 ;  /* 0x0000000000017941 */ /* 0x000fea0003800000 */
.L_x_2919:
        /* <DEDUP_REMOVED lines=13> */
.L_x_2922:
[----:B------:R-:W-:Y:S05]  /*1d100*/  BSYNC B1 ;  /* 0x0000000000017941 */ /* 0x000fea0003800000 */
.L_x_2921:
        /* <DEDUP_REMOVED lines=8> */
[CC--:B--2-4-:R-:W-:Y:S02]  /*1d190*/  @!P2 LEA R6, P0, R187.reuse, R4.reuse, 0x1 ;  /* 0x00000004bb06a211 */ /* 0x0d4fe400078008ff */
[C---:B------:R-:W-:Y:S02]  /*1d1a0*/  @!P3 LEA R4, P1, R190.reuse, R4, 0x1 ;  /* 0x00000004be04b211 */ /* 0x040fe400078208ff */
[-C--:B0-----:R-:W-:Y:S02]  /*1d1b0*/  @!P2 LEA.HI.X R7, R187, R3.reuse, R227, 0x1, P0 ;  /* 0x00000003bb07a211 */ /* 0x081fe400000f0ce3 */
[----:B------:R-:W-:-:S03]  /*1d1c0*/  @!P3 LEA.HI.X R5, R190, R3, R226, 0x1, P1 ;  /* 0x00000003be05b211 */ /* 0x000fc600008f0ce2 */
[----:B------:R0:W-:Y:S04]  /*1d1d0*/  @!P2 ST.E.128 desc[UR60][R6.64], RZ ;  /* 0x000000ff0600a985 */ /* 0x0001e8000c101d3c */
[----:B------:R0:W-:Y:S02]  /*1d1e0*/  @!P3 ST.E.128 desc[UR60][R4.64], RZ ;  /* 0x000000ff0400b985 */ /* 0x0001e4000c101d3c */
.L_x_2913:
[----:B------:R-:W-:Y:S05]  /*1d1f0*/  BSYNC B0 ;  /* 0x0000000000007941 */ /* 0x000fea0003800000 */
.L_x_2904:
[----:B------:R-:W-:Y:S02]  /*1d200*/  ULDC UR4, c[0x0][0xc3c] ;  /* 0x00030f0000047ab9 */ /* 0x000fe40000000800 */
[----:B-1----:R-:W-:-:S13]  /*1d210*/  ISETP.GE.AND P0, PT, R31, UR4, PT ;  /* 0x000000041f007c0c */ /* 0x002fda000bf06270 */
[----:B------:R-:W-:Y:S05]  /*1d220*/  @!P0 BRA `(.L_x_2923) ;  /* 0xfffffe4000288947 */ /* 0x000fea000383ffff */
[----:B------:R-:W-:Y:S05]  /*1d230*/  BRA `(.L_x_2687) ;  /* 0x0000006c00847947 */ /* 0x000fea0003800000 */
.L_x_2685:
        /* <DEDUP_REMOVED lines=16> */
.L_x_2924:
        /* <DEDUP_REMOVED lines=41> */
.L_x_2930:
        /* <DEDUP_REMOVED lines=12> */
.L_x_2929:
[----:B------:R-:W-:Y:S05]  /*1d690*/  BSYNC B0 ;  /* 0x0000000000007941 */ /* 0x000fea0003800000 */
.L_x_2928:
        /* <DEDUP_REMOVED lines=20> */
.L_x_2926:
        /* <DEDUP_REMOVED lines=20> */
.L_x_2931:
        /* <DEDUP_REMOVED lines=33> */
[----:B0-----:R-:W-:-:S06]  /*1db30*/  IADD3 R3, R7, 0xffffffe, RZ ;  /* 0x0ffffffe07037810 */ /* 0x001fcc0007ffe0ff */
        /* <DEDUP_REMOVED lines=25> */
.L_x_2927:
[----:B------:R-:W-:Y:S01]  /*1dcd0*/  IMAD.MOV.U32 R17, RZ, RZ, RZ ;  /* 0x000000ffff117224 */ /* 0x000fe200078e00ff */
[----:B------:R-:W-:Y:S01]  /*1dce0*/  MOV R18, RZ ;  /* 0x000000ff00127202 */ /* 0x000fe20000000f00 */
[----:B------:R-:W-:-:S07]  /*1dcf0*/  IMAD.U32 R16, RZ, RZ, UR6 ;  /* 0x00000006ff107e24 */ /* 0x000fce000f8e00ff */
.L_x_2932:
[----:B------:R-:W-:-:S13]  /*1dd00*/  ISETP.NE.AND P0, PT, R5, RZ, PT ;  /* 0x000000ff0500720c */ /* 0x000fda0003f05270 */
[----:B------:R-:W0:Y:S01]  /*1dd10*/  @!P0 S2R R3, SR_CgaCtaId ;  /* 0x0000000000038919 */ /* 0x000e220000008800 */
[----:B------:R-:W-:-:S04]  /*1dd20*/  @!P0 MOV R2, 0x400 ;  /* 0x0000040000028802 */ /* 0x000fc80000000f00 */
[----:B0-----:R-:W-:-:S05]  /*1dd30*/  @!P0 LEA R2, R3, R2, 0x18 ;  /* 0x0000000203028211 */ /* 0x001fca00078ec0ff */
[----:B------:R0:W-:Y:S01]  /*1dd40*/  @!P0 STS.128 [R2+0x2a8d0], R16 ;  /* 0x02a8d01002008388 */ /* 0x0001e20000000c00 */
[----:B------:R-:W-:Y:S06]  /*1dd50*/  BAR.ARV 0x5, 0x180 ;  /* 0x0146000000007b1d */ /* 0x000fec0000002000 */
.L_x_2925:
        /* <DEDUP_REMOVED lines=34> */
.L_x_3034:
        /* <DEDUP_REMOVED lines=14> */
[C---:B------:R-:W-:Y:S01]  /*1e060*/  @P0 LEA R2, P1, R32.reuse, UR4, 0x2 ;  /* 0x0000000420020c11 */ /* 0x040fe2000f8210ff */
[C---:B------:R-:W-:Y:S01]  /*1e070*/  IMAD.SHL.U32 R24, R32.reuse, 0x4, RZ ;  /* 0x0000000420187824 */ /* 0x040fe200078e00ff */
[C-C-:B------:R-:W-:Y:S01]  /*1e080*/  SHF.L.U64.HI R25, R32.reuse, 0x2, R0.reuse ;  /* 0x0000000220197819 */ /* 0x140fe20000010200 */
[----:B------:R0:W-:Y:S01]  /*1e090*/  STL [R1+0x1c], R0 ;  /* 0x00001c0001007387 */ /* 0x0001e20000100800 */
[----:B------:R-:W-:Y:S01]  /*1e0a0*/  @P0 LEA.HI.X R3, R32, UR5, R0, 0x2, P1 ;  /* 0x0000000520030c11 */ /* 0x000fe200088f1400 */
[----:B------:R-:W-:-:S04]  /*1e0b0*/  ULDC.64 UR4, c[0x0][0xa00] ;  /* 0x0002800000047ab9 */ /* 0x000fc80000000a00 */
[----:B-1----:R1:W2:Y:S01]  /*1e0c0*/  @P0 LDG.E R11, desc[UR60][R2.64] ;  /* 0x0000003c020b0981 */ /* 0x0022a2000c1e1900 */
[----:B------:R-:W-:Y:S02]  /*1e0d0*/  ISETP.NE.U32.AND P0, PT, RZ, UR4, PT ;  /* 0x00000004ff007c0c */ /* 0x000fe4000bf05070 */
[----:B------:R-:W-:Y:S02]  /*1e0e0*/  ISETP.NE.U32.AND P1, PT, RZ, UR6, PT ;  /* 0x00000006ff007c0c */ /* 0x000fe4000bf25070 */
[----:B------:R-:W-:Y:S02]  /*1e0f0*/  ISETP.NE.AND.EX P0, PT, RZ, UR5, PT, P0 ;  /* 0x00000005ff007c0c */ /* 0x000fe4000bf05300 */
[----:B------:R-:W-:Y:S02]  /*1e100*/  ISETP.NE.AND.EX P1, PT, RZ, UR7, PT, P1 ;  /* 0x00000007ff007c0c */ /* 0x000fe4000bf25310 */
[C---:B------:R-:W-:Y:S02]  /*1e110*/  IADD3 R4, P4, R24.reuse, UR6, RZ ;  /* 0x0000000618047c10 */ /* 0x040fe4000ff9e0ff */
[----:B-1----:R-:W-:Y:S01]  /*1e120*/  IADD3 R2, P3, R24, UR4, RZ ;  /* 0x0000000418027c10 */ /* 0x002fe2000ff7e0ff */
[----:B------:R-:W-:Y:S01]  /*1e130*/  ULDC UR4, c[0x0][0x288] ;  /* 0x0000a20000047ab9 */ /* 0x000fe20000000800 */
[----:B0-----:R-:W-:-:S02]  /*1e140*/  MOV R0, RZ ;  /* 0x000000ff00007202 */ /* 0x001fc40000000f00 */
[C---:B------:R-:W-:Y:S02]  /*1e150*/  IADD3.X R3, R25.reuse, UR5, RZ, P3, !PT ;  /* 0x0000000519037c10 */ /* 0x040fe40009ffe4ff */
[----:B------:R-:W-:Y:S01]  /*1e160*/  @P2 IADD3 R6, P3, R24, UR8, RZ ;  /* 0x0000000818062c10 */ /* 0x000fe2000ff7e0ff */
[----:B------:R-:W-:Y:S01]  /*1e170*/  IMAD.U32 R8, RZ, RZ, UR4 ;  /* 0x00000004ff087e24 */ /* 0x000fe2000f8e00ff */
[C---:B------:R-:W-:Y:S01]  /*1e180*/  IADD3.X R5, R25.reuse, UR7, RZ, P4, !PT ;  /* 0x0000000719057c10 */ /* 0x040fe2000a7fe4ff */
[----:B------:R-:W5:Y:S01]  /*1e190*/  @P0 LDG.E R35, desc[UR60][R2.64] ;  /* 0x0000003c02230981 */ /* 0x000f62000c1e1900 */
[----:B------:R-:W-:Y:S01]  /*1e1a0*/  @P2 IADD3.X R7, R25, UR9, RZ, P3, !PT ;  /* 0x0000000919072c10 */ /* 0x000fe20009ffe4ff */
[----:B------:R-:W-:Y:S02]  /*1e1b0*/  ULDC.64 UR4, c[0x0][0x418] ;  /* 0x0001060000047ab9 */ /* 0x000fe40000000a00 */
        /* <DEDUP_REMOVED lines=9> */
[----:B0-----:R-:W-:Y:S02]  /*1e250*/  IMAD.U32 R6, RZ, RZ, UR5 ;  /* 0x00000005ff067e24 */ /* 0x001fe4000f8e00ff */
[----:B------:R-:W-:Y:S01]  /*1e260*/  IMAD.U32 R7, RZ, RZ, UR4 ;  /* 0x00000004ff077e24 */ /* 0x000fe2000f8e00ff */
[----:B---3--:R0:W-:Y:S01]  /*1e270*/  STL [R1+0x14], R8 ;  /* 0x0000140801007387 */ /* 0x0081e20000100800 */
[----:B------:R-:W-:-:S03]  /*1e280*/  IMAD.MOV.U32 R10, RZ, RZ, R8 ;  /* 0x000000ffff0a7224 */ /* 0x000fc600078e0008 */
[----:B--2---:R0:W-:Y:S01]  /*1e290*/  STL [R1+0x4], R11 ;  /* 0x0000040b01007387 */ /* 0x0041e20000100800 */
[----:B------:R-:W-:Y:S05]  /*1e2a0*/  @P2 BRA `(.L_x_2934) ;  /* 0x0000000000142947 */ /* 0x000fea0003800000 */
[----:B------:R-:W-:Y:S05]  /*1e2b0*/  @!P0 BRA `(.L_x_2934) ;  /* 0x0000000000108947 */ /* 0x000fea0003800000 */
[----:B------:R-:W2:Y:S04]  /*1e2c0*/  LDG.E R9, desc[UR60][R2.64] ;  /* 0x0000003c02097981 */ /* 0x000ea8000c1e1900 */
[----:B0-----:R-:W2:Y:S02]  /*1e2d0*/  LDG.E R8, desc[UR60][R2.64+0x4] ;  /* 0x0000043c02087981 */ /* 0x001ea4000c1e1900 */
[----:B--2---:R-:W-:-:S05]  /*1e2e0*/  IMAD.IADD R10, R8, 0x1, -R9 ;  /* 0x00000001080a7824 */ /* 0x004fca00078e0a09 */
[----:B------:R1:W-:Y:S02]  /*1e2f0*/  STL [R1+0x14], R10 ;  /* 0x0000140a01007387 */ /* 0x0003e40000100800 */
.L_x_2934:
[----:B------:R-:W-:Y:S01]  /*1e300*/  ULDC.64 UR4, c[0x0][0xa20] ;  /* 0x0002880000047ab9 */ /* 0x000fe20000000a00 */
[----:B------:R-:W-:Y:S01]  /*1e310*/  IMAD.MOV.U32 R33, RZ, RZ, R32 ;  /* 0x000000ffff217224 */ /* 0x000fe200078e0020 */
[----:B------:R-:W-:-:S04]  /*1e320*/  ISETP.NE.U32.AND P0, PT, RZ, UR4, PT ;  /* 0x00000004ff007c0c */ /* 0x000fc8000bf05070 */
[----:B------:R-:W-:-:S13]  /*1e330*/  ISETP.NE.AND.EX P0, PT, RZ, UR5, PT, P0 ;  /* 0x00000005ff007c0c */ /* 0x000fda000bf05300 */
[----:B------:R-:W-:Y:S05]  /*1e340*/  @!P0 BRA `(.L_x_2935) ;  /* 0x0000000000108947 */ /* 0x000fea0003800000 */
[----:B------:R-:W-:-:S04]  /*1e350*/  IADD3 R2, P0, R24, UR4, RZ ;  /* 0x0000000418027c10 */ /* 0x000fc8000ff1e0ff */
[----:B------:R-:W-:-:S05]  /*1e360*/  IADD3.X R3, R25, UR5, RZ, P0, !PT ;  /* 0x0000000519037c10 */ /* 0x000fca00087fe4ff */
[----:B------:R2:W5:Y:S01]  /*1e370*/  LDG.E R7, desc[UR60][R2.64] ;  /* 0x0000003c02077981 */ /* 0x000562000c1e1900 */
[----:B------:R-:W-:Y:S05]  /*1e380*/  BRA `(.L_x_2936) ;  /* 0x0000000000247947 */ /* 0x000fea0003800000 */
.L_x_2935:
[----:B------:R-:W-:Y:S02]  /*1e390*/  ULDC.64 UR4, c[0x0][0xa08] ;  /* 0x0002820000047ab9 */ /* 0x000fe40000000a00 */
[----:B------:R-:W-:-:S04]  /*1e3a0*/  ISETP.NE.U32.AND P0, PT, RZ, UR4, PT ;  /* 0x00000004ff007c0c */ /* 0x000fc8000bf05070 */
[----:B------:R-:W-:-:S13]  /*1e3b0*/  ISETP.NE.AND.EX P0, PT, RZ, UR5, PT, P0 ;  /* 0x00000005ff007c0c */ /* 0x000fda000bf05300 */
[----:B------:R-:W-:Y:S05]  /*1e3c0*/  @!P0 BRA `(.L_x_2936) ;  /* 0x0000000000148947 */ /* 0x000fea0003800000 */
[----:B------:R-:W2:Y:S02]  /*1e3d0*/  LDC.64 R2, c[0x0][0xa08] ;  /* 0x00028200ff027b82 */ /* 0x000ea40000000a00 */
[----:B--2---:R-:W-:-:S05]  /*1e3e0*/  IMAD.WIDE R2, R33, 0x4, R2 ;  /* 0x0000000421027825 */ /* 0x004fca00078e0202 */
[----:B------:R-:W2:Y:S04]  /*1e3f0*/  LDG.E R7, desc[UR60][R2.64] ;  /* 0x0000003c02077981 */ /* 0x000ea8000c1e1900 */
[----:B0-----:R-:W2:Y:S02]  /*1e400*/  LDG.E R8, desc[UR60][R2.64+0x4] ;  /* 0x0000043c02087981 */ /* 0x001ea4000c1e1900 */
[----:B--2---:R-:W-:-:S07]  /*1e410*/  IMAD.IADD R7, R8, 0x1, -R7 ;  /* 0x0000000108077824 */ /* 0x004fce00078e0a07 */
.L_x_2936:
[----:B--2---:R-:W2:Y:S01]  /*1e420*/  @P1 LDG.E R2, desc[UR60][R4.64] ;  /* 0x0000003c04021981 */ /* 0x004ea2000c1e1900 */
[----:B------:R-:W3:Y:S03]  /*1e430*/  LDC R3, c[0x0][0x448] ;  /* 0x00011200ff037b82 */ /* 0x000ee60000000800 */
[----:B------:R-:W2:Y:S01]  /*1e440*/  @P1 LDG.E R9, desc[UR60][R4.64+0x4] ;  /* 0x0000043c04091981 */ /* 0x000ea2000c1e1900 */
[----:B-----5:R-:W-:Y:S01]  /*1e450*/  IMAD.IADD R7, R7, 0x1, -R11 ;  /* 0x0000000107077824 */ /* 0x020fe200078e0a0b */
[----:B------:R-:W-:Y:S01]  /*1e460*/  BSSY B0, `(.L_x_2937) ;  /* 0x0000146000007945 */ /* 0x000fe20003800000 */
[----:B---3--:R-:W-:-:S13]  /*1e470*/  ISETP.NE.AND P0, PT, R3, 0x1, PT ;  /* 0x000000010300780c */ /* 0x008fda0003f05270 */
[----:B0-----:R-:W0:Y:S08]  /*1e480*/  @P0 LDC R8, c[0x0][0x44c] ;  /* 0x00011300ff080b82 */ /* 0x001e300000000800 */
[----:B------:R-:W3:Y:S01]  /*1e490*/  @P0 LDC R3, c[0x0][0x450] ;  /* 0x00011400ff030b82 */ /* 0x000ee20000000800 */
[----:B--2---:R-:W-:Y:S02]  /*1e4a0*/  @P1 IMAD.IADD R6, R9, 0x1, -R2 ;  /* 0x0000000109061824 */ /* 0x004fe400078e0a02 */
[----:B------:R-:W-:-:S04]  /*1e4b0*/  IMAD.SHL.U32 R2, R17, 0x80, RZ ;  /* 0x0000008011027824 */ /* 0x000fc800078e00ff */
[----:B------:R-:W-:-:S04]  /*1e4c0*/  VIADD R2, R2, 0x7f ;  /* 0x0000007f02027836 */ /* 0x000fc80000000000 */
[----:B0-----:R-:W-:-:S05]  /*1e4d0*/  @P0 IMAD.HI.U32 R8, R2, R8, RZ ;  /* 0x0000000802080227 */ /* 0x001fca00078e00ff */
[----:B---3--:R-:W-:Y:S01]  /*1e4e0*/  @P0 SHF.R.U32.HI R2, RZ, R3, R8 ;  /* 0x00000003ff020219 */ /* 0x008fe20000011608 */
[----:B------:R-:W-:-:S04]  /*1e4f0*/  IMAD.IADD R8, R7, 0x1, R6 ;  /* 0x0000000107087824 */ /* 0x000fc800078e0206 */
[----:B------:R-:W-:Y:S01]  /*1e500*/  VIADD R3, R8, 0x5f ;  /* 0x0000005f08037836 */ /* 0x000fe20000000000 */
[----:B------:R0:W-:Y:S03]  /*1e510*/  STL [R1], R8 ;  /* 0x0000000801007387 */ /* 0x0001e60000100800 */
[----:B------:R-:W-:-:S05]  /*1e520*/  IMAD.HI R3, R3, 0x2aaaaaab, RZ ;  /* 0x2aaaaaab03037827 */ /* 0x000fca00078e02ff */
[----:B------:R-:W-:-:S04]  /*1e530*/  SHF.R.U32.HI R4, RZ, 0x1f, R3 ;  /* 0x0000001fff047819 */ /* 0x000fc80000011603 */
[----:B------:R-:W-:Y:S02]  /*1e540*/  LEA.HI.SX32 R5, R3, R4, 0x1c ;  /* 0x0000000403057211 */ /* 0x000fe400078fe2ff */
[----:B------:R-:W-:-:S05]  /*1e550*/  IADD3 R4, R8, 0x60, -R10 ;  /* 0x0000006008047810 */ /* 0x000fca0007ffe80a */
[----:B------:R-:W-:-:S04]  /*1e560*/  IMAD.IADD R2, R4, 0x1, R2 ;  /* 0x0000000104027824 */ /* 0x000fc800078e0202 */
[----:B------:R-:W-:-:S05]  /*1e570*/  IMAD.HI R2, R2, 0x2aaaaaab, RZ ;  /* 0x2aaaaaab02027827 */ /* 0x000fca00078e02ff */
[----:B------:R-:W-:-:S04]  /*1e580*/  SHF.R.U32.HI R3, RZ, 0x1f, R2 ;  /* 0x0000001fff037819 */ /* 0x000fc80000011602 */
[----:B------:R-:W-:-:S04]  /*1e590*/  LEA.HI.SX32 R2, R2, R3, 0x1c ;  /* 0x0000000302027211 */ /* 0x000fc800078fe2ff */
[----:B------:R-:W-:-:S05]  /*1e5a0*/  VIMNMX R2, R5, R2, PT ;  /* 0x0000000205027248 */ /* 0x000fca0003fe0100 */
[----:B------:R-:W-:Y:S01]  /*1e5b0*/  IMAD R3, R2, 0x60, -R7 ;  /* 0x0000006002037824 */ /* 0x000fe200078e0a07 */
[----:B------:R-:W-:-:S04]  /*1e5c0*/  IADD3 R7, -R7, RZ, RZ ;  /* 0x000000ff07077210 */ /* 0x000fc80007ffe1ff */
[----:B------:R-:W-:Y:S02]  /*1e5d0*/  VIMNMX R3, R3, R6, PT ;  /* 0x0000000603037248 */ /* 0x000fe40003fe0100 */
[----:B------:R-:W-:-:S04]  /*1e5e0*/  VIMNMX R2, RZ, R7, !PT ;  /* 0x00000007ff027248 */ /* 0x000fc80007fe0100 */
[----:B------:R-:W-:-:S13]  /*1e5f0*/  ISETP.GT.AND P0, PT, R3, R2, PT ;  /* 0x000000020300720c */ /* 0x000fda0003f04270 */
[----:B------:R-:W-:Y:S02]  /*1e600*/  @P0 VIADD R7, R3, 0x5f ;  /* 0x0000005f03070836 */ /* 0x000fe40000000000 */
[----:B------:R-:W-:-:S04]  /*1e610*/  IMAD.WIDE.U32 R2, R2, -0x55555555, RZ ;  /* 0xaaaaaaab02027825 */ /* 0x000fc800078e00ff */
[----:B------:R-:W-:Y:S01]  /*1e620*/  @P0 IMAD.HI R7, R7, 0x2aaaaaab, RZ ;  /* 0x2aaaaaab07070827 */ /* 0x000fe200078e02ff */
[----:B------:R-:W-:-:S04]  /*1e630*/  SHF.R.U32.HI R6, RZ, 0x6, R3 ;  /* 0x00000006ff067819 */ /* 0x000fc80000011603 */
[----:B------:R-:W-:Y:S01]  /*1e640*/  @P0 SHF.R.U32.HI R2, RZ, 0x1f, R7 ;  /* 0x0000001fff020819 */ /* 0x000fe20000011607 */
[----:B------:R-:W-:-:S03]  /*1e650*/  IMAD.MOV.U32 R3, RZ, RZ, R6 ;  /* 0x000000ffff037224 */ /* 0x000fc600078e0006 */
[----:B------:R-:W-:Y:S02]  /*1e660*/  @P0 LEA.HI.SX32 R3, R7, R2, 0x1c ;  /* 0x0000000207030211 */ /* 0x000fe400078fe2ff */
[----:B------:R-:W-:Y:S02]  /*1e670*/  PLOP3.LUT P0, PT, PT, PT, PT, 0x80, 0x0 ;  /* 0x000000000000781c */ /* 0x000fe40003f0f070 */
[----:B------:R-:W-:-:S13]  /*1e680*/  ISETP.GT.AND P2, PT, R3, R6, PT ;  /* 0x000000060300720c */ /* 0x000fda0003f44270 */
[----:B0-----:R-:W-:Y:S05]  /*1e690*/  @!P2 BRA `(.L_x_2938) ;  /* 0x000000100088a947 */ /* 0x001fea0003800000 */
[----:B------:R-:W-:Y:S01]  /*1e6a0*/  UMOV UR4, 0xffffffff ;  /* 0xffffffff00047882 */ /* 0x000fe20000000000 */
[----:B------:R-:W-:Y:S02]  /*1e6b0*/  SEL R2, R33, RZ, !P1 ;  /* 0x000000ff21027207 */ /* 0x000fe40004800000 */
[----:B------:R-:W-:Y:S05]  /*1e6c0*/  BRA.DIV UR4, `(.L_x_2939) ;  /* 0x0000006a04e87947 */ /* 0x000fea000b800000 */
[----:B------:R-:W0:Y:S02]  /*1e6d0*/  S2R R7, SR_TID.X ;  /* 0x0000000000077919 */ /* 0x000e240000002100 */
[----:B0-----:R-:W-:-:S04]  /*1e6e0*/  SHF.R.U32.HI R7, RZ, 0x5, R7 ;  /* 0x00000005ff077819 */ /* 0x001fc80000011607 */
[----:B------:R-:W-:-:S05]  /*1e6f0*/  LOP3.LUT R7, R7, 0x3, RZ, 0xc0, !PT ;  /* 0x0000000307077812 */ /* 0x000fca00078ec0ff */
[----:B------:R0:W2:Y:S02]  /*1e700*/  SHFL.IDX PT, R14, R7, RZ, 0x1f ;  /* 0x00001fff070e7589 */ /* 0x0000a400000e0000 */
.L_x_3102:
[----:B--2---:R-:W-:Y:S02]  /*1e710*/  ISETP.NE.AND P0, PT, R14, RZ, PT ;  /* 0x000000ff0e00720c */ /* 0x004fe40003f05270 */
[----:B------:R-:W-:-:S11]  /*1e720*/  PLOP3.LUT P6, PT, PT, PT, PT, 0x8, 0x0 ;  /* 0x000000000000781c */ /* 0x000fd60003fce170 */
[----:B------:R-:W-:Y:S05]  /*1e730*/  @P0 BRA `(.L_x_2940) ;  /* 0x00000000000c0947 */ /* 0x000fea0003800000 */
[----:B------:R-:W-:-:S03]  /*1e740*/  UMOV UR4, 0xffffffff ;  /* 0xffffffff00047882 */ /* 0x000fc60000000000 */
[----:B------:R-:W-:Y:S05]  /*1e750*/  BRA.DIV UR4, `(.L_x_2941) ;  /* 0x0000006a04f87947 */ /* 0x000fea000b800000 */
[----:B------:R-:W-:-:S13]  /*1e760*/  ELECT P6, URZ, PT ;  /* 0x00000000003f782f */ /* 0x000fda00038c0000 */
.L_x_2940:
        /* <DEDUP_REMOVED lines=9> */
.L_x_3105:
[----:B------:R-:W-:Y:S05]  /*1e800*/  BSYNC B1 ;  /* 0x0000000000017941 */ /* 0x000fea0003800000 */
.L_x_2942:
[----:B------:R-:W-:Y:S04]  /*1e810*/  BSSY B1, `(.L_x_2944) ;  /* 0x000007c000017945 */ /* 0x000fe80003800000 */
[----:B------:R-:W-:Y:S05]  /*1e820*/  @!P6 BRA `(.L_x_2945) ;  /* 0x0000000400e8e947 */ /* 0x000fea0003800000 */
[----:B------:R-:W-:Y:S01]  /*1e830*/  IMAD R11, R26, 0x8, R22 ;  /* 0x000000081a0b7824 */ /* 0x000fe200078e0216 */
[----:B-1----:R-:W-:Y:S01]  /*1e840*/  SHF.L.U32 R10, R31, 0x1f, RZ ;  /* 0x0000001f1f0a7819 */ /* 0x002fe200000006ff */
[----:B------:R-:W1:Y:S01]  /*1e850*/  S2R R8, SR_TID.X ;  /* 0x0000000000087919 */ /* 0x000e620000002100 */
[----:B------:R-:W-:Y:S02]  /*1e860*/  BSSY B2, `(.L_x_2946) ;  /* 0x0000005000027945 */ /* 0x000fe40003800000 */
[----:B------:R-:W2:Y:S01]  /*1e870*/  SYNCS.PHASECHK.TRANS64.TRYWAIT P0, [R11+URZ+0x2a8a0], R10 ;  /* 0x02a8a00a0b0075a7 */ /* 0x000ea2000800017f */
[----:B-1----:R-:W-:-:S04]  /*1e880*/  LOP3.LUT R8, R8, 0x7f, RZ, 0xc0, !PT ;  /* 0x0000007f08087812 */ /* 0x002fc800078ec0ff */
[----:B------:R-:W-:Y:S01]  /*1e890*/  ISETP.NE.AND P1, PT, R8, RZ, PT ;  /* 0x000000ff0800720c */ /* 0x000fe20003f25270 */
[----:B--2---:R-:W-:-:S12]  /*1e8a0*/  @!P0 BRA `(.L_x_2947) ;  /* 0x0000006800d88947 */ /* 0x004fd80003800000 */
.L_x_3106:
[----:B------:R-:W-:Y:S05]  /*1e8b0*/  BSYNC B2 ;  /* 0x0000000000027941 */ /* 0x000fea0003800000 */
.L_x_2946:
        /* <DEDUP_REMOVED lines=9> */
.L_x_2949:
[----:B------:R-:W-:Y:S05]  /*1e950*/  BSYNC B2 ;  /* 0x0000000000027941 */ /* 0x000fea0003800000 */
.L_x_2948:
        /* <DEDUP_REMOVED lines=12> */
.L_x_2950:
        /* <DEDUP_REMOVED lines=16> */
.L_x_2951:
        /* <DEDUP_REMOVED lines=15> */
.L_x_2952:
        /* <DEDUP_REMOVED lines=13> */
.L_x_3107:
[----:B------:R-:W-:Y:S05]  /*1ece0*/  BSYNC B2 ;  /* 0x0000000000027941 */ /* 0x000fea0003800000 */
.L_x_2953:
[----:B------:R-:W-:Y:S01]  /*1ecf0*/  BSSY B2, `(.L_x_2955) ;  /* 0x000000b000027945 */ /* 0x000fe20003800000 */
[----:B------:R-:W-:Y:S01]  /*1ed00*/  IMAD.MOV.U32 R12, RZ, RZ, 0x0 ;  /* 0x00000000ff0c7424 */ /* 0x000fe200078e00ff */
[----:B------:R-:W-:Y:S02]  /*1ed10*/  MOV R13, 0x12f00000 ;  /* 0x12f00000000d7802 */ /* 0x000fe40000000f00 */
[----:B------:R-:W-:Y:S05]  /*1ed20*/  @P1 BRA `(.L_x_2956) ;  /* 0x00000000001c1947 */ /* 0x000fea0003800000 */
[----:B------:R-:W2:Y:S01]  /*1ed30*/  S2R R9, SR_TID.X ;  /* 0x0000000000097919 */ /* 0x000ea20000002100 */
[----:B------:R-:W-:-:S04]  /*1ed40*/  IMAD.MOV.U32 R7, RZ, RZ, 0x6000 ;  /* 0x00006000ff077424 */ /* 0x000fc800078e00ff */
[----:B------:R3:W-:Y:S01]  /*1ed50*/  SYNCS.ARRIVE.TRANS64 RZ, [R11+URZ+0x2a8b0], R7 ;  /* 0x02a8b0070bff79a7 */ /* 0x0007e2000800003f */
[----:B--2---:R-:W-:-:S04]  /*1ed60*/  LOP3.LUT R9, R9, 0x1f, RZ, 0xc0, !PT ;  /* 0x0000001f09097812 */ /* 0x004fc800078ec0ff */
[----:B------:R-:W-:-:S13]  /*1ed70*/  ISETP.NE.AND P0, PT, R9, RZ, PT ;  /* 0x000000ff0900720c */ /* 0x000fda0003f05270 */
[----:B---3--:R-:W-:Y:S05]  /*1ed80*/  @!P0 BRA `(.L_x_2956) ;  /* 0x0000000000048947 */ /* 0x008fea0003800000 */
[----:B------:R-:W-:Y:S01]  /*1ed90*/  BPT.TRAP 0x1 ;  /* 0x000000040000795c */ /* 0x000fe20000300000 */
.L_x_2956:
[----:B------:R-:W-:Y:S05]  /*1eda0*/  BSYNC B2 ;  /* 0x0000000000027941 */ /* 0x000fea0003800000 */
.L_x_2955:
        /* <DEDUP_REMOVED lines=9> */
.L_x_2957:
        /* <DEDUP_REMOVED lines=15> */
.L_x_2958:
        /* <DEDUP_REMOVED lines=9> */
[----:B--2---:R-:W-:Y:S05]  /*1efc0*/  @P0 BRA.U.ANY `(.L_x_2958) ;  /* 0xfffffffd00d80947 */ /* 0x004fea000393ffff */
.L_x_2945:
[----:B------:R-:W-:Y:S05]  /*1efd0*/  BSYNC B1 ;  /* 0x0000000000017941 */ /* 0x000fea0003800000 */
.L_x_2944:
        /* <DEDUP_REMOVED lines=9> */
.L_x_2974:
[----:B------:R-:W-:Y:S05]  /*1f070*/  YIELD ;  /* 0x0000000000007946 */ /* 0x000fea0003800000 */
[----:B------:R-:W-:Y:S04]  /*1f080*/  BSSY B1, `(.L_x_2959) ;  /* 0x000007b000017945 */ /* 0x000fe80003800000 */
[----:B------:R-:W-:Y:S05]  /*1f090*/  @!P6 BRA `(.L_x_2960) ;  /* 0x0000000400e4e947 */ /* 0x000fea0003800000 */
[----:B-1----:R-:W-:Y:S01]  /*1f0a0*/  IMAD R10, R26, 0x8, R22 ;  /* 0x000000081a0a7824 */ /* 0x002fe200078e0216 */
[----:B------:R-:W-:Y:S01]  /*1f0b0*/  SHF.L.U32 R9, R31, 0x1f, RZ ;  /* 0x0000001f1f097819 */ /* 0x000fe200000006ff */
[----:B------:R-:W1:Y:S01]  /*1f0c0*/  S2R R3, SR_TID.X ;  /* 0x0000000000037919 */ /* 0x000e620000002100 */
[----:B------:R-:W-:Y:S02]  /*1f0d0*/  BSSY B2, `(.L_x_2961) ;  /* 0x0000005000027945 */ /* 0x000fe40003800000 */
[----:B------:R-:W2:Y:S01]  /*1f0e0*/  SYNCS.PHASECHK.TRANS64.TRYWAIT P1, [R10+URZ+0x2a8a0], R9 ;  /* 0x02a8a0090a0075a7 */ /* 0x000ea2000802017f */
[----:B-1----:R-:W-:-:S04]  /*1f0f0*/  LOP3.LUT R3, R3, 0x7f, RZ, 0xc0, !PT ;  /* 0x0000007f03037812 */ /* 0x002fc800078ec0ff */
[----:B------:R-:W-:Y:S01]  /*1f100*/  ISETP.NE.AND P2, PT, R3, RZ, PT ;  /* 0x000000ff0300720c */ /* 0x000fe20003f45270 */
[----:B--2---:R-:W-:-:S12]  /*1f110*/  @!P1 BRA `(.L_x_2962) ;  /* 0x0000006000e49947 */ /* 0x004fd80003800000 */
.L_x_3108:
[----:B------:R-:W-:Y:S05]  /*1f120*/  BSYNC B2 ;  /* 0x0000000000027941 */ /* 0x000fea0003800000 */
.L_x_2961:
        /* <DEDUP_REMOVED lines=9> */
.L_x_2964:
[----:B------:R-:W-:Y:S05]  /*1f1c0*/  BSYNC B2 ;  /* 0x0000000000027941 */ /* 0x000fea0003800000 */
.L_x_2963:
        /* <DEDUP_REMOVED lines=11> */
.L_x_2965:
        /* <DEDUP_REMOVED lines=16> */
.L_x_2966:
        /* <DEDUP_REMOVED lines=15> */
.L_x_2967:
        /* <DEDUP_REMOVED lines=13> */
.L_x_3109:
[----:B------:R-:W-:Y:S05]  /*1f540*/  BSYNC B2 ;  /* 0x0000000000027941 */ /* 0x000fea0003800000 */
.L_x_2968:
[----:B------:R-:W-:Y:S01]  /*1f550*/  BSSY B2, `(.L_x_2970) ;  /* 0x000000b000027945 */ /* 0x000fe20003800000 */
[----:B------:R-:W-:Y:S01]  /*1f560*/  MOV R12, 0x0 ;  /* 0x00000000000c7802 */ /* 0x000fe20000000f00 */
[----:B------:R-:W-:Y:S02]  /*1f570*/  IMAD.MOV.U32 R13, RZ, RZ, 0x12f00000 ;  /* 0x12f00000ff0d7424 */ /* 0x000fe400078e00ff */
        /* <DEDUP_REMOVED lines=8> */
.L_x_2971:
[----:B------:R-:W-:Y:S05]  /*1f600*/  BSYNC B2 ;  /* 0x0000000000027941 */ /* 0x000fea0003800000 */
.L_x_2970:
        /* <DEDUP_REMOVED lines=9> */
.L_x_2972:
        /* <DEDUP_REMOVED lines=15> */
.L_x_2973:
        /* <DEDUP_REMOVED lines=10> */
.L_x_2960:
[----:B------:R-:W-:Y:S05]  /*1f830*/  BSYNC B1 ;  /* 0x0000000000017941 */ /* 0x000fea0003800000 */
.L_x_2959:
        /* <DEDUP_REMOVED lines=8> */
.L_x_2938:
[----:B------:R-:W-:Y:S05]  /*1f8c0*/  BSYNC B0 ;  /* 0x0000000000007941 */ /* 0x000fea0003800000 */
.L_x_2937:
[----:B------:R-:W2:Y:S01]  /*1f8d0*/  LDC R0, c[0x0][0x448] ;  /* 0x00011200ff007b82 */ /* 0x000ea20000000800 */
[----:B------:R-:W-:Y:S01]  /*1f8e0*/  LEA R3, R17, 0x7f, 0x7 ;  /* 0x0000007f11037811 */ /* 0x000fe200078e38ff */
[----:B------:R-:W-:Y:S05]  /*1f8f0*/  @!P0 WARPSYNC.ALL ;  /* 0x0000000000008948 */ /* 0x000fea0003800000 */
[----:B------:R-:W-:Y:S01]  /*1f900*/  BSSY B7, `(.L_x_2975) ;  /* 0x0000379000077945 */ /* 0x000fe20003800000 */
[----:B------:R-:W-:Y:S01]  /*1f910*/  @!P0 BAR.SYNC.DEFER_BLOCKING 0xc, 0x180 ;  /* 0x0306000000008b1d */ /* 0x000fe20000010000 */
[----:B--2---:R-:W-:-:S13]  /*1f920*/  ISETP.NE.AND P1, PT, R0, 0x1, PT ;  /* 0x000000010000780c */ /* 0x004fda0003f25270 */
[----:B------:R-:W0:Y:S08]  /*1f930*/  @P1 LDC R2, c[0x0][0x44c] ;  /* 0x00011300ff021b82 */ /* 0x000e300000000800 */
[----:B------:R-:W2:Y:S01]  /*1f940*/  @P1 LDC R0, c[0x0][0x450] ;  /* 0x00011400ff001b82 */ /* 0x000ea20000000800 */
[----:B0-----:R-:W-:-:S05]  /*1f950*/  @P1 IMAD.HI.U32 R7, R3, R2, RZ ;  /* 0x0000000203071227 */ /* 0x001fca00078e00ff */
[----:B--2---:R-:W-:-:S05]  /*1f960*/  @P1 SHF.R.U32.HI R3, RZ, R0, R7 ;  /* 0x00000000ff031219 */ /* 0x004fca0000011607 */
[----:B------:R-:W-:-:S04]  /*1f970*/  IMAD.IADD R3, R4, 0x1, R3 ;  /* 0x0000000104037824 */ /* 0x000fc800078e0203 */
[----:B------:R-:W-:-:S05]  /*1f980*/  IMAD.HI R3, R3, 0x2aaaaaab, RZ ;  /* 0x2aaaaaab03037827 */ /* 0x000fca00078e02ff */
        /* <DEDUP_REMOVED lines=12> */
[----:B------:R-:W2:Y:S01]  /*1fa50*/  LDC.64 R2, c[0x0][0xc60] ;  /* 0x00031800ff027b82 */ /* 0x000ea20000000a00 */
[----:B------:R-:W0:Y:S02]  /*1fa60*/  FLO.U32 R0, UR4 ;  /* 0x0000000400007d00 */ /* 0x000e2400080e0000 */
[----:B0-----:R-:W-:-:S06]  /*1fa70*/  ISETP.EQ.U32.AND P0, PT, R0, R5, PT ;  /* 0x000000050000720c */ /* 0x001fcc0003f02070 */
[----:B------:R-:W2:Y:S07]  /*1fa80*/  POPC R5, UR4 ;  /* 0x0000000400057d09 */ /* 0x000eae0008000000 */
[----:B--2---:R-:W2:Y:S01]  /*1fa90*/  @P0 ATOMG.E.ADD.STRONG.GPU PT, R3, desc[UR60][R2.64], R5 ;  /* 0x00000005020309a8 */ /* 0x004ea200081ee1fc */
[----:B------:R-:W0:Y:S02]  /*1faa0*/  S2R R4, SR_LTMASK ;  /* 0x0000000000047919 */ /* 0x000e240000003900 */
[----:B0-----:R-:W-:-:S04]  /*1fab0*/  LOP3.LUT R4, R4, UR4, RZ, 0xc0, !PT ;  /* 0x0000000404047c12 */ /* 0x001fc8000f8ec0ff */
[----:B------:R-:W0:Y:S01]  /*1fac0*/  POPC R7, R4 ;  /* 0x0000000400077309 */ /* 0x000e220000000000 */
[----:B--2---:R-:W0:Y:S02]  /*1fad0*/  SHFL.IDX PT, R0, R3, R0, 0x1f ;  /* 0x00001f0003007589 */ /* 0x004e2400000e0000 */
[----:B0-----:R-:W-:Y:S01]  /*1fae0*/  IADD3 R16, R0, UR38, R7 ;  /* 0x0000002600107c10 */ /* 0x001fe2000fffe007 */
[----:B------:R-:W-:Y:S06]  /*1faf0*/  BRA `(.L_x_2977) ;  /* 0x0000003400647947 */ /* 0x000fec0003800000 */
.L_x_2976:
        /* <DEDUP_REMOVED lines=11> */
[----:B------:R-:W-:Y:S02]  /*1fbb0*/  IMAD.U32 R5, RZ, RZ, UR7 ;  /* 0x00000007ff057e24 */ /* 0x000fe4000f8e00ff */
[----:B------:R-:W-:Y:S02]  /*1fbc0*/  IMAD.U32 R6, RZ, RZ, UR8 ;  /* 0x00000008ff067e24 */ /* 0x000fe4000f8e00ff */
[----:B------:R-:W-:-:S02]  /*1fbd0*/  IMAD.U32 R7, RZ, RZ, UR9 ;  /* 0x00000009ff077e24 */ /* 0x000fc4000f8e00ff */
[----:B-1----:R-:W-:Y:S02]  /*1fbe0*/  IMAD.U32 R10, RZ, RZ, UR4 ;  /* 0x00000004ff0a7e24 */ /* 0x002fe4000f8e00ff */
[----:B------:R-:W-:Y:S02]  /*1fbf0*/  IMAD.MOV.U32 R8, RZ, RZ, 0x70 ;  /* 0x00000070ff087424 */ /* 0x000fe400078e00ff */
[----:B------:R-:W-:Y:S02]  /*1fc00*/  IMAD.MOV.U32 R12, RZ, RZ, 0x1 ;  /* 0x00000001ff0c7424 */ /* 0x000fe400078e00ff */
[----:B------:R-:W-:-:S07]  /*1fc10*/  IMAD.MOV.U32 R13, RZ, RZ, RZ ;  /* 0x000000ffff0d7224 */ /* 0x000fce00078e00ff */
[----:B------:R-:W-:-:S07]  /*1fc20*/  LEPC R20, `(.L_x_2979) ;  /* 0x000000001014794e */ /* 0x000fce0000000000 */
[----:B0-----:R-:W-:Y:S05]  /*1fc30*/  CALL.ABS.NOINC R2 ;  /* 0x0000000002007343 */ /* 0x001fea0003c00000 */
.L_x_2979:
[----:B------:R-:W-:Y:S05]  /*1fc40*/  BSYNC B6 ;  /* 0x0000000000067941 */ /* 0x000fea0003800000 */
.L_x_2978:
        /* <DEDUP_REMOVED lines=9> */
[----:B------:R-:W-:Y:S02]  /*1fce0*/  IMAD.U32 R4, RZ, RZ, UR6 ;  /* 0x00000006ff047e24 */ /* 0x000fe4000f8e00ff */
[----:B------:R-:W-:Y:S02]  /*1fcf0*/  IMAD.U32 R5, RZ, RZ, UR7 ;  /* 0x00000007ff057e24 */ /* 0x000fe4000f8e00ff */
[----:B------:R-:W-:Y:S02]  /*1fd00*/  IMAD.U32 R6, RZ, RZ, UR8 ;  /* 0x00000008ff067e24 */ /* 0x000fe4000f8e00ff */
[----:B------:R-:W-:-:S02]  /*1fd10*/  IMAD.U32 R7, RZ, RZ, UR9 ;  /* 0x00000009ff077e24 */ /* 0x000fc4000f8e00ff */
[----:B-1----:R-:W-:Y:S02]  /*1fd20*/  IMAD.U32 R10, RZ, RZ, UR4 ;  /* 0x00000004ff0a7e24 */ /* 0x002fe4000f8e00ff */
[----:B------:R-:W-:Y:S02]  /*1fd30*/  IMAD.U32 R11, RZ, RZ, UR5 ;  /* 0x00000005ff0b7e24 */ /* 0x000fe4000f8e00ff */
[----:B------:R-:W-:Y:S02]  /*1fd40*/  IMAD.MOV.U32 R8, RZ, RZ, 0x70 ;  /* 0x00000070ff087424 */ /* 0x000fe400078e00ff */
[----:B------:R-:W-:Y:S02]  /*1fd50*/  IMAD.MOV.U32 R12, RZ, RZ, 0x1 ;  /* 0x00000001ff0c7424 */ /* 0x000fe400078e00ff */
[----:B0-----:R-:W-:-:S07]  /*1fd60*/  IMAD.MOV.U32 R13, RZ, RZ, RZ ;  /* 0x000000ffff0d7224 */ /* 0x001fce00078e00ff */
[----:B------:R-:W-:-:S07]  /*1fd70*/  LEPC R20, `(.L_x_2982) ;  /* 0x000000001014794e */ /* 0x000fce0000000000 */
[----:B--2---:R-:W-:Y:S05]  /*1fd80*/  CALL.ABS.NOINC R2 ;  /* 0x0000000002007343 */ /* 0x004fea0003c00000 */
.L_x_2982:
        /* <DEDUP_REMOVED lines=15> */
.L_x_2981:
[----:B------:R-:W-:Y:S05]  /*1fe80*/  BSYNC B6 ;  /* 0x0000000000067941 */ /* 0x000fea0003800000 */
.L_x_2980:
[----:B------:R-:W2:Y:S01]  /*1fe90*/  LDL R20, [R1] ;  /* 0x0000000001147983 */ /* 0x000ea20000100800 */
[----:B------:R-:W-:Y:S01]  /*1fea0*/  ULDC.64 UR4, c[0x0][0x9f8] ;  /* 0x00027e0000047ab9 */ /* 0x000fe20000000a00 */
[----:B------:R-:W0:Y:S01]  /*1feb0*/  LDC R0, c[0x0][0x430] ;  /* 0x00010c00ff007b82 */ /* 0x000e220000000800 */
[----:B------:R-:W-:Y:S01]  /*1fec0*/  ISETP.NE.U32.AND P0, PT, RZ, UR4, PT ;  /* 0x00000004ff007c0c */ /* 0x000fe2000bf05070 */
[----:B------:R-:W3:Y:S03]  /*1fed0*/  LDL R2, [R1+0x4] ;  /* 0x0000040001027983 */ /* 0x000ee60000100800 */
[----:B------:R-:W-:Y:S01]  /*1fee0*/  ISETP.NE.AND.EX P0, PT, RZ, UR5, PT, P0 ;  /* 0x00000005ff007c0c */ /* 0x000fe2000bf05300 */
[----:B------:R-:W4:-:S12]  /*1fef0*/  S2R R21, SR_TID.X ;  /* 0x0000000000157919 */ /* 0x000f180000002100 */
[----:B------:R-:W-:Y:S01]  /*1ff00*/  @P0 IADD3 R24, P1, R24, UR4, RZ ;  /* 0x0000000418180c10 */ /* 0x000fe2000ff3e0ff */
[----:B------:R-:W1:Y:S01]  /*1ff10*/  S2R R34, SR_TID.X ;  /* 0x0000000000227919 */ /* 0x000e620000002100 */
[----:B------:R-:W-:Y:S01]  /*1ff20*/  VIADD R27, R30, 0xffffffff ;  /* 0xffffffff1e1b7836 */ /* 0x000fe20000000000 */
[----:B------:R-:W-:Y:S01]  /*1ff30*/  ULDC UR4, c[0x0][0x320] ;  /* 0x0000c80000047ab9 */ /* 0x000fe20000000800 */
[----:B------:R-:W-:-:S05]  /*1ff40*/  @P0 IADD3.X R25, R25, UR5, RZ, P1, !PT ;  /* 0x0000000519190c10 */ /* 0x000fca0008ffe4ff */
[----:B------:R-:W3:Y:S01]  /*1ff50*/  @P0 LDG.E R33, desc[UR60][R24.64] ;  /* 0x0000003c18210981 */ /* 0x000ee2000c1e1900 */
[----:B0-----:R-:W-:Y:S02]  /*1ff60*/  ISETP.NE.AND P1, PT, R0, 0x1, PT ;  /* 0x000000010000780c */ /* 0x001fe40003f25270 */
[----:B----4-:R-:W-:-:S11]  /*1ff70*/  LOP3.LUT R21, R21, 0x7f, RZ, 0xc0, !PT ;  /* 0x0000007f15157812 */ /* 0x010fd600078ec0ff */
[----:B------:R-:W0:Y:S01]  /*1ff80*/  @P1 LDC R7, c[0x0][0x434] ;  /* 0x00010d00ff071b82 */ /* 0x000e220000000800 */
[----:B------:R-:W-:-:S07]  /*1ff90*/  SHF.R.U32.HI R21, RZ, 0x3, R21 ;  /* 0x00000003ff157819 */ /* 0x000fce0000011615 */
[----:B------:R-:W4:Y:S01]  /*1ffa0*/  @P1 LDC R5, c[0x0][0x438] ;  /* 0x00010e00ff051b82 */ /* 0x000f220000000800 */
[----:B-1----:R-:W-:-:S05]  /*1ffb0*/  IMAD.SHL.U32 R34, R34, 0x10, RZ ;  /* 0x0000001022227824 */ /* 0x002fca00078e00ff */
[----:B------:R-:W-:Y:S02]  /*1ffc0*/  LOP3.LUT R34, R21, 0x70, R34, 0xf8, !PT ;  /* 0x0000007015227812 */ /* 0x000fe400078ef822 */
[----:B------:R-:W1:Y:S03]  /*1ffd0*/  S2R R21, SR_TID.X ;  /* 0x0000000000157919 */ /* 0x000e660000002100 */
[----:B------:R-:W-:Y:S02]  /*1ffe0*/  IMAD R6, R27, 0x60, R34 ;  /* 0x000000601b067824 */ /* 0x000fe400078e0222 */
[----:B-1----:R-:W-:-:S05]  /*1fff0*/  IMAD.SHL.U32 R21, R21, 0x8, RZ ;  /* 0x0000000815157824 */ /* 0x002fca00078e00ff */
[----:B------:R-:W-:Y:S02]  /*20000*/  LOP3.LUT R21, R21, 0x38, RZ, 0xc0, !PT ;  /* 0x0000003815157812 */ /* 0x000fe400078ec0ff */
[----:B------:R-:W-:Y:S01]  /*20010*/  LOP3.LUT R23, R23, 0xfffffff7, RZ, 0xc0, !PT ;  /* 0xfffffff717177812 */ /* 0x000fe200078ec0ff */
[----:B------:R-:W-:Y:S01]  /*20020*/  UMOV UR5, 0xffffffff ;  /* 0xffffffff00057882 */ /* 0x000fe20000000000 */
[----:B--2---:R-:W-:-:S04]  /*20030*/  ISETP.GE.AND P0, PT, R6, R20, PT ;  /* 0x000000140600720c */ /* 0x004fc80003f06270 */
[----:B------:R-:W-:Y:S01]  /*20040*/  ISETP.GT.U32.OR P0, PT, R34, 0x5f, P0 ;  /* 0x0000005f2200780c */ /* 0x000fe20000704470 */
[----:B---3--:R-:W-:-:S04]  /*20050*/  IMAD.IADD R6, R6, 0x1, R2 ;  /* 0x0000000106067824 */ /* 0x008fc800078e0202 */
[----:B0-----:R-:W-:-:S08]  /*20060*/  @P1 IMAD.HI.U32 R7, R6, R7, RZ ;  /* 0x0000000706071227 */ /* 0x001fd000078e00ff */
[----:B------:R-:W0:Y:S01]  /*20070*/  @!P0 LDC.64 R2, c[0x0][0x428] ;  /* 0x00010a00ff028b82 */ /* 0x000e220000000a00 */
[----:B------:R-:W-:Y:S01]  /*20080*/  IMAD.MOV.U32 R4, RZ, RZ, R6 ;  /* 0x000000ffff047224 */ /* 0x000fe200078e0006 */
[----:B----4-:R-:W-:Y:S02]  /*20090*/  @P1 SHF.R.U32.HI R4, RZ, R5, R7 ;  /* 0x00000005ff041219 */ /* 0x010fe40000011607 */
[----:B------:R-:W-:-:S03]  /*200a0*/  LOP3.LUT R20, R21, 0x40, RZ, 0xfc, !PT ;  /* 0x0000004015147812 */ /* 0x000fc600078efcff */
[----:B------:R-:W-:Y:S01]  /*200b0*/  IMAD.MOV R5, RZ, RZ, -R4 ;  /* 0x000000ffff057224 */ /* 0x000fe200078e0a04 */
[----:B------:R-:W-:-:S03]  /*200c0*/  ISETP.GE.AND P2, PT, R20, UR4, PT ;  /* 0x0000000414007c0c */ /* 0x000fc6000bf46270 */
[----:B------:R-:W-:Y:S01]  /*200d0*/  IMAD R0, R0, R5, R6 ;  /* 0x0000000500007224 */ /* 0x000fe200078e0206 */
[----:B------:R-:W-:Y:S02]  /*200e0*/  SHF.R.S32.HI R8, RZ, 0x1f, R33 ;  /* 0x0000001fff087819 */ /* 0x000fe40000011421 */
[----:B------:R-:W-:Y:S02]  /*200f0*/  @!P0 SHF.R.S32.HI R5, RZ, 0x1f, R4 ;  /* 0x0000001fff058819 */ /* 0x000fe40000011404 */
[----:B------:R-:W-:Y:S02]  /*20100*/  SEL R30, RZ, 0xffffffff, P2 ;  /* 0xffffffffff1e7807 */ /* 0x000fe40001000000 */
[----:B------:R-:W-:Y:S01]  /*20110*/  ISETP.GE.AND P1, PT, R21, UR4, PT ;  /* 0x0000000415007c0c */ /* 0x000fe2000bf26270 */
[----:B------:R-:W-:Y:S02]  /*20120*/  ULDC UR4, c[0x0][0x2f4] ;  /* 0x0000bd0000047ab9 */ /* 0x000fe40000000800 */
[----:B------:R-:W-:-:S02]  /*20130*/  IMAD.SHL.U32 R30, R30, 0x2, RZ ;  /* 0x000000021e1e7824 */ /* 0x000fc400078e00ff */
[-C--:B0-----:R-:W-:Y:S02]  /*20140*/  @!P0 IMAD R6, R8, R2.reuse, RZ ;  /* 0x0000000208068224 */ /* 0x081fe400078e02ff */
[----:B------:R-:W-:Y:S01]  /*20150*/  @!P0 IMAD.WIDE.U32 R4, R33, R2, R4 ;  /* 0x0000000221048225 */ /* 0x000fe200078e0004 */
[----:B------:R-:W-:-:S03]  /*20160*/  SEL R2, RZ, 0x1, P1 ;  /* 0x00000001ff027807 */ /* 0x000fc60000800000 */
[----:B------:R-:W-:Y:S01]  /*20170*/  @!P0 IMAD R6, R33, R3, R6 ;  /* 0x0000000321068224 */ /* 0x000fe200078e0206 */
[----:B------:R-:W-:Y:S02]  /*20180*/  LOP3.LUT R30, R30, 0x2, R2, 0xe2, !PT ;  /* 0x000000021e1e7812 */ /* 0x000fe400078ee202 */
[----:B------:R-:W0:Y:S02]  /*20190*/  @!P0 LDC.64 R2, c[0x0][0x418] ;  /* 0x00010600ff028b82 */ /* 0x000e240000000a00 */
[----:B------:R-:W-:Y:S01]  /*201a0*/  @!P0 IADD3 R6, R5, R6, RZ ;  /* 0x0000000605068210 */ /* 0x000fe20007ffe0ff */
[----:B------:R-:W-:Y:S01]  /*201b0*/  IMAD.U32 R5, RZ, RZ, UR39 ;  /* 0x00000027ff057e24 */ /* 0x000fe2000f8e00ff */
[----:B0-----:R-:W-:-:S04]  /*201c0*/  @!P0 LEA R2, P1, R4, R2, 0x2 ;  /* 0x0000000204028211 */ /* 0x001fc800078210ff */
[----:B------:R-:W-:Y:S01]  /*201d0*/  @!P0 LEA.HI.X R3, R4, R3, R6, 0x2, P1 ;  /* 0x0000000304038211 */ /* 0x000fe200008f1406 */
[----:B------:R-:W-:-:S06]  /*201e0*/  IMAD.MOV.U32 R4, RZ, RZ, RZ ;  /* 0x000000ffff047224 */ /* 0x000fcc00078e00ff */
        /* <DEDUP_REMOVED lines=18> */
.L_x_3112:
[----:B------:R-:W-:Y:S01]  /*20310*/  SHF.R.S32.HI R34, RZ, 0x1f, R18 ;  /* 0x0000001fff227819 */ /* 0x000fe20000011412 */
[----:B------:R-:W-:Y:S06]  /*20320*/  @!P3 BRA `(.L_x_2984) ;  /* 0x000000000004b947 */ /* 0x000fec0003800000 */
[----:B------:R-:W-:Y:S01]  /*20330*/  BPT.TRAP 0x1 ;  /* 0x000000040000795c */ /* 0x000fe20000300000 */
.L_x_2984:
        /* <DEDUP_REMOVED lines=25> */
.L_x_3113:
[----:B------:R-:W-:Y:S05]  /*204d0*/  BSYNC B0 ;  /* 0x0000000000007941 */ /* 0x000fea0003800000 */
.L_x_2985:
        /* <DEDUP_REMOVED lines=48> */
[----:B------:R-:W-:-:S03]  /*207e0*/  @P1 LEA R8, R5, R22, 0x1 ;  /* 0x0000001605081211 */ /* 0x000fc600078e08ff */
        /* <DEDUP_REMOVED lines=47> */
.L_x_3127:
        /* <DEDUP_REMOVED lines=12> */
.L_x_2988:
        /* <DEDUP_REMOVED lines=10> */
.L_x_2989:
        /* <DEDUP_REMOVED lines=14> */
[----:B------:R-:W-:-:S04]  /*20d20*/  IMAD R0, R35, UR5, R0 ;  /* 0x0000000523007c24 */ /* 0x000fc8000f8e0200 */
[----:B------:R-:W-:Y:S01]  /*20d30*/  IMAD.IADD R35, R5, 0x1, R0 ;  /* 0x0000000105237824 */ /* 0x000fe200078e0200 */
        /* <DEDUP_REMOVED lines=10> */
[----:B------:R-:W-:Y:S01]  /*20de0*/  MOV R10, UR8 ;  /* 0x00000008000a7c02 */ /* 0x000fe20008000f00 */
[----:B------:R-:W0:Y:S01]  /*20df0*/  LDC.64 R2, c[0x4][R2] ;  /* 0x0100000002027b82 */ /* 0x000e220000000a00 */
[----:B------:R-:W-:Y:S02]  /*20e00*/  IMAD.U32 R5, RZ, RZ, UR5 ;  /* 0x00000005ff057e24 */ /* 0x000fe4000f8e00ff */
[----:B------:R-:W-:Y:S02]  /*20e10*/  IMAD.U32 R6, RZ, RZ, UR6 ;  /* 0x00000006ff067e24 */ /* 0x000fe4000f8e00ff */
[----:B-1----:R-:W-:-:S02]  /*20e20*/  IMAD.U32 R7, RZ, RZ, UR7 ;  /* 0x00000007ff077e24 */ /* 0x002fc4000f8e00ff */
[----:B------:R-:W-:Y:S02]  /*20e30*/  IMAD.U32 R11, RZ, RZ, UR9 ;  /* 0x00000009ff0b7e24 */ /* 0x000fe4000f8e00ff */
[----:B------:R-:W-:Y:S02]  /*20e40*/  IMAD.MOV.U32 R8, RZ, RZ, 0x70 ;  /* 0x00000070ff087424 */ /* 0x000fe400078e00ff */
[----:B------:R-:W-:Y:S02]  /*20e50*/  IMAD.MOV.U32 R12, RZ, RZ, 0x1 ;  /* 0x00000001ff0c7424 */ /* 0x000fe400078e00ff */
[----:B------:R-:W-:-:S07]  /*20e60*/  IMAD.MOV.U32 R13, RZ, RZ, RZ ;  /* 0x000000ffff0d7224 */ /* 0x000fce00078e00ff */
[----:B------:R-:W-:-:S07]  /*20e70*/  LEPC R20, `(.L_x_2991) ;  /* 0x000000001014794e */ /* 0x000fce0000000000 */
[----:B0-----:R-:W-:Y:S05]  /*20e80*/  CALL.ABS.NOINC R2 ;  /* 0x0000000002007343 */ /* 0x001fea0003c00000 */
.L_x_2991:
[----:B------:R-:W-:Y:S05]  /*20e90*/  BSYNC B6 ;  /* 0x0000000000067941 */ /* 0x000fea0003800000 */
.L_x_2990:
[----:B------:R-:W2:Y:S01]  /*20ea0*/  LDL.LU R20, [R1+0x1c] ;  /* 0x00001c0001147983 */ /* 0x000ea20000300800 */
[----:B------:R-:W-:Y:S01]  /*20eb0*/  ULDC.64 UR4, c[0x0][0x2d8] ;  /* 0x0000b60000047ab9 */ /* 0x000fe20000000a00 */
[----:B-1----:R-:W1:Y:S02]  /*20ec0*/  LDC R7, c[0x0][0x448] ;  /* 0x00011200ff077b82 */ /* 0x002e640000000800 */
[----:B0-----:R-:W3:Y:S01]  /*20ed0*/  LDL.LU.64 R2, [R1+0x20] ;  /* 0x0000200001027983 */ /* 0x001ee20000300a00 */
[----:B------:R-:W-:-:S03]  /*20ee0*/  IMAD R0, R34, UR4, RZ ;  /* 0x0000000422007c24 */ /* 0x000fc6000f8e02ff */
[----:B------:R0:W5:Y:S01]  /*20ef0*/  LDL R10, [R1+0x14] ;  /* 0x00001400010a7983 */ /* 0x0001620000100800 */
[----:B------:R-:W-:Y:S01]  /*20f00*/  IMAD R0, R18, UR5, R0 ;  /* 0x0000000512007c24 */ /* 0x000fe2000f8e0200 */
[----:B-1----:R-:W-:-:S13]  /*20f10*/  ISETP.NE.AND P0, PT, R7, 0x1, PT ;  /* 0x000000010700780c */ /* 0x002fda0003f05270 */
[----:B------:R-:W1:Y:S01]  /*20f20*/  @P0 LDC R6, c[0x0][0x44c] ;  /* 0x00011300ff060b82 */ /* 0x000e620000000800 */
[----:B------:R-:W4:Y:S02]  /*20f30*/  S2R R8, SR_TID.X ;  /* 0x0000000000087919 */ /* 0x000f240000002100 */
[----:B----4-:R-:W-:-:S05]  /*20f40*/  IMAD.SHL.U32 R8, R8, 0x8, RZ ;  /* 0x0000000808087824 */ /* 0x010fca00078e00ff */
[----:B------:R-:W-:Y:S01]  /*20f50*/  LOP3.LUT R8, R8, 0x38, RZ, 0xc0, !PT ;  /* 0x0000003808087812 */ /* 0x000fe200078ec0ff */
[----:B---3--:R-:W-:Y:S02]  /*20f60*/  IMAD.MOV.U32 R3, RZ, RZ, R35 ;  /* 0x000000ffff037224 */ /* 0x008fe400078e0023 */
[----:B------:R-:W-:Y:S01]  /*20f70*/  IMAD.WIDE.U32 R2, R18, UR4, R2 ;  /* 0x0000000412027c25 */ /* 0x000fe2000f8e0002 */
[----:B------:R-:W-:-:S03]  /*20f80*/  ULDC.64 UR4, c[0x0][0x2e0] ;  /* 0x0000b80000047ab9 */ /* 0x000fc60000000a00 */
[----:B--2---:R-:W-:Y:S02]  /*20f90*/  IMAD R5, R20, UR4, RZ ;  /* 0x0000000414057c24 */ /* 0x004fe4000f8e02ff */
[----:B------:R-:W2:Y:S01]  /*20fa0*/  S2R R20, SR_TID.X ;  /* 0x0000000000147919 */ /* 0x000ea20000002100 */
[----:B------:R-:W-:Y:S02]  /*20fb0*/  IMAD.IADD R3, R3, 0x1, R0 ;  /* 0x0000000103037824 */ /* 0x000fe400078e0200 */
[C---:B------:R-:W-:Y:S02]  /*20fc0*/  IMAD R0, R32.reuse, UR5, R5 ;  /* 0x0000000520007c24 */ /* 0x040fe4000f8e0205 */
[----:B------:R-:W-:Y:S01]  /*20fd0*/  IMAD.WIDE.U32 R2, R32, UR4, R2 ;  /* 0x0000000420027c25 */ /* 0x000fe2000f8e0002 */
[----:B------:R-:W-:-:S03]  /*20fe0*/  ULDC.64 UR4, c[0x0][0x2d0] ;  /* 0x0000b40000047ab9 */ /* 0x000fc60000000a00 */
[----:B------:R-:W-:Y:S02]  /*20ff0*/  IMAD.IADD R3, R3, 0x1, R0 ;  /* 0x0000000103037824 */ /* 0x000fe400078e0200 */
[----:B------:R-:W3:Y:S01]  /*21000*/  @P0 LDC R0, c[0x0][0x450] ;  /* 0x00011400ff000b82 */ /* 0x000ee20000000800 */
[----:B--2---:R-:W-:-:S04]  /*21010*/  LOP3.LUT R20, R20, 0x7f, RZ, 0xc0, !PT ;  /* 0x0000007f14147812 */ /* 0x004fc800078ec0ff */
[----:B------:R-:W-:Y:S02]  /*21020*/  SHF.R.U32.HI R21, RZ, 0x3, R20 ;  /* 0x00000003ff157819 */ /* 0x000fe40000011614 */
[----:B------:R-:W2:Y:S02]  /*21030*/  S2R R20, SR_TID.X ;  /* 0x0000000000147919 */ /* 0x000ea40000002100 */
[----:B--2---:R-:W-:-:S05]  /*21040*/  IMAD.SHL.U32 R20, R20, 0x10, RZ ;  /* 0x0000001014147824 */ /* 0x004fca00078e00ff */
[----:B------:R-:W-:-:S05]  /*21050*/  LOP3.LUT R20, R21, 0x70, R20, 0xf8, !PT ;  /* 0x0000007015147812 */ /* 0x000fca00078ef814 */
[----:B------:R-:W-:Y:S01]  /*21060*/  IMAD R5, R17, 0x80, R20 ;  /* 0x0000008011057824 */ /* 0x000fe200078e0214 */
[----:B------:R-:W2:Y:S03]  /*21070*/  S2R R21, SR_TID.X ;  /* 0x0000000000157919 */ /* 0x000ea60000002100 */
[----:B-1----:R-:W-:-:S04]  /*21080*/  @P0 IMAD.HI.U32 R6, R5, R6, RZ ;  /* 0x0000000605060227 */ /* 0x002fc800078e00ff */
[----:B------:R-:W-:Y:S01]  /*21090*/  IMAD.MOV.U32 R4, RZ, RZ, R5 ;  /* 0x000000ffff047224 */ /* 0x000fe200078e0005 */
[----:B---3--:R-:W-:Y:S01]  /*210a0*/  @P0 SHF.R.U32.HI R4, RZ, R0, R6 ;  /* 0x00000000ff040219 */ /* 0x008fe20000011606 */
[----:B------:R-:W1:Y:S04]  /*210b0*/  S2R R20, SR_TID.X ;  /* 0x0000000000147919 */ /* 0x000e680000002100 */
[----:B------:R-:W-:-:S04]  /*210c0*/  IMAD.MOV R0, RZ, RZ, -R4 ;  /* 0x000000ffff007224 */ /* 0x000fc800078e0a04 */
        /* <DEDUP_REMOVED lines=9> */
[----:B--2---:R-:W-:Y:S01]  /*21160*/  SHF.L.U32 R21, R21, 0x3, RZ ;  /* 0x0000000315157819 */ /* 0x004fe200000006ff */
        /* <DEDUP_REMOVED lines=58> */
[----:B------:R-:W-:Y:S01]  /*21510*/  VIADD R6, R17, 0x40 ;  /* 0x0000004011067836 */ /* 0x000fe20000000000 */
[----:B------:R-:W-:-:S05]  /*21520*/  @!P1 MOV R3, R7 ;  /* 0x0000000700039202 */ /* 0x000fca0000000f00 */
        /* <DEDUP_REMOVED lines=36> */
.L_x_3144:
        /* <DEDUP_REMOVED lines=12> */
.L_x_2994:
[----:B------:R-:W-:Y:S05]  /*21830*/  BSYNC B0 ;  /* 0x0000000000007941 */ /* 0x000fea0003800000 */
.L_x_2993:
[----:B------:R-:W-:Y:S01]  /*21840*/  NOP ;  /* 0x0000000000007918 */ /* 0x000fe20000000000 */
[----:B------:R-:W-:-:S13]  /*21850*/  PLOP3.LUT P0, PT, PT, PT, PT, 0x80, 0x0 ;  /* 0x000000000000781c */ /* 0x000fda0003f0f070 */
.L_x_2995:
[----:B------:R-:W-:Y:S02]  /*21860*/  PLOP3.LUT P1, PT, P1, P0, PT, 0xa2, 0x0 ;  /* 0x000000000000781c */ /* 0x000fe40000f21472 */
[----:B------:R-:W-:-:S08]  /*21870*/  @P0 R2UR P1, UR4, R22 ;  /* 0x00000000160402ca */ /* 0x000fd00000020000 */
[----:B------:R-:W-:-:S05]  /*21880*/  @P0 PLOP3.LUT P0, PT, P1, PT, PT, 0x80, 0x0 ;  /* 0x000000000000081c */ /* 0x000fca0000f0f070 */
[----:B------:R-:W-:Y:S01]  /*21890*/  @!P1 SYNCS.ARRIVE.TRANS64.RED.A0T1 RZ, [UR4+0x2a800], RZ ;  /* 0x02a800ffffff99a7 */ /* 0x000fe20008200404 */
[----:B------:R-:W-:Y:S07]  /*218a0*/  @!P1 ARRIVES.LDGSTSBAR.64.TRANSCNT [UR4+0x2a800] ;  /* 0x02a80000ff0099b0 */ /* 0x000fee0008000a84 */
[----:B------:R-:W-:Y:S05]  /*218b0*/  @P0 BRA.U.ANY `(.L_x_2995) ;  /* 0xfffffffd00e80947 */ /* 0x000fea000393ffff */
[----:B01----:R-:W2:Y:S02]  /*218c0*/  LDL.LU R2, [R1+0x28] ;  /* 0x0000280001027983 */ /* 0x003ea40000300800 */
[----:B--2---:R-:W-:-:S04]  /*218d0*/  IADD3 R2, R2, 0x1, RZ ;  /* 0x0000000102027810 */ /* 0x004fc80007ffe0ff */
        /* <DEDUP_REMOVED lines=10> */
.L_x_3145:
[----:B------:R-:W-:Y:S05]  /*21980*/  BSYNC B0 ;  /* 0x0000000000007941 */ /* 0x000fea0003800000 */
.L_x_2996:
[----:B------:R-:W2:Y:S01]  /*21990*/  LDL R0, [R1+0x18] ;  /* 0x0000180001007983 */ /* 0x000ea20000100800 */
[----:B------:R-:W-:Y:S01]  /*219a0*/  BSSY B0, `(.L_x_2998) ;  /* 0x00000fd000007945 */ /* 0x000fe20003800000 */
[----:B--2---:R-:W-:-:S13]  /*219b0*/  ISETP.GE.AND P0, PT, R0, 0x2, PT ;  /* 0x000000020000780c */ /* 0x004fda0003f06270 */
[----:B------:R-:W-:Y:S05]  /*219c0*/  @!P0 BRA `(.L_x_2999) ;  /* 0x0000000c00e88947 */ /* 0x000fea0003800000 */
[----:B------:R-:W-:Y:S02]  /*219d0*/  VIADD R0, R0, 0xfffffffe ;  /* 0xfffffffe00007836 */ /* 0x000fe40000000000 */
[----:B------:R-:W-:Y:S02]  /*219e0*/  IMAD.MOV.U32 R17, RZ, RZ, R29 ;  /* 0x000000ffff117224 */ /* 0x000fe400078e001d */
[----:B------:R-:W-:Y:S02]  /*219f0*/  IMAD.MOV.U32 R10, RZ, RZ, R28 ;  /* 0x000000ffff0a7224 */ /* 0x000fe400078e001c */
[----:B------:R-:W-:-:S07]  /*21a00*/  IMAD.MOV.U32 R32, RZ, RZ, R27 ;  /* 0x000000ffff207224 */ /* 0x000fce00078e001b */
.L_x_3012:
        /* <DEDUP_REMOVED lines=8> */
[----:B------:R-:W-:Y:S01]  /*21a90*/  SHF.R.U32.HI R3, RZ, 0x3, R3 ;  /* 0x00000003ff037819 */ /* 0x000fe20000011603 */
[----:B----4-:R-:W-:-:S05]  /*21aa0*/  IMAD.SHL.U32 R9, R9, 0x10, RZ ;  /* 0x0000001009097824 */ /* 0x010fca00078e00ff */
        /* <DEDUP_REMOVED lines=31> */
.L_x_3000:
[----:B------:R-:W-:Y:S01]  /*21ca0*/  IMAD R5, R28, 0x8, R22 ;  /* 0x000000081c057824 */ /* 0x000fe200078e0216 */
[----:B------:R-:W-:Y:S01]  /*21cb0*/  SHF.L.U32 R0, R29, 0x1f, RZ ;  /* 0x0000001f1d007819 */ /* 0x000fe200000006ff */
[----:B------:R-:W-:Y:S03]  /*21cc0*/  BSSY B1, `(.L_x_3001) ;  /* 0x0000003000017945 */ /* 0x000fe60003800000 */
[----:B------:R-:W0:Y:S02]  /*21cd0*/  SYNCS.PHASECHK.TRANS64.TRYWAIT P0, [R5+URZ+0x2a840], R0 ;  /* 0x02a84000050075a7 */ /* 0x000e24000800017f */
[----:B0-----:R-:W-:Y:S05]  /*21ce0*/  @!P0 BRA `(.L_x_3002) ;  /* 0x0000004c00548947 */ /* 0x001fea0003800000 */
.L_x_3146:
[----:B------:R-:W-:Y:S05]  /*21cf0*/  BSYNC B1 ;  /* 0x0000000000017941 */ /* 0x000fea0003800000 */
.L_x_3001:
        /* <DEDUP_REMOVED lines=68> */
.L_x_3160:
        /* <DEDUP_REMOVED lines=10> */
.L_x_3004:
        /* <DEDUP_REMOVED lines=10> */
.L_x_3005:
[----:B------:R2:W-:Y:S01]  /*22280*/  SYNCS.ARRIVE.TRANS64.A1T0 RZ, [R5+URZ+0x2a830], RZ ;  /* 0x02a830ff05ff79a7 */ /* 0x0005e2000810003f */
[----:B------:R-:W-:Y:S05]  /*22290*/  @!P2 BRA `(.L_x_3006) ;  /* 0x000000000004a947 */ /* 0x000fea0003800000 */
[----:B------:R-:W-:Y:S01]  /*222a0*/  BPT.TRAP 0x1 ;  /* 0x000000040000795c */ /* 0x000fe20000300000 */
.L_x_3006:
[----:B-1----:R-:W-:Y:S01]  /*222b0*/  SHF.L.U32 R2, R17, 0x1f, RZ ;  /* 0x0000001f11027819 */ /* 0x002fe200000006ff */
[----:B--2---:R-:W-:Y:S01]  /*222c0*/  IMAD R5, R10, 0x8, R22 ;  /* 0x000000080a057824 */ /* 0x004fe200078e0216 */
[----:B------:R-:W-:Y:S03]  /*222d0*/  BSSY B1, `(.L_x_3007) ;  /* 0x0000003000017945 */ /* 0x000fe60003800000 */
[----:B------:R-:W1:Y:S02]  /*222e0*/  SYNCS.PHASECHK.TRANS64.TRYWAIT P0, [R5+URZ+0x2a860], R2 ;  /* 0x02a86002050075a7 */ /* 0x000e64000800017f */
[----:B-1----:R-:W-:Y:S05]  /*222f0*/  @!P0 BRA `(.L_x_3008) ;  /* 0x0000004c00c08947 */ /* 0x002fea0003800000 */
.L_x_3161:
[----:B------:R-:W-:Y:S05]  /*22300*/  BSYNC B1 ;  /* 0x0000000000017941 */ /* 0x000fea0003800000 */
.L_x_3007:
        /* <DEDUP_REMOVED lines=55> */
.L_x_3175:
        /* <DEDUP_REMOVED lines=21> */
.L_x_3010:
        /* <DEDUP_REMOVED lines=10> */
.L_x_3011:
[----:B------:R-:W-:Y:S01]  /*22870*/  ULDC.64 UR4, c[0x0][0x330] ;  /* 0x0000cc0000047ab9 */ /* 0x000fe20000000a00 */
[----:B------:R1:W-:Y:S01]  /*22880*/  SYNCS.ARRIVE.TRANS64.A1T0 RZ, [R5+URZ+0x2a850], RZ ;  /* 0x02a850ff05ff79a7 */ /* 0x0003e2000810003f */
[----:B------:R-:W-:Y:S02]  /*22890*/  IMAD.MOV.U32 R3, RZ, RZ, R21 ;  /* 0x000000ffff037224 */ /* 0x000fe400078e0015 */
[----:B------:R-:W-:Y:S02]  /*228a0*/  VIADD R0, R27, 0xffffffff ;  /* 0xffffffff1b007836 */ /* 0x000fe40000000000 */
[----:B------:R-:W-:-:S04]  /*228b0*/  IMAD.WIDE.U32 R2, R18, UR4, R2 ;  /* 0x0000000412027c25 */ /* 0x000fc8000f8e0002 */
[----:B-1----:R-:W-:Y:S02]  /*228c0*/  IMAD R5, R34, UR4, RZ ;  /* 0x0000000422057c24 */ /* 0x002fe4000f8e02ff */
[----:B------:R-:W-:Y:S02]  /*228d0*/  IMAD.MOV.U32 R17, RZ, RZ, R29 ;  /* 0x000000ffff117224 */ /* 0x000fe400078e001d */
[----:B------:R-:W-:Y:S01]  /*228e0*/  IMAD R5, R18, UR5, R5 ;  /* 0x0000000512057c24 */ /* 0x000fe2000f8e0205 */
[----:B------:R-:W-:Y:S01]  /*228f0*/  ULDC.64 UR4, c[0x0][0x318] ;  /* 0x0000c60000047ab9 */ /* 0x000fe20000000a00 */
[----:B------:R-:W-:Y:S01]  /*22900*/  IMAD.MOV.U32 R10, RZ, RZ, R28 ;  /* 0x000000ffff0a7224 */ /* 0x000fe200078e001c */
[----:B0-----:R-:W-:Y:S01]  /*22910*/  LEA R24, P0, R2, UR4, 0x1 ;  /* 0x0000000402187c11 */ /* 0x001fe2000f8008ff */
[----:B------:R-:W-:Y:S02]  /*22920*/  IMAD.IADD R25, R5, 0x1, R3 ;  /* 0x0000000105197824 */ /* 0x000fe400078e0203 */
[----:B------:R-:W-:-:S03]  /*22930*/  IMAD.MOV.U32 R32, RZ, RZ, R27 ;  /* 0x000000ffff207224 */ /* 0x000fc600078e001b */
[----:B------:R-:W-:Y:S02]  /*22940*/  LEA.HI.X R25, R2, UR5, R25, 0x1, P0 ;  /* 0x0000000502197c11 */ /* 0x000fe400080f0c19 */
[----:B------:R-:W-:-:S13]  /*22950*/  ISETP.GT.AND P0, PT, R27, RZ, PT ;  /* 0x000000ff1b00720c */ /* 0x000fda0003f04270 */
[----:B------:R-:W-:Y:S05]  /*22960*/  @P0 BRA `(.L_x_3012) ;  /* 0xfffffff000280947 */ /* 0x000fea000383ffff */
.L_x_2999:
[----:B------:R-:W-:Y:S05]  /*22970*/  BSYNC B0 ;  /* 0x0000000000007941 */ /* 0x000fea0003800000 */
.L_x_2998:
        /* <DEDUP_REMOVED lines=17> */
.L_x_3014:
[----:B------:R-:W-:Y:S05]  /*22a90*/  BSYNC B0 ;  /* 0x0000000000007941 */ /* 0x000fea0003800000 */
.L_x_3013:
[----:B------:R-:W-:-:S13]  /*22aa0*/  LOP3.LUT P0, RZ, R23, 0x10, RZ, 0xc0, !PT ;  /* 0x0000001017ff7812 */ /* 0x000fda000780c0ff */
[----:B------:R-:W-:Y:S05]  /*22ab0*/  @!P0 BRA `(.L_x_3015) ;  /* 0x0000000000048947 */ /* 0x000fea0003800000 */
[----:B------:R-:W-:Y:S01]  /*22ac0*/  BPT.TRAP 0x1 ;  /* 0x000000040000795c */ /* 0x000fe20000300000 */
.L_x_3015:
[----:B------:R-:W2:Y:S01]  /*22ad0*/  LDL.LU R2, [R1] ;  /* 0x0000000001027983 */ /* 0x000ea20000300800 */
[----:B------:R-:W-:Y:S01]  /*22ae0*/  IMAD R0, R28, 0x8, R22 ;  /* 0x000000081c007824 */ /* 0x000fe200078e0216 */
[----:B0-----:R-:W-:Y:S01]  /*22af0*/  SHF.L.U32 R3, R29, 0x1f, RZ ;  /* 0x0000001f1d037819 */ /* 0x001fe200000006ff */
[----:B------:R-:W-:Y:S03]  /*22b00*/  BSSY B0, `(.L_x_3016) ;  /* 0x0000004000007945 */ /* 0x000fe60003800000 */
[----:B------:R-:W0:Y:S01]  /*22b10*/  SYNCS.PHASECHK.TRANS64.TRYWAIT P0, [R0+URZ+0x2a860], R3 ;  /* 0x02a86003000075a7 */ /* 0x000e22000800017f */
[----:B--2---:R-:W-:Y:S01]  /*22b20*/  IMAD R6, R27, -0x60, R2 ;  /* 0xffffffa01b067824 */ /* 0x004fe200078e0202 */
[----:B0-----:R-:W-:Y:S06]  /*22b30*/  @!P0 BRA `(.L_x_3017) ;  /* 0x0000004c00b48947 */ /* 0x001fec0003800000 */
.L_x_3176:
[----:B------:R-:W-:Y:S05]  /*22b40*/  BSYNC B0 ;  /* 0x0000000000007941 */ /* 0x000fea0003800000 */
.L_x_3016:
        /* <DEDUP_REMOVED lines=57> */
.L_x_3190:
        /* <DEDUP_REMOVED lines=11> */
.L_x_3019:
        /* <DEDUP_REMOVED lines=10> */
.L_x_3020:
[----:B------:R-:W-:Y:S01]  /*23030*/  VIADD R28, R28, 0x1 ;  /* 0x000000011c1c7836 */ /* 0x000fe20000000000 */
[----:B------:R1:W-:Y:S04]  /*23040*/  SYNCS.ARRIVE.TRANS64.A1T0 RZ, [R0+URZ+0x2a850], RZ ;  /* 0x02a850ff00ff79a7 */ /* 0x0003e8000810003f */
[----:B------:R-:W-:-:S04]  /*23050*/  ISETP.NE.AND P0, PT, R28, 0x2, PT ;  /* 0x000000021c00780c */ /* 0x000fc80003f05270 */
[----:B-1----:R-:W-:Y:S02]  /*23060*/  SEL R0, RZ, 0x1, P0 ;  /* 0x00000001ff007807 */ /* 0x002fe40000000000 */
[----:B------:R-:W-:Y:S02]  /*23070*/  SEL R28, R28, RZ, P0 ;  /* 0x000000ff1c1c7207 */ /* 0x000fe40000000000 */
[----:B------:R-:W-:-:S07]  /*23080*/  LOP3.LUT R29, R29, R0, RZ, 0x3c, !PT ;  /* 0x000000001d1d7212 */ /* 0x000fce00078e3cff */
.L_x_2977:
[----:B------:R-:W-:Y:S05]  /*23090*/  BSYNC B7 ;  /* 0x0000000000077941 */ /* 0x000fea0003800000 */
.L_x_2975:
[----:B------:R-:W-:-:S13]  /*230a0*/  LOP3.LUT P0, RZ, R23, 0x20, RZ, 0xc0, !PT ;  /* 0x0000002017ff7812 */ /* 0x000fda000780c0ff */
[----:B------:R-:W-:Y:S05]  /*230b0*/  @!P0 BRA `(.L_x_3021) ;  /* 0x0000000000248947 */ /* 0x000fea0003800000 */
[----:B------:R-:W-:Y:S05]  /*230c0*/  WARPSYNC.ALL ;  /* 0x0000000000007948 */ /* 0x000fea0003800000 */
[----:B------:R-:W2:Y:S08]  /*230d0*/  S2UR UR5, SR_CgaCtaId ;  /* 0x00000000000579c3 */ /* 0x000eb00000008800 */
[----:B------:R-:W-:Y:S06]  /*230e0*/  BAR.SYNC.DEFER_BLOCKING 0x5, 0x180 ;  /* 0x0146000000007b1d */ /* 0x000fec0000010000 */
[----:B------:R-:W-:-:S02]  /*230f0*/  UMOV UR4, 0x400 ;  /* 0x0000040000047882 */ /* 0x000fc40000000000 */
[----:B--2---:R-:W-:-:S06]  /*23100*/  ULEA UR4, UR5, UR4, 0x18 ;  /* 0x0000000405047291 */ /* 0x004fcc000f8ec03f */
[----:B------:R-:W-:-:S05]  /*23110*/  IMAD.U32 R22, RZ, RZ, UR4 ;  /* 0x00000004ff167e24 */ /* 0x000fca000f8e00ff */
[----:B------:R2:W3:Y:S01]  /*23120*/  LDS.128 R16, [R22+0x2a8d0] ;  /* 0x02a8d00016107984 */ /* 0x0004e20000000c00 */
[----:B------:R-:W-:Y:S06]  /*23130*/  BAR.ARV 0x4, 0x180 ;  /* 0x0106000000007b1d */ /* 0x000fec0000002000 */
[----:B------:R-:W-:Y:S05]  /*23140*/  BRA `(.L_x_3022) ;  /* 0x0000000800cc7947 */ /* 0x000fea0003800000 */
.L_x_3021:
        /* <DEDUP_REMOVED lines=36> */
.L_x_3200:
[----:B------:R-:W-:Y:S02]  /*23390*/  ULDC UR4, c[0x0][0xc38] ;  /* 0x00030e0000047ab9 */ /* 0x000fe40000000800 */
[----:B------:R-:W-:-:S04]  /*233a0*/  IMAD.U32 R7, RZ, RZ, UR4 ;  /* 0x00000004ff077e24 */ /* 0x000fc8000f8e00ff */
[----:B--2---:R-:W-:-:S04]  /*233b0*/  IMAD R14, R14, R7, RZ ;  /* 0x000000070e0e7224 */ /* 0x004fc800078e02ff */
[----:B------:R-:W-:-:S05]  /*233c0*/  IMAD.IADD R9, R4, 0x1, R14 ;  /* 0x0000000104097824 */ /* 0x000fca00078e020e */
[----:B------:R-:W-:-:S13]  /*233d0*/  ISETP.GT.AND P6, PT, R9, R0, PT ;  /* 0x000000000900720c */ /* 0x000fda0003fc4270 */
[----:B------:R-:W-:Y:S05]  /*233e0*/  @P6 BRA `(.L_x_3024) ;  /* 0x00000000009c6947 */ /* 0x000fea0003800000 */
.L_x_3029:
        /* <DEDUP_REMOVED lines=14> */
.L_x_3027:
[----:B------:R-:W-:Y:S05]  /*234d0*/  BSYNC B0 ;  /* 0x0000000000007941 */ /* 0x000fea0003800000 */
.L_x_3026:
        /* <DEDUP_REMOVED lines=18> */
.L_x_3208:
[----:B------:R-:W-:Y:S02]  /*23600*/  ULDC UR4, c[0x0][0xc38] ;  /* 0x00030e0000047ab9 */ /* 0x000fe40000000800 */
[----:B------:R-:W-:-:S05]  /*23610*/  MOV R7, UR4 ;  /* 0x0000000400077c02 */ /* 0x000fca0008000f00 */
[----:B--2---:R-:W-:-:S04]  /*23620*/  IMAD R14, R14, R7, RZ ;  /* 0x000000070e0e7224 */ /* 0x004fc800078e02ff */
[----:B------:R-:W-:-:S05]  /*23630*/  IMAD.IADD R9, R14, 0x1, R9 ;  /* 0x000000010e097824 */ /* 0x000fca00078e0209 */
[----:B------:R-:W-:-:S13]  /*23640*/  ISETP.GT.AND P6, PT, R9, R0, PT ;  /* 0x000000000900720c */ /* 0x000fda0003fc4270 */
[----:B------:R-:W-:Y:S05]  /*23650*/  @!P6 BRA `(.L_x_3029) ;  /* 0xfffffffc0064e947 */ /* 0x000fea000383ffff */
.L_x_3024:
        /* <DEDUP_REMOVED lines=8> */
.L_x_3212:
[----:B------:R-:W-:Y:S01]  /*236e0*/  ISETP.NE.AND P0, PT, R3, RZ, PT ;  /* 0x000000ff0300720c */ /* 0x000fe20003f05270 */
[----:B------:R-:W-:-:S12]  /*236f0*/  IMAD.MOV.U32 R14, RZ, RZ, RZ ;  /* 0x000000ffff0e7224 */ /* 0x000fd800078e00ff */
[----:B------:R-:W-:Y:S05]  /*23700*/  @!P0 BRA `(.L_x_3031) ;  /* 0x0000000000108947 */ /* 0x000fea0003800000 */
[----:B------:R-:W-:Y:S01]  /*23710*/  UMOV UR4, 0xffffffff ;  /* 0xffffffff00047882 */ /* 0x000fe20000000000 */
[----:B------:R-:W-:Y:S02]  /*23720*/  VIADD R12, R4, 0xffffffff ;  /* 0xffffffff040c7836 */ /* 0x000fe40000000000 */
[----:B------:R-:W-:Y:S05]  /*23730*/  BRA.DIV UR4, `(.L_x_3032) ;  /* 0x0000005204dc7947 */ /* 0x000fea000b800000 */
[----:B------:R4:W0:Y:S02]  /*23740*/  SHFL.IDX PT, R14, R2, R12, 0x1f ;  /* 0x00001f0c020e7589 */ /* 0x00082400000e0000 */
.L_x_3031:
        /* <DEDUP_REMOVED lines=8> */
[----:B-1----:R-:W0:Y:S08]  /*237d0*/  I2F.RP R10, R8 ;  /* 0x00000008000a7306 */ /* 0x002e300000209400 */
        /* <DEDUP_REMOVED lines=23> */
[----:B------:R-:W-:-:S03]  /*23950*/  IMAD.MOV R2, RZ, RZ, -R2 ;  /* 0x000000ffff027224 */ /* 0x000fc600078e0a02 */
[----:B------:R-:W-:Y:S01]  /*23960*/  IADD3 R3, -R0, RZ, RZ ;  /* 0x000000ff00037210 */ /* 0x000fe20007ffe1ff */
        /* <DEDUP_REMOVED lines=32> */
.L_x_3025:
[----:B------:R-:W-:Y:S01]  /*23b70*/  UMOV UR4, URZ ;  /* 0x0000003f00047c82 */ /* 0x000fe20008000000 */
[----:B------:R-:W-:Y:S01]  /*23b80*/  UMOV UR5, URZ ;  /* 0x0000003f00057c82 */ /* 0x000fe20008000000 */
[----:B------:R-:W-:Y:S01]  /*23b90*/  ULDC UR6, c[0x0][0xc3c] ;  /* 0x00030f0000067ab9 */ /* 0x000fe20000000800 */
[----:B------:R-:W-:Y:S01]  /*23ba0*/  IMAD.MOV.U32 R16, RZ, RZ, R0 ;  /* 0x000000ffff107224 */ /* 0x000fe200078e0000 */
[----:B------:R-:W-:Y:S01]  /*23bb0*/  MOV R18, UR5 ;  /* 0x0000000500127c02 */ /* 0x000fe20008000f00 */
[----:B------:R-:W-:Y:S02]  /*23bc0*/  IMAD.U32 R17, RZ, RZ, UR4 ;  /* 0x00000004ff117e24 */ /* 0x000fe4000f8e00ff */
[----:B------:R-:W-:-:S07]  /*23bd0*/  IMAD.U32 R19, RZ, RZ, UR6 ;  /* 0x00000006ff137e24 */ /* 0x000fce000f8e00ff */
.L_x_3033:
        /* <DEDUP_REMOVED lines=10> */
.L_x_3022:
[----:B------:R-:W-:Y:S02]  /*23c80*/  ULDC UR4, c[0x0][0xc3c] ;  /* 0x00030f0000047ab9 */ /* 0x000fe40000000800 */
[----:B---3--:R-:W-:-:S13]  /*23c90*/  ISETP.GE.AND P0, PT, R19, UR4, PT ;  /* 0x0000000413007c0c */ /* 0x008fda000bf06270 */
[----:B------:R-:W-:Y:S05]  /*23ca0*/  @!P0 BRA `(.L_x_3034) ;  /* 0xffffffa000b48947 */ /* 0x000fea000383ffff */
[----:B------:R-:W-:Y:S05]  /*23cb0*/  BSYNC B8 ;  /* 0x0000000000087941 */ /* 0x000fea0003800000 */
.L_x_2933:
        /* <DEDUP_REMOVED lines=12> */
.L_x_3215:
[----:B------:R-:W-:Y:S05]  /*23d80*/  BSYNC B0 ;  /* 0x0000000000007941 */ /* 0x000fea0003800000 */
.L_x_3035:
[----:B------:R-:W-:-:S03]  /*23d90*/  UMOV UR4, 0xffffffff ;  /* 0xffffffff00047882 */ /* 0x000fc60000000000 */
[----:B------:R-:W-:Y:S05]  /*23da0*/  BRA.DIV UR4, `(.L_x_3037) ;  /* 0x0000004e04787947 */ /* 0x000fea000b800000 */
[----:B0-----:R-:W0:Y:S02]  /*23db0*/  S2R R0, SR_TID.X ;  /* 0x0000000000007919 */ /* 0x001e240000002100 */
[----:B0-----:R-:W-:-:S04]  /*23dc0*/  SHF.R.U32.HI R0, RZ, 0x5, R0 ;  /* 0x00000005ff007819 */ /* 0x001fc80000011600 */
[----:B------:R-:W-:-:S05]  /*23dd0*/  LOP3.LUT R0, R0, 0x3, RZ, 0xc0, !PT ;  /* 0x0000000300007812 */ /* 0x000fca00078ec0ff */
[----:B------:R0:W3:Y:S02]  /*23de0*/  SHFL.IDX PT, R14, R0, RZ, 0x1f ;  /* 0x00001fff000e7589 */ /* 0x0000e400000e0000 */
.L_x_3218:
[----:B---3--:R-:W-:-:S13]  /*23df0*/  ISETP.NE.AND P0, PT, R14, RZ, PT ;  /* 0x000000ff0e00720c */ /* 0x008fda0003f05270 */
[----:B------:R-:W-:Y:S05]  /*23e00*/  @P0 BRA `(.L_x_2687) ;  /* 0x0000000000900947 */ /* 0x000fea0003800000 */
[----:B------:R-:W-:-:S03]  /*23e10*/  UMOV UR4, 0xffffffff ;  /* 0xffffffff00047882 */ /* 0x000fc60000000000 */
[----:B------:R-:W-:Y:S05]  /*23e20*/  BRA.DIV UR4, `(.L_x_3038) ;  /* 0x0000004e048c7947 */ /* 0x000fea000b800000 */
[----:B------:R-:W-:-:S13]  /*23e30*/  ELECT P6, URZ, PT ;  /* 0x00000000003f782f */ /* 0x000fda00038c0000 */
.L_x_3221:
        /* <DEDUP_REMOVED lines=8> */
.L_x_3039:
[C---:B------:R-:W-:Y:S01]  /*23ec0*/  IMAD R3, R28.reuse, 0x8, R5 ;  /* 0x000000081c037824 */ /* 0x040fe200078e0205 */
[----:B------:R-:W-:Y:S01]  /*23ed0*/  SHF.L.U32 R2, R29, 0x1f, RZ ;  /* 0x0000001f1d027819 */ /* 0x000fe200000006ff */
[----:B------:R-:W-:-:S03]  /*23ee0*/  VIADD R28, R28, 0x1 ;  /* 0x000000011c1c7836 */ /* 0x000fc60000000000 */
[----:B------:R-:W0:Y:S02]  /*23ef0*/  SYNCS.PHASECHK.TRANS64.TRYWAIT P1, [R3+URZ+0x2a840], R2 ;  /* 0x02a84002030075a7 */ /* 0x000e24000802017f */
[----:B------:R-:W-:-:S04]  /*23f00*/  ISETP.NE.AND P2, PT, R28, 0x2, PT ;  /* 0x000000021c00780c */ /* 0x000fc80003f45270 */
[----:B------:R-:W-:Y:S01]  /*23f10*/  SEL R0, RZ, 0x1, P2 ;  /* 0x00000001ff007807 */ /* 0x000fe20001000000 */
[----:B0-----:R-:W-:Y:S08]  /*23f20*/  @!P1 BRA `(.L_x_3040) ;  /* 0x0000004c006c9947 */ /* 0x001ff00003800000 */
.L_x_3222:
[----:B------:R-:W-:Y:S02]  /*23f30*/  SEL R28, R28, RZ, P2 ;  /* 0x000000ff1c1c7207 */ /* 0x000fe40001000000 */
[----:B------:R-:W-:Y:S01]  /*23f40*/  LOP3.LUT R0, R29, R0, RZ, 0x3c, !PT ;  /* 0x000000001d007212 */ /* 0x000fe200078e3cff */
[----:B------:R-:W-:Y:S06]  /*23f50*/  @!P0 BRA `(.L_x_3041) ;  /* 0x0000000000048947 */ /* 0x000fec0003800000 */
[----:B------:R-:W-:Y:S01]  /*23f60*/  BPT.TRAP 0x1 ;  /* 0x000000040000795c */ /* 0x000fe20000300000 */
.L_x_3041:
[----:B------:R-:W-:Y:S01]  /*23f70*/  IMAD R5, R28, 0x8, R5 ;  /* 0x000000081c057824 */ /* 0x000fe200078e0205 */
[----:B------:R-:W-:-:S04]  /*23f80*/  SHF.L.U32 R0, R0, 0x1f, RZ ;  /* 0x0000001f00007819 */ /* 0x000fc800000006ff */
[----:B------:R-:W3:Y:S02]  /*23f90*/  SYNCS.PHASECHK.TRANS64.TRYWAIT P1, [R5+URZ+0x2a840], R0 ;  /* 0x02a84000050075a7 */ /* 0x000ee4000802017f */
[----:B---3--:R-:W-:Y:S05]  /*23fa0*/  @!P1 BRA `(.L_x_3042) ;  /* 0x0000004c00609947 */ /* 0x008fea0003800000 */
.L_x_3223:
[----:B------:R-:W-:Y:S05]  /*23fb0*/  @!P0 BRA `(.L_x_3043) ;  /* 0x0000000000048947 */ /* 0x000fea0003800000 */
[----:B------:R-:W-:Y:S01]  /*23fc0*/  BPT.TRAP 0x1 ;  /* 0x000000040000795c */ /* 0x000fe20000300000 */
.L_x_3043:
[----:B------:R-:W4:Y:S02]  /*23fd0*/  SYNCS.PHASECHK.TRANS64.TRYWAIT P1, [R3+URZ+0x2a860], R2 ;  /* 0x02a86002030075a7 */ /* 0x000f24000802017f */
[----:B----4-:R-:W-:Y:S05]  /*23fe0*/  @!P1 BRA `(.L_x_3044) ;  /* 0x0000004c00649947 */ /* 0x010fea0003800000 */
.L_x_3224:
[----:B------:R-:W-:Y:S05]  /*23ff0*/  @!P0 BRA `(.L_x_3045) ;  /* 0x0000000000048947 */ /* 0x000fea0003800000 */
[----:B------:R-:W-:Y:S01]  /*24000*/  BPT.TRAP 0x1 ;  /* 0x000000040000795c */ /* 0x000fe20000300000 */
.L_x_3045:
[----:B------:R0:W0:Y:S02]  /*24010*/  SYNCS.PHASECHK.TRANS64.TRYWAIT P0, [R5+URZ+0x2a860], R0 ;  /* 0x02a86000050075a7 */ /* 0x000024000800017f */
[----:B0-----:R-:W-:Y:S05]  /*24020*/  @!P0 NANOSLEEP.SYNCS 0x989680 ;  /* 0x009896800000895d */ /* 0x001fea0003900000 */
[----:B------:R-:W0:Y:S02]  /*24030*/  @!P0 SYNCS.PHASECHK.TRANS64 P0, [R5+URZ+0x2a860], R0 ;  /* 0x02a86000050085a7 */ /* 0x000e24000800007f */
[----:B0-----:R-:W-:Y:S05]  /*24040*/  @!P0 BRA `(.L_x_3045) ;  /* 0xfffffffc00f08947 */ /* 0x001fea000383ffff */
.L_x_2687:
[----:B------:R-:W-:Y:S05]  /*24050*/  BSYNC B9 ;  /* 0x0000000000097941 */ /* 0x000fea0003800000 */
.L_x_2684:
[----:B------:R-:W-:Y:S05]  /*24060*/  EXIT ;  /* 0x000000000000794d */ /* 0x000fea0003800000 */
.L_x_2705:
[----:B0-----:R0:W1:Y:S02]  /*24070*/  SYNCS.PHASECHK.TRANS64.TRYWAIT P6, [R86+URZ+0x2a890], R87 ;  /* 0x02a89057560075a7 */ /* 0x00106400080c017f */
[----:B-1----:R-:W-:Y:S05]  /*24080*/  @!P6 NANOSLEEP.SYNCS 0x989680 ;  /* 0x009896800000e95d */ /* 0x002fea0003900000 */
[----:B------:R-:W1:Y:S02]  /*24090*/  @!P6 SYNCS.PHASECHK.TRANS64 P6, [R86+URZ+0x2a890], R87 ;  /* 0x02a890575600e5a7 */ /* 0x000e6400080c007f */
[----:B-1----:R-:W-:Y:S05]  /*240a0*/  @!P6 BRA `(.L_x_2705) ;  /* 0xfffffffc00f0e947 */ /* 0x002fea000383ffff */
[----:B------:R-:W-:Y:S05]  /*240b0*/  BRA `(.L_x_3046) ;  /* 0xfffffdf4009c7947 */ /* 0x000fea000383ffff */
.L_x_2706:
        /* <DEDUP_REMOVED lines=8> */
.L_x_3048:
[----:B------:R-:W-:Y:S05]  /*24140*/  BSYNC B1 ;  /* 0x0000000000017941 */ /* 0x000fea0003800000 */
.L_x_3047:
        /* <DEDUP_REMOVED lines=8> */
.L_x_3049:
[----:B------:R-:W-:Y:S01]  /*241d0*/  IMAD.MOV.U32 R11, RZ, RZ, R14 ;  /* 0x000000ffff0b7224 */ /* 0x000fe200078e000e */
[----:B------:R-:W-:Y:S06]  /*241e0*/  BRA `(.L_x_3050) ;  /* 0xfffffdf400647947 */ /* 0x000fec000383ffff */
.L_x_2731:
        /* <DEDUP_REMOVED lines=8> */
.L_x_3052:
[----:B------:R-:W-:Y:S05]  /*24270*/  BSYNC B1 ;  /* 0x0000000000017941 */ /* 0x000fea0003800000 */
.L_x_3051:
        /* <DEDUP_REMOVED lines=8> */
.L_x_3053:
[----:B------:R-:W-:Y:S01]  /*24300*/  IMAD.MOV.U32 R118, RZ, RZ, R14 ;  /* 0x000000ffff767224 */ /* 0x000fe200078e000e */
[----:B------:R-:W-:Y:S06]  /*24310*/  BRA `(.L_x_3054) ;  /* 0xfffffe0800c47947 */ /* 0x000fec000383ffff */
.L_x_2761:
[----:B-1----:R1:W2:Y:S02]  /*24320*/  SYNCS.PHASECHK.TRANS64.TRYWAIT P6, [R86+URZ+0x2a890], R87 ;  /* 0x02a89057560075a7 */ /* 0x0022a400080c017f */
[----:B--2---:R-:W-:Y:S05]  /*24330*/  @!P6 NANOSLEEP.SYNCS 0x989680 ;  /* 0x009896800000e95d */ /* 0x004fea0003900000 */
[----:B------:R-:W2:Y:S02]  /*24340*/  @!P6 SYNCS.PHASECHK.TRANS64 P6, [R86+URZ+0x2a890], R87 ;  /* 0x02a890575600e5a7 */ /* 0x000ea400080c007f */
[----:B--2---:R-:W-:Y:S05]  /*24350*/  @!P6 BRA `(.L_x_2761) ;  /* 0xfffffffc00f0e947 */ /* 0x004fea000383ffff */
[----:B------:R-:W-:Y:S05]  /*24360*/  BRA `(.L_x_3055) ;  /* 0xfffffe2800fc7947 */ /* 0x000fea000383ffff */
.L_x_2762:
[----:B------:R-:W-:Y:S01]  /*24370*/  BSSY B1, `(.L_x_3056) ;  /* 0x0000008000017945 */ /* 0x000fe20003800000 */
[----:B------:R-:W-:Y:S01]  /*24380*/  IMAD.MOV.U32 R13, RZ, RZ, R117 ;  /* 0x000000ffff0d7224 */ /* 0x000fe200078e0075 */
[----:B------:R-:W-:Y:S01]  /*24390*/  MOV R11, 0x1c1f ;  /* 0x00001c1f000b7802 */ /* 0x000fe20000000f00 */
[----:B------:R-:W-:Y:S02]  /*243a0*/  IMAD.MOV.U32 R12, RZ, RZ, RZ ;  /* 0x000000ffff0c7224 */ /* 0x000fe400078e00ff */
[----:B------:R-:W-:-:S07]  /*243b0*/  IMAD.MOV.U32 R15, RZ, RZ, -0x1 ;  /* 0xffffffffff0f7424 */ /* 0x000fce00078e00ff */
[----:B-1----:R-:W-:Y:S05]  /*243c0*/  WARPSYNC.COLLECTIVE R15, `(.L_x_3057) ;  /* 0x000000000f087348 */ /* 0x002fea0003c00000 */
[----:B------:R0:W2:Y:S02]  /*243d0*/  SHFL.IDX P6, R14, R13, R12, R11 ;  /* 0x0000000c0d0e7389 */ /* 0x0000a400000c000b */
[----:B012---:R-:W-:Y:S01]  /*243e0*/  ENDCOLLECTIVE ;  /* 0x000000000000791b */ /* 0x007fe20003800000 */
.L_x_3057:
[----:B------:R-:W-:Y:S05]  /*243f0*/  BSYNC B1 ;  /* 0x0000000000017941 */ /* 0x000fea0003800000 */
.L_x_3056:
        /* <DEDUP_REMOVED lines=8> */
.L_x_3058:
[----:B------:R-:W-:Y:S01]  /*24480*/  IMAD.MOV.U32 R11, RZ, RZ, R14 ;  /* 0x000000ffff0b7224 */ /* 0x000fe200078e000e */
[----:B------:R-:W-:Y:S06]  /*24490*/  BRA `(.L_x_3059) ;  /* 0xfffffe2800c87947 */ /* 0x000fec000383ffff */
.L_x_2775:
        /* <DEDUP_REMOVED lines=8> */
.L_x_3061:
[----:B------:R-:W-:Y:S05]  /*24520*/  BSYNC B1 ;  /* 0x0000000000017941 */ /* 0x000fea0003800000 */
.L_x_3060:
        /* <DEDUP_REMOVED lines=8> */
.L_x_3062:
[----:B------:R-:W-:Y:S01]  /*245b0*/  IMAD.MOV.U32 R118, RZ, RZ, R14 ;  /* 0x000000ffff767224 */ /* 0x000fe200078e000e */
[----:B------:R-:W-:Y:S06]  /*245c0*/  BRA `(.L_x_3063) ;  /* 0xfffffe4000807947 */ /* 0x000fec000383ffff */
.L_x_2788:
[----:B0-----:R0:W1:Y:S02]  /*245d0*/  SYNCS.PHASECHK.TRANS64.TRYWAIT P4, [R86+URZ+0x2a890], R87 ;  /* 0x02a89057560075a7 */ /* 0x001064000808017f */
[----:B-1----:R-:W-:Y:S05]  /*245e0*/  @!P4 NANOSLEEP.SYNCS 0x989680 ;  /* 0x009896800000c95d */ /* 0x002fea0003900000 */
[----:B------:R-:W1:Y:S02]  /*245f0*/  @!P4 SYNCS.PHASECHK.TRANS64 P4, [R86+URZ+0x2a890], R87 ;  /* 0x02a890575600c5a7 */ /* 0x000e64000808007f */
[----:B-1----:R-:W-:Y:S05]  /*24600*/  @!P4 BRA `(.L_x_2788) ;  /* 0xfffffffc00f0c947 */ /* 0x002fea000383ffff */
[----:B------:R-:W-:Y:S05]  /*24610*/  BRA `(.L_x_3064) ;  /* 0xfffffe58006c7947 */ /* 0x000fea000383ffff */
.L_x_2789:
        /* <DEDUP_REMOVED lines=8> */
.L_x_3066:
[----:B------:R-:W-:Y:S05]  /*246a0*/  BSYNC B1 ;  /* 0x0000000000017941 */ /* 0x000fea0003800000 */
.L_x_3065:
        /* <DEDUP_REMOVED lines=8> */
.L_x_3067:
[----:B------:R-:W-:Y:S01]  /*24730*/  IMAD.MOV.U32 R36, RZ, RZ, R14 ;  /* 0x000000ffff247224 */ /* 0x000fe200078e000e */
[----:B------:R-:W-:Y:S06]  /*24740*/  BRA `(.L_x_3068) ;  /* 0xfffffe5800907947 */ /* 0x000fec000383ffff */
.L_x_2792:
[----:B------:R-:W-:Y:S01]  /*24750*/  BSSY B1, `(.L_x_3069) ;  /* 0x0000008000017945 */ /* 0x000fe20003800000 */
[----:B----4-:R-:W-:Y:S01]  /*24760*/  IMAD.MOV.U32 R13, RZ, RZ, R39 ;  /* 0x000000ffff0d7224 */ /* 0x010fe200078e0027 */
[----:B------:R-:W-:Y:S01]  /*24770*/  MOV R11, 0x1c1f ;  /* 0x00001c1f000b7802 */ /* 0x000fe20000000f00 */
[----:B------:R-:W-:Y:S02]  /*24780*/  IMAD.MOV.U32 R12, RZ, RZ, 0x1 ;  /* 0x00000001ff0c7424 */ /* 0x000fe400078e00ff */
[----:B------:R-:W-:-:S07]  /*24790*/  IMAD.MOV.U32 R15, RZ, RZ, -0x1 ;  /* 0xffffffffff0f7424 */ /* 0x000fce00078e00ff */
[----:B0123--:R-:W-:Y:S05]  /*247a0*/  WARPSYNC.COLLECTIVE R15, `(.L_x_3070) ;  /* 0x000000000f087348 */ /* 0x00ffea0003c00000 */
[----:B------:R4:W0:Y:S02]  /*247b0*/  SHFL.IDX P6, R14, R13, R12, R11 ;  /* 0x0000000c0d0e7389 */ /* 0x00082400000c000b */
[----:B01234-:R-:W-:Y:S01]  /*247c0*/  ENDCOLLECTIVE ;  /* 0x000000000000791b */ /* 0x01ffe20003800000 */
.L_x_3070:
[----:B------:R-:W-:Y:S05]  /*247d0*/  BSYNC B1 ;  /* 0x0000000000017941 */ /* 0x000fea0003800000 */
.L_x_3069:
        /* <DEDUP_REMOVED lines=8> */
.L_x_3071:
[----:B------:R-:W-:Y:S01]  /*24860*/  IMAD.MOV.U32 R36, RZ, RZ, R14 ;  /* 0x000000ffff247224 */ /* 0x000fe200078e000e */
[----:B------:R-:W-:Y:S06]  /*24870*/  BRA `(.L_x_3072) ;  /* 0xfffffe5800ec7947 */ /* 0x000fec000383ffff */
.L_x_2796:
[----:B---3--:R3:W0:Y:S02]  /*24880*/  SYNCS.PHASECHK.TRANS64.TRYWAIT P0, [R86+URZ+0x2a8b0], R87 ;  /* 0x02a8b057560075a7 */ /* 0x008624000800017f */
[----:B0-----:R-:W-:Y:S05]  /*24890*/  @!P0 NANOSLEEP.SYNCS 0x989680 ;  /* 0x009896800000895d */ /* 0x001fea0003900000 */
[----:B------:R-:W0:Y:S02]  /*248a0*/  @!P0 SYNCS.PHASECHK.TRANS64 P0, [R86+URZ+0x2a8b0], R87 ;  /* 0x02a8b057560085a7 */ /* 0x000e24000800007f */
[----:B0-----:R-:W-:Y:S05]  /*248b0*/  @!P0 BRA `(.L_x_2796) ;  /* 0xfffffffc00f08947 */ /* 0x001fea000383ffff */
[----:B------:R-:W-:Y:S05]  /*248c0*/  BRA `(.L_x_3073) ;  /* 0xfffffe5c00c47947 */ /* 0x000fea000383ffff */
.L_x_2814:
        /* <DEDUP_REMOVED lines=8> */
.L_x_3075:
[----:B------:R-:W-:Y:S05]  /*24950*/  BSYNC B1 ;  /* 0x0000000000017941 */ /* 0x000fea0003800000 */
.L_x_3074:
        /* <DEDUP_REMOVED lines=8> */
.L_x_3076:
[----:B------:R-:W-:Y:S02]  /*249e0*/  IMAD.MOV.U32 R13, RZ, RZ, R8 ;  /* 0x000000ffff0d7224 */ /* 0x000fe400078e0008 */
[----:B------:R-:W-:-:S07]  /*249f0*/  IMAD.MOV.U32 R0, RZ, RZ, R14 ;  /* 0x000000ffff007224 */ /* 0x000fce00078e000e */
[----:B------:R-:W-:Y:S05]  /*24a00*/  WARPSYNC.COLLECTIVE R15, `(.L_x_3077) ;  /* 0x000000000f087348 */ /* 0x000fea0003c00000 */
[----:B------:R0:W1:Y:S02]  /*24a10*/  SHFL.IDX P6, R14, R13, R12, R11 ;  /* 0x0000000c0d0e7389 */ /* 0x00006400000c000b */
[----:B01----:R-:W-:Y:S01]  /*24a20*/  ENDCOLLECTIVE ;  /* 0x000000000000791b */ /* 0x003fe20003800000 */
.L_x_3077:
[----:B------:R-:W-:Y:S02]  /*24a30*/  IMAD.MOV.U32 R13, RZ, RZ, R4 ;  /* 0x000000ffff0d7224 */ /* 0x000fe400078e0004 */
[----:B------:R-:W-:-:S07]  /*24a40*/  IMAD.MOV.U32 R5, RZ, RZ, R14 ;  /* 0x000000ffff057224 */ /* 0x000fce00078e000e */
[----:B------:R-:W-:Y:S05]  /*24a50*/  WARPSYNC.COLLECTIVE R15, `(.L_x_3078) ;  /* 0x000000000f087348 */ /* 0x000fea0003c00000 */
[----:B------:R0:W1:Y:S02]  /*24a60*/  SHFL.IDX P6, R14, R13, R12, R11 ;  /* 0x0000000c0d0e7389 */ /* 0x00006400000c000b */
[----:B01----:R-:W-:Y:S01]  /*24a70*/  ENDCOLLECTIVE ;  /* 0x000000000000791b */ /* 0x003fe20003800000 */
.L_x_3078:
[----:B------:R-:W-:Y:S05]  /*24a80*/  BRA `(.L_x_3079) ;  /* 0xfffffe6c00887947 */ /* 0x000fea000383ffff */
.L_x_2817:
        /* <DEDUP_REMOVED lines=8> */
.L_x_3081:
[----:B------:R-:W-:Y:S05]  /*24b10*/  BSYNC B1 ;  /* 0x0000000000017941 */ /* 0x000fea0003800000 */
.L_x_3080:
        /* <DEDUP_REMOVED lines=8> */
.L_x_3082:
[----:B------:R-:W-:Y:S01]  /*24ba0*/  IMAD.MOV.U32 R13, RZ, RZ, R8 ;  /* 0x000000ffff0d7224 */ /* 0x000fe200078e0008 */
[----:B------:R-:W-:-:S07]  /*24bb0*/  MOV R0, R14 ;  /* 0x0000000e00007202 */ /* 0x000fce0000000f00 */
[----:B------:R-:W-:Y:S05]  /*24bc0*/  WARPSYNC.COLLECTIVE R15, `(.L_x_3083) ;  /* 0x000000000f087348 */ /* 0x000fea0003c00000 */
[----:B------:R0:W1:Y:S02]  /*24bd0*/  SHFL.IDX P6, R14, R13, R12, R11 ;  /* 0x0000000c0d0e7389 */ /* 0x00006400000c000b */
[----:B01----:R-:W-:Y:S01]  /*24be0*/  ENDCOLLECTIVE ;  /* 0x000000000000791b */ /* 0x003fe20003800000 */
.L_x_3083:
[----:B------:R-:W-:Y:S02]  /*24bf0*/  IMAD.MOV.U32 R13, RZ, RZ, R4 ;  /* 0x000000ffff0d7224 */ /* 0x000fe400078e0004 */
[----:B------:R-:W-:-:S07]  /*24c00*/  IMAD.MOV.U32 R5, RZ, RZ, R14 ;  /* 0x000000ffff057224 */ /* 0x000fce00078e000e */
[----:B------:R-:W-:Y:S05]  /*24c10*/  WARPSYNC.COLLECTIVE R15, `(.L_x_3084) ;  /* 0x000000000f087348 */ /* 0x000fea0003c00000 */
[----:B------:R0:W1:Y:S02]  /*24c20*/  SHFL.IDX P6, R14, R13, R12, R11 ;  /* 0x0000000c0d0e7389 */ /* 0x00006400000c000b */
[----:B01----:R-:W-:Y:S01]  /*24c30*/  ENDCOLLECTIVE ;  /* 0x000000000000791b */ /* 0x003fe20003800000 */
.L_x_3084:
[----:B------:R-:W-:Y:S01]  /*24c40*/  IMAD.MOV.U32 R4, RZ, RZ, R14 ;  /* 0x000000ffff047224 */ /* 0x000fe200078e000e */
[----:B------:R-:W-:Y:S06]  /*24c50*/  BRA `(.L_x_3085) ;  /* 0xfffffe74003c7947 */ /* 0x000fec000383ffff */
.L_x_2821:
[----:B0-----:R0:W1:Y:S02]  /*24c60*/  SYNCS.PHASECHK.TRANS64.TRYWAIT P0, [R2+URZ+0x2a800], R5 ;  /* 0x02a80005020075a7 */ /* 0x001064000800017f */
[----:B-1----:R-:W-:Y:S05]  /*24c70*/  @!P0 NANOSLEEP.SYNCS 0x989680 ;  /* 0x009896800000895d */ /* 0x002fea0003900000 */
[----:B------:R-:W1:Y:S02]  /*24c80*/  @!P0 SYNCS.PHASECHK.TRANS64 P0, [R2+URZ+0x2a800], R5 ;  /* 0x02a80005020085a7 */ /* 0x000e64000800007f */
[----:B-1----:R-:W-:Y:S05]  /*24c90*/  @!P0 BRA `(.L_x_2821) ;  /* 0xfffffffc00f08947 */ /* 0x002fea000383ffff */
[----:B------:R-:W-:Y:S05]  /*24ca0*/  BRA `(.L_x_3086) ;  /* 0xfffffe7c00687947 */ /* 0x000fea000383ffff */
.L_x_2845:
        /* <DEDUP_REMOVED lines=8> */
.L_x_3088:
[----:B------:R-:W-:Y:S05]  /*24d30*/  BSYNC B1 ;  /* 0x0000000000017941 */ /* 0x000fea0003800000 */
.L_x_3087:
        /* <DEDUP_REMOVED lines=8> */
.L_x_3089:
[----:B------:R-:W-:Y:S01]  /*24dc0*/  MOV R13, R21 ;  /* 0x00000015000d7202 */ /* 0x000fe20000000f00 */
[----:B------:R-:W-:-:S07]  /*24dd0*/  IMAD.MOV.U32 R0, RZ, RZ, R14 ;  /* 0x000000ffff007224 */ /* 0x000fce00078e000e */
[----:B------:R-:W-:Y:S05]  /*24de0*/  WARPSYNC.COLLECTIVE R15, `(.L_x_3090) ;  /* 0x000000000f087348 */ /* 0x000fea0003c00000 */
[----:B------:R0:W1:Y:S02]  /*24df0*/  SHFL.IDX P6, R14, R13, R12, R11 ;  /* 0x0000000c0d0e7389 */ /* 0x00006400000c000b */
[----:B01----:R-:W-:Y:S01]  /*24e00*/  ENDCOLLECTIVE ;  /* 0x000000000000791b */ /* 0x003fe20003800000 */
.L_x_3090:
[----:B------:R-:W-:Y:S02]  /*24e10*/  IMAD.MOV.U32 R13, RZ, RZ, R20 ;  /* 0x000000ffff0d7224 */ /* 0x000fe400078e0014 */
[----:B------:R-:W-:-:S07]  /*24e20*/  IMAD.MOV.U32 R5, RZ, RZ, R14 ;  /* 0x000000ffff057224 */ /* 0x000fce00078e000e */
[----:B------:R-:W-:Y:S05]  /*24e30*/  WARPSYNC.COLLECTIVE R15, `(.L_x_3091) ;  /* 0x000000000f087348 */ /* 0x000fea0003c00000 */
[----:B------:R0:W1:Y:S02]  /*24e40*/  SHFL.IDX P6, R14, R13, R12, R11 ;  /* 0x0000000c0d0e7389 */ /* 0x00006400000c000b */
[----:B01----:R-:W-:Y:S01]  /*24e50*/  ENDCOLLECTIVE ;  /* 0x000000000000791b */ /* 0x003fe20003800000 */
.L_x_3091:
[----:B------:R-:W-:Y:S05]  /*24e60*/  BRA `(.L_x_3092) ;  /* 0xfffffea000fc7947 */ /* 0x000fea000383ffff */
.L_x_2848:
        /* <DEDUP_REMOVED lines=8> */
.L_x_3094:
[----:B------:R-:W-:Y:S05]  /*24ef0*/  BSYNC B1 ;  /* 0x0000000000017941 */ /* 0x000fea0003800000 */
.L_x_3093:
        /* <DEDUP_REMOVED lines=8> */
.L_x_3095:
[----:B------:R-:W-:Y:S02]  /*24f80*/  IMAD.MOV.U32 R13, RZ, RZ, R21 ;  /* 0x000000ffff0d7224 */ /* 0x000fe400078e0015 */
[----:B------:R-:W-:-:S07]  /*24f90*/  IMAD.MOV.U32 R0, RZ, RZ, R14 ;  /* 0x000000ffff007224 */ /* 0x000fce00078e000e */
[----:B------:R-:W-:Y:S05]  /*24fa0*/  WARPSYNC.COLLECTIVE R15, `(.L_x_3096) ;  /* 0x000000000f087348 */ /* 0x000fea0003c00000 */
[----:B------:R0:W1:Y:S02]  /*24fb0*/  SHFL.IDX P6, R14, R13, R12, R11 ;  /* 0x0000000c0d0e7389 */ /* 0x00006400000c000b */
[----:B01----:R-:W-:Y:S01]  /*24fc0*/  ENDCOLLECTIVE ;  /* 0x000000000000791b */ /* 0x003fe20003800000 */
.L_x_3096:
[----:B------:R-:W-:Y:S01]  /*24fd0*/  MOV R13, R20 ;  /* 0x00000014000d7202 */ /* 0x000fe20000000f00 */
[----:B------:R-:W-:-:S07]  /*24fe0*/  IMAD.MOV.U32 R21, RZ, RZ, R14 ;  /* 0x000000ffff157224 */ /* 0x000fce00078e000e */
[----:B------:R-:W-:Y:S05]  /*24ff0*/  WARPSYNC.COLLECTIVE R15, `(.L_x_3097) ;  /* 0x000000000f087348 */ /* 0x000fea0003c00000 */
[----:B------:R0:W1:Y:S02]  /*25000*/  SHFL.IDX P6, R14, R13, R12, R11 ;  /* 0x0000000c0d0e7389 */ /* 0x00006400000c000b */
[----:B01----:R-:W-:Y:S01]  /*25010*/  ENDCOLLECTIVE ;  /* 0x000000000000791b */ /* 0x003fe20003800000 */
.L_x_3097:
[----:B------:R-:W-:Y:S01]  /*25020*/  IMAD.MOV.U32 R20, RZ, RZ, R14 ;  /* 0x000000ffff147224 */ /* 0x000fe200078e000e */
[----:B------:R-:W-:Y:S06]  /*25030*/  BRA `(.L_x_3098) ;  /* 0xfffffea800407947 */ /* 0x000fec000383ffff */
.L_x_2852:
[----:B0-----:R0:W1:Y:S02]  /*25040*/  SYNCS.PHASECHK.TRANS64.TRYWAIT P0, [R2+URZ+0x2a800], R61 ;  /* 0x02a8003d020075a7 */ /* 0x001064000800017f */
[----:B-1----:R-:W-:Y:S05]  /*25050*/  @!P0 NANOSLEEP.SYNCS 0x989680 ;  /* 0x009896800000895d */ /* 0x002fea0003900000 */
[----:B------:R-:W1:Y:S02]  /*25060*/  @!P0 SYNCS.PHASECHK.TRANS64 P0, [R2+URZ+0x2a800], R61 ;  /* 0x02a8003d020085a7 */ /* 0x000e64000800007f */
[----:B-1----:R-:W-:Y:S05]  /*25070*/  @!P0 BRA `(.L_x_2852) ;  /* 0xfffffffc00f08947 */ /* 0x002fea000383ffff */
[----:B------:R-:W-:Y:S05]  /*25080*/  BRA `(.L_x_3099) ;  /* 0xfffffeac00d07947 */ /* 0x000fea000383ffff */
.L_x_2866:
[----:B-1----:R1:W2:Y:S02]  /*25090*/  SYNCS.PHASECHK.TRANS64.TRYWAIT P1, [R0+URZ+0x2a830], R3 ;  /* 0x02a83003000075a7 */ /* 0x0022a4000802017f */
[----:B--2---:R-:W-:Y:S05]  /*250a0*/  @!P1 NANOSLEEP.SYNCS 0x989680 ;  /* 0x009896800000995d */ /* 0x004fea0003900000 */
[----:B------:R-:W2:Y:S02]  /*250b0*/  @!P1 SYNCS.PHASECHK.TRANS64 P1, [R0+URZ+0x2a830], R3 ;  /* 0x02a83003000095a7 */ /* 0x000ea4000802007f */
[----:B--2---:R-:W-:Y:S05]  /*250c0*/  @!P1 BRA `(.L_x_2866) ;  /* 0xfffffffc00f09947 */ /* 0x004fea000383ffff */
[----:B------:R-:W-:Y:S05]  /*250d0*/  BRA `(.L_x_2865) ;  /* 0xfffffed800307947 */ /* 0x000fea000383ffff */
.L_x_2874:
[----:B-1----:R1:W2:Y:S02]  /*250e0*/  SYNCS.PHASECHK.TRANS64.TRYWAIT P2, [R15+URZ+0x2a830], R10 ;  /* 0x02a8300a0f0075a7 */ /* 0x0022a4000804017f */
[----:B--2---:R-:W-:Y:S05]  /*250f0*/  @!P2 NANOSLEEP.SYNCS 0x989680 ;  /* 0x009896800000a95d */ /* 0x004fea0003900000 */
[----:B------:R-:W2:Y:S02]  /*25100*/  @!P2 SYNCS.PHASECHK.TRANS64 P2, [R15+URZ+0x2a830], R10 ;  /* 0x02a8300a0f00a5a7 */ /* 0x000ea4000804007f */
[----:B--2---:R-:W-:Y:S05]  /*25110*/  @!P2 BRA `(.L_x_2874) ;  /* 0xfffffffc00f0a947 */ /* 0x004fea000383ffff */
[----:B------:R-:W-:Y:S05]  /*25120*/  BRA `(.L_x_2873) ;  /* 0xffffff00006c7947 */ /* 0x000fea000383ffff */
.L_x_2879:
[----:B-1----:R1:W2:Y:S02]  /*25130*/  SYNCS.PHASECHK.TRANS64.TRYWAIT P2, [R11+URZ+0x2a850], R3 ;  /* 0x02a850030b0075a7 */ /* 0x0022a4000804017f */
[----:B--2---:R-:W-:Y:S05]  /*25140*/  @!P2 NANOSLEEP.SYNCS 0x989680 ;  /* 0x009896800000a95d */ /* 0x004fea0003900000 */
[----:B------:R-:W2:Y:S02]  /*25150*/  @!P2 SYNCS.PHASECHK.TRANS64 P2, [R11+URZ+0x2a850], R3 ;  /* 0x02a850030b00a5a7 */ /* 0x000ea4000804007f */
[----:B--2---:R-:W-:Y:S05]  /*25160*/  @!P2 BRA `(.L_x_2879) ;  /* 0xfffffffc00f0a947 */ /* 0x004fea000383ffff */
[----:B------:R-:W-:Y:S05]  /*25170*/  BRA `(.L_x_2878) ;  /* 0xffffff0c005c7947 */ /* 0x000fea000383ffff */
.L_x_2889:
[----:B-1----:R1:W2:Y:S02]  /*25180*/  SYNCS.PHASECHK.TRANS64.TRYWAIT P1, [R10+URZ+0x2a830], R11 ;  /* 0x02a8300b0a0075a7 */ /* 0x0022a4000802017f */
[----:B--2---:R-:W-:Y:S05]  /*25190*/  @!P1 NANOSLEEP.SYNCS 0x989680 ;  /* 0x009896800000995d */ /* 0x004fea0003900000 */
[----:B------:R-:W2:Y:S02]  /*251a0*/  @!P1 SYNCS.PHASECHK.TRANS64 P1, [R10+URZ+0x2a830], R11 ;  /* 0x02a8300b0a0095a7 */ /* 0x000ea4000802007f */
[----:B--2---:R-:W-:Y:S05]  /*251b0*/  @!P1 BRA `(.L_x_2889) ;  /* 0xfffffffc00f09947 */ /* 0x004fea000383ffff */
[----:B------:R-:W-:Y:S05]  /*251c0*/  BRA `(.L_x_2888) ;  /* 0xffffff2c00987947 */ /* 0x000fea000383ffff */
.L_x_2894:
[----:B-1----:R1:W2:Y:S02]  /*251d0*/  SYNCS.PHASECHK.TRANS64.TRYWAIT P1, [R11+URZ+0x2a850], R8 ;  /* 0x02a850080b0075a7 */ /* 0x0022a4000802017f */
[----:B--2---:R-:W-:Y:S05]  /*251e0*/  @!P1 NANOSLEEP.SYNCS 0x989680 ;  /* 0x009896800000995d */ /* 0x004fea0003900000 */
[----:B------:R-:W2:Y:S02]  /*251f0*/  @!P1 SYNCS.PHASECHK.TRANS64 P1, [R11+URZ+0x2a850], R8 ;  /* 0x02a850080b0095a7 */ /* 0x000ea4000802007f */
[----:B--2---:R-:W-:Y:S05]  /*25200*/  @!P1 BRA `(.L_x_2894) ;  /* 0xfffffffc00f09947 */ /* 0x004fea000383ffff */
[----:B------:R-:W-:Y:S05]  /*25210*/  BRA `(.L_x_2893) ;  /* 0xffffff3800887947 */ /* 0x000fea000383ffff */
.L_x_2902:
[----:B-1----:R1:W2:Y:S02]  /*25220*/  SYNCS.PHASECHK.TRANS64.TRYWAIT P1, [R12+URZ+0x2a850], R3 ;  /* 0x02a850030c0075a7 */ /* 0x0022a4000802017f */
[----:B--2---:R-:W-:Y:S05]  /*25230*/  @!P1 NANOSLEEP.SYNCS 0x989680 ;  /* 0x009896800000995d */ /* 0x004fea0003900000 */
[----:B------:R-:W2:Y:S02]  /*25240*/  @!P1 SYNCS.PHASECHK.TRANS64 P1, [R12+URZ+0x2a850], R3 ;  /* 0x02a850030c0095a7 */ /* 0x000ea4000802007f */
[----:B--2---:R-:W-:Y:S05]  /*25250*/  @!P1 BRA `(.L_x_2902) ;  /* 0xfffffffc00f09947 */ /* 0x004fea000383ffff */
[----:B------:R-:W-:Y:S05]  /*25260*/  BRA `(.L_x_2901) ;  /* 0xffffff5400d47947 */ /* 0x000fea000383ffff */
.L_x_2939:
        /* <DEDUP_REMOVED lines=8> */
[----:B-1----:R-:W-:Y:S05]  /*252f0*/  WARPSYNC.COLLECTIVE R15, `(.L_x_3101) ;  /* 0x000000000f087348 */ /* 0x002fea0003c00000 */
[----:B------:R0:W2:Y:S02]  /*25300*/  SHFL.IDX P6, R14, R13, R12, R11 ;  /* 0x0000000c0d0e7389 */ /* 0x0000a400000c000b */
[----:B012---:R-:W-:Y:S01]  /*25310*/  ENDCOLLECTIVE ;  /* 0x000000000000791b */ /* 0x007fe20003800000 */
.L_x_3101:
[----:B------:R-:W-:Y:S05]  /*25320*/  BSYNC B1 ;  /* 0x0000000000017941 */ /* 0x000fea0003800000 */
.L_x_3100:
[----:B------:R-:W-:Y:S05]  /*25330*/  BRA `(.L_x_3102) ;  /* 0xffffff9000f47947 */ /* 0x000fea000383ffff */
.L_x_2941:
[----:B------:R-:W-:Y:S01]  /*25340*/  BSSY B1, `(.L_x_3103) ;  /* 0x0000006000017945 */ /* 0x000fe20003800000 */
[----:B------:R-:W-:-:S07]  /*25350*/  IMAD.MOV.U32 R15, RZ, RZ, -0x1 ;  /* 0xffffffffff0f7424 */ /* 0x000fce00078e00ff */
[----:B01----:R-:W-:Y:S05]  /*25360*/  WARPSYNC.COLLECTIVE R15, `(.L_x_3104) ;  /* 0x000000000f0c7348 */ /* 0x003fea0003c00000 */
[----:B------:R-:W-:Y:S02]  /*25370*/  ELECT P6, UR62, PT ;  /* 0x00000000003e782f */ /* 0x000fe400038c0000 */
[----:B------:R-:W-:Y:S01]  /*25380*/  MOV R14, UR62 ;  /* 0x0000003e000e7c02 */ /* 0x000fe20008000f00 */
[----:B01----:R-:W-:Y:S10]  /*25390*/  ENDCOLLECTIVE ;  /* 0x000000000000791b */ /* 0x003ff40003800000 */
.L_x_3104:
[----:B------:R-:W-:Y:S05]  /*253a0*/  BSYNC B1 ;  /* 0x0000000000017941 */ /* 0x000fea0003800000 */
.L_x_3103:
[----:B------:R-:W-:Y:S05]  /*253b0*/  BRA `(.L_x_2940) ;  /* 0xffffff9000ec7947 */ /* 0x000fea000383ffff */
.L_x_2943:
[----:B0-----:R0:W2:Y:S02]  /*253c0*/  SYNCS.PHASECHK.TRANS64.TRYWAIT P0, [R22+URZ+0x2a820], R7 ;  /* 0x02a82007160075a7 */ /* 0x0010a4000800017f */
[----:B--2---:R-:W-:Y:S05]  /*253d0*/  @!P0 NANOSLEEP.SYNCS 0x989680 ;  /* 0x009896800000895d */ /* 0x004fea0003900000 */
[----:B------:R-:W2:Y:S02]  /*253e0*/  @!P0 SYNCS.PHASECHK.TRANS64 P0, [R22+URZ+0x2a820], R7 ;  /* 0x02a82007160085a7 */ /* 0x000ea4000800007f */
[----:B--2---:R-:W-:Y:S05]  /*253f0*/  @!P0 BRA `(.L_x_2943) ;  /* 0xfffffffc00f08947 */ /* 0x004fea000383ffff */
[----:B------:R-:W-:Y:S05]  /*25400*/  BRA `(.L_x_3105) ;  /* 0xffffff9000fc7947 */ /* 0x000fea000383ffff */
.L_x_2947:
[----:B-1----:R1:W2:Y:S02]  /*25410*/  SYNCS.PHASECHK.TRANS64.TRYWAIT P0, [R11+URZ+0x2a8a0], R10 ;  /* 0x02a8a00a0b0075a7 */ /* 0x0022a4000800017f */
[----:B--2---:R-:W-:Y:S05]  /*25420*/  @!P0 NANOSLEEP.SYNCS 0x989680 ;  /* 0x009896800000895d */ /* 0x004fea0003900000 */
[----:B------:R-:W2:Y:S02]  /*25430*/  @!P0 SYNCS.PHASECHK.TRANS64 P0, [R11+URZ+0x2a8a0], R10 ;  /* 0x02a8a00a0b0085a7 */ /* 0x000ea4000800007f */
[----:B--2---:R-:W-:Y:S05]  /*25440*/  @!P0 BRA `(.L_x_2947) ;  /* 0xfffffffc00f08947 */ /* 0x004fea000383ffff */
[----:B------:R-:W-:Y:S05]  /*25450*/  BRA `(.L_x_3106) ;  /* 0xffffff9400147947 */ /* 0x000fea000383ffff */
.L_x_2954:
[----:B0-----:R0:W2:Y:S02]  /*25460*/  SYNCS.PHASECHK.TRANS64.TRYWAIT P0, [R11+URZ+0x2a8c0], R10 ;  /* 0x02a8c00a0b0075a7 */ /* 0x0010a4000800017f */
[----:B--2---:R-:W-:Y:S05]  /*25470*/  @!P0 NANOSLEEP.SYNCS 0x989680 ;  /* 0x009896800000895d */ /* 0x004fea0003900000 */
[----:B------:R-:W2:Y:S02]  /*25480*/  @!P0 SYNCS.PHASECHK.TRANS64 P0, [R11+URZ+0x2a8c0], R10 ;  /* 0x02a8c00a0b0085a7 */ /* 0x000ea4000800007f */
[----:B--2---:R-:W-:Y:S05]  /*25490*/  @!P0 BRA `(.L_x_2954) ;  /* 0xfffffffc00f08947 */ /* 0x004fea000383ffff */
[----:B------:R-:W-:Y:S05]  /*254a0*/  BRA `(.L_x_3107) ;  /* 0xffffff98000c7947 */ /* 0x000fea000383ffff */
.L_x_2962:
[----:B-1----:R1:W2:Y:S02]  /*254b0*/  SYNCS.PHASECHK.TRANS64.TRYWAIT P1, [R10+URZ+0x2a8a0], R9 ;  /* 0x02a8a0090a0075a7 */ /* 0x0022a4000802017f */
[----:B--2---:R-:W-:Y:S05]  /*254c0*/  @!P1 NANOSLEEP.SYNCS 0x989680 ;  /* 0x009896800000995d */ /* 0x004fea0003900000 */
[----:B------:R-:W2:Y:S02]  /*254d0*/  @!P1 SYNCS.PHASECHK.TRANS64 P1, [R10+URZ+0x2a8a0], R9 ;  /* 0x02a8a0090a0095a7 */ /* 0x000ea4000802007f */
[----:B--2---:R-:W-:Y:S05]  /*254e0*/  @!P1 BRA `(.L_x_2962) ;  /* 0xfffffffc00f09947 */ /* 0x004fea000383ffff */
[----:B------:R-:W-:Y:S05]  /*254f0*/  BRA `(.L_x_3108) ;  /* 0xffffff9c00087947 */ /* 0x000fea000383ffff */
.L_x_2969:
[----:B0-----:R0:W2:Y:S02]  /*25500*/  SYNCS.PHASECHK.TRANS64.TRYWAIT P1, [R10+URZ+0x2a8c0], R9 ;  /* 0x02a8c0090a0075a7 */ /* 0x0010a4000802017f */
[----:B--2---:R-:W-:Y:S05]  /*25510*/  @!P1 NANOSLEEP.SYNCS 0x989680 ;  /* 0x009896800000995d */ /* 0x004fea0003900000 */
[----:B------:R-:W2:Y:S02]  /*25520*/  @!P1 SYNCS.PHASECHK.TRANS64 P1, [R10+URZ+0x2a8c0], R9 ;  /* 0x02a8c0090a0095a7 */ /* 0x000ea4000802007f */
[----:B--2---:R-:W-:Y:S05]  /*25530*/  @!P1 BRA `(.L_x_2969) ;  /* 0xfffffffc00f09947 */ /* 0x004fea000383ffff */
[----:B------:R-:W-:Y:S05]  /*25540*/  BRA `(.L_x_3109) ;  /* 0xffffff9c00fc7947 */ /* 0x000fea000383ffff */
.L_x_2983:
        /* <DEDUP_REMOVED lines=11> */
.L_x_3111:
[----:B------:R-:W-:Y:S05]  /*25600*/  BSYNC B0 ;  /* 0x0000000000007941 */ /* 0x000fea0003800000 */
.L_x_3110:
[----:B------:R-:W-:Y:S05]  /*25610*/  BRA `(.L_x_3112) ;  /* 0xffffffac003c7947 */ /* 0x000fea000383ffff */
.L_x_2986:
[----:B0-----:R0:W1:Y:S02]  /*25620*/  SYNCS.PHASECHK.TRANS64.TRYWAIT P0, [R7+URZ+0x2a840], R2 ;  /* 0x02a84002070075a7 */ /* 0x001064000800017f */
[----:B-1----:R-:W-:Y:S05]  /*25630*/  @!P0 NANOSLEEP.SYNCS 0x989680 ;  /* 0x009896800000895d */ /* 0x002fea0003900000 */
[----:B------:R-:W1:Y:S02]  /*25640*/  @!P0 SYNCS.PHASECHK.TRANS64 P0, [R7+URZ+0x2a840], R2 ;  /* 0x02a84002070085a7 */ /* 0x000e64000800007f */
[----:B-1----:R-:W-:Y:S05]  /*25650*/  @!P0 BRA `(.L_x_2986) ;  /* 0xfffffffc00f08947 */ /* 0x002fea000383ffff */
[----:B------:R-:W-:Y:S05]  /*25660*/  BRA `(.L_x_3113) ;  /* 0xffffffac00987947 */ /* 0x000fea000383ffff */
.L_x_2987:
        /* <DEDUP_REMOVED lines=8> */
.L_x_3115:
[----:B------:R-:W-:Y:S05]  /*256f0*/  BSYNC B0 ;  /* 0x0000000000007941 */ /* 0x000fea0003800000 */
.L_x_3114:
[----:B------:R-:W-:Y:S01]  /*25700*/  IMAD.MOV.U32 R13, RZ, RZ, R4 ;  /* 0x000000ffff0d7224 */ /* 0x000fe200078e0004 */
[----:B------:R-:W-:Y:S01]  /*25710*/  MOV R2, R14 ;  /* 0x0000000e00027202 */ /* 0x000fe20000000f00 */
[----:B------:R-:W-:Y:S02]  /*25720*/  IMAD.MOV.U32 R12, RZ, RZ, RZ ;  /* 0x000000ffff0c7224 */ /* 0x000fe400078e00ff */
[----:B------:R-:W-:Y:S02]  /*25730*/  IMAD.MOV.U32 R11, RZ, RZ, 0x181f ;  /* 0x0000181fff0b7424 */ /* 0x000fe400078e00ff */
[----:B------:R-:W-:Y:S02]  /*25740*/  IMAD.MOV.U32 R15, RZ, RZ, -0x1 ;  /* 0xffffffffff0f7424 */ /* 0x000fe400078e00ff */
[----:B------:R-:W-:-:S07]  /*25750*/  @P0 IMAD R8, R5, 0x2, R22 ;  /* 0x0000000205080824 */ /* 0x000fce00078e0216 */
[----:B------:R-:W-:Y:S05]  /*25760*/  WARPSYNC.COLLECTIVE R15, `(.L_x_3116) ;  /* 0x000000000f087348 */ /* 0x000fea0003c00000 */
[----:B------:R0:W1:Y:S02]  /*25770*/  SHFL.IDX P6, R14, R13, R12, R11 ;  /* 0x0000000c0d0e7389 */ /* 0x00006400000c000b */
[----:B01----:R-:W-:Y:S01]  /*25780*/  ENDCOLLECTIVE ;  /* 0x000000000000791b */ /* 0x003fe20003800000 */
.L_x_3116:
[----:B------:R-:W-:Y:S02]  /*25790*/  IMAD.MOV.U32 R13, RZ, RZ, R0 ;  /* 0x000000ffff0d7224 */ /* 0x000fe400078e0000 */
[----:B------:R-:W-:Y:S02]  /*257a0*/  IMAD.MOV.U32 R12, RZ, RZ, 0x1 ;  /* 0x00000001ff0c7424 */ /* 0x000fe400078e00ff */
[----:B------:R-:W-:-:S07]  /*257b0*/  IMAD.MOV.U32 R3, RZ, RZ, R14 ;  /* 0x000000ffff037224 */ /* 0x000fce00078e000e */
[----:B------:R-:W-:Y:S05]  /*257c0*/  WARPSYNC.COLLECTIVE R15, `(.L_x_3117) ;  /* 0x000000000f087348 */ /* 0x000fea0003c00000 */
[----:B------:R0:W1:Y:S02]  /*257d0*/  SHFL.IDX P6, R14, R13, R12, R11 ;  /* 0x0000000c0d0e7389 */ /* 0x00006400000c000b */
[----:B01----:R-:W-:Y:S01]  /*257e0*/  ENDCOLLECTIVE ;  /* 0x000000000000791b */ /* 0x003fe20003800000 */
.L_x_3117:
        /* <DEDUP_REMOVED lines=17> */
.L_x_3118:
[----:B------:R-:W-:Y:S01]  /*25900*/  @P1 IMAD R8, R5, 0x2, R22 ;  /* 0x0000000205081824 */ /* 0x000fe200078e0216 */
[----:B------:R-:W-:Y:S01]  /*25910*/  MOV R13, R0 ;  /* 0x00000000000d7202 */ /* 0x000fe20000000f00 */
[----:B------:R-:W-:Y:S02]  /*25920*/  IMAD.MOV.U32 R12, RZ, RZ, 0x2 ;  /* 0x00000002ff0c7424 */ /* 0x000fe400078e00ff */
[----:B------:R-:W-:-:S07]  /*25930*/  IMAD.MOV.U32 R3, RZ, RZ, R14 ;  /* 0x000000ffff037224 */ /* 0x000fce00078e000e */
[----:B------:R-:W-:Y:S05]  /*25940*/  WARPSYNC.COLLECTIVE R15, `(.L_x_3119) ;  /* 0x000000000f087348 */ /* 0x000fea0003c00000 */
[----:B------:R0:W1:Y:S02]  /*25950*/  SHFL.IDX P6, R14, R13, R12, R11 ;  /* 0x0000000c0d0e7389 */ /* 0x00006400000c000b */
[----:B01----:R-:W-:Y:S01]  /*25960*/  ENDCOLLECTIVE ;  /* 0x000000000000791b */ /* 0x003fe20003800000 */
.L_x_3119:
        /* <DEDUP_REMOVED lines=17> */
.L_x_3120:
[----:B------:R-:W-:Y:S02]  /*25a80*/  @P1 IMAD R8, R5, 0x2, R22 ;  /* 0x0000000205081824 */ /* 0x000fe400078e0216 */
[----:B------:R-:W-:Y:S02]  /*25a90*/  IMAD.MOV.U32 R13, RZ, RZ, R0 ;  /* 0x000000ffff0d7224 */ /* 0x000fe400078e0000 */
[----:B------:R-:W-:Y:S02]  /*25aa0*/  IMAD.MOV.U32 R12, RZ, RZ, 0x3 ;  /* 0x00000003ff0c7424 */ /* 0x000fe400078e00ff */
[----:B------:R-:W-:-:S07]  /*25ab0*/  IMAD.MOV.U32 R3, RZ, RZ, R14 ;  /* 0x000000ffff037224 */ /* 0x000fce00078e000e */
[----:B------:R-:W-:Y:S05]  /*25ac0*/  WARPSYNC.COLLECTIVE R15, `(.L_x_3121) ;  /* 0x000000000f087348 */ /* 0x000fea0003c00000 */
[----:B------:R0:W1:Y:S02]  /*25ad0*/  SHFL.IDX P6, R14, R13, R12, R11 ;  /* 0x0000000c0d0e7389 */ /* 0x00006400000c000b */
[----:B01----:R-:W-:Y:S01]  /*25ae0*/  ENDCOLLECTIVE ;  /* 0x000000000000791b */ /* 0x003fe20003800000 */
.L_x_3121:
        /* <DEDUP_REMOVED lines=17> */
.L_x_3122:
[----:B------:R-:W-:Y:S02]  /*25c00*/  @P1 IMAD R8, R5, 0x2, R22 ;  /* 0x0000000205081824 */ /* 0x000fe400078e0216 */
[----:B------:R-:W-:Y:S01]  /*25c10*/  IMAD.MOV.U32 R13, RZ, RZ, R0 ;  /* 0x000000ffff0d7224 */ /* 0x000fe200078e0000 */
[----:B------:R-:W-:Y:S01]  /*25c20*/  MOV R12, 0x4 ;  /* 0x00000004000c7802 */ /* 0x000fe20000000f00 */
[----:B------:R-:W-:-:S07]  /*25c30*/  IMAD.MOV.U32 R3, RZ, RZ, R14 ;  /* 0x000000ffff037224 */ /* 0x000fce00078e000e */
[----:B------:R-:W-:Y:S05]  /*25c40*/  WARPSYNC.COLLECTIVE R15, `(.L_x_3123) ;  /* 0x000000000f087348 */ /* 0x000fea0003c00000 */
[----:B------:R0:W1:Y:S02]  /*25c50*/  SHFL.IDX P6, R14, R13, R12, R11 ;  /* 0x0000000c0d0e7389 */ /* 0x00006400000c000b */
[----:B01----:R-:W-:Y:S01]  /*25c60*/  ENDCOLLECTIVE ;  /* 0x000000000000791b */ /* 0x003fe20003800000 */
.L_x_3123:
        /* <DEDUP_REMOVED lines=17> */
.L_x_3124:
[----:B------:R-:W-:Y:S02]  /*25d80*/  @P1 IMAD R8, R5, 0x2, R22 ;  /* 0x0000000205081824 */ /* 0x000fe400078e0216 */
[----:B------:R-:W-:Y:S02]  /*25d90*/  IMAD.MOV.U32 R13, RZ, RZ, R0 ;  /* 0x000000ffff0d7224 */ /* 0x000fe400078e0000 */
[----:B------:R-:W-:Y:S02]  /*25da0*/  IMAD.MOV.U32 R12, RZ, RZ, 0x5 ;  /* 0x00000005ff0c7424 */ /* 0x000fe400078e00ff */
[----:B------:R-:W-:-:S07]  /*25db0*/  IMAD.MOV.U32 R3, RZ, RZ, R14 ;  /* 0x000000ffff037224 */ /* 0x000fce00078e000e */
[----:B------:R-:W-:Y:S05]  /*25dc0*/  WARPSYNC.COLLECTIVE R15, `(.L_x_3125) ;  /* 0x000000000f087348 */ /* 0x000fea0003c00000 */
[----:B------:R0:W1:Y:S02]  /*25dd0*/  SHFL.IDX P6, R14, R13, R12, R11 ;  /* 0x0000000c0d0e7389 */ /* 0x00006400000c000b */
[----:B01----:R-:W-:Y:S01]  /*25de0*/  ENDCOLLECTIVE ;  /* 0x000000000000791b */ /* 0x003fe20003800000 */
.L_x_3125:
        /* <DEDUP_REMOVED lines=10> */
.L_x_3126:
        /* <DEDUP_REMOVED lines=8> */
.L_x_2992:
[----:B------:R-:W-:Y:S02]  /*25f10*/  IMAD.MOV.U32 R13, RZ, RZ, R4 ;  /* 0x000000ffff0d7224 */ /* 0x000fe400078e0004 */
[----:B------:R-:W-:Y:S02]  /*25f20*/  IMAD.MOV.U32 R12, RZ, RZ, RZ ;  /* 0x000000ffff0c7224 */ /* 0x000fe400078e00ff */
[----:B------:R-:W-:Y:S02]  /*25f30*/  IMAD.MOV.U32 R11, RZ, RZ, 0x181f ;  /* 0x0000181fff0b7424 */ /* 0x000fe400078e00ff */
[----:B------:R-:W-:Y:S02]  /*25f40*/  IMAD.MOV.U32 R15, RZ, RZ, -0x1 ;  /* 0xffffffffff0f7424 */ /* 0x000fe400078e00ff */
[----:B-----5:R-:W-:Y:S02]  /*25f50*/  IMAD R5, R10, R7, RZ ;  /* 0x000000070a057224 */ /* 0x020fe400078e02ff */
[----:B------:R-:W-:-:S07]  /*25f60*/  IMAD R17, R17, 0x80, R9 ;  /* 0x0000008011117824 */ /* 0x000fce00078e0209 */
[----:B------:R-:W-:Y:S05]  /*25f70*/  WARPSYNC.COLLECTIVE R15, `(.L_x_3128) ;  /* 0x000000000f087348 */ /* 0x000fea0003c00000 */
[----:B------:R0:W1:Y:S02]  /*25f80*/  SHFL.IDX P6, R14, R13, R12, R11 ;  /* 0x0000000c0d0e7389 */ /* 0x00006400000c000b */
[----:B01----:R-:W-:Y:S01]  /*25f90*/  ENDCOLLECTIVE ;  /* 0x000000000000791b */ /* 0x003fe20003800000 */
.L_x_3128:
[----:B------:R-:W-:Y:S01]  /*25fa0*/  ISETP.GE.AND P1, PT, R17, R5, PT ;  /* 0x000000051100720c */ /* 0x000fe20003f26270 */
[----:B------:R-:W-:Y:S01]  /*25fb0*/  IMAD.MOV.U32 R13, RZ, RZ, R0 ;  /* 0x000000ffff0d7224 */ /* 0x000fe200078e0000 */
[----:B------:R-:W-:-:S11]  /*25fc0*/  MOV R2, R14 ;  /* 0x0000000e00027202 */ /* 0x000fd60000000f00 */
[----:B------:R-:W-:Y:S05]  /*25fd0*/  WARPSYNC.COLLECTIVE R15, `(.L_x_3129) ;  /* 0x000000000f087348 */ /* 0x000fea0003c00000 */
[----:B------:R0:W1:Y:S02]  /*25fe0*/  SHFL.IDX P6, R14, R13, R12, R11 ;  /* 0x0000000c0d0e7389 */ /* 0x00006400000c000b */
[----:B01----:R-:W-:Y:S01]  /*25ff0*/  ENDCOLLECTIVE ;  /* 0x000000000000791b */ /* 0x003fe20003800000 */
.L_x_3129:
[----:B------:R-:W-:Y:S02]  /*26000*/  IMAD.MOV.U32 R13, RZ, RZ, R4 ;  /* 0x000000ffff0d7224 */ /* 0x000fe400078e0004 */
[----:B------:R-:W-:Y:S02]  /*26010*/  IMAD.MOV.U32 R12, RZ, RZ, 0x1 ;  /* 0x00000001ff0c7424 */ /* 0x000fe400078e00ff */
[----:B------:R-:W-:-:S07]  /*26020*/  IMAD.MOV.U32 R3, RZ, RZ, R14 ;  /* 0x000000ffff037224 */ /* 0x000fce00078e000e */
[----:B------:R-:W-:Y:S05]  /*26030*/  WARPSYNC.COLLECTIVE R15, `(.L_x_3130) ;  /* 0x000000000f087348 */ /* 0x000fea0003c00000 */
[----:B------:R0:W1:Y:S02]  /*26040*/  SHFL.IDX P6, R14, R13, R12, R11 ;  /* 0x0000000c0d0e7389 */ /* 0x00006400000c000b */
[----:B01----:R-:W-:Y:S01]  /*26050*/  ENDCOLLECTIVE ;  /* 0x000000000000791b */ /* 0x003fe20003800000 */
.L_x_3130:
        /* <DEDUP_REMOVED lines=16> */
.L_x_3131:
[----:B------:R-:W-:Y:S02]  /*26160*/  IMAD.MOV.U32 R13, RZ, RZ, R4 ;  /* 0x000000ffff0d7224 */ /* 0x000fe400078e0004 */
[----:B------:R-:W-:Y:S02]  /*26170*/  IMAD.MOV.U32 R12, RZ, RZ, 0x2 ;  /* 0x00000002ff0c7424 */ /* 0x000fe400078e00ff */
[----:B------:R-:W-:-:S07]  /*26180*/  IMAD.MOV.U32 R3, RZ, RZ, R14 ;  /* 0x000000ffff037224 */ /* 0x000fce00078e000e */
[----:B------:R-:W-:Y:S05]  /*26190*/  WARPSYNC.COLLECTIVE R15, `(.L_x_3132) ;  /* 0x000000000f087348 */ /* 0x000fea0003c00000 */
[----:B------:R0:W1:Y:S02]  /*261a0*/  SHFL.IDX P6, R14, R13, R12, R11 ;  /* 0x0000000c0d0e7389 */ /* 0x00006400000c000b */
[----:B01----:R-:W-:Y:S01]  /*261b0*/  ENDCOLLECTIVE ;  /* 0x000000000000791b */ /* 0x003fe20003800000 */
.L_x_3132:
        /* <DEDUP_REMOVED lines=17> */
.L_x_3133:
[----:B------:R-:W-:Y:S02]  /*262d0*/  IMAD.MOV.U32 R13, RZ, RZ, R4 ;  /* 0x000000ffff0d7224 */ /* 0x000fe400078e0004 */
[----:B------:R-:W-:Y:S02]  /*262e0*/  IMAD.MOV.U32 R12, RZ, RZ, 0x3 ;  /* 0x00000003ff0c7424 */ /* 0x000fe400078e00ff */
[----:B------:R-:W-:-:S07]  /*262f0*/  IMAD.MOV.U32 R3, RZ, RZ, R14 ;  /* 0x000000ffff037224 */ /* 0x000fce00078e000e */
[----:B------:R-:W-:Y:S05]  /*26300*/  WARPSYNC.COLLECTIVE R15, `(.L_x_3134) ;  /* 0x000000000f087348 */ /* 0x000fea0003c00000 */
[----:B------:R0:W1:Y:S02]  /*26310*/  SHFL.IDX P6, R14, R13, R12, R11 ;  /* 0x0000000c0d0e7389 */ /* 0x00006400000c000b */
[----:B01----:R-:W-:Y:S01]  /*26320*/  ENDCOLLECTIVE ;  /* 0x000000000000791b */ /* 0x003fe20003800000 */
.L_x_3134:
        /* <DEDUP_REMOVED lines=17> */
.L_x_3135:
[----:B------:R-:W-:Y:S02]  /*26440*/  IMAD.MOV.U32 R13, RZ, RZ, R4 ;  /* 0x000000ffff0d7224 */ /* 0x000fe400078e0004 */
[----:B------:R-:W-:Y:S02]  /*26450*/  IMAD.MOV.U32 R12, RZ, RZ, 0x4 ;  /* 0x00000004ff0c7424 */ /* 0x000fe400078e00ff */
[----:B------:R-:W-:-:S07]  /*26460*/  IMAD.MOV.U32 R3, RZ, RZ, R14 ;  /* 0x000000ffff037224 */ /* 0x000fce00078e000e */
[----:B------:R-:W-:Y:S05]  /*26470*/  WARPSYNC.COLLECTIVE R15, `(.L_x_3136) ;  /* 0x000000000f087348 */ /* 0x000fea0003c00000 */
[----:B------:R0:W1:Y:S02]  /*26480*/  SHFL.IDX P6, R14, R13, R12, R11 ;  /* 0x0000000c0d0e7389 */ /* 0x00006400000c000b */
[----:B01----:R-:W-:Y:S01]  /*26490*/  ENDCOLLECTIVE ;  /* 0x000000000000791b */ /* 0x003fe20003800000 */
.L_x_3136:
        /* <DEDUP_REMOVED lines=17> */
.L_x_3137:
[----:B------:R-:W-:Y:S02]  /*265b0*/  IMAD.MOV.U32 R13, RZ, RZ, R4 ;  /* 0x000000ffff0d7224 */ /* 0x000fe400078e0004 */
[----:B------:R-:W-:Y:S02]  /*265c0*/  IMAD.MOV.U32 R12, RZ, RZ, 0x5 ;  /* 0x00000005ff0c7424 */ /* 0x000fe400078e00ff */
[----:B------:R-:W-:-:S07]  /*265d0*/  IMAD.MOV.U32 R3, RZ, RZ, R14 ;  /* 0x000000ffff037224 */ /* 0x000fce00078e000e */
[----:B------:R-:W-:Y:S05]  /*265e0*/  WARPSYNC.COLLECTIVE R15, `(.L_x_3138) ;  /* 0x000000000f087348 */ /* 0x000fea0003c00000 */
[----:B------:R0:W1:Y:S02]  /*265f0*/  SHFL.IDX P6, R14, R13, R12, R11 ;  /* 0x0000000c0d0e7389 */ /* 0x00006400000c000b */
[----:B01----:R-:W-:Y:S01]  /*26600*/  ENDCOLLECTIVE ;  /* 0x000000000000791b */ /* 0x003fe20003800000 */
.L_x_3138:
        /* <DEDUP_REMOVED lines=12> */
[----:B------:R-:W-:-:S02]  /*266d0*/  ISETP.GE.AND P1, PT, R6, R5, PT ;  /* 0x000000050600720c */ /* 0x000fc40003f26270 */
[----:B0-----:R-:W-:-:S11]  /*266e0*/  MOV R2, R14 ;  /* 0x0000000e00027202 */ /* 0x001fd60000000f00 */
[----:B------:R-:W-:Y:S05]  /*266f0*/  WARPSYNC.COLLECTIVE R15, `(.L_x_3139) ;  /* 0x000000000f087348 */ /* 0x000fea0003c00000 */
[----:B------:R0:W1:Y:S02]  /*26700*/  SHFL.IDX P6, R14, R13, R12, R11 ;  /* 0x0000000c0d0e7389 */ /* 0x00006400000c000b */
[----:B01----:R-:W-:Y:S01]  /*26710*/  ENDCOLLECTIVE ;  /* 0x000000000000791b */ /* 0x003fe20003800000 */
.L_x_3139:
[----:B------:R-:W-:Y:S02]  /*26720*/  IMAD.MOV.U32 R13, RZ, RZ, R4 ;  /* 0x000000ffff0d7224 */ /* 0x000fe400078e0004 */
[----:B------:R-:W-:Y:S02]  /*26730*/  IMAD.MOV.U32 R12, RZ, RZ, 0x6 ;  /* 0x00000006ff0c7424 */ /* 0x000fe400078e00ff */
[----:B------:R-:W-:-:S07]  /*26740*/  IMAD.MOV.U32 R3, RZ, RZ, R14 ;  /* 0x000000ffff037224 */ /* 0x000fce00078e000e */
[----:B------:R-:W-:Y:S05]  /*26750*/  WARPSYNC.COLLECTIVE R15, `(.L_x_3140) ;  /* 0x000000000f087348 */ /* 0x000fea0003c00000 */
[----:B------:R0:W1:Y:S02]  /*26760*/  SHFL.IDX P6, R14, R13, R12, R11 ;  /* 0x0000000c0d0e7389 */ /* 0x00006400000c000b */
[----:B01----:R-:W-:Y:S01]  /*26770*/  ENDCOLLECTIVE ;  /* 0x000000000000791b */ /* 0x003fe20003800000 */
.L_x_3140:
        /* <DEDUP_REMOVED lines=17> */
.L_x_3141:
[----:B------:R-:W-:Y:S01]  /*26890*/  MOV R13, R4 ;  /* 0x00000004000d7202 */ /* 0x000fe20000000f00 */
[----:B------:R-:W-:Y:S02]  /*268a0*/  IMAD.MOV.U32 R12, RZ, RZ, 0x7 ;  /* 0x00000007ff0c7424 */ /* 0x000fe400078e00ff */
[----:B------:R-:W-:-:S07]  /*268b0*/  IMAD.MOV.U32 R3, RZ, RZ, R14 ;  /* 0x000000ffff037224 */ /* 0x000fce00078e000e */
[----:B------:R-:W-:Y:S05]  /*268c0*/  WARPSYNC.COLLECTIVE R15, `(.L_x_3142) ;  /* 0x000000000f087348 */ /* 0x000fea0003c00000 */
[----:B------:R0:W1:Y:S02]  /*268d0*/  SHFL.IDX P6, R14, R13, R12, R11 ;  /* 0x0000000c0d0e7389 */ /* 0x00006400000c000b */
[----:B01----:R-:W-:Y:S01]  /*268e0*/  ENDCOLLECTIVE ;  /* 0x000000000000791b */ /* 0x003fe20003800000 */
.L_x_3142:
[----:B------:R-:W-:-:S05]  /*268f0*/  @!P1 LEA R6, P4, R8, R3, 0x1 ;  /* 0x0000000308069211 */ /* 0x000fca00078808ff */
[----:B------:R-:W-:Y:S02]  /*26900*/  @!P1 IMAD.X R7, RZ, RZ, R2, P4 ;  /* 0x000000ffff079224 */ /* 0x000fe400020e0602 */
[----:B------:R-:W-:Y:S02]  /*26910*/  @!P1 IMAD.MOV.U32 R2, RZ, RZ, R6 ;  /* 0x000000ffff029224 */ /* 0x000fe400078e0006 */
[----:B------:R-:W-:Y:S02]  /*26920*/  @!P1 IMAD.MOV.U32 R3, RZ, RZ, R7 ;  /* 0x000000ffff039224 */ /* 0x000fe400078e0007 */
[----:B------:R-:W-:-:S03]  /*26930*/  IMAD.MOV.U32 R13, RZ, RZ, R0 ;  /* 0x000000ffff0d7224 */ /* 0x000fc600078e0000 */
        /* <DEDUP_REMOVED lines=10> */
.L_x_3143:
[----:B------:R-:W-:Y:S05]  /*269e0*/  BRA `(.L_x_3144) ;  /* 0xffffffac00607947 */ /* 0x000fea000383ffff */
.L_x_2997:
[----:B0-----:R0:W1:Y:S02]  /*269f0*/  SYNCS.PHASECHK.TRANS64.TRYWAIT P0, [R22+URZ+0x2a820], R3 ;  /* 0x02a82003160075a7 */ /* 0x001064000800017f */
[----:B-1----:R-:W-:Y:S05]  /*26a00*/  @!P0 NANOSLEEP.SYNCS 0x989680 ;  /* 0x009896800000895d */ /* 0x002fea0003900000 */
[----:B------:R-:W1:Y:S02]  /*26a10*/  @!P0 SYNCS.PHASECHK.TRANS64 P0, [R22+URZ+0x2a820], R3 ;  /* 0x02a82003160085a7 */ /* 0x000e64000800007f */
[----:B-1----:R-:W-:Y:S05]  /*26a20*/  @!P0 BRA `(.L_x_2997) ;  /* 0xfffffffc00f08947 */ /* 0x002fea000383ffff */
[----:B------:R-:W-:Y:S05]  /*26a30*/  BRA `(.L_x_3145) ;  /* 0xffffffac00d07947 */ /* 0x000fea000383ffff */
.L_x_3002:
[----:B0-----:R0:W1:Y:S02]  /*26a40*/  SYNCS.PHASECHK.TRANS64.TRYWAIT P0, [R5+URZ+0x2a840], R0 ;  /* 0x02a84000050075a7 */ /* 0x001064000800017f */
[----:B-1----:R-:W-:Y:S05]  /*26a50*/  @!P0 NANOSLEEP.SYNCS 0x989680 ;  /* 0x009896800000895d */ /* 0x002fea0003900000 */
[----:B------:R-:W1:Y:S02]  /*26a60*/  @!P0 SYNCS.PHASECHK.TRANS64 P0, [R5+URZ+0x2a840], R0 ;  /* 0x02a84000050085a7 */ /* 0x000e64000800007f */
[----:B-1----:R-:W-:Y:S05]  /*26a70*/  @!P0 BRA `(.L_x_3002) ;  /* 0xfffffffc00f08947 */ /* 0x002fea000383ffff */
[----:B------:R-:W-:Y:S05]  /*26a80*/  BRA `(.L_x_3146) ;  /* 0xffffffb000987947 */ /* 0x000fea000383ffff */
.L_x_3003:
        /* <DEDUP_REMOVED lines=8> */
.L_x_3148:
[----:B------:R-:W-:Y:S05]  /*26b10*/  BSYNC B1 ;  /* 0x0000000000017941 */ /* 0x000fea0003800000 */
.L_x_3147:
        /* <DEDUP_REMOVED lines=10> */
.L_x_3149:
        /* <DEDUP_REMOVED lines=8> */
.L_x_3150:
        /* <DEDUP_REMOVED lines=14> */
.L_x_3151:
[----:B------:R-:W-:Y:S02]  /*26d20*/  IMAD.MOV.U32 R13, RZ, RZ, R8 ;  /* 0x000000ffff0d7224 */ /* 0x000fe400078e0008 */
[----:B------:R-:W-:Y:S02]  /*26d30*/  IMAD.MOV.U32 R12, RZ, RZ, 0x2 ;  /* 0x00000002ff0c7424 */ /* 0x000fe400078e00ff */
[----:B------:R-:W-:-:S07]  /*26d40*/  IMAD.MOV.U32 R2, RZ, RZ, R14 ;  /* 0x000000ffff027224 */ /* 0x000fce00078e000e */
[----:B------:R-:W-:Y:S05]  /*26d50*/  WARPSYNC.COLLECTIVE R15, `(.L_x_3152) ;  /* 0x000000000f087348 */ /* 0x000fea0003c00000 */
[----:B------:R0:W1:Y:S02]  /*26d60*/  SHFL.IDX P6, R14, R13, R12, R11 ;  /* 0x0000000c0d0e7389 */ /* 0x00006400000c000b */
[----:B01----:R-:W-:Y:S01]  /*26d70*/  ENDCOLLECTIVE ;  /* 0x000000000000791b */ /* 0x003fe20003800000 */
.L_x_3152:
        /* <DEDUP_REMOVED lines=13> */
.L_x_3153:
[----:B------:R-:W-:Y:S01]  /*26e50*/  MOV R13, R8 ;  /* 0x00000008000d7202 */ /* 0x000fe20000000f00 */
[----:B------:R-:W-:Y:S02]  /*26e60*/  IMAD.MOV.U32 R12, RZ, RZ, 0x3 ;  /* 0x00000003ff0c7424 */ /* 0x000fe400078e00ff */
[----:B------:R-:W-:-:S07]  /*26e70*/  IMAD.MOV.U32 R2, RZ, RZ, R14 ;  /* 0x000000ffff027224 */ /* 0x000fce00078e000e */
[----:B------:R-:W-:Y:S05]  /*26e80*/  WARPSYNC.COLLECTIVE R15, `(.L_x_3154) ;  /* 0x000000000f087348 */ /* 0x000fea0003c00000 */
[----:B------:R0:W1:Y:S02]  /*26e90*/  SHFL.IDX P6, R14, R13, R12, R11 ;  /* 0x0000000c0d0e7389 */ /* 0x00006400000c000b */
[----:B01----:R-:W-:Y:S01]  /*26ea0*/  ENDCOLLECTIVE ;  /* 0x000000000000791b */ /* 0x003fe20003800000 */
.L_x_3154:
        /* <DEDUP_REMOVED lines=13> */
.L_x_3155:
[----:B------:R-:W-:Y:S02]  /*26f80*/  IMAD.MOV.U32 R13, RZ, RZ, R8 ;  /* 0x000000ffff0d7224 */ /* 0x000fe400078e0008 */
[----:B------:R-:W-:Y:S02]  /*26f90*/  IMAD.MOV.U32 R12, RZ, RZ, 0x4 ;  /* 0x00000004ff0c7424 */ /* 0x000fe400078e00ff */
[----:B------:R-:W-:-:S07]  /*26fa0*/  IMAD.MOV.U32 R2, RZ, RZ, R14 ;  /* 0x000000ffff027224 */ /* 0x000fce00078e000e */
[----:B------:R-:W-:Y:S05]  /*26fb0*/  WARPSYNC.COLLECTIVE R15, `(.L_x_3156) ;  /* 0x000000000f087348 */ /* 0x000fea0003c00000 */
[----:B------:R0:W1:Y:S02]  /*26fc0*/  SHFL.IDX P6, R14, R13, R12, R11 ;  /* 0x0000000c0d0e7389 */ /* 0x00006400000c000b */
[----:B01----:R-:W-:Y:S01]  /*26fd0*/  ENDCOLLECTIVE ;  /* 0x000000000000791b */ /* 0x003fe20003800000 */
.L_x_3156:
        /* <DEDUP_REMOVED lines=13> */
.L_x_3157:
[----:B------:R-:W-:Y:S02]  /*270b0*/  IMAD.MOV.U32 R13, RZ, RZ, R8 ;  /* 0x000000ffff0d7224 */ /* 0x000fe400078e0008 */
[----:B------:R-:W-:Y:S02]  /*270c0*/  IMAD.MOV.U32 R12, RZ, RZ, 0x5 ;  /* 0x00000005ff0c7424 */ /* 0x000fe400078e00ff */
[----:B------:R-:W-:-:S07]  /*270d0*/  IMAD.MOV.U32 R2, RZ, RZ, R14 ;  /* 0x000000ffff027224 */ /* 0x000fce00078e000e */
[----:B------:R-:W-:Y:S05]  /*270e0*/  WARPSYNC.COLLECTIVE R15, `(.L_x_3158) ;  /* 0x000000000f087348 */ /* 0x000fea0003c00000 */
[----:B------:R0:W1:Y:S02]  /*270f0*/  SHFL.IDX P6, R14, R13, R12, R11 ;  /* 0x0000000c0d0e7389 */ /* 0x00006400000c000b */
[----:B01----:R-:W-:Y:S01]  /*27100*/  ENDCOLLECTIVE ;  /* 0x000000000000791b */ /* 0x003fe20003800000 */
.L_x_3158:
        /* <DEDUP_REMOVED lines=13> */
.L_x_3159:
[----:B------:R-:W-:Y:S01]  /*271e0*/  IMAD.MOV.U32 R2, RZ, RZ, R14 ;  /* 0x000000ffff027224 */ /* 0x000fe200078e000e */
[----:B------:R-:W-:Y:S06]  /*271f0*/  BRA `(.L_x_3160) ;  /* 0xffffffac00d07947 */ /* 0x000fec000383ffff */
.L_x_3008:
[----:B-1----:R1:W2:Y:S02]  /*27200*/  SYNCS.PHASECHK.TRANS64.TRYWAIT P0, [R5+URZ+0x2a860], R2 ;  /* 0x02a86002050075a7 */ /* 0x0022a4000800017f */
[----:B--2---:R-:W-:Y:S05]  /*27210*/  @!P0 NANOSLEEP.SYNCS 0x989680 ;  /* 0x009896800000895d */ /* 0x004fea0003900000 */
[----:B------:R-:W2:Y:S02]  /*27220*/  @!P0 SYNCS.PHASECHK.TRANS64 P0, [R5+URZ+0x2a860], R2 ;  /* 0x02a86002050085a7 */ /* 0x000ea4000800007f */
[----:B--2---:R-:W-:Y:S05]  /*27230*/  @!P0 BRA `(.L_x_3008) ;  /* 0xfffffffc00f08947 */ /* 0x004fea000383ffff */
[----:B------:R-:W-:Y:S05]  /*27240*/  BRA `(.L_x_3161) ;  /* 0xffffffb0002c7947 */ /* 0x000fea000383ffff */
.L_x_3009:
        /* <DEDUP_REMOVED lines=8> */
.L_x_3163:
[----:B------:R-:W-:Y:S05]  /*272d0*/  BSYNC B1 ;  /* 0x0000000000017941 */ /* 0x000fea0003800000 */
.L_x_3162:
        /* <DEDUP_REMOVED lines=9> */
.L_x_3164:
[----:B------:R-:W-:Y:S01]  /*27370*/  IMAD.MOV.U32 R13, RZ, RZ, R25 ;  /* 0x000000ffff0d7224 */ /* 0x000fe200078e0019 */
[----:B------:R-:W-:Y:S01]  /*27380*/  MOV R12, 0x1 ;  /* 0x00000001000c7802 */ /* 0x000fe20000000f00 */
[----:B------:R-:W-:-:S07]  /*27390*/  IMAD.MOV.U32 R2, RZ, RZ, R14 ;  /* 0x000000ffff027224 */ /* 0x000fce00078e000e */
[----:B------:R-:W-:Y:S05]  /*273a0*/  WARPSYNC.COLLECTIVE R15, `(.L_x_3165) ;  /* 0x000000000f087348 */ /* 0x000fea0003c00000 */
[----:B------:R0:W1:Y:S02]  /*273b0*/  SHFL.IDX P6, R14, R13, R12, R11 ;  /* 0x0000000c0d0e7389 */ /* 0x00006400000c000b */
[----:B01----:R-:W-:Y:S01]  /*273c0*/  ENDCOLLECTIVE ;  /* 0x000000000000791b */ /* 0x003fe20003800000 */
.L_x_3165:
        /* <DEDUP_REMOVED lines=15> */
.L_x_3166:
[----:B------:R-:W-:Y:S02]  /*274c0*/  IMAD.MOV.U32 R13, RZ, RZ, R25 ;  /* 0x000000ffff0d7224 */ /* 0x000fe400078e0019 */
[----:B------:R-:W-:Y:S02]  /*274d0*/  IMAD.MOV.U32 R12, RZ, RZ, 0x2 ;  /* 0x00000002ff0c7424 */ /* 0x000fe400078e00ff */
[----:B------:R-:W-:-:S07]  /*274e0*/  IMAD.MOV.U32 R2, RZ, RZ, R14 ;  /* 0x000000ffff027224 */ /* 0x000fce00078e000e */
[----:B------:R-:W-:Y:S05]  /*274f0*/  WARPSYNC.COLLECTIVE R15, `(.L_x_3167) ;  /* 0x000000000f087348 */ /* 0x000fea0003c00000 */
[----:B------:R0:W1:Y:S02]  /*27500*/  SHFL.IDX P6, R14, R13, R12, R11 ;  /* 0x0000000c0d0e7389 */ /* 0x00006400000c000b */
[----:B01----:R-:W-:Y:S01]  /*27510*/  ENDCOLLECTIVE ;  /* 0x000000000000791b */ /* 0x003fe20003800000 */
.L_x_3167:
        /* <DEDUP_REMOVED lines=14> */
.L_x_3168:
[----:B------:R-:W-:Y:S02]  /*27600*/  IMAD.MOV.U32 R13, RZ, RZ, R25 ;  /* 0x000000ffff0d7224 */ /* 0x000fe400078e0019 */
[----:B------:R-:W-:Y:S02]  /*27610*/  IMAD.MOV.U32 R12, RZ, RZ, 0x3 ;  /* 0x00000003ff0c7424 */ /* 0x000fe400078e00ff */
[----:B------:R-:W-:-:S07]  /*27620*/  IMAD.MOV.U32 R2, RZ, RZ, R14 ;  /* 0x000000ffff027224 */ /* 0x000fce00078e000e */
[----:B------:R-:W-:Y:S05]  /*27630*/  WARPSYNC.COLLECTIVE R15, `(.L_x_3169) ;  /* 0x000000000f087348 */ /* 0x000fea0003c00000 */
[----:B------:R0:W1:Y:S02]  /*27640*/  SHFL.IDX P6, R14, R13, R12, R11 ;  /* 0x0000000c0d0e7389 */ /* 0x00006400000c000b */
[----:B01----:R-:W-:Y:S01]  /*27650*/  ENDCOLLECTIVE ;  /* 0x000000000000791b */ /* 0x003fe20003800000 */
.L_x_3169:
        /* <DEDUP_REMOVED lines=14> */
.L_x_3170:
[----:B------:R-:W-:Y:S02]  /*27740*/  IMAD.MOV.U32 R13, RZ, RZ, R25 ;  /* 0x000000ffff0d7224 */ /* 0x000fe400078e0019 */
[----:B------:R-:W-:Y:S01]  /*27750*/  IMAD.MOV.U32 R12, RZ, RZ, 0x4 ;  /* 0x00000004ff0c7424 */ /* 0x000fe200078e00ff */
[----:B------:R-:W-:-:S07]  /*27760*/  MOV R2, R14 ;  /* 0x0000000e00027202 */ /* 0x000fce0000000f00 */
[----:B------:R-:W-:Y:S05]  /*27770*/  WARPSYNC.COLLECTIVE R15, `(.L_x_3171) ;  /* 0x000000000f087348 */ /* 0x000fea0003c00000 */
[----:B------:R0:W1:Y:S02]  /*27780*/  SHFL.IDX P6, R14, R13, R12, R11 ;  /* 0x0000000c0d0e7389 */ /* 0x00006400000c000b */
[----:B01----:R-:W-:Y:S01]  /*27790*/  ENDCOLLECTIVE ;  /* 0x000000000000791b */ /* 0x003fe20003800000 */
.L_x_3171:
        /* <DEDUP_REMOVED lines=14> */
.L_x_3172:
[----:B------:R-:W-:Y:S02]  /*27880*/  IMAD.MOV.U32 R13, RZ, RZ, R25 ;  /* 0x000000ffff0d7224 */ /* 0x000fe400078e0019 */
[----:B------:R-:W-:Y:S02]  /*27890*/  IMAD.MOV.U32 R12, RZ, RZ, 0x5 ;  /* 0x00000005ff0c7424 */ /* 0x000fe400078e00ff */
[----:B------:R-:W-:-:S07]  /*278a0*/  IMAD.MOV.U32 R2, RZ, RZ, R14 ;  /* 0x000000ffff027224 */ /* 0x000fce00078e000e */
[----:B------:R-:W-:Y:S05]  /*278b0*/  WARPSYNC.COLLECTIVE R15, `(.L_x_3173) ;  /* 0x000000000f087348 */ /* 0x000fea0003c00000 */
[----:B------:R0:W1:Y:S02]  /*278c0*/  SHFL.IDX P6, R14, R13, R12, R11 ;  /* 0x0000000c0d0e7389 */ /* 0x00006400000c000b */
[----:B01----:R-:W-:Y:S01]  /*278d0*/  ENDCOLLECTIVE ;  /* 0x000000000000791b */ /* 0x003fe20003800000 */
.L_x_3173:
        /* <DEDUP_REMOVED lines=13> */
.L_x_3174:
[----:B------:R-:W-:Y:S01]  /*279b0*/  @!PT LDS RZ, [RZ] ;  /* 0x00000000fffff984 */ /* 0x000fe20000000800 */
[----:B------:R-:W-:Y:S01]  /*279c0*/  @!PT LDS RZ, [RZ] ;  /* 0x00000000fffff984 */ /* 0x000fe20000000800 */
[----:B------:R-:W-:Y:S01]  /*279d0*/  @!PT LDS RZ, [RZ] ;  /* 0x00000000fffff984 */ /* 0x000fe20000000800 */
[----:B------:R0:W-:Y:S02]  /*279e0*/  LDGSTS.E.BYPASS.LTC128B.128 [R4+0x5400], desc[UR60][R2.64+0x80], !P2 ;  /* 0x0540008002047fae */ /* 0x0001e4000d101d7c */
[----:B0-----:R-:W-:Y:S01]  /*279f0*/  IMAD.MOV.U32 R2, RZ, RZ, R14 ;  /* 0x000000ffff027224 */ /* 0x001fe200078e000e */
[----:B------:R-:W-:Y:S06]  /*27a00*/  BRA `(.L_x_3175) ;  /* 0xffffffac001c7947 */ /* 0x000fec000383ffff */
.L_x_3017:
[----:B0-----:R0:W1:Y:S02]  /*27a10*/  SYNCS.PHASECHK.TRANS64.TRYWAIT P0, [R0+URZ+0x2a860], R3 ;  /* 0x02a86003000075a7 */ /* 0x001064000800017f */
[----:B-1----:R-:W-:Y:S05]  /*27a20*/  @!P0 NANOSLEEP.SYNCS 0x989680 ;  /* 0x009896800000895d */ /* 0x002fea0003900000 */
[----:B------:R-:W1:Y:S02]  /*27a30*/  @!P0 SYNCS.PHASECHK.TRANS64 P0, [R0+URZ+0x2a860], R3 ;  /* 0x02a86003000085a7 */ /* 0x000e64000800007f */
[----:B-1----:R-:W-:Y:S05]  /*27a40*/  @!P0 BRA `(.L_x_3017) ;  /* 0xfffffffc00f08947 */ /* 0x002fea000383ffff */
[----:B------:R-:W-:Y:S05]  /*27a50*/  BRA `(.L_x_3176) ;  /* 0xffffffb000387947 */ /* 0x000fea000383ffff */
.L_x_3018:
        /* <DEDUP_REMOVED lines=8> */
.L_x_3178:
[----:B------:R-:W-:Y:S05]  /*27ae0*/  BSYNC B0 ;  /* 0x0000000000007941 */ /* 0x000fea0003800000 */
.L_x_3177:
        /* <DEDUP_REMOVED lines=15> */
.L_x_3179:
        /* <DEDUP_REMOVED lines=9> */
.L_x_3180:
        /* <DEDUP_REMOVED lines=13> */
.L_x_3181:
[----:B------:R-:W-:Y:S02]  /*27d40*/  IMAD.MOV.U32 R13, RZ, RZ, R25 ;  /* 0x000000ffff0d7224 */ /* 0x000fe400078e0019 */
[----:B------:R-:W-:Y:S01]  /*27d50*/  IMAD.MOV.U32 R12, RZ, RZ, 0x2 ;  /* 0x00000002ff0c7424 */ /* 0x000fe200078e00ff */
[----:B------:R-:W-:-:S13]  /*27d60*/  IADD3 R2, P2, R14, R5, RZ ;  /* 0x000000050e027210 */ /* 0x000fda0007f5e0ff */
[----:B------:R-:W-:Y:S05]  /*27d70*/  WARPSYNC.COLLECTIVE R15, `(.L_x_3182) ;  /* 0x000000000f087348 */ /* 0x000fea0003c00000 */
[----:B------:R0:W1:Y:S02]  /*27d80*/  SHFL.IDX P6, R14, R13, R12, R11 ;  /* 0x0000000c0d0e7389 */ /* 0x00006400000c000b */
[----:B01----:R-:W-:Y:S01]  /*27d90*/  ENDCOLLECTIVE ;  /* 0x000000000000791b */ /* 0x003fe20003800000 */
.L_x_3182:
        /* <DEDUP_REMOVED lines=13> */
.L_x_3183:
[----:B------:R-:W-:Y:S02]  /*27e70*/  IMAD.MOV.U32 R13, RZ, RZ, R25 ;  /* 0x000000ffff0d7224 */ /* 0x000fe400078e0019 */
[----:B------:R-:W-:Y:S02]  /*27e80*/  IMAD.MOV.U32 R12, RZ, RZ, 0x3 ;  /* 0x00000003ff0c7424 */ /* 0x000fe400078e00ff */
[----:B------:R-:W-:-:S07]  /*27e90*/  IMAD.MOV.U32 R10, RZ, RZ, R14 ;  /* 0x000000ffff0a7224 */ /* 0x000fce00078e000e */
[----:B------:R-:W-:Y:S05]  /*27ea0*/  WARPSYNC.COLLECTIVE R15, `(.L_x_3184) ;  /* 0x000000000f087348 */ /* 0x000fea0003c00000 */
[----:B------:R0:W1:Y:S02]  /*27eb0*/  SHFL.IDX P6, R14, R13, R12, R11 ;  /* 0x0000000c0d0e7389 */ /* 0x00006400000c000b */
[----:B01----:R-:W-:Y:S01]  /*27ec0*/  ENDCOLLECTIVE ;  /* 0x000000000000791b */ /* 0x003fe20003800000 */
.L_x_3184:
        /* <DEDUP_REMOVED lines=14> */
.L_x_3185:
[----:B------:R-:W-:Y:S02]  /*27fb0*/  IMAD.MOV.U32 R13, RZ, RZ, R25 ;  /* 0x000000ffff0d7224 */ /* 0x000fe400078e0019 */
[----:B------:R-:W-:Y:S01]  /*27fc0*/  IMAD.MOV.U32 R12, RZ, RZ, 0x4 ;  /* 0x00000004ff0c7424 */ /* 0x000fe200078e00ff */
[----:B------:R-:W-:-:S13]  /*27fd0*/  IADD3 R2, P2, R14, R5, RZ ;  /* 0x000000050e027210 */ /* 0x000fda0007f5e0ff */
[----:B------:R-:W-:Y:S05]  /*27fe0*/  WARPSYNC.COLLECTIVE R15, `(.L_x_3186) ;  /* 0x000000000f087348 */ /* 0x000fea0003c00000 */
[----:B------:R0:W1:Y:S02]  /*27ff0*/  SHFL.IDX P6, R14, R13, R12, R11 ;  /* 0x0000000c0d0e7389 */ /* 0x00006400000c000b */
[----:B01----:R-:W-:Y:S01]  /*28000*/  ENDCOLLECTIVE ;  /* 0x000000000000791b */ /* 0x003fe20003800000 */
.L_x_3186:
[----:B------:R-:W-:-:S05]  /*28010*/  IMAD.X R3, RZ, RZ, R8, P2 ;  /* 0x000000ffff037224 */ /* 0x000fca00010e0608 */
[----:B------:R-:W-:Y:S01]  /*28020*/  @!PT LDS RZ, [RZ] ;  /* 0x00000000fffff984 */ /* 0x000fe20000000800 */
[----:B------:R-:W-:Y:S01]  /*28030*/  @!PT LDS RZ, [RZ] ;  /* 0x00000000fffff984 */ /* 0x000fe20000000800 */
[----:B------:R-:W-:Y:S01]  /*28040*/  @!PT LDS RZ, [RZ] ;  /* 0x00000000fffff984 */ /* 0x000fe20000000800 */
[----:B------:R0:W-:Y:S01]  /*28050*/  LDGSTS.E.BYPASS.LTC128B.128 [R4+0x1c00], desc[UR60][R2.64], !P3 ;  /* 0x01c0000002047fae */ /* 0x0001e2000d901d7c */
[----:B------:R-:W-:-:S03]  /*28060*/  ISETP.LT.OR P3, PT, R6, 0x41, P1 ;  /* 0x000000410600780c */ /* 0x000fc60000f61670 */
[----:B------:R0:W-:Y:S01]  /*28070*/  LDGSTS.E.BYPASS.LTC128B.128 [R4+0x4c00], desc[UR60][R2.64+0x80], !P4 ;  /* 0x04c0008002047fae */ /* 0x0001e2000e101d7c */
[----:B------:R-:W-:Y:S02]  /*28080*/  ISETP.LT.OR P4, PT, R6, 0x41, !P0 ;  /* 0x000000410600780c */ /* 0x000fe40004781670 */
[----:B------:R-:W-:Y:S01]  /*28090*/  MOV R13, R24 ;  /* 0x00000018000d7202 */ /* 0x000fe20000000f00 */
[----:B------:R-:W-:-:S10]  /*280a0*/  IMAD.MOV.U32 R7, RZ, RZ, R14 ;  /* 0x000000ffff077224 */ /* 0x000fd400078e000e */
[----:B0-----:R-:W-:Y:S05]  /*280b0*/  WARPSYNC.COLLECTIVE R15, `(.L_x_3187) ;  /* 0x000000000f087348 */ /* 0x001fea0003c00000 */
[----:B------:R1:W2:Y:S02]  /*280c0*/  SHFL.IDX P6, R14, R13, R12, R11 ;  /* 0x0000000c0d0e7389 */ /* 0x0002a400000c000b */
[----:B012---:R-:W-:Y:S01]  /*280d0*/  ENDCOLLECTIVE ;  /* 0x000000000000791b */ /* 0x007fe20003800000 */
.L_x_3187:
[----:B------:R-:W-:Y:S02]  /*280e0*/  IMAD.MOV.U32 R13, RZ, RZ, R25 ;  /* 0x000000ffff0d7224 */ /* 0x000fe400078e0019 */
[----:B------:R-:W-:Y:S02]  /*280f0*/  IMAD.MOV.U32 R12, RZ, RZ, 0x5 ;  /* 0x00000005ff0c7424 */ /* 0x000fe400078e00ff */
[----:B------:R-:W-:-:S07]  /*28100*/  IMAD.MOV.U32 R10, RZ, RZ, R14 ;  /* 0x000000ffff0a7224 */ /* 0x000fce00078e000e */
[----:B------:R-:W-:Y:S05]  /*28110*/  WARPSYNC.COLLECTIVE R15, `(.L_x_3188) ;  /* 0x000000000f087348 */ /* 0x000fea0003c00000 */
[----:B------:R0:W1:Y:S02]  /*28120*/  SHFL.IDX P6, R14, R13, R12, R11 ;  /* 0x0000000c0d0e7389 */ /* 0x00006400000c000b */
[----:B01----:R-:W-:Y:S01]  /*28130*/  ENDCOLLECTIVE ;  /* 0x000000000000791b */ /* 0x003fe20003800000 */
.L_x_3188:
        /* <DEDUP_REMOVED lines=12> */
.L_x_3189:
[----:B------:R-:W-:Y:S05]  /*28200*/  BRA `(.L_x_3190) ;  /* 0xffffffac00347947 */ /* 0x000fea000383ffff */
.L_x_3023:
        /* <DEDUP_REMOVED lines=8> */
.L_x_3192:
[----:B------:R-:W-:Y:S05]  /*28290*/  BSYNC B0 ;  /* 0x0000000000007941 */ /* 0x000fea0003800000 */
.L_x_3191:
[----:B------:R-:W-:Y:S01]  /*282a0*/  IMAD.MOV.U32 R13, RZ, RZ, R16 ;  /* 0x000000ffff0d7224 */ /* 0x000fe200078e0010 */
[----:B------:R-:W-:Y:S01]  /*282b0*/  MOV R15, 0xffffffff ;  /* 0xffffffff000f7802 */ /* 0x000fe20000000f00 */
[----:B------:R-:W-:Y:S02]  /*282c0*/  IMAD.MOV.U32 R12, RZ, RZ, 0x1 ;  /* 0x00000001ff0c7424 */ /* 0x000fe400078e00ff */
[----:B------:R-:W-:Y:S02]  /*282d0*/  IMAD.MOV.U32 R11, RZ, RZ, 0x1f ;  /* 0x0000001fff0b7424 */ /* 0x000fe400078e00ff */
[----:B------:R-:W-:Y:S02]  /*282e0*/  IMAD.IADD R5, R19, 0x1, R8 ;  /* 0x0000000113057824 */ /* 0x000fe400078e0208 */
[----:B------:R-:W-:-:S07]  /*282f0*/  IMAD.MOV.U32 R0, RZ, RZ, R14 ;  /* 0x000000ffff007224 */ /* 0x000fce00078e000e */
[----:B------:R-:W-:Y:S05]  /*28300*/  WARPSYNC.COLLECTIVE R15, `(.L_x_3193) ;  /* 0x000000000f087348 */ /* 0x000fea0003c00000 */
[----:B------:R0:W1:Y:S02]  /*28310*/  SHFL.IDX P6, R14, R13, R12, R11 ;  /* 0x0000000c0d0e7389 */ /* 0x00006400000c000b */
[----:B01----:R-:W-:Y:S01]  /*28320*/  ENDCOLLECTIVE ;  /* 0x000000000000791b */ /* 0x003fe20003800000 */
.L_x_3193:
        /* <DEDUP_REMOVED lines=18> */
.L_x_3194:
[----:B------:R-:W-:Y:S01]  /*28450*/  IMAD.MOV.U32 R12, RZ, RZ, 0x2 ;  /* 0x00000002ff0c7424 */ /* 0x000fe200078e00ff */
[----:B------:R-:W-:-:S05]  /*28460*/  SEL R6, R14, RZ, P1 ;  /* 0x000000ff0e067207 */ /* 0x000fca0000800000 */
[----:B------:R-:W-:-:S04]  /*28470*/  IMAD.IADD R6, R5, 0x1, R6 ;  /* 0x0000000105067824 */ /* 0x000fc800078e0206 */
[----:B------:R-:W-:-:S07]  /*28480*/  IMAD.MOV.U32 R13, RZ, RZ, R6 ;  /* 0x000000ffff0d7224 */ /* 0x000fce00078e0006 */
[----:B------:R-:W-:Y:S05]  /*28490*/  WARPSYNC.COLLECTIVE R15, `(.L_x_3195) ;  /* 0x000000000f087348 */ /* 0x000fea0003c00000 */
[----:B------:R0:W1:Y:S02]  /*284a0*/  SHFL.UP P6, R14, R13, R12, R11 ;  /* 0x0400000c0d0e7389 */ /* 0x00006400000c000b */
[----:B01----:R-:W-:Y:S01]  /*284b0*/  ENDCOLLECTIVE ;  /* 0x000000000000791b */ /* 0x003fe20003800000 */
.L_x_3195:
[----:B------:R-:W-:Y:S01]  /*284c0*/  IMAD.MOV.U32 R12, RZ, RZ, 0x4 ;  /* 0x00000004ff0c7424 */ /* 0x000fe200078e00ff */
[----:B------:R-:W-:-:S05]  /*284d0*/  SEL R7, R14, RZ, P2 ;  /* 0x000000ff0e077207 */ /* 0x000fca0001000000 */
[----:B------:R-:W-:-:S04]  /*284e0*/  IMAD.IADD R7, R6, 0x1, R7 ;  /* 0x0000000106077824 */ /* 0x000fc800078e0207 */
[----:B------:R-:W-:-:S07]  /*284f0*/  IMAD.MOV.U32 R13, RZ, RZ, R7 ;  /* 0x000000ffff0d7224 */ /* 0x000fce00078e0007 */
[----:B------:R-:W-:Y:S05]  /*28500*/  WARPSYNC.COLLECTIVE R15, `(.L_x_3196) ;  /* 0x000000000f087348 */ /* 0x000fea0003c00000 */
[----:B------:R0:W1:Y:S02]  /*28510*/  SHFL.UP P6, R14, R13, R12, R11 ;  /* 0x0400000c0d0e7389 */ /* 0x00006400000c000b */
[----:B01----:R-:W-:Y:S01]  /*28520*/  ENDCOLLECTIVE ;  /* 0x000000000000791b */ /* 0x003fe20003800000 */
.L_x_3196:
[----:B------:R-:W-:Y:S02]  /*28530*/  MOV R12, 0x8 ;  /* 0x00000008000c7802 */ /* 0x000fe40000000f00 */
[----:B------:R-:W-:-:S05]  /*28540*/  SEL R2, R14, RZ, P3 ;  /* 0x000000ff0e027207 */ /* 0x000fca0001800000 */
[----:B------:R-:W-:-:S04]  /*28550*/  IMAD.IADD R2, R7, 0x1, R2 ;  /* 0x0000000107027824 */ /* 0x000fc800078e0202 */
[----:B------:R-:W-:-:S07]  /*28560*/  IMAD.MOV.U32 R13, RZ, RZ, R2 ;  /* 0x000000ffff0d7224 */ /* 0x000fce00078e0002 */
[----:B------:R-:W-:Y:S05]  /*28570*/  WARPSYNC.COLLECTIVE R15, `(.L_x_3197) ;  /* 0x000000000f087348 */ /* 0x000fea0003c00000 */
[----:B------:R0:W1:Y:S02]  /*28580*/  SHFL.UP P6, R14, R13, R12, R11 ;  /* 0x0400000c0d0e7389 */ /* 0x00006400000c000b */
[----:B01----:R-:W-:Y:S01]  /*28590*/  ENDCOLLECTIVE ;  /* 0x000000000000791b */ /* 0x003fe20003800000 */
.L_x_3197:
[----:B------:R-:W-:Y:S01]  /*285a0*/  IMAD.MOV.U32 R12, RZ, RZ, 0x10 ;  /* 0x00000010ff0c7424 */ /* 0x000fe200078e00ff */
[----:B------:R-:W-:-:S05]  /*285b0*/  SEL R3, R14, RZ, P4 ;  /* 0x000000ff0e037207 */ /* 0x000fca0002000000 */
[----:B------:R-:W-:-:S04]  /*285c0*/  IMAD.IADD R3, R2, 0x1, R3 ;  /* 0x0000000102037824 */ /* 0x000fc800078e0203 */
[----:B------:R-:W-:-:S07]  /*285d0*/  IMAD.MOV.U32 R13, RZ, RZ, R3 ;  /* 0x000000ffff0d7224 */ /* 0x000fce00078e0003 */
[----:B------:R-:W-:Y:S05]  /*285e0*/  WARPSYNC.COLLECTIVE R15, `(.L_x_3198) ;  /* 0x000000000f087348 */ /* 0x000fea0003c00000 */
[----:B------:R0:W1:Y:S02]  /*285f0*/  SHFL.UP P6, R14, R13, R12, R11 ;  /* 0x0400000c0d0e7389 */ /* 0x00006400000c000b */
[----:B01----:R-:W-:Y:S01]  /*28600*/  ENDCOLLECTIVE ;  /* 0x000000000000791b */ /* 0x003fe20003800000 */
.L_x_3198:
        /* <DEDUP_REMOVED lines=8> */
.L_x_3199:
[----:B------:R-:W-:Y:S05]  /*28690*/  BRA `(.L_x_3200) ;  /* 0xffffffac003c7947 */ /* 0x000fea000383ffff */
.L_x_3028:
        /* <DEDUP_REMOVED lines=8> */
.L_x_3202:
[----:B------:R-:W-:Y:S05]  /*28720*/  BSYNC B0 ;  /* 0x0000000000007941 */ /* 0x000fea0003800000 */
.L_x_3201:
[----:B------:R-:W-:Y:S01]  /*28730*/  SEL R14, R14, RZ, P1 ;  /* 0x000000ff0e0e7207 */ /* 0x000fe20000800000 */
[----:B------:R-:W-:Y:S01]  /*28740*/  IMAD.MOV.U32 R12, RZ, RZ, 0x2 ;  /* 0x00000002ff0c7424 */ /* 0x000fe200078e00ff */
[----:B------:R-:W-:Y:S01]  /*28750*/  MOV R15, 0xffffffff ;  /* 0xffffffff000f7802 */ /* 0x000fe20000000f00 */
[----:B------:R-:W-:Y:S02]  /*28760*/  IMAD.MOV.U32 R11, RZ, RZ, RZ ;  /* 0x000000ffff0b7224 */ /* 0x000fe400078e00ff */
[----:B------:R-:W-:-:S07]  /*28770*/  IMAD.IADD R13, R5, 0x1, R14 ;  /* 0x00000001050d7824 */ /* 0x000fce00078e020e */
[----:B------:R-:W-:Y:S05]  /*28780*/  WARPSYNC.COLLECTIVE R15, `(.L_x_3203) ;  /* 0x000000000f087348 */ /* 0x000fea0003c00000 */
[----:B------:R0:W1:Y:S02]  /*28790*/  SHFL.UP P6, R14, R13, R12, R11 ;  /* 0x0400000c0d0e7389 */ /* 0x00006400000c000b */
[----:B01----:R-:W-:Y:S01]  /*287a0*/  ENDCOLLECTIVE ;  /* 0x000000000000791b */ /* 0x003fe20003800000 */
.L_x_3203:
[----:B------:R-:W-:Y:S01]  /*287b0*/  IMAD.MOV.U32 R12, RZ, RZ, 0x4 ;  /* 0x00000004ff0c7424 */ /* 0x000fe200078e00ff */
[----:B------:R-:W-:-:S05]  /*287c0*/  SEL R2, R14, RZ, P2 ;  /* 0x000000ff0e027207 */ /* 0x000fca0001000000 */
[----:B------:R-:W-:-:S04]  /*287d0*/  IMAD.IADD R2, R13, 0x1, R2 ;  /* 0x000000010d027824 */ /* 0x000fc800078e0202 */
[----:B------:R-:W-:-:S07]  /*287e0*/  IMAD.MOV.U32 R13, RZ, RZ, R2 ;  /* 0x000000ffff0d7224 */ /* 0x000fce00078e0002 */
[----:B------:R-:W-:Y:S05]  /*287f0*/  WARPSYNC.COLLECTIVE R15, `(.L_x_3204) ;  /* 0x000000000f087348 */ /* 0x000fea0003c00000 */
[----:B------:R0:W1:Y:S02]  /*28800*/  SHFL.UP P6, R14, R13, R12, R11 ;  /* 0x0400000c0d0e7389 */ /* 0x00006400000c000b */
[----:B01----:R-:W-:Y:S01]  /*28810*/  ENDCOLLECTIVE ;  /* 0x000000000000791b */ /* 0x003fe20003800000 */
.L_x_3204:
[----:B------:R-:W-:Y:S01]  /*28820*/  IMAD.MOV.U32 R12, RZ, RZ, 0x8 ;  /* 0x00000008ff0c7424 */ /* 0x000fe200078e00ff */
[----:B------:R-:W-:-:S05]  /*28830*/  SEL R3, R14, RZ, P3 ;  /* 0x000000ff0e037207 */ /* 0x000fca0001800000 */
[----:B------:R-:W-:-:S04]  /*28840*/  IMAD.IADD R3, R2, 0x1, R3 ;  /* 0x0000000102037824 */ /* 0x000fc800078e0203 */
[----:B------:R-:W-:-:S07]  /*28850*/  IMAD.MOV.U32 R13, RZ, RZ, R3 ;  /* 0x000000ffff0d7224 */ /* 0x000fce00078e0003 */
[----:B------:R-:W-:Y:S05]  /*28860*/  WARPSYNC.COLLECTIVE R15, `(.L_x_3205) ;  /* 0x000000000f087348 */ /* 0x000fea0003c00000 */
[----:B------:R0:W1:Y:S02]  /*28870*/  SHFL.UP P6, R14, R13, R12, R11 ;  /* 0x0400000c0d0e7389 */ /* 0x00006400000c000b */
[----:B01----:R-:W-:Y:S01]  /*28880*/  ENDCOLLECTIVE ;  /* 0x000000000000791b */ /* 0x003fe20003800000 */
.L_x_3205:
[----:B------:R-:W-:Y:S01]  /*28890*/  IMAD.MOV.U32 R12, RZ, RZ, 0x10 ;  /* 0x00000010ff0c7424 */ /* 0x000fe200078e00ff */
[----:B------:R-:W-:-:S05]  /*288a0*/  SEL R4, R14, RZ, P4 ;  /* 0x000000ff0e047207 */ /* 0x000fca0002000000 */
[----:B------:R-:W-:-:S04]  /*288b0*/  IMAD.IADD R4, R3, 0x1, R4 ;  /* 0x0000000103047824 */ /* 0x000fc800078e0204 */
[----:B------:R-:W-:-:S07]  /*288c0*/  IMAD.MOV.U32 R13, RZ, RZ, R4 ;  /* 0x000000ffff0d7224 */ /* 0x000fce00078e0004 */
[----:B------:R-:W-:Y:S05]  /*288d0*/  WARPSYNC.COLLECTIVE R15, `(.L_x_3206) ;  /* 0x000000000f087348 */ /* 0x000fea0003c00000 */
[----:B------:R0:W1:Y:S02]  /*288e0*/  SHFL.UP P6, R14, R13, R12, R11 ;  /* 0x0400000c0d0e7389 */ /* 0x00006400000c000b */
[----:B01----:R-:W-:Y:S01]  /*288f0*/  ENDCOLLECTIVE ;  /* 0x000000000000791b */ /* 0x003fe20003800000 */
.L_x_3206:
        /* <DEDUP_REMOVED lines=8> */
.L_x_3207:
[----:B------:R-:W-:Y:S05]  /*28980*/  BRA `(.L_x_3208) ;  /* 0xffffffac001c7947 */ /* 0x000fea000383ffff */
.L_x_3030:
[----:B------:R-:W-:Y:S01]  /*28990*/  BSSY B0, `(.L_x_3209) ;  /* 0x0000006000007945 */ /* 0x000fe20003800000 */
[----:B------:R-:W-:Y:S01]  /*289a0*/  PLOP3.LUT P6, PT, P6, PT, PT, 0x8, 0x0 ;  /* 0x000000000000781c */ /* 0x000fe200037ce170 */
[----:B------:R-:W-:-:S12]  /*289b0*/  IMAD.MOV.U32 R15, RZ, RZ, -0x1 ;  /* 0xffffffffff0f7424 */ /* 0x000fd800078e00ff */
[----:B01----:R-:W-:Y:S05]  /*289c0*/  WARPSYNC.COLLECTIVE R15, `(.L_x_3210) ;  /* 0x000000000f087348 */ /* 0x003fea0003c00000 */
[----:B------:R-:W-:Y:S01]  /*289d0*/  VOTE.ANY R14, PT, P6 ;  /* 0x00000000000e7806 */ /* 0x000fe200030e0100 */
[----:B01----:R-:W-:Y:S06]  /*289e0*/  ENDCOLLECTIVE ;  /* 0x000000000000791b */ /* 0x003fec0003800000 */
.L_x_3210:
[----:B------:R-:W-:Y:S05]  /*289f0*/  BSYNC B0 ;  /* 0x0000000000007941 */ /* 0x000fea0003800000 */
.L_x_3209:
[----:B------:R-:W-:Y:S01]  /*28a00*/  MOV R3, R14 ;  /* 0x0000000e00037202 */ /* 0x000fe20000000f00 */
[----:B------:R-:W-:Y:S02]  /*28a10*/  IMAD.MOV.U32 R13, RZ, RZ, R5 ;  /* 0x000000ffff0d7224 */ /* 0x000fe400078e0005 */
[----:B------:R-:W-:Y:S01]  /*28a20*/  IMAD.MOV.U32 R11, RZ, RZ, 0x1f ;  /* 0x0000001fff0b7424 */ /* 0x000fe200078e00ff */
[----:B------:R-:W0:Y:S01]  /*28a30*/  POPC R4, R3 ;  /* 0x0000000300047309 */ /* 0x000e220000000000 */
[----:B------:R-:W-:Y:S02]  /*28a40*/  IMAD.MOV.U32 R15, RZ, RZ, -0x1 ;  /* 0xffffffffff0f7424 */ /* 0x000fe400078e00ff */
[----:B0-----:R-:W-:-:S07]  /*28a50*/  IMAD.MOV.U32 R12, RZ, RZ, R4 ;  /* 0x000000ffff0c7224 */ /* 0x001fce00078e0004 */
[----:B------:R-:W-:Y:S05]  /*28a60*/  WARPSYNC.COLLECTIVE R15, `(.L_x_3211) ;  /* 0x000000000f087348 */ /* 0x000fea0003c00000 */
[----:B------:R0:W1:Y:S02]  /*28a70*/  SHFL.IDX P6, R14, R13, R12, R11 ;  /* 0x0000000c0d0e7389 */ /* 0x00006400000c000b */
[----:B01----:R-:W-:Y:S01]  /*28a80*/  ENDCOLLECTIVE ;  /* 0x000000000000791b */ /* 0x003fe20003800000 */
.L_x_3211:
[----:B------:R-:W-:Y:S01]  /*28a90*/  IMAD.MOV.U32 R5, RZ, RZ, R14 ;  /* 0x000000ffff057224 */ /* 0x000fe200078e000e */
[----:B------:R-:W-:Y:S06]  /*28aa0*/  BRA `(.L_x_3212) ;  /* 0xffffffac000c7947 */ /* 0x000fec000383ffff */
.L_x_3032:
[----:B------:R-:W-:Y:S01]  /*28ab0*/  BSSY B0, `(.L_x_3213) ;  /* 0x0000007000007945 */ /* 0x000fe20003800000 */
[----:B------:R-:W-:Y:S02]  /*28ac0*/  IMAD.MOV.U32 R13, RZ, RZ, R2 ;  /* 0x000000ffff0d7224 */ /* 0x000fe400078e0002 */
[----:B------:R-:W-:Y:S02]  /*28ad0*/  IMAD.MOV.U32 R11, RZ, RZ, 0x1f ;  /* 0x0000001fff0b7424 */ /* 0x000fe400078e00ff */
[----:B------:R-:W-:-:S07]  /*28ae0*/  IMAD.MOV.U32 R15, RZ, RZ, -0x1 ;  /* 0xffffffffff0f7424 */ /* 0x000fce00078e00ff */
[----:B0123--:R-:W-:Y:S05]  /*28af0*/  WARPSYNC.COLLECTIVE R15, `(.L_x_3214) ;  /* 0x000000000f087348 */ /* 0x00ffea0003c00000 */
[----:B------:R4:W0:Y:S02]  /*28b00*/  SHFL.IDX P6, R14, R13, R12, R11 ;  /* 0x0000000c0d0e7389 */ /* 0x00082400000c000b */
[----:B01234-:R-:W-:Y:S01]  /*28b10*/  ENDCOLLECTIVE ;  /* 0x000000000000791b */ /* 0x01ffe20003800000 */
.L_x_3214:
[----:B------:R-:W-:Y:S05]  /*28b20*/  BSYNC B0 ;  /* 0x0000000000007941 */ /* 0x000fea0003800000 */
.L_x_3213:
[----:B------:R-:W-:Y:S05]  /*28b30*/  BRA `(.L_x_3031) ;  /* 0xffffffac00047947 */ /* 0x000fea000383ffff */
.L_x_3036:
[----:B0-----:R0:W3:Y:S02]  /*28b40*/  SYNCS.PHASECHK.TRANS64.TRYWAIT P0, [R5+URZ+0x2a820], R0 ;  /* 0x02a82000050075a7 */ /* 0x0010e4000800017f */
[----:B---3--:R-:W-:Y:S05]  /*28b50*/  @!P0 NANOSLEEP.SYNCS 0x989680 ;  /* 0x009896800000895d */ /* 0x008fea0003900000 */
[----:B------:R-:W3:Y:S02]  /*28b60*/  @!P0 SYNCS.PHASECHK.TRANS64 P0, [R5+URZ+0x2a820], R0 ;  /* 0x02a82000050085a7 */ /* 0x000ee4000800007f */
[----:B---3--:R-:W-:Y:S05]  /*28b70*/  @!P0 BRA `(.L_x_3036) ;  /* 0xfffffffc00f08947 */ /* 0x008fea000383ffff */
[----:B------:R-:W-:Y:S05]  /*28b80*/  BRA `(.L_x_3215) ;  /* 0xffffffb0007c7947 */ /* 0x000fea000383ffff */
.L_x_3037:
        /* <DEDUP_REMOVED lines=11> */
.L_x_3217:
[----:B------:R-:W-:Y:S05]  /*28c40*/  BSYNC B0 ;  /* 0x0000000000007941 */ /* 0x000fea0003800000 */
.L_x_3216:
[----:B------:R-:W-:Y:S05]  /*28c50*/  BRA `(.L_x_3218) ;  /* 0xffffffb000647947 */ /* 0x000fea000383ffff */
.L_x_3038:
[----:B------:R-:W-:Y:S01]  /*28c60*/  BSSY B0, `(.L_x_3219) ;  /* 0x0000006000007945 */ /* 0x000fe20003800000 */
[----:B------:R-:W-:-:S07]  /*28c70*/  IMAD.MOV.U32 R15, RZ, RZ, -0x1 ;  /* 0xffffffffff0f7424 */ /* 0x000fce00078e00ff */
[----:B012---:R-:W-:Y:S05]  /*28c80*/  WARPSYNC.COLLECTIVE R15, `(.L_x_3220) ;  /* 0x000000000f0c7348 */ /* 0x007fea0003c00000 */
[----:B------:R-:W-:Y:S02]  /*28c90*/  ELECT P6, UR62, PT ;  /* 0x00000000003e782f */ /* 0x000fe400038c0000 */
[----:B------:R-:W-:Y:S01]  /*28ca0*/  MOV R14, UR62 ;  /* 0x0000003e000e7c02 */ /* 0x000fe20008000f00 */
[----:B012---:R-:W-:Y:S10]  /*28cb0*/  ENDCOLLECTIVE ;  /* 0x000000000000791b */ /* 0x007ff40003800000 */
.L_x_3220:
[----:B------:R-:W-:Y:S05]  /*28cc0*/  BSYNC B0 ;  /* 0x0000000000007941 */ /* 0x000fea0003800000 */
.L_x_3219:
[----:B------:R-:W-:Y:S05]  /*28cd0*/  BRA `(.L_x_3221) ;  /* 0xffffffb000587947 */ /* 0x000fea000383ffff */
.L_x_3040:
[----:B0-----:R0:W3:Y:S02]  /*28ce0*/  SYNCS.PHASECHK.TRANS64.TRYWAIT P1, [R3+URZ+0x2a840], R2 ;  /* 0x02a84002030075a7 */ /* 0x0010e4000802017f */
[----:B---3--:R-:W-:Y:S05]  /*28cf0*/  @!P1 NANOSLEEP.SYNCS 0x989680 ;  /* 0x009896800000995d */ /* 0x008fea0003900000 */
[----:B------:R-:W3:Y:S02]  /*28d00*/  @!P1 SYNCS.PHASECHK.TRANS64 P1, [R3+URZ+0x2a840], R2 ;  /* 0x02a84002030095a7 */ /* 0x000ee4000802007f */
[----:B---3--:R-:W-:Y:S05]  /*28d10*/  @!P1 BRA `(.L_x_3040) ;  /* 0xfffffffc00f09947 */ /* 0x008fea000383ffff */
[----:B------:R-:W-:Y:S05]  /*28d20*/  BRA `(.L_x_3222) ;  /* 0xffffffb000807947 */ /* 0x000fea000383ffff */
.L_x_3042:
[----:B---3--:R3:W4:Y:S02]  /*28d30*/  SYNCS.PHASECHK.TRANS64.TRYWAIT P1, [R5+URZ+0x2a840], R0 ;  /* 0x02a84000050075a7 */ /* 0x008724000802017f */
[----:B----4-:R-:W-:Y:S05]  /*28d40*/  @!P1 NANOSLEEP.SYNCS 0x989680 ;  /* 0x009896800000995d */ /* 0x010fea0003900000 */
[----:B------:R-:W4:Y:S02]  /*28d50*/  @!P1 SYNCS.PHASECHK.TRANS64 P1, [R5+URZ+0x2a840], R0 ;  /* 0x02a84000050095a7 */ /* 0x000f24000802007f */
[----:B----4-:R-:W-:Y:S05]  /*28d60*/  @!P1 BRA `(.L_x_3042) ;  /* 0xfffffffc00f09947 */ /* 0x010fea000383ffff */
[----:B------:R-:W-:Y:S05]  /*28d70*/  BRA `(.L_x_3223) ;  /* 0xffffffb0008c7947 */ /* 0x000fea000383ffff */
.L_x_3044:
[----:B----4-:R4:W0:Y:S02]  /*28d80*/  SYNCS.PHASECHK.TRANS64.TRYWAIT P1, [R3+URZ+0x2a860], R2 ;  /* 0x02a86002030075a7 */ /* 0x010824000802017f */
[----:B0-----:R-:W-:Y:S05]  /*28d90*/  @!P1 NANOSLEEP.SYNCS 0x989680 ;  /* 0x009896800000995d */ /* 0x001fea0003900000 */
[----:B------:R-:W0:Y:S02]  /*28da0*/  @!P1 SYNCS.PHASECHK.TRANS64 P1, [R3+URZ+0x2a860], R2 ;  /* 0x02a86002030095a7 */ /* 0x000e24000802007f */
[----:B0-----:R-:W-:Y:S05]  /*28db0*/  @!P1 BRA `(.L_x_3044) ;  /* 0xfffffffc00f09947 */ /* 0x001fea000383ffff */
[----:B------:R-:W-:Y:S05]  /*28dc0*/  BRA `(.L_x_3224) ;  /* 0xffffffb000887947 */ /* 0x000fea000383ffff */
.L_x_3225:
        /* <DEDUP_REMOVED lines=11> */
.L_x_3234:


//--------------------- .nv.global.init           --------------------------
	.section	.nv.global.init,"aw",@progbits
.nv.global.init:
	.type		$str$23,@object
	.size		$str$23,($str$24 - $str$23)
$str$23:
        /*0000*/ 	.byte	0x28, 0x61, 0x64, 0x64, 0x72, 0x65, 0x73, 0x73, 0x20, 0x26, 0x20, 0x6d, 0x61, 0x73, 0x6b, 0x29
        /*0010*/ 	.byte	0x20, 0x3d, 0x3d, 0x20, 0x30, 0x00
	.type		$str$24,@object
	.size		$str$24,(__unnamed_4 - $str$24)
$str$24:
        /*0016*/ 	.byte	0x2f, 0x74, 0x6d, 0x70, 0x2f, 0x6f, 0x73, 0x73, 0x5f, 0x6b, 0x65, 0x72, 0x6e, 0x65, 0x6c, 0x73
        /*0026*/ 	.byte	0x5f, 0x73, 0x72, 0x63, 0x2f, 0x66, 0x6c, 0x61, 0x73, 0x68, 0x5f, 0x61, 0x74, 0x74, 0x65, 0x6e
        /*0036*/ 	.byte	0x74, 0x69, 0x6f, 0x6e, 0x2f, 0x63, 0x73, 0x72, 0x63, 0x2f, 0x63, 0x75, 0x74, 0x6c, 0x61, 0x73
        /*0046*/ 	.byte	0x73, 0x2f, 0x69, 0x6e, 0x63, 0x6c, 0x75, 0x64, 0x65, 0x2f, 0x63, 0x75, 0x74, 0x65, 0x2f, 0x70
        /*0056*/ 	.byte	0x6f, 0x69, 0x6e, 0x74, 0x65, 0x72, 0x5f, 0x66, 0x6c, 0x61, 0x67, 0x67, 0x65, 0x64, 0x2e, 0x68
        /*0066*/ 	.byte	0x70, 0x70, 0x00
	.type		__unnamed_4,@object
	.size		__unnamed_4,(__unnamed_6 - __unnamed_4)
__unnamed_4:
        /* <DEDUP_REMOVED lines=25> */
	.type		__unnamed_6,@object
	.size		__unnamed_6,(__unnamed_3 - __unnamed_6)
__unnamed_6:
        /* <DEDUP_REMOVED lines=25> */
	.type		__unnamed_3,@object
	.size		__unnamed_3,(__unnamed_5 - __unnamed_3)
__unnamed_3:
        /* <DEDUP_REMOVED lines=29> */
	.type		__unnamed_5,@object
	.size		__unnamed_5,(__unnamed_2 - __unnamed_5)
__unnamed_5:
        /* <DEDUP_REMOVED lines=29> */
	.type		__unnamed_2,@object
	.size		__unnamed_2,(__unnamed_1 - __unnamed_2)
__unnamed_2:
        /* <DEDUP_REMOVED lines=29> */
	.type		__unnamed_1,@object
	.size		__unnamed_1,(.L_0 - __unnamed_1)
__unnamed_1:
        /* <DEDUP_REMOVED lines=29> */
        /*0ab1*/ 	.byte	0x5d, 0x00
.L_0:


//--------------------- .nv.shared._ZN7cutlass13device_kernelIN5flash11enable_sm90INS1_16FlashAttnFwdSm90INS1_25CollectiveMainloopFwdSm90ILi2EN4cute5tupleIJNS5_1CILi1EEES8_S8_EEENS6_IJNS7_ILi128EEENS7_ILi96EEENS7_ILi192EEEEEELi128ENS_10bfloat16_tEfNS_4arch4Sm90ELb0ELb0ELb1ELb0ELb1ELb0ELb0ELb1ELb1ELb1ELb0ELb0EEENS1_21CollectiveEpilogueFwdINS6_IJSA_SA_SB_EEES9_SE_SG_Li256ELb0ELb1ELb0ELb0EEENS1_29StaticPersistentTileSchedulerILb0EEEEEEEEEvNT_6ParamsE --------------------------
	.section	.nv.shared._ZN7cutlass13device_kernelIN5flash11enable_sm90INS1_16FlashAttnFwdSm90INS1_25CollectiveMainloopFwdSm90ILi2EN4cute5tupleIJNS5_1CILi1EEES8_S8_EEENS6_IJNS7_ILi128EEENS7_ILi96EEENS7_ILi192EEEEEELi128ENS_10bfloat16_tEfNS_4arch4Sm90ELb0ELb0ELb1ELb0ELb1ELb0ELb0ELb1ELb1ELb1ELb0ELb0EEENS1_21CollectiveEpilogueFwdINS6_IJSA_SA_SB_EEES9_SE_SG_Li256ELb0ELb1ELb0ELb0EEENS1_29StaticPersistentTileSchedulerILb0EEEEEEEEEvNT_6ParamsE,"aw",@nobits
	.sectionflags	@""
	.align	16
	.zero		1024


//--------------------- .nv.shared.reserved.0     --------------------------
	.section	.nv.shared.reserved.0,"aw",@nobits
	.weak		__nv_reservedSMEM_offset_0_alias
	.size		__nv_reservedSMEM_offset_0_alias, 0, 0
	.other		__nv_reservedSMEM_offset_0_alias,@"STO_CUDA_RESERVED_SHARED STV_DEFAULT"
__nv_reservedSMEM_offset_0_alias:
	.zero		0


//--------------------- .nv.global                --------------------------
	.section	.nv.global,"aw",@nobits
.nv.global:
	.type		_ZN84_INTERNAL_3aed1491_48_flash_fwd_hdim192_128_bf16_paged_softcap_sm90_cu_a7f3af4d_34724cute1_E,@object
	.size		_ZN84_INTERNAL_3aed1491_48_flash_fwd_hdim192_128_bf16_paged_softcap_sm90_cu_a7f3af4d_34724cute1_E,(_ZN84_INTERNAL_3aed1491_48_flash_fwd_hdim192_128_bf16_paged_softcap_sm90_cu_a7f3af4d_34724cuda3std3__45__cpo6cbeginE - _ZN84_INTERNAL_3aed1491_48_flash_fwd_hdim192_128_bf16_paged_softcap_sm90_cu_a7f3af4d_34724cute1_E)
_ZN84_INTERNAL_3aed1491_48_flash_fwd_hdim192_128_bf16_paged_softcap_sm90_cu_a7f3af4d_34724cute1_E:
	.zero		1
	.type		_ZN84_INTERNAL_3aed1491_48_flash_fwd_hdim192_128_bf16_paged_softcap_sm90_cu_a7f3af4d_34724cuda3std3__45__cpo6cbeginE,@object
	.size		_ZN84_INTERNAL_3aed1491_48_flash_fwd_hdim192_128_bf16_paged_softcap_sm90_cu_a7f3af4d_34724cuda3std3__45__cpo6cbeginE,(_ZN84_INTERNAL_3aed1491_48_flash_fwd_hdim192_128_bf16_paged_softcap_sm90_cu_a7f3af4d_34724cuda3std3__48in_placeE - _ZN84_INTERNAL_3aed1491_48_flash_fwd_hdim192_128_bf16_paged_softcap_sm90_cu_a7f3af4d_34724cuda3std3__45__cpo6cbeginE)
_ZN84_INTERNAL_3aed1491_48_flash_fwd_hdim192_128_bf16_paged_softcap_sm90_cu_a7f3af4d_34724cuda3std3__45__cpo6cbeginE:
	.zero		1
	.type		_ZN84_INTERNAL_3aed1491_48_flash_fwd_hdim192_128_bf16_paged_softcap_sm90_cu_a7f3af4d_34724cuda3std3__48in_placeE,@object
	.size		_ZN84_INTERNAL_3aed1491_48_flash_fwd_hdim192_128_bf16_paged_softcap_sm90_cu_a7f3af4d_34724cuda3std3__48in_placeE,(_ZN84_INTERNAL_3aed1491_48_flash_fwd_hdim192_128_bf16_paged_softcap_sm90_cu_a7f3af4d_34724cuda3std6ranges3__45__cpo9iter_moveE - _ZN84_INTERNAL_3aed1491_48_flash_fwd_hdim192_128_bf16_paged_softcap_sm90_cu_a7f3af4d_34724cuda3std3__48in_placeE)
_ZN84_INTERNAL_3aed1491_48_flash_fwd_hdim192_128_bf16_paged_softcap_sm90_cu_a7f3af4d_34724cuda3std3__48in_placeE:
	.zero		1
	.type		_ZN84_INTERNAL_3aed1491_48_flash_fwd_hdim192_128_bf16_paged_softcap_sm90_cu_a7f3af4d_34724cuda3std6ranges3__45__cpo9iter_moveE,@object
	.size		_ZN84_INTERNAL_3aed1491_48_flash_fwd_hdim192_128_bf16_paged_softcap_sm90_cu_a7f3af4d_34724cuda3std6ranges3__45__cpo9iter_moveE,(_ZN84_INTERNAL_3aed1491_48_flash_fwd_hdim192_128_bf16_paged_softcap_sm90_cu_a7f3af4d_34724cuda3std3__45__cpo5beginE - _ZN84_INTERNAL_3aed1491_48_flash_fwd_hdim192_128_bf16_paged_softcap_sm90_cu_a7f3af4d_34724cuda3std6ranges3__45__cpo9iter_moveE)
_ZN84_INTERNAL_3aed1491_48_flash_fwd_hdim192_128_bf16_paged_softcap_sm90_cu_a7f3af4d_34724cuda3std6ranges3__45__cpo9iter_moveE:
	.zero		1
	.type		_ZN84_INTERNAL_3aed1491_48_flash_fwd_hdim192_128_bf16_paged_softcap_sm90_cu_a7f3af4d_34724cuda3std3__45__cpo5beginE,@object
	.size		_ZN84_INTERNAL_3aed1491_48_flash_fwd_hdim192_128_bf16_paged_softcap_sm90_cu_a7f3af4d_34724cuda3std3__45__cpo5beginE,(_ZN84_INTERNAL_3aed1491_48_flash_fwd_hdim192_128_bf16_paged_softcap_sm90_cu_a7f3af4d_34724cuda3std3__486_GLOBAL__N__3aed1491_48_flash_fwd_hdim192_128_bf16_paged_softcap_sm90_cu_a7f3af4d_34726ignoreE - _ZN84_INTERNAL_3aed1491_48_flash_fwd_hdim192_128_bf16_paged_softcap_sm90_cu_a7f3af4d_34724cuda3std3__45__cpo5beginE)
_ZN84_INTERNAL_3aed1491_48_flash_fwd_hdim192_128_bf16_paged_softcap_sm90_cu_a7f3af4d_34724cuda3std3__45__cpo5beginE:
	.zero		1
	.type		_ZN84_INTERNAL_3aed1491_48_flash_fwd_hdim192_128_bf16_paged_softcap_sm90_cu_a7f3af4d_34724cuda3std3__486_GLOBAL__N__3aed1491_48_flash_fwd_hdim192_128_bf16_paged_softcap_sm90_cu_a7f3af4d_34726ignoreE,@object
	.size		_ZN84_INTERNAL_3aed1491_48_flash_fwd_hdim192_128_bf16_paged_softcap_sm90_cu_a7f3af4d_34724cuda3std3__486_GLOBAL__N__3aed1491_48_flash_fwd_hdim192_128_bf16_paged_softcap_sm90_cu_a7f3af4d_34726ignoreE,(_ZN84_INTERNAL_3aed1491_48_flash_fwd_hdim192_128_bf16_paged_softcap_sm90_cu_a7f3af4d_34724cute7productE - _ZN84_INTERNAL_3aed1491_48_flash_fwd_hdim192_128_bf16_paged_softcap_sm90_cu_a7f3af4d_34724cuda3std3__486_GLOBAL__N__3aed1491_48_flash_fwd_hdim192_128_bf16_paged_softcap_sm90_cu_a7f3af4d_34726ignoreE)
_ZN84_INTERNAL_3aed1491_48_flash_fwd_hdim192_128_bf16_paged_softcap_sm90_cu_a7f3af4d_34724cuda3std3__486_GLOBAL__N__3aed1491_48_flash_fwd_hdim192_128_bf16_paged_softcap_sm90_cu_a7f3af4d_34726ignoreE:
	.zero		1
	.type		_ZN84_INTERNAL_3aed1491_48_flash_fwd_hdim192_128_bf16_paged_softcap_sm90_cu_a7f3af4d_34724cute7productE,@object
	.size		_ZN84_INTERNAL_3aed1491_48_flash_fwd_hdim192_128_bf16_paged_softcap_sm90_cu_a7f3af4d_34724cute7productE,(_ZN84_INTERNAL_3aed1491_48_flash_fwd_hdim192_128_bf16_paged_softcap_sm90_cu_a7f3af4d_34724cuda3std3__45__cpo3endE - _ZN84_INTERNAL_3aed1491_48_flash_fwd_hdim192_128_bf16_paged_softcap_sm90_cu_a7f3af4d_34724cute7productE)
_ZN84_INTERNAL_3aed1491_48_flash_fwd_hdim192_128_bf16_paged_softcap_sm90_cu_a7f3af4d_34724cute7productE:
	.zero		1
	.type		_ZN84_INTERNAL_3aed1491_48_flash_fwd_hdim192_128_bf16_paged_softcap_sm90_cu_a7f3af4d_34724cuda3std3__45__cpo3endE,@object
	.size		_ZN84_INTERNAL_3aed1491_48_flash_fwd_hdim192_128_bf16_paged_softcap_sm90_cu_a7f3af4d_34724cuda3std3__45__cpo3endE,(_ZN84_INTERNAL_3aed1491_48_flash_fwd_hdim192_128_bf16_paged_softcap_sm90_cu_a7f3af4d_34724cuda3std3__419piecewise_constructE - _ZN84_INTERNAL_3aed1491_48_flash_fwd_hdim192_128_bf16_paged_softcap_sm90_cu_a7f3af4d_34724cuda3std3__45__cpo3endE)
_ZN84_INTERNAL_3aed1491_48_flash_fwd_hdim192_128_bf16_paged_softcap_sm90_cu_a7f3af4d_34724cuda3std3__45__cpo3endE:
	.zero		1
	.type		_ZN84_INTERNAL_3aed1491_48_flash_fwd_hdim192_128_bf16_paged_softcap_sm90_cu_a7f3af4d_34724cuda3std3__419piecewise_constructE,@object
	.size		_ZN84_INTERNAL_3aed1491_48_flash_fwd_hdim192_128_bf16_paged_softcap_sm90_cu_a7f3af4d_34724cuda3std3__419piecewise_constructE,(_ZN84_INTERNAL_3aed1491_48_flash_fwd_hdim192_128_bf16_paged_softcap_sm90_cu_a7f3af4d_34724cuda3std3__45__cpo4cendE - _ZN84_INTERNAL_3aed1491_48_flash_fwd_hdim192_128_bf16_paged_softcap_sm90_cu_a7f3af4d_34724cuda3std3__419piecewise_constructE)
_ZN84_INTERNAL_3aed1491_48_flash_fwd_hdim192_128_bf16_paged_softcap_sm90_cu_a7f3af4d_34724cuda3std3__419piecewise_constructE:
	.zero		1
	.type		_ZN84_INTERNAL_3aed1491_48_flash_fwd_hdim192_128_bf16_paged_softcap_sm90_cu_a7f3af4d_34724cuda3std3__45__cpo4cendE,@object
	.size		_ZN84_INTERNAL_3aed1491_48_flash_fwd_hdim192_128_bf16_paged_softcap_sm90_cu_a7f3af4d_34724cuda3std3__45__cpo4cendE,(_ZN84_INTERNAL_3aed1491_48_flash_fwd_hdim192_128_bf16_paged_softcap_sm90_cu_a7f3af4d_34724cuda3std6ranges3__45__cpo4swapE - _ZN84_INTERNAL_3aed1491_48_flash_fwd_hdim192_128_bf16_paged_softcap_sm90_cu_a7f3af4d_34724cuda3std3__45__cpo4cendE)
_ZN84_INTERNAL_3aed1491_48_flash_fwd_hdim192_128_bf16_paged_softcap_sm90_cu_a7f3af4d_34724cuda3std3__45__cpo4cendE:
	.zero		1
	.type		_ZN84_INTERNAL_3aed1491_48_flash_fwd_hdim192_128_bf16_paged_softcap_sm90_cu_a7f3af4d_34724cuda3std6ranges3__45__cpo4swapE,@object
	.size		_ZN84_INTERNAL_3aed1491_48_flash_fwd_hdim192_128_bf16_paged_softcap_sm90_cu_a7f3af4d_34724cuda3std6ranges3__45__cpo4swapE,(.L_13 - _ZN84_INTERNAL_3aed1491_48_flash_fwd_hdim192_128_bf16_paged_softcap_sm90_cu_a7f3af4d_34724cuda3std6ranges3__45__cpo4swapE)
_ZN84_INTERNAL_3aed1491_48_flash_fwd_hdim192_128_bf16_paged_softcap_sm90_cu_a7f3af4d_34724cuda3std6ranges3__45__cpo4swapE:
	.zero		1
.L_13:


//--------------------- .nv.shared._ZN7cutlass13device_kernelIN5flash11enable_sm90INS1_16FlashAttnFwdSm90INS1_25CollectiveMainloopFwdSm90ILi2EN4cute5tupleIJNS5_1CILi1EEES8_S8_EEENS6_IJNS7_ILi128EEENS7_ILi96EEENS7_ILi192EEEEEELi128ENS_10bfloat16_tEfNS_4arch4Sm90ELb0ELb0ELb1ELb1ELb1ELb0ELb0ELb1ELb1ELb1ELb0ELb0EEENS1_21CollectiveEpilogueFwdINS6_IJSA_SA_SB_EEES9_SE_SG_Li256ELb1ELb1ELb0ELb0EEENS1_36VarlenDynamicPersistentTileSchedulerILi128ELi96ELi256ELi128ELb0ELb1ELb1ELb0ELb1ELb1EEEEEEEEEvNT_6ParamsE --------------------------
	.section	.nv.shared._ZN7cutlass13device_kernelIN5flash11enable_sm90INS1_16FlashAttnFwdSm90INS1_25CollectiveMainloopFwdSm90ILi2EN4cute5tupleIJNS5_1CILi1EEES8_S8_EEENS6_IJNS7_ILi128EEENS7_ILi96EEENS7_ILi192EEEEEELi128ENS_10bfloat16_tEfNS_4arch4Sm90ELb0ELb0ELb1ELb1ELb1ELb0ELb0ELb1ELb1ELb1ELb0ELb0EEENS1_21CollectiveEpilogueFwdINS6_IJSA_SA_SB_EEES9_SE_SG_Li256ELb1ELb1ELb0ELb0EEENS1_36VarlenDynamicPersistentTileSchedulerILi128ELi96ELi256ELi128ELb0ELb1ELb1ELb0ELb1ELb1EEEEEEEEEvNT_6ParamsE,"aw",@nobits
	.sectionflags	@""
	.align	16
	.zero		1024


//--------------------- .nv.shared._ZN7cutlass13device_kernelIN5flash11enable_sm90INS1_16FlashAttnFwdSm90INS1_25CollectiveMainloopFwdSm90ILi2EN4cute5tupleIJNS5_1CILi1EEES8_S8_EEENS6_IJNS7_ILi128EEENS7_ILi96EEENS7_ILi192EEEEEELi128ENS_10bfloat16_tEfNS_4arch4Sm90ELb0ELb0ELb1ELb1ELb1ELb1ELb0ELb1ELb1ELb1ELb0ELb0EEENS1_21CollectiveEpilogueFwdINS6_IJSA_SA_SB_EEES9_SE_SG_Li256ELb1ELb1ELb0ELb0EEENS1_36VarlenDynamicPersistentTileSchedulerILi128ELi96ELi256ELi128ELb0ELb1ELb1ELb0ELb1ELb1EEEEEEEEEvNT_6ParamsE --------------------------
	.section	.nv.shared._ZN7cutlass13device_kernelIN5flash11enable_sm90INS1_16FlashAttnFwdSm90INS1_25CollectiveMainloopFwdSm90ILi2EN4cute5tupleIJNS5_1CILi1EEES8_S8_EEENS6_IJNS7_ILi128EEENS7_ILi96EEENS7_ILi192EEEEEELi128ENS_10bfloat16_tEfNS_4arch4Sm90ELb0ELb0ELb1ELb1ELb1ELb1ELb0ELb1ELb1ELb1ELb0ELb0EEENS1_21CollectiveEpilogueFwdINS6_IJSA_SA_SB_EEES9_SE_SG_Li256ELb1ELb1ELb0ELb0EEENS1_36VarlenDynamicPersistentTileSchedulerILi128ELi96ELi256ELi128ELb0ELb1ELb1ELb0ELb1ELb1EEEEEEEEEvNT_6ParamsE,"aw",@nobits
	.sectionflags	@""
	.align	16
	.zero		1024


//--------------------- .nv.shared._ZN7cutlass13device_kernelIN5flash11enable_sm90INS1_16FlashAttnFwdSm90INS1_25CollectiveMainloopFwdSm90ILi2EN4cute5tupleIJNS5_1CILi1EEES8_S8_EEENS6_IJNS7_ILi128EEENS7_ILi96EEENS7_ILi192EEEEEELi128ENS_10bfloat16_tEfNS_4arch4Sm90ELb0ELb1ELb1ELb0ELb1ELb0ELb0ELb1ELb1ELb1ELb0ELb0EEENS1_21CollectiveEpilogueFwdINS6_IJSA_SA_SB_EEES9_SE_SG_Li256ELb0ELb1ELb0ELb0EEENS1_30DynamicPersistentTileSchedulerILi256ELi128ELb0ELb1ELb1EEEEEEEEEvNT_6ParamsE --------------------------
	.section	.nv.shared._ZN7cutlass13device_kernelIN5flash11enable_sm90INS1_16FlashAttnFwdSm90INS1_25CollectiveMainloopFwdSm90ILi2EN4cute5tupleIJNS5_1CILi1EEES8_S8_EEENS6_IJNS7_ILi128EEENS7_ILi96EEENS7_ILi192EEEEEELi128ENS_10bfloat16_tEfNS_4arch4Sm90ELb0ELb1ELb1ELb0ELb1ELb0ELb0ELb1ELb1ELb1ELb0ELb0EEENS1_21CollectiveEpilogueFwdINS6_IJSA_SA_SB_EEES9_SE_SG_Li256ELb0ELb1ELb0ELb0EEENS1_30DynamicPersistentTileSchedulerILi256ELi128ELb0ELb1ELb1EEEEEEEEEvNT_6ParamsE,"aw",@nobits
	.sectionflags	@""
	.align	16
	.zero		1024


//--------------------- .nv.shared._ZN7cutlass13device_kernelIN5flash11enable_sm90INS1_16FlashAttnFwdSm90INS1_25CollectiveMainloopFwdSm90ILi2EN4cute5tupleIJNS5_1CILi1EEES8_S8_EEENS6_IJNS7_ILi128EEENS7_ILi96EEENS7_ILi192EEEEEELi128ENS_10bfloat16_tEfNS_4arch4Sm90ELb0ELb1ELb1ELb1ELb1ELb0ELb0ELb1ELb1ELb1ELb0ELb0EEENS1_21CollectiveEpilogueFwdINS6_IJSA_SA_SB_EEES9_SE_SG_Li256ELb1ELb1ELb0ELb0EEENS1_36VarlenDynamicPersistentTileSchedulerILi128ELi96ELi256ELi128ELb0ELb1ELb1ELb1ELb0ELb1EEEEEEEEEvNT_6ParamsE --------------------------
	.section	.nv.shared._ZN7cutlass13device_kernelIN5flash11enable_sm90INS1_16FlashAttnFwdSm90INS1_25CollectiveMainloopFwdSm90ILi2EN4cute5tupleIJNS5_1CILi1EEES8_S8_EEENS6_IJNS7_ILi128EEENS7_ILi96EEENS7_ILi192EEEEEELi128ENS_10bfloat16_tEfNS_4arch4Sm90ELb0ELb1ELb1ELb1ELb1ELb0ELb0ELb1ELb1ELb1ELb0ELb0EEENS1_21CollectiveEpilogueFwdINS6_IJSA_SA_SB_EEES9_SE_SG_Li256ELb1ELb1ELb0ELb0EEENS1_36VarlenDynamicPersistentTileSchedulerILi128ELi96ELi256ELi128ELb0ELb1ELb1ELb1ELb0ELb1EEEEEEEEEvNT_6ParamsE,"aw",@nobits
	.sectionflags	@""
	.align	16
	.zero		1024


//--------------------- .nv.shared._ZN7cutlass13device_kernelIN5flash11enable_sm90INS1_16FlashAttnFwdSm90INS1_25CollectiveMainloopFwdSm90ILi2EN4cute5tupleIJNS5_1CILi1EEES8_S8_EEENS6_IJNS7_ILi128EEENS7_ILi96EEENS7_ILi192EEEEEELi128ENS_10bfloat16_tEfNS_4arch4Sm90ELb0ELb1ELb1ELb1ELb1ELb1ELb0ELb1ELb1ELb1ELb0ELb0EEENS1_21CollectiveEpilogueFwdINS6_IJSA_SA_SB_EEES9_SE_SG_Li256ELb1ELb1ELb0ELb0EEENS1_36VarlenDynamicPersistentTileSchedulerILi128ELi96ELi256ELi128ELb0ELb1ELb1ELb1ELb0ELb1EEEEEEEEEvNT_6ParamsE --------------------------
	.section	.nv.shared._ZN7cutlass13device_kernelIN5flash11enable_sm90INS1_16FlashAttnFwdSm90INS1_25CollectiveMainloopFwdSm90ILi2EN4cute5tupleIJNS5_1CILi1EEES8_S8_EEENS6_IJNS7_ILi128EEENS7_ILi96EEENS7_ILi192EEEEEELi128ENS_10bfloat16_tEfNS_4arch4Sm90ELb0ELb1ELb1ELb1ELb1ELb1ELb0ELb1ELb1ELb1ELb0ELb0EEENS1_21CollectiveEpilogueFwdINS6_IJSA_SA_SB_EEES9_SE_SG_Li256ELb1ELb1ELb0ELb0EEENS1_36VarlenDynamicPersistentTileSchedulerILi128ELi96ELi256ELi128ELb0ELb1ELb1ELb1ELb0ELb1EEEEEEEEEvNT_6ParamsE,"aw",@nobits
	.sectionflags	@""
	.align	16
	.zero		1024


//--------------------- .nv.shared._ZN7cutlass13device_kernelIN5flash11enable_sm90INS1_16FlashAttnFwdSm90INS1_25CollectiveMainloopFwdSm90ILi2EN4cute5tupleIJNS5_1CILi1EEES8_S8_EEENS6_IJNS7_ILi128EEENS7_ILi96EEENS7_ILi192EEEEEELi128ENS_10bfloat16_tEfNS_4arch4Sm90ELb1ELb0ELb1ELb0ELb1ELb0ELb0ELb1ELb1ELb1ELb0ELb0EEENS1_21CollectiveEpilogueFwdINS6_IJSA_SA_SB_EEES9_SE_SG_Li256ELb0ELb1ELb0ELb0EEENS1_30DynamicPersistentTileSchedulerILi256ELi128ELb0ELb1ELb1EEEEEEEEEvNT_6ParamsE --------------------------
	.section	.nv.shared._ZN7cutlass13device_kernelIN5flash11enable_sm90INS1_16FlashAttnFwdSm90INS1_25CollectiveMainloopFwdSm90ILi2EN4cute5tupleIJNS5_1CILi1EEES8_S8_EEENS6_IJNS7_ILi128EEENS7_ILi96EEENS7_ILi192EEEEEELi128ENS_10bfloat16_tEfNS_4arch4Sm90ELb1ELb0ELb1ELb0ELb1ELb0ELb0ELb1ELb1ELb1ELb0ELb0EEENS1_21CollectiveEpilogueFwdINS6_IJSA_SA_SB_EEES9_SE_SG_Li256ELb0ELb1ELb0ELb0EEENS1_30DynamicPersistentTileSchedulerILi256ELi128ELb0ELb1ELb1EEEEEEEEEvNT_6ParamsE,"aw",@nobits
	.sectionflags	@""
	.align	16
	.zero		1024


//--------------------- .nv.shared._ZN7cutlass13device_kernelIN5flash11enable_sm90INS1_16FlashAttnFwdSm90INS1_25CollectiveMainloopFwdSm90ILi2EN4cute5tupleIJNS5_1CILi1EEES8_S8_EEENS6_IJNS7_ILi128EEENS7_ILi96EEENS7_ILi192EEEEEELi128ENS_10bfloat16_tEfNS_4arch4Sm90ELb1ELb0ELb1ELb1ELb1ELb0ELb0ELb1ELb1ELb1ELb0ELb0EEENS1_21CollectiveEpilogueFwdINS6_IJSA_SA_SB_EEES9_SE_SG_Li256ELb1ELb1ELb0ELb0EEENS1_36VarlenDynamicPersistentTileSchedulerILi128ELi96ELi256ELi128ELb0ELb1ELb1ELb1ELb1ELb1EEEEEEEEEvNT_6ParamsE --------------------------
	.section	.nv.shared._ZN7cutlass13device_kernelIN5flash11enable_sm90INS1_16FlashAttnFwdSm90INS1_25CollectiveMainloopFwdSm90ILi2EN4cute5tupleIJNS5_1CILi1EEES8_S8_EEENS6_IJNS7_ILi128EEENS7_ILi96EEENS7_ILi192EEEEEELi128ENS_10bfloat16_tEfNS_4arch4Sm90ELb1ELb0ELb1ELb1ELb1ELb0ELb0ELb1ELb1ELb1ELb0ELb0EEENS1_21CollectiveEpilogueFwdINS6_IJSA_SA_SB_EEES9_SE_SG_Li256ELb1ELb1ELb0ELb0EEENS1_36VarlenDynamicPersistentTileSchedulerILi128ELi96ELi256ELi128ELb0ELb1ELb1ELb1ELb1ELb1EEEEEEEEEvNT_6ParamsE,"aw",@nobits
	.sectionflags	@""
	.align	16
	.zero		1024


//--------------------- .nv.shared._ZN7cutlass13device_kernelIN5flash11enable_sm90INS1_16FlashAttnFwdSm90INS1_25CollectiveMainloopFwdSm90ILi2EN4cute5tupleIJNS5_1CILi1EEES8_S8_EEENS6_IJNS7_ILi128EEENS7_ILi96EEENS7_ILi192EEEEEELi128ENS_10bfloat16_tEfNS_4arch4Sm90ELb1ELb0ELb1ELb1ELb1ELb1ELb0ELb1ELb1ELb1ELb0ELb0EEENS1_21CollectiveEpilogueFwdINS6_IJSA_SA_SB_EEES9_SE_SG_Li256ELb1ELb1ELb0ELb0EEENS1_36VarlenDynamicPersistentTileSchedulerILi128ELi96ELi256ELi128ELb0ELb1ELb1ELb1ELb1ELb1EEEEEEEEEvNT_6ParamsE --------------------------
	.section	.nv.shared._ZN7cutlass13device_kernelIN5flash11enable_sm90INS1_16FlashAttnFwdSm90INS1_25CollectiveMainloopFwdSm90ILi2EN4cute5tupleIJNS5_1CILi1EEES8_S8_EEENS6_IJNS7_ILi128EEENS7_ILi96EEENS7_ILi192EEEEEELi128ENS_10bfloat16_tEfNS_4arch4Sm90ELb1ELb0ELb1ELb1ELb1ELb1ELb0ELb1ELb1ELb1ELb0ELb0EEENS1_21CollectiveEpilogueFwdINS6_IJSA_SA_SB_EEES9_SE_SG_Li256ELb1ELb1ELb0ELb0EEENS1_36VarlenDynamicPersistentTileSchedulerILi128ELi96ELi256ELi128ELb0ELb1ELb1ELb1ELb1ELb1EEEEEEEEEvNT_6ParamsE,"aw",@nobits
	.sectionflags	@""
	.align	16
	.zero		1024


//--------------------- .nv.constant0._ZN7cutlass13device_kernelIN5flash11enable_sm90INS1_16FlashAttnFwdSm90INS1_25CollectiveMainloopFwdSm90ILi2EN4cute5tupleIJNS5_1CILi1EEES8_S8_EEENS6_IJNS7_ILi128EEENS7_ILi96EEENS7_ILi192EEEEEELi128ENS_10bfloat16_tEfNS_4arch4Sm90ELb0ELb0ELb1ELb0ELb1ELb0ELb0ELb1ELb1ELb1ELb0ELb0EEENS1_21CollectiveEpilogueFwdINS6_IJSA_SA_SB_EEES9_SE_SG_Li256ELb0ELb1ELb0ELb0EEENS1_29StaticPersistentTileSchedulerILb0EEEEEEEEEvNT_6ParamsE --------------------------
	.section	.nv.constant0._ZN7cutlass13device_kernelIN5flash11enable_sm90INS1_16FlashAttnFwdSm90INS1_25CollectiveMainloopFwdSm90ILi2EN4cute5tupleIJNS5_1CILi1EEES8_S8_EEENS6_IJNS7_ILi128EEENS7_ILi96EEENS7_ILi192EEEEEELi128ENS_10bfloat16_tEfNS_4arch4Sm90ELb0ELb0ELb1ELb0ELb1ELb0ELb0ELb1ELb1ELb1ELb0ELb0EEENS1_21CollectiveEpilogueFwdINS6_IJSA_SA_SB_EEES9_SE_SG_Li256ELb0ELb1ELb0ELb0EEENS1_29StaticPersistentTileSchedulerILb0EEEEEEEEEvNT_6ParamsE,"a",@progbits
	.sectionflags	@""
	.align	4
.nv.constant0._ZN7cutlass13device_kernelIN5flash11enable_sm90INS1_16FlashAttnFwdSm90INS1_25CollectiveMainloopFwdSm90ILi2EN4cute5tupleIJNS5_1CILi1EEES8_S8_EEENS6_IJNS7_ILi128EEENS7_ILi96EEENS7_ILi192EEEEEELi128ENS_10bfloat16_tEfNS_4arch4Sm90ELb0ELb0ELb1ELb0ELb1ELb0ELb0ELb1ELb1ELb1ELb0ELb0EEENS1_21CollectiveEpilogueFwdINS6_IJSA_SA_SB_EEES9_SE_SG_Li256ELb0ELb1ELb0ELb0EEENS1_29StaticPersistentTileSchedulerILb0EEEEEEEEEvNT_6ParamsE:
	.zero		3200


//--------------------- .nv.constant0._ZN7cutlass13device_kernelIN5flash11enable_sm90INS1_16FlashAttnFwdSm90INS1_25CollectiveMainloopFwdSm90ILi2EN4cute5tupleIJNS5_1CILi1EEES8_S8_EEENS6_IJNS7_ILi128EEENS7_ILi96EEENS7_ILi192EEEEEELi128ENS_10bfloat16_tEfNS_4arch4Sm90ELb0ELb0ELb1ELb1ELb1ELb0ELb0ELb1ELb1ELb1ELb0ELb0EEENS1_21CollectiveEpilogueFwdINS6_IJSA_SA_SB_EEES9_SE_SG_Li256ELb1ELb1ELb0ELb0EEENS1_36VarlenDynamicPersistentTileSchedulerILi128ELi96ELi256ELi128ELb0ELb1ELb1ELb0ELb1ELb1EEEEEEEEEvNT_6ParamsE --------------------------
	.section	.nv.constant0._ZN7cutlass13device_kernelIN5flash11enable_sm90INS1_16FlashAttnFwdSm90INS1_25CollectiveMainloopFwdSm90ILi2EN4cute5tupleIJNS5_1CILi1EEES8_S8_EEENS6_IJNS7_ILi128EEENS7_ILi96EEENS7_ILi192EEEEEELi128ENS_10bfloat16_tEfNS_4arch4Sm90ELb0ELb0ELb1ELb1ELb1ELb0ELb0ELb1ELb1ELb1ELb0ELb0EEENS1_21CollectiveEpilogueFwdINS6_IJSA_SA_SB_EEES9_SE_SG_Li256ELb1ELb1ELb0ELb0EEENS1_36VarlenDynamicPersistentTileSchedulerILi128ELi96ELi256ELi128ELb0ELb1ELb1ELb0ELb1ELb1EEEEEEEEEvNT_6ParamsE,"a",@progbits
	.sectionflags	@""
	.align	4
.nv.constant0._ZN7cutlass13device_kernelIN5flash11enable_sm90INS1_16FlashAttnFwdSm90INS1_25CollectiveMainloopFwdSm90ILi2EN4cute5tupleIJNS5_1CILi1EEES8_S8_EEENS6_IJNS7_ILi128EEENS7_ILi96EEENS7_ILi192EEEEEELi128ENS_10bfloat16_tEfNS_4arch4Sm90ELb0ELb0ELb1ELb1ELb1ELb0ELb0ELb1ELb1ELb1ELb0ELb0EEENS1_21CollectiveEpilogueFwdINS6_IJSA_SA_SB_EEES9_SE_SG_Li256ELb1ELb1ELb0ELb0EEENS1_36VarlenDynamicPersistentTileSchedulerILi128ELi96ELi256ELi128ELb0ELb1ELb1ELb0ELb1ELb1EEEEEEEEEvNT_6ParamsE:
	.zero		3328


//--------------------- .nv.constant0._ZN7cutlass13device_kernelIN5flash11enable_sm90INS1_16FlashAttnFwdSm90INS1_25CollectiveMainloopFwdSm90ILi2EN4cute5tupleIJNS5_1CILi1EEES8_S8_EEENS6_IJNS7_ILi128EEENS7_ILi96EEENS7_ILi192EEEEEELi128ENS_10bfloat16_tEfNS_4arch4Sm90ELb0ELb0ELb1ELb1ELb1ELb1ELb0ELb1ELb1ELb1ELb0ELb0EEENS1_21CollectiveEpilogueFwdINS6_IJSA_SA_SB_EEES9_SE_SG_Li256ELb1ELb1ELb0ELb0EEENS1_36VarlenDynamicPersistentTileSchedulerILi128ELi96ELi256ELi128ELb0ELb1ELb1ELb0ELb1ELb1EEEEEEEEEvNT_6ParamsE --------------------------
	.section	.nv.constant0._ZN7cutlass13device_kernelIN5flash11enable_sm90INS1_16FlashAttnFwdSm90INS1_25CollectiveMainloopFwdSm90ILi2EN4cute5tupleIJNS5_1CILi1EEES8_S8_EEENS6_IJNS7_ILi128EEENS7_ILi96EEENS7_ILi192EEEEEELi128ENS_10bfloat16_tEfNS_4arch4Sm90ELb0ELb0ELb1ELb1ELb1ELb1ELb0ELb1ELb1ELb1ELb0ELb0EEENS1_21CollectiveEpilogueFwdINS6_IJSA_SA_SB_EEES9_SE_SG_Li256ELb1ELb1ELb0ELb0EEENS1_36VarlenDynamicPersistentTileSchedulerILi128ELi96ELi256ELi128ELb0ELb1ELb1ELb0ELb1ELb1EEEEEEEEEvNT_6ParamsE,"a",@progbits
	.sectionflags	@""
	.align	4
.nv.constant0._ZN7cutlass13device_kernelIN5flash11enable_sm90INS1_16FlashAttnFwdSm90INS1_25CollectiveMainloopFwdSm90ILi2EN4cute5tupleIJNS5_1CILi1EEES8_S8_EEENS6_IJNS7_ILi128EEENS7_ILi96EEENS7_ILi192EEEEEELi128ENS_10bfloat16_tEfNS_4arch4Sm90ELb0ELb0ELb1ELb1ELb1ELb1ELb0ELb1ELb1ELb1ELb0ELb0EEENS1_21CollectiveEpilogueFwdINS6_IJSA_SA_SB_EEES9_SE_SG_Li256ELb1ELb1ELb0ELb0EEENS1_36VarlenDynamicPersistentTileSchedulerILi128ELi96ELi256ELi128ELb0ELb1ELb1ELb0ELb1ELb1EEEEEEEEEvNT_6ParamsE:
	.zero		3328


//--------------------- .nv.constant0._ZN7cutlass13device_kernelIN5flash11enable_sm90INS1_16FlashAttnFwdSm90INS1_25CollectiveMainloopFwdSm90ILi2EN4cute5tupleIJNS5_1CILi1EEES8_S8_EEENS6_IJNS7_ILi128EEENS7_ILi96EEENS7_ILi192EEEEEELi128ENS_10bfloat16_tEfNS_4arch4Sm90ELb0ELb1ELb1ELb0ELb1ELb0ELb0ELb1ELb1ELb1ELb0ELb0EEENS1_21CollectiveEpilogueFwdINS6_IJSA_SA_SB_EEES9_SE_SG_Li256ELb0ELb1ELb0ELb0EEENS1_30DynamicPersistentTileSchedulerILi256ELi128ELb0ELb1ELb1EEEEEEEEEvNT_6ParamsE --------------------------
	.section	.nv.constant0._ZN7cutlass13device_kernelIN5flash11enable_sm90INS1_16FlashAttnFwdSm90INS1_25CollectiveMainloopFwdSm90ILi2EN4cute5tupleIJNS5_1CILi1EEES8_S8_EEENS6_IJNS7_ILi128EEENS7_ILi96EEENS7_ILi192EEEEEELi128ENS_10bfloat16_tEfNS_4arch4Sm90ELb0ELb1ELb1ELb0ELb1ELb0ELb0ELb1ELb1ELb1ELb0ELb0EEENS1_21CollectiveEpilogueFwdINS6_IJSA_SA_SB_EEES9_SE_SG_Li256ELb0ELb1ELb0ELb0EEENS1_30DynamicPersistentTileSchedulerILi256ELi128ELb0ELb1ELb1EEEEEEEEEvNT_6ParamsE,"a",@progbits
	.sectionflags	@""
	.align	4
.nv.constant0._ZN7cutlass13device_kernelIN5flash11enable_sm90INS1_16FlashAttnFwdSm90INS1_25CollectiveMainloopFwdSm90ILi2EN4cute5tupleIJNS5_1CILi1EEES8_S8_EEENS6_IJNS7_ILi128EEENS7_ILi96EEENS7_ILi192EEEEEELi128ENS_10bfloat16_tEfNS_4arch4Sm90ELb0ELb1ELb1ELb0ELb1ELb0ELb0ELb1ELb1ELb1ELb0ELb0EEENS1_21CollectiveEpilogueFwdINS6_IJSA_SA_SB_EEES9_SE_SG_Li256ELb0ELb1ELb0ELb0EEENS1_30DynamicPersistentTileSchedulerILi256ELi128ELb0ELb1ELb1EEEEEEEEEvNT_6ParamsE:
	.zero		3328


//--------------------- .nv.constant0._ZN7cutlass13device_kernelIN5flash11enable_sm90INS1_16FlashAttnFwdSm90INS1_25CollectiveMainloopFwdSm90ILi2EN4cute5tupleIJNS5_1CILi1EEES8_S8_EEENS6_IJNS7_ILi128EEENS7_ILi96EEENS7_ILi192EEEEEELi128ENS_10bfloat16_tEfNS_4arch4Sm90ELb0ELb1ELb1ELb1ELb1ELb0ELb0ELb1ELb1ELb1ELb0ELb0EEENS1_21CollectiveEpilogueFwdINS6_IJSA_SA_SB_EEES9_SE_SG_Li256ELb1ELb1ELb0ELb0EEENS1_36VarlenDynamicPersistentTileSchedulerILi128ELi96ELi256ELi128ELb0ELb1ELb1ELb1ELb0ELb1EEEEEEEEEvNT_6ParamsE --------------------------
	.section	.nv.constant0._ZN7cutlass13device_kernelIN5flash11enable_sm90INS1_16FlashAttnFwdSm90INS1_25CollectiveMainloopFwdSm90ILi2EN4cute5tupleIJNS5_1CILi1EEES8_S8_EEENS6_IJNS7_ILi128EEENS7_ILi96EEENS7_ILi192EEEEEELi128ENS_10bfloat16_tEfNS_4arch4Sm90ELb0ELb1ELb1ELb1ELb1ELb0ELb0ELb1ELb1ELb1ELb0ELb0EEENS1_21CollectiveEpilogueFwdINS6_IJSA_SA_SB_EEES9_SE_SG_Li256ELb1ELb1ELb0ELb0EEENS1_36VarlenDynamicPersistentTileSchedulerILi128ELi96ELi256ELi128ELb0ELb1ELb1ELb1ELb0ELb1EEEEEEEEEvNT_6ParamsE,"a",@progbits
	.sectionflags	@""
	.align	4
.nv.constant0._ZN7cutlass13device_kernelIN5flash11enable_sm90INS1_16FlashAttnFwdSm90INS1_25CollectiveMainloopFwdSm90ILi2EN4cute5tupleIJNS5_1CILi1EEES8_S8_EEENS6_IJNS7_ILi128EEENS7_ILi96EEENS7_ILi192EEEEEELi128ENS_10bfloat16_tEfNS_4arch4Sm90ELb0ELb1ELb1ELb1ELb1ELb0ELb0ELb1ELb1ELb1ELb0ELb0EEENS1_21CollectiveEpilogueFwdINS6_IJSA_SA_SB_EEES9_SE_SG_Li256ELb1ELb1ELb0ELb0EEENS1_36VarlenDynamicPersistentTileSchedulerILi128ELi96ELi256ELi128ELb0ELb1ELb1ELb1ELb0ELb1EEEEEEEEEvNT_6ParamsE:
	.zero		3328


//--------------------- .nv.constant0._ZN7cutlass13device_kernelIN5flash11enable_sm90INS1_16FlashAttnFwdSm90INS1_25CollectiveMainloopFwdSm90ILi2EN4cute5tupleIJNS5_1CILi1EEES8_S8_EEENS6_IJNS7_ILi128EEENS7_ILi96EEENS7_ILi192EEEEEELi128ENS_10bfloat16_tEfNS_4arch4Sm90ELb0ELb1ELb1ELb1ELb1ELb1ELb0ELb1ELb1ELb1ELb0ELb0EEENS1_21CollectiveEpilogueFwdINS6_IJSA_SA_SB_EEES9_SE_SG_Li256ELb1ELb1ELb0ELb0EEENS1_36VarlenDynamicPersistentTileSchedulerILi128ELi96ELi256ELi128ELb0ELb1ELb1ELb1ELb0ELb1EEEEEEEEEvNT_6ParamsE --------------------------
	.section	.nv.constant0._ZN7cutlass13device_kernelIN5flash11enable_sm90INS1_16FlashAttnFwdSm90INS1_25CollectiveMainloopFwdSm90ILi2EN4cute5tupleIJNS5_1CILi1EEES8_S8_EEENS6_IJNS7_ILi128EEENS7_ILi96EEENS7_ILi192EEEEEELi128ENS_10bfloat16_tEfNS_4arch4Sm90ELb0ELb1ELb1ELb1ELb1ELb1ELb0ELb1ELb1ELb1ELb0ELb0EEENS1_21CollectiveEpilogueFwdINS6_IJSA_SA_SB_EEES9_SE_SG_Li256ELb1ELb1ELb0ELb0EEENS1_36VarlenDynamicPersistentTileSchedulerILi128ELi96ELi256ELi128ELb0ELb1ELb1ELb1ELb0ELb1EEEEEEEEEvNT_6ParamsE,"a",@progbits
	.sectionflags	@""
	.align	4
.nv.constant0._ZN7cutlass13device_kernelIN5flash11enable_sm90INS1_16FlashAttnFwdSm90INS1_25CollectiveMainloopFwdSm90ILi2EN4cute5tupleIJNS5_1CILi1EEES8_S8_EEENS6_IJNS7_ILi128EEENS7_ILi96EEENS7_ILi192EEEEEELi128ENS_10bfloat16_tEfNS_4arch4Sm90ELb0ELb1ELb1ELb1ELb1ELb1ELb0ELb1ELb1ELb1ELb0ELb0EEENS1_21CollectiveEpilogueFwdINS6_IJSA_SA_SB_EEES9_SE_SG_Li256ELb1ELb1ELb0ELb0EEENS1_36VarlenDynamicPersistentTileSchedulerILi128ELi96ELi256ELi128ELb0ELb1ELb1ELb1ELb0ELb1EEEEEEEEEvNT_6ParamsE:
	.zero		3328


//--------------------- .nv.constant0._ZN7cutlass13device_kernelIN5flash11enable_sm90INS1_16FlashAttnFwdSm90INS1_25CollectiveMainloopFwdSm90ILi2EN4cute5tupleIJNS5_1CILi1EEES8_S8_EEENS6_IJNS7_ILi128EEENS7_ILi96EEENS7_ILi192EEEEEELi128ENS_10bfloat16_tEfNS_4arch4Sm90ELb1ELb0ELb1ELb0ELb1ELb0ELb0ELb1ELb1ELb1ELb0ELb0EEENS1_21CollectiveEpilogueFwdINS6_IJSA_SA_SB_EEES9_SE_SG_Li256ELb0ELb1ELb0ELb0EEENS1_30DynamicPersistentTileSchedulerILi256ELi128ELb0ELb1ELb1EEEEEEEEEvNT_6ParamsE --------------------------
	.section	.nv.constant0._ZN7cutlass13device_kernelIN5flash11enable_sm90INS1_16FlashAttnFwdSm90INS1_25CollectiveMainloopFwdSm90ILi2EN4cute5tupleIJNS5_1CILi1EEES8_S8_EEENS6_IJNS7_ILi128EEENS7_ILi96EEENS7_ILi192EEEEEELi128ENS_10bfloat16_tEfNS_4arch4Sm90ELb1ELb0ELb1ELb0ELb1ELb0ELb0ELb1ELb1ELb1ELb0ELb0EEENS1_21CollectiveEpilogueFwdINS6_IJSA_SA_SB_EEES9_SE_SG_Li256ELb0ELb1ELb0ELb0EEENS1_30DynamicPersistentTileSchedulerILi256ELi128ELb0ELb1ELb1EEEEEEEEEvNT_6ParamsE,"a",@progbits
	.sectionflags	@""
	.align	4
.nv.constant0._ZN7cutlass13device_kernelIN5flash11enable_sm90INS1_16FlashAttnFwdSm90INS1_25CollectiveMainloopFwdSm90ILi2EN4cute5tupleIJNS5_1CILi1EEES8_S8_EEENS6_IJNS7_ILi128EEENS7_ILi96EEENS7_ILi192EEEEEELi128ENS_10bfloat16_tEfNS_4arch4Sm90ELb1ELb0ELb1ELb0ELb1ELb0ELb0ELb1ELb1ELb1ELb0ELb0EEENS1_21CollectiveEpilogueFwdINS6_IJSA_SA_SB_EEES9_SE_SG_Li256ELb0ELb1ELb0ELb0EEENS1_30DynamicPersistentTileSchedulerILi256ELi128ELb0ELb1ELb1EEEEEEEEEvNT_6ParamsE:
	.zero		3328


//--------------------- .nv.constant0._ZN7cutlass13device_kernelIN5flash11enable_sm90INS1_16FlashAttnFwdSm90INS1_25CollectiveMainloopFwdSm90ILi2EN4cute5tupleIJNS5_1CILi1EEES8_S8_EEENS6_IJNS7_ILi128EEENS7_ILi96EEENS7_ILi192EEEEEELi128ENS_10bfloat16_tEfNS_4arch4Sm90ELb1ELb0ELb1ELb1ELb1ELb0ELb0ELb1ELb1ELb1ELb0ELb0EEENS1_21CollectiveEpilogueFwdINS6_IJSA_SA_SB_EEES9_SE_SG_Li256ELb1ELb1ELb0ELb0EEENS1_36VarlenDynamicPersistentTileSchedulerILi128ELi96ELi256ELi128ELb0ELb1ELb1ELb1ELb1ELb1EEEEEEEEEvNT_6ParamsE --------------------------
	.section	.nv.constant0._ZN7cutlass13device_kernelIN5flash11enable_sm90INS1_16FlashAttnFwdSm90INS1_25CollectiveMainloopFwdSm90ILi2EN4cute5tupleIJNS5_1CILi1EEES8_S8_EEENS6_IJNS7_ILi128EEENS7_ILi96EEENS7_ILi192EEEEEELi128ENS_10bfloat16_tEfNS_4arch4Sm90ELb1ELb0ELb1ELb1ELb1ELb0ELb0ELb1ELb1ELb1ELb0ELb0EEENS1_21CollectiveEpilogueFwdINS6_IJSA_SA_SB_EEES9_SE_SG_Li256ELb1ELb1ELb0ELb0EEENS1_36VarlenDynamicPersistentTileSchedulerILi128ELi96ELi256ELi128ELb0ELb1ELb1ELb1ELb1ELb1EEEEEEEEEvNT_6ParamsE,"a",@progbits
	.sectionflags	@""
	.align	4
.nv.constant0._ZN7cutlass13device_kernelIN5flash11enable_sm90INS1_16FlashAttnFwdSm90INS1_25CollectiveMainloopFwdSm90ILi2EN4cute5tupleIJNS5_1CILi1EEES8_S8_EEENS6_IJNS7_ILi128EEENS7_ILi96EEENS7_ILi192EEEEEELi128ENS_10bfloat16_tEfNS_4arch4Sm90ELb1ELb0ELb1ELb1ELb1ELb0ELb0ELb1ELb1ELb1ELb0ELb0EEENS1_21CollectiveEpilogueFwdINS6_IJSA_SA_SB_EEES9_SE_SG_Li256ELb1ELb1ELb0ELb0EEENS1_36VarlenDynamicPersistentTileSchedulerILi128ELi96ELi256ELi128ELb0ELb1ELb1ELb1ELb1ELb1EEEEEEEEEvNT_6ParamsE:
	.zero		3328


//--------------------- .nv.constant0._ZN7cutlass13device_kernelIN5flash11enable_sm90INS1_16FlashAttnFwdSm90INS1_25CollectiveMainloopFwdSm90ILi2EN4cute5tupleIJNS5_1CILi1EEES8_S8_EEENS6_IJNS7_ILi128EEENS7_ILi96EEENS7_ILi192EEEEEELi128ENS_10bfloat16_tEfNS_4arch4Sm90ELb1ELb0ELb1ELb1ELb1ELb1ELb0ELb1ELb1ELb1ELb0ELb0EEENS1_21CollectiveEpilogueFwdINS6_IJSA_SA_SB_EEES9_SE_SG_Li256ELb1ELb1ELb0ELb0EEENS1_36VarlenDynamicPersistentTileSchedulerILi128ELi96ELi256ELi128ELb0ELb1ELb1ELb1ELb1ELb1EEEEEEEEEvNT_6ParamsE --------------------------
	.section	.nv.constant0._ZN7cutlass13device_kernelIN5flash11enable_sm90INS1_16FlashAttnFwdSm90INS1_25CollectiveMainloopFwdSm90ILi2EN4cute5tupleIJNS5_1CILi1EEES8_S8_EEENS6_IJNS7_ILi128EEENS7_ILi96EEENS7_ILi192EEEEEELi128ENS_10bfloat16_tEfNS_4arch4Sm90ELb1ELb0ELb1ELb1ELb1ELb1ELb0ELb1ELb1ELb1ELb0ELb0EEENS1_21CollectiveEpilogueFwdINS6_IJSA_SA_SB_EEES9_SE_SG_Li256ELb1ELb1ELb0ELb0EEENS1_36VarlenDynamicPersistentTileSchedulerILi128ELi96ELi256ELi128ELb0ELb1ELb1ELb1ELb1ELb1EEEEEEEEEvNT_6ParamsE,"a",@progbits
	.sectionflags	@""
	.align	4
.nv.constant0._ZN7cutlass13device_kernelIN5flash11enable_sm90INS1_16FlashAttnFwdSm90INS1_25CollectiveMainloopFwdSm90ILi2EN4cute5tupleIJNS5_1CILi1EEES8_S8_EEENS6_IJNS7_ILi128EEENS7_ILi96EEENS7_ILi192EEEEEELi128ENS_10bfloat16_tEfNS_4arch4Sm90ELb1ELb0ELb1ELb1ELb1ELb1ELb0ELb1ELb1ELb1ELb0ELb0EEENS1_21CollectiveEpilogueFwdINS6_IJSA_SA_SB_EEES9_SE_SG_Li256ELb1ELb1ELb0ELb0EEENS1_36VarlenDynamicPersistentTileSchedulerILi128ELi96ELi256ELi128ELb0ELb1ELb1ELb1ELb1ELb1EEEEEEEEEvNT_6ParamsE:
	.zero		3328


//--------------------- SYMBOLS --------------------------

	.type		.nv.reservedSmem.offset0,@object
	.size		.nv.reservedSmem.offset0,0x4
	.type		__assertfail,@function
